// Copyright (c) 2024, Jay Shah, Ganesh Bikshandi, Ying Zhang, Vijay Thakkar, Pradeep Ramani, Tri Dao.
// Splitting the different template instantiations to different files to speed up compilation.
// This file is auto-generated. See "generate_kernels.py"

#include "flash_fwd_launch_template.h"

#ifndef FLASHATTENTION_DISABLE_HDIM64
template void run_mha_fwd_<90, cutlass::bfloat16_t, 64, 64, false, false, true, false>(Flash_fwd_params &params, cudaStream_t stream);
#endif


// ===== COMPILED SASS (sm_90a) =====

	.target	sm_90a

	.elftype	@"ET_EXEC"


//--------------------- .note.nv.tkinfo           --------------------------
	.section	.note.nv.tkinfo,"",@"SHT_NOTE"
	.sectionflags	@"SHF_NOTE_NV_TKINFO"
	.tkinfo
        /*0018*/ 	.word	0x00000002
        /*0030*/ 	.string	""
        /*0030*/ 	.string	"ptxas"
        /*0030*/ 	.string	"Cuda compilation tools, release 13.0, V13.0.88"
        /*0030*/ 	.string	"Build cuda_13.0.r13.0/compiler.36424714_0"
        /*0030*/ 	.string	"-arch sm_90a -m 64 "



//--------------------- .note.nv.cuinfo           --------------------------
	.section	.note.nv.cuinfo,"",@"SHT_NOTE"
	.sectionflags	@"SHF_NOTE_NV_CUINFO"
        /*0018*/ 	.short	0x0002
        /*001a*/ 	.short	0x005a
        /*001c*/ 	.short	0x0082
	.zero		2


//--------------------- .nv.info                  --------------------------
	.section	.nv.info,"",@"SHT_CUDA_INFO"
	.align	4


	//----- nvinfo : EIATTR_REGCOUNT
	.align		4
        /*0000*/ 	.byte	0x04, 0x2f
        /*0002*/ 	.short	(.L_23 - .L_22)
	.align		4
.L_22:
        /*0004*/ 	.word	index@(_ZN7cutlass13device_kernelIN5flash11enable_sm90INS1_16FlashAttnFwdSm90INS1_25CollectiveMainloopFwdSm90ILi2EN4cute5tupleIJNS5_1CILi1EEES8_S8_EEENS6_IJNS7_ILi192EEENS7_ILi128EEENS7_ILi64EEEEEELi64ENS_10bfloat16_tEfNS_4arch4Sm90ELb1ELb0ELb1ELb1ELb0ELb1ELb0ELb1ELb1ELb0ELb0ELb0EEENS1_21CollectiveEpilogueFwdINS6_IJSA_SC_SB_EEES9_SE_SG_Li384ELb1ELb0ELb0ELb0EEENS1_36VarlenDynamicPersistentTileSchedulerILi192ELi128ELi384ELi32ELb0ELb0ELb1ELb1ELb1ELb1EEEEEEEEEvNT_6ParamsE)
        /*0008*/ 	.word	0x00000080


	//----- nvinfo : EIATTR_FRAME_SIZE
	.align		4
.L_23:
        /*000c*/ 	.byte	0x04, 0x11
        /*000e*/ 	.short	(.L_25 - .L_24)
	.align		4
.L_24:
        /*0010*/ 	.word	index@(_ZN7cutlass13device_kernelIN5flash11enable_sm90INS1_16FlashAttnFwdSm90INS1_25CollectiveMainloopFwdSm90ILi2EN4cute5tupleIJNS5_1CILi1EEES8_S8_EEENS6_IJNS7_ILi192EEENS7_ILi128EEENS7_ILi64EEEEEELi64ENS_10bfloat16_tEfNS_4arch4Sm90ELb1ELb0ELb1ELb1ELb0ELb1ELb0ELb1ELb1ELb0ELb0ELb0EEENS1_21CollectiveEpilogueFwdINS6_IJSA_SC_SB_EEES9_SE_SG_Li384ELb1ELb0ELb0ELb0EEENS1_36VarlenDynamicPersistentTileSchedulerILi192ELi128ELi384ELi32ELb0ELb0ELb1ELb1ELb1ELb1EEEEEEEEEvNT_6ParamsE)
        /*0014*/ 	.word	0x00000048


	//----- nvinfo : EIATTR_REGCOUNT
	.align		4
.L_25:
        /*0018*/ 	.byte	0x04, 0x2f
        /*001a*/ 	.short	(.L_27 - .L_26)
	.align		4
.L_26:
        /*001c*/ 	.word	index@(_ZN7cutlass13device_kernelIN5flash11enable_sm90INS1_16FlashAttnFwdSm90INS1_25CollectiveMainloopFwdSm90ILi2EN4cute5tupleIJNS5_1CILi1EEES8_S8_EEENS6_IJNS7_ILi192EEENS7_ILi128EEENS7_ILi64EEEEEELi64ENS_10bfloat16_tEfNS_4arch4Sm90ELb1ELb0ELb1ELb1ELb0ELb0ELb0ELb1ELb1ELb0ELb0ELb0EEENS1_21CollectiveEpilogueFwdINS6_IJSA_SC_SB_EEES9_SE_SG_Li384ELb1ELb0ELb0ELb0EEENS1_36VarlenDynamicPersistentTileSchedulerILi192ELi128ELi384ELi32ELb0ELb0ELb1ELb1ELb1ELb1EEEEEEEEEvNT_6ParamsE)
        /*0020*/ 	.word	0x00000080


	//----- nvinfo : EIATTR_FRAME_SIZE
	.align		4
.L_27:
        /*0024*/ 	.byte	0x04, 0x11
        /*0026*/ 	.short	(.L_29 - .L_28)
	.align		4
.L_28:
        /*0028*/ 	.word	index@(_ZN7cutlass13device_kernelIN5flash11enable_sm90INS1_16FlashAttnFwdSm90INS1_25CollectiveMainloopFwdSm90ILi2EN4cute5tupleIJNS5_1CILi1EEES8_S8_EEENS6_IJNS7_ILi192EEENS7_ILi128EEENS7_ILi64EEEEEELi64ENS_10bfloat16_tEfNS_4arch4Sm90ELb1ELb0ELb1ELb1ELb0ELb0ELb0ELb1ELb1ELb0ELb0ELb0EEENS1_21CollectiveEpilogueFwdINS6_IJSA_SC_SB_EEES9_SE_SG_Li384ELb1ELb0ELb0ELb0EEENS1_36VarlenDynamicPersistentTileSchedulerILi192ELi128ELi384ELi32ELb0ELb0ELb1ELb1ELb1ELb1EEEEEEEEEvNT_6ParamsE)
        /*002c*/ 	.word	0x00000010


	//----- nvinfo : EIATTR_REGCOUNT
	.align		4
.L_29:
        /*0030*/ 	.byte	0x04, 0x2f
        /*0032*/ 	.short	(.L_31 - .L_30)
	.align		4
.L_30:
        /*0034*/ 	.word	index@(_ZN7cutlass13device_kernelIN5flash11enable_sm90INS1_16FlashAttnFwdSm90INS1_25CollectiveMainloopFwdSm90ILi2EN4cute5tupleIJNS5_1CILi1EEES8_S8_EEENS6_IJNS7_ILi192EEENS7_ILi128EEENS7_ILi64EEEEEELi64ENS_10bfloat16_tEfNS_4arch4Sm90ELb1ELb0ELb1ELb0ELb0ELb0ELb0ELb1ELb1ELb0ELb0ELb0EEENS1_21CollectiveEpilogueFwdINS6_IJSA_SC_SB_EEES9_SE_SG_Li384ELb0ELb0ELb0ELb0EEENS1_30DynamicPersistentTileSchedulerILi384ELi32ELb0ELb0ELb1EEEEEEEEEvNT_6ParamsE)
        /*0038*/ 	.word	0x00000080


	//----- nvinfo : EIATTR_FRAME_SIZE
	.align		4
.L_31:
        /*003c*/ 	.byte	0x04, 0x11
        /*003e*/ 	.short	(.L_33 - .L_32)
	.align		4
.L_32:
        /*0040*/ 	.word	index@(_ZN7cutlass13device_kernelIN5flash11enable_sm90INS1_16FlashAttnFwdSm90INS1_25CollectiveMainloopFwdSm90ILi2EN4cute5tupleIJNS5_1CILi1EEES8_S8_EEENS6_IJNS7_ILi192EEENS7_ILi128EEENS7_ILi64EEEEEELi64ENS_10bfloat16_tEfNS_4arch4Sm90ELb1ELb0ELb1ELb0ELb0ELb0ELb0ELb1ELb1ELb0ELb0ELb0EEENS1_21CollectiveEpilogueFwdINS6_IJSA_SC_SB_EEES9_SE_SG_Li384ELb0ELb0ELb0ELb0EEENS1_30DynamicPersistentTileSchedulerILi384ELi32ELb0ELb0ELb1EEEEEEEEEvNT_6ParamsE)
        /*0044*/ 	.word	0x00000000


	//----- nvinfo : EIATTR_REGCOUNT
	.align		4
.L_33:
        /*0048*/ 	.byte	0x04, 0x2f
        /*004a*/ 	.short	(.L_35 - .L_34)
	.align		4
.L_34:
        /*004c*/ 	.word	index@(_ZN7cutlass13device_kernelIN5flash11enable_sm90INS1_16FlashAttnFwdSm90INS1_25CollectiveMainloopFwdSm90ILi2EN4cute5tupleIJNS5_1CILi1EEES8_S8_EEENS6_IJNS7_ILi192EEENS7_ILi128EEENS7_ILi64EEEEEELi64ENS_10bfloat16_tEfNS_4arch4Sm90ELb0ELb1ELb1ELb1ELb0ELb1ELb0ELb1ELb1ELb0ELb0ELb0EEENS1_21CollectiveEpilogueFwdINS6_IJSA_SC_SB_EEES9_SE_SG_Li384ELb1ELb0ELb0ELb0EEENS1_36VarlenDynamicPersistentTileSchedulerILi192ELi128ELi384ELi32ELb0ELb0ELb1ELb1ELb0ELb1EEEEEEEEEvNT_6ParamsE)
        /*0050*/ 	.word	0x00000080


	//----- nvinfo : EIATTR_FRAME_SIZE
	.align		4
.L_35:
        /*0054*/ 	.byte	0x04, 0x11
        /*0056*/ 	.short	(.L_37 - .L_36)
	.align		4
.L_36:
        /*0058*/ 	.word	index@(_ZN7cutlass13device_kernelIN5flash11enable_sm90INS1_16FlashAttnFwdSm90INS1_25CollectiveMainloopFwdSm90ILi2EN4cute5tupleIJNS5_1CILi1EEES8_S8_EEENS6_IJNS7_ILi192EEENS7_ILi128EEENS7_ILi64EEEEEELi64ENS_10bfloat16_tEfNS_4arch4Sm90ELb0ELb1ELb1ELb1ELb0ELb1ELb0ELb1ELb1ELb0ELb0ELb0EEENS1_21CollectiveEpilogueFwdINS6_IJSA_SC_SB_EEES9_SE_SG_Li384ELb1ELb0ELb0ELb0EEENS1_36VarlenDynamicPersistentTileSchedulerILi192ELi128ELi384ELi32ELb0ELb0ELb1ELb1ELb0ELb1EEEEEEEEEvNT_6ParamsE)
        /*005c*/ 	.word	0x00000048


	//----- nvinfo : EIATTR_REGCOUNT
	.align		4
.L_37:
        /*0060*/ 	.byte	0x04, 0x2f
        /*0062*/ 	.short	(.L_39 - .L_38)
	.align		4
.L_38:
        /*0064*/ 	.word	index@(_ZN7cutlass13device_kernelIN5flash11enable_sm90INS1_16FlashAttnFwdSm90INS1_25CollectiveMainloopFwdSm90ILi2EN4cute5tupleIJNS5_1CILi1EEES8_S8_EEENS6_IJNS7_ILi192EEENS7_ILi128EEENS7_ILi64EEEEEELi64ENS_10bfloat16_tEfNS_4arch4Sm90ELb0ELb1ELb1ELb1ELb0ELb0ELb0ELb1ELb1ELb0ELb0ELb0EEENS1_21CollectiveEpilogueFwdINS6_IJSA_SC_SB_EEES9_SE_SG_Li384ELb1ELb0ELb0ELb0EEENS1_36VarlenDynamicPersistentTileSchedulerILi192ELi128ELi384ELi32ELb0ELb0ELb1ELb1ELb0ELb1EEEEEEEEEvNT_6ParamsE)
        /*0068*/ 	.word	0x00000080


	//----- nvinfo : EIATTR_FRAME_SIZE
	.align		4
.L_39:
        /*006c*/ 	.byte	0x04, 0x11
        /*006e*/ 	.short	(.L_41 - .L_40)
	.align		4
.L_40:
        /*0070*/ 	.word	index@(_ZN7cutlass13device_kernelIN5flash11enable_sm90INS1_16FlashAttnFwdSm90INS1_25CollectiveMainloopFwdSm90ILi2EN4cute5tupleIJNS5_1CILi1EEES8_S8_EEENS6_IJNS7_ILi192EEENS7_ILi128EEENS7_ILi64EEEEEELi64ENS_10bfloat16_tEfNS_4arch4Sm90ELb0ELb1ELb1ELb1ELb0ELb0ELb0ELb1ELb1ELb0ELb0ELb0EEENS1_21CollectiveEpilogueFwdINS6_IJSA_SC_SB_EEES9_SE_SG_Li384ELb1ELb0ELb0ELb0EEENS1_36VarlenDynamicPersistentTileSchedulerILi192ELi128ELi384ELi32ELb0ELb0ELb1ELb1ELb0ELb1EEEEEEEEEvNT_6ParamsE)
        /*0074*/ 	.word	0x00000010


	//----- nvinfo : EIATTR_REGCOUNT
	.align		4
.L_41:
        /*0078*/ 	.byte	0x04, 0x2f
        /*007a*/ 	.short	(.L_43 - .L_42)
	.align		4
.L_42:
        /*007c*/ 	.word	index@(_ZN7cutlass13device_kernelIN5flash11enable_sm90INS1_16FlashAttnFwdSm90INS1_25CollectiveMainloopFwdSm90ILi2EN4cute5tupleIJNS5_1CILi1EEES8_S8_EEENS6_IJNS7_ILi192EEENS7_ILi128EEENS7_ILi64EEEEEELi64ENS_10bfloat16_tEfNS_4arch4Sm90ELb0ELb1ELb1ELb0ELb0ELb0ELb0ELb1ELb1ELb0ELb0ELb0EEENS1_21CollectiveEpilogueFwdINS6_IJSA_SC_SB_EEES9_SE_SG_Li384ELb0ELb0ELb0ELb0EEENS1_30DynamicPersistentTileSchedulerILi384ELi32ELb0ELb0ELb1EEEEEEEEEvNT_6ParamsE)
        /*0080*/ 	.word	0x00000080


	//----- nvinfo : EIATTR_FRAME_SIZE
	.align		4
.L_43:
        /*0084*/ 	.byte	0x04, 0x11
        /*0086*/ 	.short	(.L_45 - .L_44)
	.align		4
.L_44:
        /*0088*/ 	.word	index@(_ZN7cutlass13device_kernelIN5flash11enable_sm90INS1_16FlashAttnFwdSm90INS1_25CollectiveMainloopFwdSm90ILi2EN4cute5tupleIJNS5_1CILi1EEES8_S8_EEENS6_IJNS7_ILi192EEENS7_ILi128EEENS7_ILi64EEEEEELi64ENS_10bfloat16_tEfNS_4arch4Sm90ELb0ELb1ELb1ELb0ELb0ELb0ELb0ELb1ELb1ELb0ELb0ELb0EEENS1_21CollectiveEpilogueFwdINS6_IJSA_SC_SB_EEES9_SE_SG_Li384ELb0ELb0ELb0ELb0EEENS1_30DynamicPersistentTileSchedulerILi384ELi32ELb0ELb0ELb1EEEEEEEEEvNT_6ParamsE)
        /*008c*/ 	.word	0x00000000


	//----- nvinfo : EIATTR_REGCOUNT
	.align		4
.L_45:
        /*0090*/ 	.byte	0x04, 0x2f
        /*0092*/ 	.short	(.L_47 - .L_46)
	.align		4
.L_46:
        /*0094*/ 	.word	index@(_ZN7cutlass13device_kernelIN5flash11enable_sm90INS1_16FlashAttnFwdSm90INS1_25CollectiveMainloopFwdSm90ILi2EN4cute5tupleIJNS5_1CILi1EEES8_S8_EEENS6_IJNS7_ILi192EEESA_NS7_ILi64EEEEEELi64ENS_10bfloat16_tEfNS_4arch4Sm90ELb0ELb0ELb1ELb1ELb0ELb1ELb0ELb0ELb1ELb0ELb0ELb0EEENS1_21CollectiveEpilogueFwdINS6_IJSA_SB_SA_EEES9_SD_SF_Li384ELb1ELb0ELb0ELb0EEENS1_36VarlenDynamicPersistentTileSchedulerILi192ELi192ELi384ELi32ELb0ELb0ELb1ELb0ELb1ELb1EEEEEEEEEvNT_6ParamsE)
        /*0098*/ 	.word	0x00000080


	//----- nvinfo : EIATTR_FRAME_SIZE
	.align		4
.L_47:
        /*009c*/ 	.byte	0x04, 0x11
        /*009e*/ 	.short	(.L_49 - .L_48)
	.align		4
.L_48:
        /*00a0*/ 	.word	index@(_ZN7cutlass13device_kernelIN5flash11enable_sm90INS1_16FlashAttnFwdSm90INS1_25CollectiveMainloopFwdSm90ILi2EN4cute5tupleIJNS5_1CILi1EEES8_S8_EEENS6_IJNS7_ILi192EEESA_NS7_ILi64EEEEEELi64ENS_10bfloat16_tEfNS_4arch4Sm90ELb0ELb0ELb1ELb1ELb0ELb1ELb0ELb0ELb1ELb0ELb0ELb0EEENS1_21CollectiveEpilogueFwdINS6_IJSA_SB_SA_EEES9_SD_SF_Li384ELb1ELb0ELb0ELb0EEENS1_36VarlenDynamicPersistentTileSchedulerILi192ELi192ELi384ELi32ELb0ELb0ELb1ELb0ELb1ELb1EEEEEEEEEvNT_6ParamsE)
        /*00a4*/ 	.word	0x00000090


	//----- nvinfo : EIATTR_REGCOUNT
	.align		4
.L_49:
        /*00a8*/ 	.byte	0x04, 0x2f
        /*00aa*/ 	.short	(.L_51 - .L_50)
	.align		4
.L_50:
        /*00ac*/ 	.word	index@(_ZN7cutlass13device_kernelIN5flash11enable_sm90INS1_16FlashAttnFwdSm90INS1_25CollectiveMainloopFwdSm90ILi2EN4cute5tupleIJNS5_1CILi1EEES8_S8_EEENS6_IJNS7_ILi192EEESA_NS7_ILi64EEEEEELi64ENS_10bfloat16_tEfNS_4arch4Sm90ELb0ELb0ELb1ELb1ELb0ELb0ELb0ELb0ELb1ELb0ELb0ELb0EEENS1_21CollectiveEpilogueFwdINS6_IJSA_SB_SA_EEES9_SD_SF_Li384ELb1ELb0ELb0ELb0EEENS1_36VarlenDynamicPersistentTileSchedulerILi192ELi192ELi384ELi32ELb0ELb0ELb1ELb0ELb1ELb1EEEEEEEEEvNT_6ParamsE)
        /*00b0*/ 	.word	0x00000080


	//----- nvinfo : EIATTR_FRAME_SIZE
	.align		4
.L_51:
        /*00b4*/ 	.byte	0x04, 0x11
        /*00b6*/ 	.short	(.L_53 - .L_52)
	.align		4
.L_52:
        /*00b8*/ 	.word	index@(_ZN7cutlass13device_kernelIN5flash11enable_sm90INS1_16FlashAttnFwdSm90INS1_25CollectiveMainloopFwdSm90ILi2EN4cute5tupleIJNS5_1CILi1EEES8_S8_EEENS6_IJNS7_ILi192EEESA_NS7_ILi64EEEEEELi64ENS_10bfloat16_tEfNS_4arch4Sm90ELb0ELb0ELb1ELb1ELb0ELb0ELb0ELb0ELb1ELb0ELb0ELb0EEENS1_21CollectiveEpilogueFwdINS6_IJSA_SB_SA_EEES9_SD_SF_Li384ELb1ELb0ELb0ELb0EEENS1_36VarlenDynamicPersistentTileSchedulerILi192ELi192ELi384ELi32ELb0ELb0ELb1ELb0ELb1ELb1EEEEEEEEEvNT_6ParamsE)
        /*00bc*/ 	.word	0x00000020


	//----- nvinfo : EIATTR_REGCOUNT
	.align		4
.L_53:
        /*00c0*/ 	.byte	0x04, 0x2f
        /*00c2*/ 	.short	(.L_55 - .L_54)
	.align		4
.L_54:
        /*00c4*/ 	.word	index@(_ZN7cutlass13device_kernelIN5flash11enable_sm90INS1_16FlashAttnFwdSm90INS1_25CollectiveMainloopFwdSm90ILi2EN4cute5tupleIJNS5_1CILi1EEES8_S8_EEENS6_IJNS7_ILi192EEESA_NS7_ILi64EEEEEELi64ENS_10bfloat16_tEfNS_4arch4Sm90ELb0ELb0ELb1ELb0ELb0ELb0ELb0ELb0ELb1ELb0ELb0ELb0EEENS1_21CollectiveEpilogueFwdINS6_IJSA_SB_SA_EEES9_SD_SF_Li384ELb0ELb0ELb0ELb0EEENS1_29StaticPersistentTileSchedulerILb0EEEEEEEEEvNT_6ParamsE)
        /*00c8*/ 	.word	0x00000080


	//----- nvinfo : EIATTR_FRAME_SIZE
	.align		4
.L_55:
        /*00cc*/ 	.byte	0x04, 0x11
        /*00ce*/ 	.short	(.L_57 - .L_56)
	.align		4
.L_56:
        /*00d0*/ 	.word	index@(_ZN7cutlass13device_kernelIN5flash11enable_sm90INS1_16FlashAttnFwdSm90INS1_25CollectiveMainloopFwdSm90ILi2EN4cute5tupleIJNS5_1CILi1EEES8_S8_EEENS6_IJNS7_ILi192EEESA_NS7_ILi64EEEEEELi64ENS_10bfloat16_tEfNS_4arch4Sm90ELb0ELb0ELb1ELb0ELb0ELb0ELb0ELb0ELb1ELb0ELb0ELb0EEENS1_21CollectiveEpilogueFwdINS6_IJSA_SB_SA_EEES9_SD_SF_Li384ELb0ELb0ELb0ELb0EEENS1_29StaticPersistentTileSchedulerILb0EEEEEEEEEvNT_6ParamsE)
        /*00d4*/ 	.word	0x00000018


	//----- nvinfo : EIATTR_MIN_STACK_SIZE
	.align		4
.L_57:
        /*00d8*/ 	.byte	0x04, 0x12
        /*00da*/ 	.short	(.L_59 - .L_58)
	.align		4
.L_58:
        /*00dc*/ 	.word	index@(_ZN7cutlass13device_kernelIN5flash11enable_sm90INS1_16FlashAttnFwdSm90INS1_25CollectiveMainloopFwdSm90ILi2EN4cute5tupleIJNS5_1CILi1EEES8_S8_EEENS6_IJNS7_ILi192EEESA_NS7_ILi64EEEEEELi64ENS_10bfloat16_tEfNS_4arch4Sm90ELb0ELb0ELb1ELb0ELb0ELb0ELb0ELb0ELb1ELb0ELb0ELb0EEENS1_21CollectiveEpilogueFwdINS6_IJSA_SB_SA_EEES9_SD_SF_Li384ELb0ELb0ELb0ELb0EEENS1_29StaticPersistentTileSchedulerILb0EEEEEEEEEvNT_6ParamsE)
        /*00e0*/ 	.word	0x00000018


	//----- nvinfo : EIATTR_MIN_STACK_SIZE
	.align		4
.L_59:
        /*00e4*/ 	.byte	0x04, 0x12
        /*00e6*/ 	.short	(.L_61 - .L_60)
	.align		4
.L_60:
        /*00e8*/ 	.word	index@(_ZN7cutlass13device_kernelIN5flash11enable_sm90INS1_16FlashAttnFwdSm90INS1_25CollectiveMainloopFwdSm90ILi2EN4cute5tupleIJNS5_1CILi1EEES8_S8_EEENS6_IJNS7_ILi192EEESA_NS7_ILi64EEEEEELi64ENS_10bfloat16_tEfNS_4arch4Sm90ELb0ELb0ELb1ELb1ELb0ELb0ELb0ELb0ELb1ELb0ELb0ELb0EEENS1_21CollectiveEpilogueFwdINS6_IJSA_SB_SA_EEES9_SD_SF_Li384ELb1ELb0ELb0ELb0EEENS1_36VarlenDynamicPersistentTileSchedulerILi192ELi192ELi384ELi32ELb0ELb0ELb1ELb0ELb1ELb1EEEEEEEEEvNT_6ParamsE)
        /*00ec*/ 	.word	0x00000020


	//----- nvinfo : EIATTR_MIN_STACK_SIZE
	.align		4
.L_61:
        /*00f0*/ 	.byte	0x04, 0x12
        /*00f2*/ 	.short	(.L_63 - .L_62)
	.align		4
.L_62:
        /*00f4*/ 	.word	index@(_ZN7cutlass13device_kernelIN5flash11enable_sm90INS1_16FlashAttnFwdSm90INS1_25CollectiveMainloopFwdSm90ILi2EN4cute5tupleIJNS5_1CILi1EEES8_S8_EEENS6_IJNS7_ILi192EEESA_NS7_ILi64EEEEEELi64ENS_10bfloat16_tEfNS_4arch4Sm90ELb0ELb0ELb1ELb1ELb0ELb1ELb0ELb0ELb1ELb0ELb0ELb0EEENS1_21CollectiveEpilogueFwdINS6_IJSA_SB_SA_EEES9_SD_SF_Li384ELb1ELb0ELb0ELb0EEENS1_36VarlenDynamicPersistentTileSchedulerILi192ELi192ELi384ELi32ELb0ELb0ELb1ELb0ELb1ELb1EEEEEEEEEvNT_6ParamsE)
        /*00f8*/ 	.word	0x00000090


	//----- nvinfo : EIATTR_MIN_STACK_SIZE
	.align		4
.L_63:
        /*00fc*/ 	.byte	0x04, 0x12
        /*00fe*/ 	.short	(.L_65 - .L_64)
	.align		4
.L_64:
        /*0100*/ 	.word	index@(_ZN7cutlass13device_kernelIN5flash11enable_sm90INS1_16FlashAttnFwdSm90INS1_25CollectiveMainloopFwdSm90ILi2EN4cute5tupleIJNS5_1CILi1EEES8_S8_EEENS6_IJNS7_ILi192EEENS7_ILi128EEENS7_ILi64EEEEEELi64ENS_10bfloat16_tEfNS_4arch4Sm90ELb0ELb1ELb1ELb0ELb0ELb0ELb0ELb1ELb1ELb0ELb0ELb0EEENS1_21CollectiveEpilogueFwdINS6_IJSA_SC_SB_EEES9_SE_SG_Li384ELb0ELb0ELb0ELb0EEENS1_30DynamicPersistentTileSchedulerILi384ELi32ELb0ELb0ELb1EEEEEEEEEvNT_6ParamsE)
        /*0104*/ 	.word	0x00000000


	//----- nvinfo : EIATTR_MIN_STACK_SIZE
	.align		4
.L_65:
        /*0108*/ 	.byte	0x04, 0x12
        /*010a*/ 	.short	(.L_67 - .L_66)
	.align		4
.L_66:
        /*010c*/ 	.word	index@(_ZN7cutlass13device_kernelIN5flash11enable_sm90INS1_16FlashAttnFwdSm90INS1_25CollectiveMainloopFwdSm90ILi2EN4cute5tupleIJNS5_1CILi1EEES8_S8_EEENS6_IJNS7_ILi192EEENS7_ILi128EEENS7_ILi64EEEEEELi64ENS_10bfloat16_tEfNS_4arch4Sm90ELb0ELb1ELb1ELb1ELb0ELb0ELb0ELb1ELb1ELb0ELb0ELb0EEENS1_21CollectiveEpilogueFwdINS6_IJSA_SC_SB_EEES9_SE_SG_Li384ELb1ELb0ELb0ELb0EEENS1_36VarlenDynamicPersistentTileSchedulerILi192ELi128ELi384ELi32ELb0ELb0ELb1ELb1ELb0ELb1EEEEEEEEEvNT_6ParamsE)
        /*0110*/ 	.word	0x00000010


	//----- nvinfo : EIATTR_MIN_STACK_SIZE
	.align		4
.L_67:
        /*0114*/ 	.byte	0x04, 0x12
        /*0116*/ 	.short	(.L_69 - .L_68)
	.align		4
.L_68:
        /*0118*/ 	.word	index@(_ZN7cutlass13device_kernelIN5flash11enable_sm90INS1_16FlashAttnFwdSm90INS1_25CollectiveMainloopFwdSm90ILi2EN4cute5tupleIJNS5_1CILi1EEES8_S8_EEENS6_IJNS7_ILi192EEENS7_ILi128EEENS7_ILi64EEEEEELi64ENS_10bfloat16_tEfNS_4arch4Sm90ELb0ELb1ELb1ELb1ELb0ELb1ELb0ELb1ELb1ELb0ELb0ELb0EEENS1_21CollectiveEpilogueFwdINS6_IJSA_SC_SB_EEES9_SE_SG_Li384ELb1ELb0ELb0ELb0EEENS1_36VarlenDynamicPersistentTileSchedulerILi192ELi128ELi384ELi32ELb0ELb0ELb1ELb1ELb0ELb1EEEEEEEEEvNT_6ParamsE)
        /*011c*/ 	.word	0x00000048


	//----- nvinfo : EIATTR_MIN_STACK_SIZE
	.align		4
.L_69:
        /*0120*/ 	.byte	0x04, 0x12
        /*0122*/ 	.short	(.L_71 - .L_70)
	.align		4
.L_70:
        /*0124*/ 	.word	index@(_ZN7cutlass13device_kernelIN5flash11enable_sm90INS1_16FlashAttnFwdSm90INS1_25CollectiveMainloopFwdSm90ILi2EN4cute5tupleIJNS5_1CILi1EEES8_S8_EEENS6_IJNS7_ILi192EEENS7_ILi128EEENS7_ILi64EEEEEELi64ENS_10bfloat16_tEfNS_4arch4Sm90ELb1ELb0ELb1ELb0ELb0ELb0ELb0ELb1ELb1ELb0ELb0ELb0EEENS1_21CollectiveEpilogueFwdINS6_IJSA_SC_SB_EEES9_SE_SG_Li384ELb0ELb0ELb0ELb0EEENS1_30DynamicPersistentTileSchedulerILi384ELi32ELb0ELb0ELb1EEEEEEEEEvNT_6ParamsE)
        /*0128*/ 	.word	0x00000000


	//----- nvinfo : EIATTR_MIN_STACK_SIZE
	.align		4
.L_71:
        /*012c*/ 	.byte	0x04, 0x12
        /*012e*/ 	.short	(.L_73 - .L_72)
	.align		4
.L_72:
        /*0130*/ 	.word	index@(_ZN7cutlass13device_kernelIN5flash11enable_sm90INS1_16FlashAttnFwdSm90INS1_25CollectiveMainloopFwdSm90ILi2EN4cute5tupleIJNS5_1CILi1EEES8_S8_EEENS6_IJNS7_ILi192EEENS7_ILi128EEENS7_ILi64EEEEEELi64ENS_10bfloat16_tEfNS_4arch4Sm90ELb1ELb0ELb1ELb1ELb0ELb0ELb0ELb1ELb1ELb0ELb0ELb0EEENS1_21CollectiveEpilogueFwdINS6_IJSA_SC_SB_EEES9_SE_SG_Li384ELb1ELb0ELb0ELb0EEENS1_36VarlenDynamicPersistentTileSchedulerILi192ELi128ELi384ELi32ELb0ELb0ELb1ELb1ELb1ELb1EEEEEEEEEvNT_6ParamsE)
        /*0134*/ 	.word	0x00000010


	//----- nvinfo : EIATTR_MIN_STACK_SIZE
	.align		4
.L_73:
        /*0138*/ 	.byte	0x04, 0x12
        /*013a*/ 	.short	(.L_75 - .L_74)
	.align		4
.L_74:
        /*013c*/ 	.word	index@(_ZN7cutlass13device_kernelIN5flash11enable_sm90INS1_16FlashAttnFwdSm90INS1_25CollectiveMainloopFwdSm90ILi2EN4cute5tupleIJNS5_1CILi1EEES8_S8_EEENS6_IJNS7_ILi192EEENS7_ILi128EEENS7_ILi64EEEEEELi64ENS_10bfloat16_tEfNS_4arch4Sm90ELb1ELb0ELb1ELb1ELb0ELb1ELb0ELb1ELb1ELb0ELb0ELb0EEENS1_21CollectiveEpilogueFwdINS6_IJSA_SC_SB_EEES9_SE_SG_Li384ELb1ELb0ELb0ELb0EEENS1_36VarlenDynamicPersistentTileSchedulerILi192ELi128ELi384ELi32ELb0ELb0ELb1ELb1ELb1ELb1EEEEEEEEEvNT_6ParamsE)
        /*0140*/ 	.word	0x00000048
.L_75:


//--------------------- .nv.compat                --------------------------
	.section	.nv.compat,"",@"SHT_CUDA_COMPAT_INFO"
	.align	4
        /*0000*/ 	.byte	0x02, 0x09, 0x01, 0x00, 0x02, 0x02, 0x04, 0x00, 0x02, 0x05, 0x05, 0x00, 0x03, 0x07, 0x01, 0x01
        /*0010*/ 	.byte	0x02, 0x03, 0x01, 0x00, 0x02, 0x06, 0x01, 0x00, 0x04, 0x0b, 0x08, 0x00, 0x00, 0x00, 0x00, 0x00
        /*0020*/ 	.byte	0x00, 0x00, 0x00, 0x00


//--------------------- .nv.info._ZN7cutlass13device_kernelIN5flash11enable_sm90INS1_16FlashAttnFwdSm90INS1_25CollectiveMainloopFwdSm90ILi2EN4cute5tupleIJNS5_1CILi1EEES8_S8_EEENS6_IJNS7_ILi192EEESA_NS7_ILi64EEEEEELi64ENS_10bfloat16_tEfNS_4arch4Sm90ELb0ELb0ELb1ELb0ELb0ELb0ELb0ELb0ELb1ELb0ELb0ELb0EEENS1_21CollectiveEpilogueFwdINS6_IJSA_SB_SA_EEES9_SD_SF_Li384ELb0ELb0ELb0ELb0EEENS1_29StaticPersistentTileSchedulerILb0EEEEEEEEEvNT_6ParamsE --------------------------
	.section	.nv.info._ZN7cutlass13device_kernelIN5flash11enable_sm90INS1_16FlashAttnFwdSm90INS1_25CollectiveMainloopFwdSm90ILi2EN4cute5tupleIJNS5_1CILi1EEES8_S8_EEENS6_IJNS7_ILi192EEESA_NS7_ILi64EEEEEELi64ENS_10bfloat16_tEfNS_4arch4Sm90ELb0ELb0ELb1ELb0ELb0ELb0ELb0ELb0ELb1ELb0ELb0ELb0EEENS1_21CollectiveEpilogueFwdINS6_IJSA_SB_SA_EEES9_SD_SF_Li384ELb0ELb0ELb0ELb0EEENS1_29StaticPersistentTileSchedulerILb0EEEEEEEEEvNT_6ParamsE,"",@"SHT_CUDA_INFO"
	.sectionflags	@""
	.align	4


	//----- nvinfo : EIATTR_CUDA_API_VERSION
	.align		4
        /*0000*/ 	.byte	0x04, 0x37
        /*0002*/ 	.short	(.L_77 - .L_76)
.L_76:
        /*0004*/ 	.word	0x00000082


	//----- nvinfo : EIATTR_KPARAM_INFO
	.align		4
.L_77:
        /*0008*/ 	.byte	0x04, 0x17
        /*000a*/ 	.short	(.L_79 - .L_78)
.L_78:
        /*000c*/ 	.word	0x00000000
        /*0010*/ 	.short	0x0000
        /*0012*/ 	.short	0x0070
        /*0014*/ 	.byte	0x00, 0xf0, 0x01, 0x2e


	//----- nvinfo : EIATTR_SPARSE_MMA_MASK
	.align		4
.L_79:
        /*0018*/ 	.byte	0x03, 0x50
        /*001a*/ 	.short	0x0000


	//----- nvinfo : EIATTR_MAXREG_COUNT
	.align		4
        /*001c*/ 	.byte	0x03, 0x1b
        /*001e*/ 	.short	0x0080


	//----- nvinfo : EIATTR_NUM_BARRIERS
	.align		4
        /*0020*/ 	.byte	0x02, 0x4c
        /*0022*/ 	.byte	0x10
	.zero		1


	//----- nvinfo : EIATTR_EXTERNS
	.align		4
        /*0024*/ 	.byte	0x04, 0x0f
        /*0026*/ 	.short	(.L_81 - .L_80)


	//   ....[0]....
	.align		4
.L_80:
        /*0028*/ 	.word	index@(__assertfail)


	//----- nvinfo : EIATTR_ANNOTATIONS
	.align		4
.L_81:
        /*002c*/ 	.byte	0x04, 0x55
        /*002e*/ 	.short	(.L_83 - .L_82)


	//   ....[0]....
.L_82:
        /*0030*/ 	.word	0x00000001
        /*0034*/ 	.byte	0x30, 0x0e, 0x00, 0x00, 0x01, 0x00, 0x00, 0x00, 0x60, 0x0e, 0x00, 0x00, 0x01, 0x00, 0x00, 0x00
        /*0044*/ 	.byte	0x40, 0x11, 0x00, 0x00, 0x01, 0x00, 0x00, 0x00, 0x60, 0x12, 0x00, 0x00, 0x01, 0x00, 0x00, 0x00
        /*0054*/ 	.byte	0xd0, 0x4a, 0x00, 0x00, 0x01, 0x00, 0x00, 0x00, 0xe0, 0x82, 0x00, 0x00, 0x01, 0x00, 0x00, 0x00
        /*0064*/ 	.byte	0x70, 0x96, 0x00, 0x00, 0x01, 0x00, 0x00, 0x00, 0x50, 0x9a, 0x00, 0x00, 0x01, 0x00, 0x00, 0x00
        /*0074*/ 	.byte	0x40, 0x9d, 0x00, 0x00, 0x01, 0x00, 0x00, 0x00, 0x80, 0x9e, 0x00, 0x00, 0x01, 0x00, 0x00, 0x00
        /*0084*/ 	.byte	0x40, 0x9f, 0x00, 0x00, 0x01, 0x00, 0x00, 0x00, 0x60, 0xa6, 0x00, 0x00, 0x01, 0x00, 0x00, 0x00
        /*0094*/ 	.byte	0xe0, 0xa6, 0x00, 0x00, 0x01, 0x00, 0x00, 0x00, 0x40, 0xac, 0x00, 0x00, 0x01, 0x00, 0x00, 0x00
        /*00a4*/ 	.byte	0xf0, 0xac, 0x00, 0x00, 0x01, 0x00, 0x00, 0x00, 0xa0, 0xb1, 0x00, 0x00, 0x01, 0x00, 0x00, 0x00
        /*00b4*/ 	.byte	0x50, 0xb2, 0x00, 0x00, 0x01, 0x00, 0x00, 0x00, 0xf0, 0xb3, 0x00, 0x00


	//----- nvinfo : EIATTR_MERCURY_ISA_VERSION
	.align		4
.L_83:
        /*00c0*/ 	.byte	0x03, 0x5f
        /*00c2*/ 	.short	0x0101


	//----- nvinfo : EIATTR_INT_WARP_WIDE_INSTR_OFFSETS
	.align		4
        /*00c4*/ 	.byte	0x04, 0x31
        /*00c6*/ 	.short	(.L_85 - .L_84)


	//   ....[0]....
.L_84:
        /*00c8*/ 	.word	0x00000180


	//   ....[1]....
        /*00cc*/ 	.word	0x000001c0


	//   ....[2]....
        /*00d0*/ 	.word	0x00000250


	//   ....[3]....
        /*00d4*/ 	.word	0x00009b40


	//   ....[4]....
        /*00d8*/ 	.word	0x00009b80


	//----- nvinfo : EIATTR_COOP_GROUP_MASK_REGIDS
	.align		4
.L_85:
        /*00dc*/ 	.byte	0x04, 0x29
        /*00de*/ 	.short	(.L_87 - .L_86)


	//   ....[0]....
.L_86:
        /*00e0*/ 	.word	0xffffffff


	//   ....[1]....
        /*00e4*/ 	.word	0xffffffff


	//   ....[2]....
        /*00e8*/ 	.word	0xffffffff


	//   ....[3]....
        /*00ec*/ 	.word	0xffffffff


	//   ....[4]....
        /*00f0*/ 	.word	0xffffffff


	//   ....[5]....
        /*00f4*/ 	.word	0xffffffff


	//   ....[6]....
        /*00f8*/ 	.word	0xffffffff


	//   ....[7]....
        /*00fc*/ 	.word	0xffffffff


	//   ....[8]....
        /*0100*/ 	.word	0xffffffff


	//   ....[9]....
        /*0104*/ 	.word	0xffffffff


	//   ....[10]....
        /*0108*/ 	.word	0xffffffff


	//   ....[11]....
        /*010c*/ 	.word	0xffffffff


	//   ....[12]....
        /*0110*/ 	.word	0xffffffff


	//   ....[13]....
        /*0114*/ 	.word	0xffffffff


	//   ....[14]....
        /*0118*/ 	.word	0xffffffff


	//   ....[15]....
        /*011c*/ 	.word	0xffffffff


	//   ....[16]....
        /*0120*/ 	.word	0xffffffff


	//   ....[17]....
        /*0124*/ 	.word	0xffffffff


	//   ....[18]....
        /*0128*/ 	.word	0xffffffff


	//   ....[19]....
        /*012c*/ 	.word	0xffffffff


	//   ....[20]....
        /*0130*/ 	.word	0xffffffff


	//   ....[21]....
        /*0134*/ 	.word	0xffffffff


	//   ....[22]....
        /*0138*/ 	.word	0xffffffff


	//   ....[23]....
        /*013c*/ 	.word	0xffffffff


	//   ....[24]....
        /*0140*/ 	.word	0xffffffff


	//   ....[25]....
        /*0144*/ 	.word	0x0500000f


	//   ....[26]....
        /*0148*/ 	.word	0x0500000f


	//----- nvinfo : EIATTR_COOP_GROUP_INSTR_OFFSETS
	.align		4
.L_87:
        /*014c*/ 	.byte	0x04, 0x28
        /*014e*/ 	.short	(.L_89 - .L_88)


	//   ....[0]....
.L_88:
        /*0150*/ 	.word	0x00000060


	//   ....[1]....
        /*0154*/ 	.word	0x00000190


	//   ....[2]....
        /*0158*/ 	.word	0x00000230


	//   ....[3]....
        /*015c*/ 	.word	0x000003c0


	//   ....[4]....
        /*0160*/ 	.word	0x00000520


	//   ....[5]....
        /*0164*/ 	.word	0x00000640


	//   ....[6]....
        /*0168*/ 	.word	0x000007a0


	//   ....[7]....
        /*016c*/ 	.word	0x00000fe0


	//   ....[8]....
        /*0170*/ 	.word	0x00002f50


	//   ....[9]....
        /*0174*/ 	.word	0x00002f90


	//   ....[10]....
        /*0178*/ 	.word	0x00003770


	//   ....[11]....
        /*017c*/ 	.word	0x000037d0


	//   ....[12]....
        /*0180*/ 	.word	0x00004ab0


	//   ....[13]....
        /*0184*/ 	.word	0x00005d80


	//   ....[14]....
        /*0188*/ 	.word	0x00005e00


	//   ....[15]....
        /*018c*/ 	.word	0x00006bf0


	//   ....[16]....
        /*0190*/ 	.word	0x00006c50


	//   ....[17]....
        /*0194*/ 	.word	0x000081e0


	//   ....[18]....
        /*0198*/ 	.word	0x00008320


	//   ....[19]....
        /*019c*/ 	.word	0x00008360


	//   ....[20]....
        /*01a0*/ 	.word	0x000084b0


	//   ....[21]....
        /*01a4*/ 	.word	0x000084c0


	//   ....[22]....
        /*01a8*/ 	.word	0x00009060


	//   ....[23]....
        /*01ac*/ 	.word	0x000093f0


	//   ....[24]....
        /*01b0*/ 	.word	0x0000b660


	//   ....[25]....
        /*01b4*/ 	.word	0x0000bb00


	//   ....[26]....
        /*01b8*/ 	.word	0x0000bf40


	//----- nvinfo : EIATTR_REG_RECONFIG
	.align		4
.L_89:
        /*01bc*/ 	.byte	0x01, 0x54
	.zero		2


	//----- nvinfo : EIATTR_SYSCALL_OFFSETS
	.align		4
        /*01c0*/ 	.byte	0x04, 0x46
        /*01c2*/ 	.short	(.L_91 - .L_90)


	//   ....[0]....
.L_90:
        /*01c4*/ 	.word	0x00001250


	//   ....[1]....
        /*01c8*/ 	.word	0x00009810


	//   ....[2]....
        /*01cc*/ 	.word	0x00009940


	//   ....[3]....
        /*01d0*/ 	.word	0x00009a40


	//----- nvinfo : EIATTR_MBARRIER_INSTR_OFFSETS
	.align		4
.L_91:
        /*01d4*/ 	.byte	0x04, 0x39
        /*01d6*/ 	.short	(.L_93 - .L_92)


	//   ....[0]....
.L_92:
        /*01d8*/ 	.word	0x00000270
        /*01dc*/ 	.word	0x000000ff
        /*01e0*/ 	.word	0x00030800
        /*01e4*/ 	.short	0x0100
        /*01e6*/ 	.byte	0x06
	.zero		1


	//   ....[1]....
        /*01e8*/ 	.word	0x00000280
        /*01ec*/ 	.word	0x000000ff
        /*01f0*/ 	.word	0x00030820
        /*01f4*/ 	.short	0x0100
        /*01f6*/ 	.byte	0x06
	.zero		1


	//   ....[2]....
        /*01f8*/ 	.word	0x00000370
        /*01fc*/ 	.word	0x000000ff
        /*0200*/ 	.word	0x00030830
        /*0204*/ 	.short	0x0100
        /*0206*/ 	.byte	0x08
	.zero		1


	//   ....[3]....
        /*0208*/ 	.word	0x00000380
        /*020c*/ 	.word	0x000000ff
        /*0210*/ 	.word	0x00030840
        /*0214*/ 	.short	0x0100
        /*0216*/ 	.byte	0x08
	.zero		1


	//   ....[4]....
        /*0218*/ 	.word	0x00000390
        /*021c*/ 	.word	0x000000ff
        /*0220*/ 	.word	0x00030838
        /*0224*/ 	.short	0x0100
        /*0226*/ 	.byte	0x08
	.zero		1


	//   ....[5]....
        /*0228*/ 	.word	0x000003a0
        /*022c*/ 	.word	0x000000ff
        /*0230*/ 	.word	0x00030848
        /*0234*/ 	.short	0x0100
        /*0236*/ 	.byte	0x08
	.zero		1


	//   ....[6]....
        /*0238*/ 	.word	0x000004d0
        /*023c*/ 	.word	0x000000ff
        /*0240*/ 	.word	0x00030850
        /*0244*/ 	.short	0x0100
        /*0246*/ 	.byte	0x08
	.zero		1


	//   ....[7]....
        /*0248*/ 	.word	0x000004e0
        /*024c*/ 	.word	0x000000ff
        /*0250*/ 	.word	0x00030860
        /*0254*/ 	.short	0x0100
        /*0256*/ 	.byte	0x08
	.zero		1


	//   ....[8]....
        /*0258*/ 	.word	0x000004f0
        /*025c*/ 	.word	0x000000ff
        /*0260*/ 	.word	0x00030858
        /*0264*/ 	.short	0x0100
        /*0266*/ 	.byte	0x08
	.zero		1


	//   ....[9]....
        /*0268*/ 	.word	0x00000500
        /*026c*/ 	.word	0x000000ff
        /*0270*/ 	.word	0x00030868
        /*0274*/ 	.short	0x0100
        /*0276*/ 	.byte	0x08
	.zero		1


	//   ....[10]....
        /*0278*/ 	.word	0x000005f0
        /*027c*/ 	.word	0x000000ff
        /*0280*/ 	.word	0x00030870
        /*0284*/ 	.short	0x0100
        /*0286*/ 	.byte	0x06
	.zero		1


	//   ....[11]....
        /*0288*/ 	.word	0x00000600
        /*028c*/ 	.word	0x000000ff
        /*0290*/ 	.word	0x00030880
        /*0294*/ 	.short	0x0100
        /*0296*/ 	.byte	0x06
	.zero		1


	//   ....[12]....
        /*0298*/ 	.word	0x00000610
        /*029c*/ 	.word	0x000000ff
        /*02a0*/ 	.word	0x00030878
        /*02a4*/ 	.short	0x0100
        /*02a6*/ 	.byte	0x06
	.zero		1


	//   ....[13]....
        /*02a8*/ 	.word	0x00000620
        /*02ac*/ 	.word	0x000000ff
        /*02b0*/ 	.word	0x00030888
        /*02b4*/ 	.short	0x0100
        /*02b6*/ 	.byte	0x06
	.zero		1


	//   ....[14]....
        /*02b8*/ 	.word	0x00000750
        /*02bc*/ 	.word	0x000000ff
        /*02c0*/ 	.word	0x00030890
        /*02c4*/ 	.short	0x0100
        /*02c6*/ 	.byte	0x08
	.zero		1


	//   ....[15]....
        /*02c8*/ 	.word	0x00000760
        /*02cc*/ 	.word	0x000000ff
        /*02d0*/ 	.word	0x000308a0
        /*02d4*/ 	.short	0x0100
        /*02d6*/ 	.byte	0x08
	.zero		1


	//   ....[16]....
        /*02d8*/ 	.word	0x00000770
        /*02dc*/ 	.word	0x000000ff
        /*02e0*/ 	.word	0x00030898
        /*02e4*/ 	.short	0x0100
        /*02e6*/ 	.byte	0x08
	.zero		1


	//   ....[17]....
        /*02e8*/ 	.word	0x00000780
        /*02ec*/ 	.word	0x000000ff
        /*02f0*/ 	.word	0x000308a8
        /*02f4*/ 	.short	0x0100
        /*02f6*/ 	.byte	0x08
	.zero		1


	//   ....[18]....
        /*02f8*/ 	.word	0x000008b0
        /*02fc*/ 	.word	0x000000ff
        /*0300*/ 	.word	0x000308b0
        /*0304*/ 	.short	0x0100
        /*0306*/ 	.byte	0x08
	.zero		1


	//   ....[19]....
        /*0308*/ 	.word	0x000008c0
        /*030c*/ 	.word	0x000000ff
        /*0310*/ 	.word	0x000308c0
        /*0314*/ 	.short	0x0100
        /*0316*/ 	.byte	0x08
	.zero		1


	//   ....[20]....
        /*0318*/ 	.word	0x000008d0
        /*031c*/ 	.word	0x000000ff
        /*0320*/ 	.word	0x000308b8
        /*0324*/ 	.short	0x0100
        /*0326*/ 	.byte	0x08
	.zero		1


	//   ....[21]....
        /*0328*/ 	.word	0x000008e0
        /*032c*/ 	.word	0x000000ff
        /*0330*/ 	.word	0x000308c8
        /*0334*/ 	.short	0x0100
        /*0336*/ 	.byte	0x08
	.zero		1


	//   ....[22]....
        /*0338*/ 	.word	0x00001290
        /*033c*/ 	.word	0x000000ff
        /*0340*/ 	.word	0x00030800
        /*0344*/ 	.short	0x010a
        /*0346*/ 	.byte	0x28
	.zero		1


	//   ....[23]....
        /*0348*/ 	.word	0x00001320
        /*034c*/ 	.word	0x00000003
        /*0350*/ 	.word	0x00030830
        /*0354*/ 	.short	0x010a
        /*0356*/ 	.byte	0x3f
	.zero		1


	//   ....[24]....
        /*0358*/ 	.word	0x000013b0
        /*035c*/ 	.word	0x00000003
        /*0360*/ 	.word	0x00030830
        /*0364*/ 	.short	0x010a
        /*0366*/ 	.byte	0x3f
	.zero		1


	//   ....[25]....
        /*0368*/ 	.word	0x000039e0
        /*036c*/ 	.word	0x00000005
        /*0370*/ 	.word	0x00000000
        /*0374*/ 	.short	0x0101
        /*0376*/ 	.byte	0x3f
	.zero		1


	//   ....[26]....
        /*0378*/ 	.word	0x00004d00
        /*037c*/ 	.word	0x000000ff
        /*0380*/ 	.word	0x00030830
        /*0384*/ 	.short	0x010a
        /*0386*/ 	.byte	0x0a
	.zero		1


	//   ....[27]....
        /*0388*/ 	.word	0x00004d40
        /*038c*/ 	.word	0x000000ff
        /*0390*/ 	.word	0x00030830
        /*0394*/ 	.short	0x010a
        /*0396*/ 	.byte	0x0a
	.zero		1


	//   ....[28]....
        /*0398*/ 	.word	0x00004f40
        /*039c*/ 	.word	0x000000ff
        /*03a0*/ 	.word	0x00030850
        /*03a4*/ 	.short	0x010a
        /*03a6*/ 	.byte	0x0a
	.zero		1


	//   ....[29]....
        /*03a8*/ 	.word	0x00004f80
        /*03ac*/ 	.word	0x000000ff
        /*03b0*/ 	.word	0x00030850
        /*03b4*/ 	.short	0x010a
        /*03b6*/ 	.byte	0x0a
	.zero		1


	//   ....[30]....
        /*03b8*/ 	.word	0x000070e0
        /*03bc*/ 	.word	0x00000067
        /*03c0*/ 	.word	0x00000000
        /*03c4*/ 	.short	0x0101
        /*03c6*/ 	.byte	0x3f
	.zero		1


	//   ....[31]....
        /*03c8*/ 	.word	0x00007270
        /*03cc*/ 	.word	0x0000000a
        /*03d0*/ 	.word	0x00000000
        /*03d4*/ 	.short	0x0101
        /*03d6*/ 	.byte	0x3f
	.zero		1


	//   ....[32]....
        /*03d8*/ 	.word	0x00008260
        /*03dc*/ 	.word	0x000000ff
        /*03e0*/ 	.word	0x00030850
        /*03e4*/ 	.short	0x010a
        /*03e6*/ 	.byte	0x0c
	.zero		1


	//   ....[33]....
        /*03e8*/ 	.word	0x000082a0
        /*03ec*/ 	.word	0x000000ff
        /*03f0*/ 	.word	0x00030850
        /*03f4*/ 	.short	0x010a
        /*03f6*/ 	.byte	0x0c
	.zero		1


	//   ....[34]....
        /*03f8*/ 	.word	0x00008dc0
        /*03fc*/ 	.word	0x0000000c
        /*0400*/ 	.word	0x00000000
        /*0404*/ 	.short	0x0101
        /*0406*/ 	.byte	0x3f
	.zero		1


	//   ....[35]....
        /*0408*/ 	.word	0x00009300
        /*040c*/ 	.word	0x000000ff
        /*0410*/ 	.word	0x00000000
        /*0414*/ 	.short	0x0101
        /*0416*/ 	.byte	0x06
	.zero		1


	//   ....[36]....
        /*0418*/ 	.word	0x00009ec0
        /*041c*/ 	.word	0x00000007
        /*0420*/ 	.word	0x00030840
        /*0424*/ 	.short	0x010a
        /*0426*/ 	.byte	0x3f
	.zero		1


	//   ....[37]....
        /*0428*/ 	.word	0x0000a1a0
        /*042c*/ 	.word	0x00000019
        /*0430*/ 	.word	0x00030820
        /*0434*/ 	.short	0x010a
        /*0436*/ 	.byte	0x3f
	.zero		1


	//   ....[38]....
        /*0438*/ 	.word	0x0000a430
        /*043c*/ 	.word	0x00000005
        /*0440*/ 	.word	0x00030840
        /*0444*/ 	.short	0x010a
        /*0446*/ 	.byte	0x3f
	.zero		1


	//   ....[39]....
        /*0448*/ 	.word	0x0000a5d0
        /*044c*/ 	.word	0x00000004
        /*0450*/ 	.word	0x00000060
        /*0454*/ 	.short	0x010a
        /*0456*/ 	.byte	0x3f
	.zero		1


	//   ....[40]....
        /*0458*/ 	.word	0x0000aa20
        /*045c*/ 	.word	0x00000006
        /*0460*/ 	.word	0x00030840
        /*0464*/ 	.short	0x010a
        /*0466*/ 	.byte	0x3f
	.zero		1


	//   ....[41]....
        /*0468*/ 	.word	0x0000abc0
        /*046c*/ 	.word	0x00000006
        /*0470*/ 	.word	0x00000060
        /*0474*/ 	.short	0x010a
        /*0476*/ 	.byte	0x3f
	.zero		1


	//   ....[42]....
        /*0478*/ 	.word	0x0000af70
        /*047c*/ 	.word	0x00000005
        /*0480*/ 	.word	0x00030840
        /*0484*/ 	.short	0x010a
        /*0486*/ 	.byte	0x3f
	.zero		1


	//   ....[43]....
        /*0488*/ 	.word	0x0000b120
        /*048c*/ 	.word	0x00000005
        /*0490*/ 	.word	0x00000060
        /*0494*/ 	.short	0x010a
        /*0496*/ 	.byte	0x3f
	.zero		1


	//   ....[44]....
        /*0498*/ 	.word	0x0000b370
        /*049c*/ 	.word	0x00000005
        /*04a0*/ 	.word	0x00030860
        /*04a4*/ 	.short	0x010a
        /*04a6*/ 	.byte	0x3f
	.zero		1


	//   ....[45]....
        /*04a8*/ 	.word	0x0000b610
        /*04ac*/ 	.word	0x00000008
        /*04b0*/ 	.word	0x00030820
        /*04b4*/ 	.short	0x010a
        /*04b6*/ 	.byte	0x3f
	.zero		1


	//   ....[46]....
        /*04b8*/ 	.word	0x0000b770
        /*04bc*/ 	.word	0x00000005
        /*04c0*/ 	.word	0x00000000
        /*04c4*/ 	.short	0x010a
        /*04c6*/ 	.byte	0x3f
	.zero		1


	//   ....[47]....
        /*04c8*/ 	.word	0x0000b7e0
        /*04cc*/ 	.word	0x00000003
        /*04d0*/ 	.word	0x00000000
        /*04d4*/ 	.short	0x010a
        /*04d6*/ 	.byte	0x3f
	.zero		1


	//   ....[48]....
        /*04d8*/ 	.word	0x0000b840
        /*04dc*/ 	.word	0x00000005
        /*04e0*/ 	.word	0x00000000
        /*04e4*/ 	.short	0x010a
        /*04e6*/ 	.byte	0x3f
	.zero		1


	//   ....[49]....
        /*04e8*/ 	.word	0x0000b870
        /*04ec*/ 	.word	0x00000003
        /*04f0*/ 	.word	0x00000000
        /*04f4*/ 	.short	0x010a
        /*04f6*/ 	.byte	0x3f
	.zero		1


	//   ....[50]....
        /*04f8*/ 	.word	0x0000b8e0
        /*04fc*/ 	.word	0x00000003
        /*0500*/ 	.word	0x00030800
        /*0504*/ 	.short	0x010a
        /*0506*/ 	.byte	0x3f
	.zero		1


	//   ....[51]....
        /*0508*/ 	.word	0x0000b930
        /*050c*/ 	.word	0x00000003
        /*0510*/ 	.word	0x00030830
        /*0514*/ 	.short	0x010a
        /*0516*/ 	.byte	0x3f
	.zero		1


	//   ....[52]....
        /*0518*/ 	.word	0x0000b990
        /*051c*/ 	.word	0x0000000b
        /*0520*/ 	.word	0x00030830
        /*0524*/ 	.short	0x010a
        /*0526*/ 	.byte	0x3f
	.zero		1


	//   ....[53]....
        /*0528*/ 	.word	0x0000b9f0
        /*052c*/ 	.word	0x0000000b
        /*0530*/ 	.word	0x00030850
        /*0534*/ 	.short	0x010a
        /*0536*/ 	.byte	0x3f
	.zero		1


	//   ....[54]....
        /*0538*/ 	.word	0x0000ba50
        /*053c*/ 	.word	0x00000004
        /*0540*/ 	.word	0x00030850
        /*0544*/ 	.short	0x010a
        /*0546*/ 	.byte	0x3f
	.zero		1


	//   ....[55]....
        /*0548*/ 	.word	0x0000bbc0
        /*054c*/ 	.word	0x00000007
        /*0550*/ 	.word	0x00030840
        /*0554*/ 	.short	0x010a
        /*0556*/ 	.byte	0x3f
	.zero		1


	//   ....[56]....
        /*0558*/ 	.word	0x0000bc10
        /*055c*/ 	.word	0x00000019
        /*0560*/ 	.word	0x00030820
        /*0564*/ 	.short	0x010a
        /*0566*/ 	.byte	0x3f
	.zero		1


	//   ....[57]....
        /*0568*/ 	.word	0x0000bc60
        /*056c*/ 	.word	0x00000005
        /*0570*/ 	.word	0x00030840
        /*0574*/ 	.short	0x010a
        /*0576*/ 	.byte	0x3f
	.zero		1


	//   ....[58]....
        /*0578*/ 	.word	0x0000bcb0
        /*057c*/ 	.word	0x00000004
        /*0580*/ 	.word	0x00000060
        /*0584*/ 	.short	0x010a
        /*0586*/ 	.byte	0x3f
	.zero		1


	//   ....[59]....
        /*0588*/ 	.word	0x0000bd00
        /*058c*/ 	.word	0x00000006
        /*0590*/ 	.word	0x00030840
        /*0594*/ 	.short	0x010a
        /*0596*/ 	.byte	0x3f
	.zero		1


	//   ....[60]....
        /*0598*/ 	.word	0x0000bd50
        /*059c*/ 	.word	0x00000006
        /*05a0*/ 	.word	0x00000060
        /*05a4*/ 	.short	0x010a
        /*05a6*/ 	.byte	0x3f
	.zero		1


	//   ....[61]....
        /*05a8*/ 	.word	0x0000bda0
        /*05ac*/ 	.word	0x00000005
        /*05b0*/ 	.word	0x00030840
        /*05b4*/ 	.short	0x010a
        /*05b6*/ 	.byte	0x3f
	.zero		1


	//   ....[62]....
        /*05b8*/ 	.word	0x0000bdf0
        /*05bc*/ 	.word	0x00000005
        /*05c0*/ 	.word	0x00000060
        /*05c4*/ 	.short	0x010a
        /*05c6*/ 	.byte	0x3f
	.zero		1


	//   ....[63]....
        /*05c8*/ 	.word	0x0000be40
        /*05cc*/ 	.word	0x00000005
        /*05d0*/ 	.word	0x00030860
        /*05d4*/ 	.short	0x010a
        /*05d6*/ 	.byte	0x3f
	.zero		1


	//   ....[64]....
        /*05d8*/ 	.word	0x0000be90
        /*05dc*/ 	.word	0x00000008
        /*05e0*/ 	.word	0x00030820
        /*05e4*/ 	.short	0x010a
        /*05e6*/ 	.byte	0x3f
	.zero		1


	//   ....[65]....
        /*05e8*/ 	.word	0x0000c000
        /*05ec*/ 	.word	0x00000005
        /*05f0*/ 	.word	0x00000000
        /*05f4*/ 	.short	0x010a
        /*05f6*/ 	.byte	0x3f
	.zero		1


	//   ....[66]....
        /*05f8*/ 	.word	0x0000c050
        /*05fc*/ 	.word	0x00000003
        /*0600*/ 	.word	0x00000000
        /*0604*/ 	.short	0x010a
        /*0606*/ 	.byte	0x3f
	.zero		1


	//   ....[67]....
        /*0608*/ 	.word	0x0000c0a0
        /*060c*/ 	.word	0x00000005
        /*0610*/ 	.word	0x00000000
        /*0614*/ 	.short	0x010a
        /*0616*/ 	.byte	0x3f
	.zero		1


	//----- nvinfo : EIATTR_NUM_MBARRIERS
	.align		4
.L_93:
        /*0618*/ 	.byte	0x03, 0x38
        /*061a*/ 	.short	0x0016


	//----- nvinfo : EIATTR_EXIT_INSTR_OFFSETS
	.align		4
        /*061c*/ 	.byte	0x04, 0x1c
        /*061e*/ 	.short	(.L_95 - .L_94)


	//   ....[0]....
.L_94:
        /*0620*/ 	.word	0x00000a30


	//   ....[1]....
        /*0624*/ 	.word	0x000093b0


	//   ....[2]....
        /*0628*/ 	.word	0x00009410


	//   ....[3]....
        /*062c*/ 	.word	0x0000b8c0


	//----- nvinfo : EIATTR_MAX_THREADS
	.align		4
.L_95:
        /*0630*/ 	.byte	0x04, 0x05
        /*0632*/ 	.short	(.L_97 - .L_96)
.L_96:
        /*0634*/ 	.word	0x00000200
        /*0638*/ 	.word	0x00000001
        /*063c*/ 	.word	0x00000001


	//----- nvinfo : EIATTR_CRS_STACK_SIZE
	.align		4
.L_97:
        /*0640*/ 	.byte	0x04, 0x1e
        /*0642*/ 	.short	(.L_99 - .L_98)
.L_98:
        /*0644*/ 	.word	0x00000000


	//----- nvinfo : EIATTR_CBANK_PARAM_SIZE
	.align		4
.L_99:
        /*0648*/ 	.byte	0x03, 0x19
        /*064a*/ 	.short	0x0bf0


	//----- nvinfo : EIATTR_PARAM_CBANK
	.align		4
        /*064c*/ 	.byte	0x04, 0x0a
        /*064e*/ 	.short	(.L_101 - .L_100)
	.align		4
.L_100:
        /*0650*/ 	.word	index@(.nv.constant0._ZN7cutlass13device_kernelIN5flash11enable_sm90INS1_16FlashAttnFwdSm90INS1_25CollectiveMainloopFwdSm90ILi2EN4cute5tupleIJNS5_1CILi1EEES8_S8_EEENS6_IJNS7_ILi192EEESA_NS7_ILi64EEEEEELi64ENS_10bfloat16_tEfNS_4arch4Sm90ELb0ELb0ELb1ELb0ELb0ELb0ELb0ELb0ELb1ELb0ELb0ELb0EEENS1_21CollectiveEpilogueFwdINS6_IJSA_SB_SA_EEES9_SD_SF_Li384ELb0ELb0ELb0ELb0EEENS1_29StaticPersistentTileSchedulerILb0EEEEEEEEEvNT_6ParamsE)
        /*0654*/ 	.short	0x0210
        /*0656*/ 	.short	0x0bf0


	//----- nvinfo : EIATTR_SW_WAR
	.align		4
.L_101:
        /*0658*/ 	.byte	0x04, 0x36
        /*065a*/ 	.short	(.L_103 - .L_102)
.L_102:
        /*065c*/ 	.word	0x00000008
.L_103:


//--------------------- .nv.info._ZN7cutlass13device_kernelIN5flash11enable_sm90INS1_16FlashAttnFwdSm90INS1_25CollectiveMainloopFwdSm90ILi2EN4cute5tupleIJNS5_1CILi1EEES8_S8_EEENS6_IJNS7_ILi192EEESA_NS7_ILi64EEEEEELi64ENS_10bfloat16_tEfNS_4arch4Sm90ELb0ELb0ELb1ELb1ELb0ELb0ELb0ELb0ELb1ELb0ELb0ELb0EEENS1_21CollectiveEpilogueFwdINS6_IJSA_SB_SA_EEES9_SD_SF_Li384ELb1ELb0ELb0ELb0EEENS1_36VarlenDynamicPersistentTileSchedulerILi192ELi192ELi384ELi32ELb0ELb0ELb1ELb0ELb1ELb1EEEEEEEEEvNT_6ParamsE --------------------------
	.section	.nv.info._ZN7cutlass13device_kernelIN5flash11enable_sm90INS1_16FlashAttnFwdSm90INS1_25CollectiveMainloopFwdSm90ILi2EN4cute5tupleIJNS5_1CILi1EEES8_S8_EEENS6_IJNS7_ILi192EEESA_NS7_ILi64EEEEEELi64ENS_10bfloat16_tEfNS_4arch4Sm90ELb0ELb0ELb1ELb1ELb0ELb0ELb0ELb0ELb1ELb0ELb0ELb0EEENS1_21CollectiveEpilogueFwdINS6_IJSA_SB_SA_EEES9_SD_SF_Li384ELb1ELb0ELb0ELb0EEENS1_36VarlenDynamicPersistentTileSchedulerILi192ELi192ELi384ELi32ELb0ELb0ELb1ELb0ELb1ELb1EEEEEEEEEvNT_6ParamsE,"",@"SHT_CUDA_INFO"
	.sectionflags	@""
	.align	4


	//----- nvinfo : EIATTR_CUDA_API_VERSION
	.align		4
        /*0000*/ 	.byte	0x04, 0x37
        /*0002*/ 	.short	(.L_105 - .L_104)
.L_104:
        /*0004*/ 	.word	0x00000082


	//----- nvinfo : EIATTR_KPARAM_INFO
	.align		4
.L_105:
        /*0008*/ 	.byte	0x04, 0x17
        /*000a*/ 	.short	(.L_107 - .L_106)
.L_106:
        /*000c*/ 	.word	0x00000000
        /*0010*/ 	.short	0x0000
        /*0012*/ 	.short	0x0070
        /*0014*/ 	.byte	0x00, 0xf0, 0x01, 0x28


	//----- nvinfo : EIATTR_SPARSE_MMA_MASK
	.align		4
.L_107:
        /*0018*/ 	.byte	0x03, 0x50
        /*001a*/ 	.short	0x0000


	//----- nvinfo : EIATTR_MAXREG_COUNT
	.align		4
        /*001c*/ 	.byte	0x03, 0x1b
        /*001e*/ 	.short	0x0080


	//----- nvinfo : EIATTR_NUM_BARRIERS
	.align		4
        /*0020*/ 	.byte	0x02, 0x4c
        /*0022*/ 	.byte	0x10
	.zero		1


	//----- nvinfo : EIATTR_EXTERNS
	.align		4
        /*0024*/ 	.byte	0x04, 0x0f
        /*0026*/ 	.short	(.L_109 - .L_108)


	//   ....[0]....
	.align		4
.L_108:
        /*0028*/ 	.word	index@(__assertfail)


	//----- nvinfo : EIATTR_ANNOTATIONS
	.align		4
.L_109:
        /*002c*/ 	.byte	0x04, 0x55
        /*002e*/ 	.short	(.L_111 - .L_110)


	//   ....[0]....
.L_110:
        /* <DEDUP_REMOVED lines=16> */
        /*0124*/ 	.byte	0xb0, 0xe4, 0x00, 0x00


	//----- nvinfo : EIATTR_MERCURY_ISA_VERSION
	.align		4
.L_111:
        /*0128*/ 	.byte	0x03, 0x5f
        /*012a*/ 	.short	0x0101


	//----- nvinfo : EIATTR_UNUSED_LOAD_BYTE_OFFSET
	.align		4
        /*012c*/ 	.byte	0x04, 0x44
        /*012e*/ 	.short	(.L_113 - .L_112)


	//   ....[0]....
.L_112:
        /*0130*/ 	.word	0x00000a80
        /*0134*/ 	.word	0x0000fff0


	//   ....[1]....
        /*0138*/ 	.word	0x00009120
        /*013c*/ 	.word	0x0000fff0


	//----- nvinfo : EIATTR_INT_WARP_WIDE_INSTR_OFFSETS
	.align		4
.L_113:
        /*0140*/ 	.byte	0x04, 0x31
        /*0142*/ 	.short	(.L_115 - .L_114)


	//   ....[0]....
.L_114:
        /*0144*/ 	.word	0x00000160


	//   ....[1]....
        /*0148*/ 	.word	0x000001a0


	//   ....[2]....
        /*014c*/ 	.word	0x00000210


	//   ....[3]....
        /*0150*/ 	.word	0x0000b8a0


	//   ....[4]....
        /*0154*/ 	.word	0x0000b930


	//   ....[5]....
        /*0158*/ 	.word	0x0000bd80


	//   ....[6]....
        /*015c*/ 	.word	0x0000bdb0


	//   ....[7]....
        /*0160*/ 	.word	0x0000d810


	//   ....[8]....
        /*0164*/ 	.word	0x0000d8a0


	//----- nvinfo : EIATTR_COOP_GROUP_MASK_REGIDS
	.align		4
.L_115:
        /*0168*/ 	.byte	0x04, 0x29
        /*016a*/ 	.short	(.L_117 - .L_116)


	//   ....[0]....
.L_116:
        /*016c*/ 	.word	0xffffffff


	//   ....[1]....
        /*0170*/ 	.word	0xffffffff


	//   ....[2]....
        /*0174*/ 	.word	0xffffffff


	//   ....[3]....
        /*0178*/ 	.word	0xffffffff


	//   ....[4]....
        /*017c*/ 	.word	0xffffffff


	//   ....[5]....
        /*0180*/ 	.word	0xffffffff


	//   ....[6]....
        /*0184*/ 	.word	0xffffffff


	//   ....[7]....
        /*0188*/ 	.word	0xffffffff


	//   ....[8]....
        /*018c*/ 	.word	0xffffffff


	//   ....[9]....
        /*0190*/ 	.word	0xffffffff


	//   ....[10]....
        /*0194*/ 	.word	0xffffffff


	//   ....[11]....
        /*0198*/ 	.word	0xffffffff


	//   ....[12]....
        /*019c*/ 	.word	0xffffffff


	//   ....[13]....
        /*01a0*/ 	.word	0xffffffff


	//   ....[14]....
        /*01a4*/ 	.word	0xffffffff


	//   ....[15]....
        /*01a8*/ 	.word	0xffffffff


	//   ....[16]....
        /*01ac*/ 	.word	0xffffffff


	//   ....[17]....
        /*01b0*/ 	.word	0xffffffff


	//   ....[18]....
        /*01b4*/ 	.word	0xffffffff


	//   ....[19]....
        /*01b8*/ 	.word	0xffffffff


	//   ....[20]....
        /*01bc*/ 	.word	0xffffffff


	//   ....[21]....
        /*01c0*/ 	.word	0xffffffff


	//   ....[22]....
        /*01c4*/ 	.word	0xffffffff


	//   ....[23]....
        /*01c8*/ 	.word	0xffffffff


	//   ....[24]....
        /*01cc*/ 	.word	0xffffffff


	//   ....[25]....
        /*01d0*/ 	.word	0xffffffff


	//   ....[26]....
        /*01d4*/ 	.word	0xffffffff


	//   ....[27]....
        /*01d8*/ 	.word	0xffffffff


	//   ....[28]....
        /*01dc*/ 	.word	0xffffffff


	//   ....[29]....
        /*01e0*/ 	.word	0xffffffff


	//   ....[30]....
        /*01e4*/ 	.word	0xffffffff


	//   ....[31]....
        /*01e8*/ 	.word	0xffffffff


	//   ....[32]....
        /*01ec*/ 	.word	0xffffffff


	//   ....[33]....
        /*01f0*/ 	.word	0xffffffff


	//   ....[34]....
        /*01f4*/ 	.word	0xffffffff


	//   ....[35]....
        /*01f8*/ 	.word	0xffffffff


	//   ....[36]....
        /*01fc*/ 	.word	0xffffffff


	//   ....[37]....
        /*0200*/ 	.word	0xffffffff


	//   ....[38]....
        /*0204*/ 	.word	0xffffffff


	//   ....[39]....
        /*0208*/ 	.word	0xffffffff


	//   ....[40]....
        /*020c*/ 	.word	0xffffffff


	//   ....[41]....
        /*0210*/ 	.word	0xffffffff


	//   ....[42]....
        /*0214*/ 	.word	0xffffffff


	//   ....[43]....
        /*0218*/ 	.word	0xffffffff


	//   ....[44]....
        /*021c*/ 	.word	0xffffffff


	//   ....[45]....
        /*0220*/ 	.word	0xffffffff


	//   ....[46]....
        /*0224*/ 	.word	0xffffffff


	//   ....[47]....
        /*0228*/ 	.word	0xffffffff


	//   ....[48]....
        /*022c*/ 	.word	0xffffffff


	//   ....[49]....
        /*0230*/ 	.word	0xffffffff


	//   ....[50]....
        /*0234*/ 	.word	0xffffffff


	//   ....[51]....
        /*0238*/ 	.word	0xffffffff


	//   ....[52]....
        /*023c*/ 	.word	0xffffffff


	//   ....[53]....
        /*0240*/ 	.word	0xffffffff


	//   ....[54]....
        /*0244*/ 	.word	0xffffffff


	//   ....[55]....
        /*0248*/ 	.word	0xffffffff


	//   ....[56]....
        /*024c*/ 	.word	0x0500000f


	//   ....[57]....
        /*0250*/ 	.word	0x0500000f


	//   ....[58]....
        /*0254*/ 	.word	0x0500000f


	//   ....[59]....
        /*0258*/ 	.word	0x0500000f


	//   ....[60]....
        /*025c*/ 	.word	0x0500000f


	//   ....[61]....
        /*0260*/ 	.word	0x0500000f


	//   ....[62]....
        /*0264*/ 	.word	0x0500000f


	//   ....[63]....
        /*0268*/ 	.word	0x0500000f


	//   ....[64]....
        /*026c*/ 	.word	0x0500000f


	//   ....[65]....
        /*0270*/ 	.word	0x0500000f


	//   ....[66]....
        /*0274*/ 	.word	0x0500000f


	//   ....[67]....
        /*0278*/ 	.word	0x0500000f


	//   ....[68]....
        /*027c*/ 	.word	0x0500000f


	//   ....[69]....
        /*0280*/ 	.word	0x0500000f


	//   ....[70]....
        /*0284*/ 	.word	0x0500000f


	//   ....[71]....
        /*0288*/ 	.word	0x0500000f


	//   ....[72]....
        /*028c*/ 	.word	0x0500000f


	//   ....[73]....
        /*0290*/ 	.word	0x0500000f


	//   ....[74]....
        /*0294*/ 	.word	0x0500000f


	//----- nvinfo : EIATTR_COOP_GROUP_INSTR_OFFSETS
	.align		4
.L_117:
        /*0298*/ 	.byte	0x04, 0x28
        /*029a*/ 	.short	(.L_119 - .L_118)


	//   ....[0]....
.L_118:
        /*029c*/ 	.word	0x00000070


	//   ....[1]....
        /*02a0*/ 	.word	0x00000170


	//   ....[2]....
        /*02a4*/ 	.word	0x000001c0


	//   ....[3]....
        /*02a8*/ 	.word	0x000003f0


	//   ....[4]....
        /*02ac*/ 	.word	0x00000550


	//   ....[5]....
        /*02b0*/ 	.word	0x00000670


	//   ....[6]....
        /*02b4*/ 	.word	0x000007d0


	//   ....[7]....
        /*02b8*/ 	.word	0x000014f0


	//   ....[8]....
        /*02bc*/ 	.word	0x000031a0


	//   ....[9]....
        /*02c0*/ 	.word	0x000031c0


	//   ....[10]....
        /*02c4*/ 	.word	0x000036d0


	//   ....[11]....
        /*02c8*/ 	.word	0x00003740


	//   ....[12]....
        /*02cc*/ 	.word	0x00004e80


	//   ....[13]....
        /*02d0*/ 	.word	0x00006990


	//   ....[14]....
        /*02d4*/ 	.word	0x00006ae0


	//   ....[15]....
        /*02d8*/ 	.word	0x00006b00


	//   ....[16]....
        /*02dc*/ 	.word	0x00006bf0


	//   ....[17]....
        /*02e0*/ 	.word	0x000085e0


	//   ....[18]....
        /*02e4*/ 	.word	0x000086f0


	//   ....[19]....
        /*02e8*/ 	.word	0x00008730


	//   ....[20]....
        /*02ec*/ 	.word	0x00008870


	//   ....[21]....
        /*02f0*/ 	.word	0x000088a0


	//   ....[22]....
        /*02f4*/ 	.word	0x0000aac0


	//   ....[23]....
        /*02f8*/ 	.word	0x0000ac40


	//   ....[24]....
        /*02fc*/ 	.word	0x0000ac70


	//   ....[25]....
        /*0300*/ 	.word	0x0000acb0


	//   ....[26]....
        /*0304*/ 	.word	0x0000ad20


	//   ....[27]....
        /*0308*/ 	.word	0x0000ad80


	//   ....[28]....
        /*030c*/ 	.word	0x0000adc0


	//   ....[29]....
        /*0310*/ 	.word	0x0000af40


	//   ....[30]....
        /*0314*/ 	.word	0x0000afa0


	//   ....[31]....
        /*0318*/ 	.word	0x0000afe0


	//   ....[32]....
        /*031c*/ 	.word	0x0000b020


	//   ....[33]....
        /*0320*/ 	.word	0x0000b050


	//   ....[34]....
        /*0324*/ 	.word	0x0000b080


	//   ....[35]....
        /*0328*/ 	.word	0x0000b100


	//   ....[36]....
        /*032c*/ 	.word	0x0000b130


	//   ....[37]....
        /*0330*/ 	.word	0x0000b1b0


	//   ....[38]....
        /*0334*/ 	.word	0x0000db60


	//   ....[39]....
        /*0338*/ 	.word	0x0000db70


	//   ....[40]....
        /*033c*/ 	.word	0x0000dc60


	//   ....[41]....
        /*0340*/ 	.word	0x0000dcc0


	//   ....[42]....
        /*0344*/ 	.word	0x0000dd00


	//   ....[43]....
        /*0348*/ 	.word	0x0000dd40


	//   ....[44]....
        /*034c*/ 	.word	0x0000dd70


	//   ....[45]....
        /*0350*/ 	.word	0x0000dda0


	//   ....[46]....
        /*0354*/ 	.word	0x0000df10


	//   ....[47]....
        /*0358*/ 	.word	0x0000df70


	//   ....[48]....
        /*035c*/ 	.word	0x0000dfb0


	//   ....[49]....
        /*0360*/ 	.word	0x0000dff0


	//   ....[50]....
        /*0364*/ 	.word	0x0000e020


	//   ....[51]....
        /*0368*/ 	.word	0x0000e050


	//   ....[52]....
        /*036c*/ 	.word	0x0000e110


	//   ....[53]....
        /*0370*/ 	.word	0x0000e130


	//   ....[54]....
        /*0374*/ 	.word	0x0000e1a0


	//   ....[55]....
        /*0378*/ 	.word	0x0000e5d0


	//   ....[56]....
        /*037c*/ 	.word	0x0000eab0


	//   ....[57]....
        /*0380*/ 	.word	0x0000eea0


	//   ....[58]....
        /*0384*/ 	.word	0x0000ef30


	//   ....[59]....
        /*0388*/ 	.word	0x0000efd0


	//   ....[60]....
        /*038c*/ 	.word	0x0000f080


	//   ....[61]....
        /*0390*/ 	.word	0x0000f100


	//   ....[62]....
        /*0394*/ 	.word	0x0000f180


	//   ....[63]....
        /*0398*/ 	.word	0x0000f200


	//   ....[64]....
        /*039c*/ 	.word	0x0000f280


	//   ....[65]....
        /*03a0*/ 	.word	0x0000f310


	//   ....[66]....
        /*03a4*/ 	.word	0x0000f3c0


	//   ....[67]....
        /*03a8*/ 	.word	0x0000f440


	//   ....[68]....
        /*03ac*/ 	.word	0x0000f4c0


	//   ....[69]....
        /*03b0*/ 	.word	0x0000f540


	//   ....[70]....
        /*03b4*/ 	.word	0x0000f5c0


	//   ....[71]....
        /*03b8*/ 	.word	0x0000f630


	//   ....[72]....
        /*03bc*/ 	.word	0x0000f6d0


	//   ....[73]....
        /*03c0*/ 	.word	0x0000f760


	//   ....[74]....
        /*03c4*/ 	.word	0x0000f880


	//----- nvinfo : EIATTR_REG_RECONFIG
	.align		4
.L_119:
        /*03c8*/ 	.byte	0x01, 0x54
	.zero		2


	//----- nvinfo : EIATTR_SYSCALL_OFFSETS
	.align		4
        /*03cc*/ 	.byte	0x04, 0x46
        /*03ce*/ 	.short	(.L_121 - .L_120)


	//   ....[0]....
.L_120:
        /*03d0*/ 	.word	0x00001640


	//   ....[1]....
        /*03d4*/ 	.word	0x0000bab0


	//   ....[2]....
        /*03d8*/ 	.word	0x0000bbe0


	//   ....[3]....
        /*03dc*/ 	.word	0x0000bce0


	//----- nvinfo : EIATTR_MBARRIER_INSTR_OFFSETS
	.align		4
.L_121:
        /*03e0*/ 	.byte	0x04, 0x39
        /*03e2*/ 	.short	(.L_123 - .L_122)


	//   ....[0]....
.L_122:
        /*03e4*/ 	.word	0x000002a0
        /*03e8*/ 	.word	0x000000ff
        /*03ec*/ 	.word	0x00030800
        /*03f0*/ 	.short	0x0100
        /*03f2*/ 	.byte	0x08
	.zero		1


	//   ....[1]....
        /*03f4*/ 	.word	0x000002b0
        /*03f8*/ 	.word	0x000000ff
        /*03fc*/ 	.word	0x00030820
        /*0400*/ 	.short	0x0100
        /*0402*/ 	.byte	0x08
	.zero		1


	//   ....[2]....
        /*0404*/ 	.word	0x000003a0
        /*0408*/ 	.word	0x000000ff
        /*040c*/ 	.word	0x00030830
        /*0410*/ 	.short	0x0100
        /*0412*/ 	.byte	0x08
	.zero		1


	//   ....[3]....
        /*0414*/ 	.word	0x000003b0
        /*0418*/ 	.word	0x000000ff
        /*041c*/ 	.word	0x00030840
        /*0420*/ 	.short	0x0100
        /*0422*/ 	.byte	0x08
	.zero		1


	//   ....[4]....
        /*0424*/ 	.word	0x000003c0
        /*0428*/ 	.word	0x000000ff
        /*042c*/ 	.word	0x00030838
        /*0430*/ 	.short	0x0100
        /*0432*/ 	.byte	0x08
	.zero		1


	//   ....[5]....
        /*0434*/ 	.word	0x000003d0
        /*0438*/ 	.word	0x000000ff
        /*043c*/ 	.word	0x00030848
        /*0440*/ 	.short	0x0100
        /*0442*/ 	.byte	0x08
	.zero		1


	//   ....[6]....
        /*0444*/ 	.word	0x00000500
        /*0448*/ 	.word	0x000000ff
        /*044c*/ 	.word	0x00030850
        /*0450*/ 	.short	0x0100
        /*0452*/ 	.byte	0x08
	.zero		1


	//   ....[7]....
        /*0454*/ 	.word	0x00000510
        /*0458*/ 	.word	0x000000ff
        /*045c*/ 	.word	0x00030860
        /*0460*/ 	.short	0x0100
        /*0462*/ 	.byte	0x08
	.zero		1


	//   ....[8]....
        /*0464*/ 	.word	0x00000520
        /*0468*/ 	.word	0x000000ff
        /*046c*/ 	.word	0x00030858
        /*0470*/ 	.short	0x0100
        /*0472*/ 	.byte	0x08
	.zero		1


	//   ....[9]....
        /*0474*/ 	.word	0x00000530
        /*0478*/ 	.word	0x000000ff
        /*047c*/ 	.word	0x00030868
        /*0480*/ 	.short	0x0100
        /*0482*/ 	.byte	0x08
	.zero		1


	//   ....[10]....
        /*0484*/ 	.word	0x00000620
        /*0488*/ 	.word	0x000000ff
        /*048c*/ 	.word	0x00030870
        /*0490*/ 	.short	0x0100
        /*0492*/ 	.byte	0x06
	.zero		1


	//   ....[11]....
        /*0494*/ 	.word	0x00000630
        /*0498*/ 	.word	0x000000ff
        /*049c*/ 	.word	0x00030880
        /*04a0*/ 	.short	0x0100
        /*04a2*/ 	.byte	0x06
	.zero		1


	//   ....[12]....
        /*04a4*/ 	.word	0x00000640
        /*04a8*/ 	.word	0x000000ff
        /*04ac*/ 	.word	0x00030878
        /*04b0*/ 	.short	0x0100
        /*04b2*/ 	.byte	0x06
	.zero		1


	//   ....[13]....
        /*04b4*/ 	.word	0x00000650
        /*04b8*/ 	.word	0x000000ff
        /*04bc*/ 	.word	0x00030888
        /*04c0*/ 	.short	0x0100
        /*04c2*/ 	.byte	0x06
	.zero		1


	//   ....[14]....
        /*04c4*/ 	.word	0x00000780
        /*04c8*/ 	.word	0x000000ff
        /*04cc*/ 	.word	0x00030890
        /*04d0*/ 	.short	0x0100
        /*04d2*/ 	.byte	0x08
	.zero		1


	//   ....[15]....
        /*04d4*/ 	.word	0x00000790
        /*04d8*/ 	.word	0x000000ff
        /*04dc*/ 	.word	0x000308a0
        /*04e0*/ 	.short	0x0100
        /*04e2*/ 	.byte	0x08
	.zero		1


	//   ....[16]....
        /*04e4*/ 	.word	0x000007a0
        /*04e8*/ 	.word	0x000000ff
        /*04ec*/ 	.word	0x00030898
        /*04f0*/ 	.short	0x0100
        /*04f2*/ 	.byte	0x08
	.zero		1


	//   ....[17]....
        /*04f4*/ 	.word	0x000007b0
        /*04f8*/ 	.word	0x000000ff
        /*04fc*/ 	.word	0x000308a8
        /*0500*/ 	.short	0x0100
        /*0502*/ 	.byte	0x08
	.zero		1


	//   ....[18]....
        /*0504*/ 	.word	0x000008e0
        /*0508*/ 	.word	0x000000ff
        /*050c*/ 	.word	0x000308b0
        /*0510*/ 	.short	0x0100
        /*0512*/ 	.byte	0x08
	.zero		1


	//   ....[19]....
        /*0514*/ 	.word	0x000008f0
        /*0518*/ 	.word	0x000000ff
        /*051c*/ 	.word	0x000308c0
        /*0520*/ 	.short	0x0100
        /*0522*/ 	.byte	0x08
	.zero		1


	//   ....[20]....
        /*0524*/ 	.word	0x00000900
        /*0528*/ 	.word	0x000000ff
        /*052c*/ 	.word	0x000308b8
        /*0530*/ 	.short	0x0100
        /*0532*/ 	.byte	0x08
	.zero		1


	//   ....[21]....
        /*0534*/ 	.word	0x00000910
        /*0538*/ 	.word	0x000000ff
        /*053c*/ 	.word	0x000308c8
        /*0540*/ 	.short	0x0100
        /*0542*/ 	.byte	0x08
	.zero		1


	//   ....[22]....
        /*0544*/ 	.word	0x000016c0
        /*0548*/ 	.word	0x000000ff
        /*054c*/ 	.word	0x00030800
        /*0550*/ 	.short	0x010a
        /*0552*/ 	.byte	0x28
	.zero		1


	//   ....[23]....
        /*0554*/ 	.word	0x00001740
        /*0558*/ 	.word	0x00000000
        /*055c*/ 	.word	0x00030830
        /*0560*/ 	.short	0x010a
        /*0562*/ 	.byte	0x3f
	.zero		1


	//   ....[24]....
        /*0564*/ 	.word	0x000017b0
        /*0568*/ 	.word	0x00000000
        /*056c*/ 	.word	0x00030830
        /*0570*/ 	.short	0x010a
        /*0572*/ 	.byte	0x3f
	.zero		1


	//   ....[25]....
        /*0574*/ 	.word	0x00003b70
        /*0578*/ 	.word	0x00000006
        /*057c*/ 	.word	0x00000000
        /*0580*/ 	.short	0x0101
        /*0582*/ 	.byte	0x3f
	.zero		1


	//   ....[26]....
        /*0584*/ 	.word	0x000050d0
        /*0588*/ 	.word	0x000000ff
        /*058c*/ 	.word	0x00030830
        /*0590*/ 	.short	0x010a
        /*0592*/ 	.byte	0x06
	.zero		1


	//   ....[27]....
        /*0594*/ 	.word	0x00005110
        /*0598*/ 	.word	0x000000ff
        /*059c*/ 	.word	0x00030830
        /*05a0*/ 	.short	0x010a
        /*05a2*/ 	.byte	0x06
	.zero		1


	//   ....[28]....
        /*05a4*/ 	.word	0x00005310
        /*05a8*/ 	.word	0x000000ff
        /*05ac*/ 	.word	0x00030850
        /*05b0*/ 	.short	0x010a
        /*05b2*/ 	.byte	0x06
	.zero		1


	//   ....[29]....
        /*05b4*/ 	.word	0x00005350
        /*05b8*/ 	.word	0x000000ff
        /*05bc*/ 	.word	0x00030850
        /*05c0*/ 	.short	0x010a
        /*05c2*/ 	.byte	0x06
	.zero		1


	//   ....[30]....
        /*05c4*/ 	.word	0x00006cc0
        /*05c8*/ 	.word	0x00000067
        /*05cc*/ 	.word	0x00000000
        /*05d0*/ 	.short	0x0101
        /*05d2*/ 	.byte	0x3f
	.zero		1


	//   ....[31]....
        /*05d4*/ 	.word	0x00006d10
        /*05d8*/ 	.word	0x00000007
        /*05dc*/ 	.word	0x00000000
        /*05e0*/ 	.short	0x0101
        /*05e2*/ 	.byte	0x3f
	.zero		1


	//   ....[32]....
        /*05e4*/ 	.word	0x00008660
        /*05e8*/ 	.word	0x000000ff
        /*05ec*/ 	.word	0x00030850
        /*05f0*/ 	.short	0x010a
        /*05f2*/ 	.byte	0x05
	.zero		1


	//   ....[33]....
        /*05f4*/ 	.word	0x000086a0
        /*05f8*/ 	.word	0x000000ff
        /*05fc*/ 	.word	0x00030850
        /*0600*/ 	.short	0x010a
        /*0602*/ 	.byte	0x05
	.zero		1


	//   ....[34]....
        /*0604*/ 	.word	0x00008ec0
        /*0608*/ 	.word	0x00000006
        /*060c*/ 	.word	0x00000000
        /*0610*/ 	.short	0x0101
        /*0612*/ 	.byte	0x3f
	.zero		1


	//   ....[35]....
        /*0614*/ 	.word	0x00009ca0
        /*0618*/ 	.word	0x000000ff
        /*061c*/ 	.word	0x00000000
        /*0620*/ 	.short	0x0101
        /*0622*/ 	.byte	0x04
	.zero		1


	//   ....[36]....
        /*0624*/ 	.word	0x0000c1a0
        /*0628*/ 	.word	0x00000005
        /*062c*/ 	.word	0x00030840
        /*0630*/ 	.short	0x010a
        /*0632*/ 	.byte	0x3f
	.zero		1


	//   ....[37]....
        /*0634*/ 	.word	0x0000c4f0
        /*0638*/ 	.word	0x0000001a
        /*063c*/ 	.word	0x00030820
        /*0640*/ 	.short	0x010a
        /*0642*/ 	.byte	0x3f
	.zero		1


	//   ....[38]....
        /*0644*/ 	.word	0x0000c7e0
        /*0648*/ 	.word	0x00000003
        /*064c*/ 	.word	0x00030840
        /*0650*/ 	.short	0x010a
        /*0652*/ 	.byte	0x3f
	.zero		1


	//   ....[39]....
        /*0654*/ 	.word	0x0000c9c0
        /*0658*/ 	.word	0x00000002
        /*065c*/ 	.word	0x00000060
        /*0660*/ 	.short	0x010a
        /*0662*/ 	.byte	0x3f
	.zero		1


	//   ....[40]....
        /*0664*/ 	.word	0x0000ce30
        /*0668*/ 	.word	0x00000003
        /*066c*/ 	.word	0x00030840
        /*0670*/ 	.short	0x010a
        /*0672*/ 	.byte	0x3f
	.zero		1


	//   ....[41]....
        /*0674*/ 	.word	0x0000d010
        /*0678*/ 	.word	0x00000003
        /*067c*/ 	.word	0x00000060
        /*0680*/ 	.short	0x010a
        /*0682*/ 	.byte	0x3f
	.zero		1


	//   ....[42]....
        /*0684*/ 	.word	0x0000d3d0
        /*0688*/ 	.word	0x00000002
        /*068c*/ 	.word	0x00030840
        /*0690*/ 	.short	0x010a
        /*0692*/ 	.byte	0x3f
	.zero		1


	//   ....[43]....
        /*0694*/ 	.word	0x0000d5c0
        /*0698*/ 	.word	0x00000002
        /*069c*/ 	.word	0x00000060
        /*06a0*/ 	.short	0x010a
        /*06a2*/ 	.byte	0x3f
	.zero		1


	//   ....[44]....
        /*06a4*/ 	.word	0x0000d910
        /*06a8*/ 	.word	0x00000003
        /*06ac*/ 	.word	0x00030860
        /*06b0*/ 	.short	0x010a
        /*06b2*/ 	.byte	0x3f
	.zero		1


	//   ....[45]....
        /*06b4*/ 	.word	0x0000e550
        /*06b8*/ 	.word	0x00000009
        /*06bc*/ 	.word	0x00030820
        /*06c0*/ 	.short	0x010a
        /*06c2*/ 	.byte	0x3f
	.zero		1


	//   ....[46]....
        /*06c4*/ 	.word	0x0000e6f0
        /*06c8*/ 	.word	0x00000007
        /*06cc*/ 	.word	0x00000000
        /*06d0*/ 	.short	0x010a
        /*06d2*/ 	.byte	0x3f
	.zero		1


	//   ....[47]....
        /*06d4*/ 	.word	0x0000e760
        /*06d8*/ 	.word	0x00000003
        /*06dc*/ 	.word	0x00000000
        /*06e0*/ 	.short	0x010a
        /*06e2*/ 	.byte	0x3f
	.zero		1


	//   ....[48]....
        /*06e4*/ 	.word	0x0000e7c0
        /*06e8*/ 	.word	0x00000005
        /*06ec*/ 	.word	0x00000000
        /*06f0*/ 	.short	0x010a
        /*06f2*/ 	.byte	0x3f
	.zero		1


	//   ....[49]....
        /*06f4*/ 	.word	0x0000e7f0
        /*06f8*/ 	.word	0x00000003
        /*06fc*/ 	.word	0x00000000
        /*0700*/ 	.short	0x010a
        /*0702*/ 	.byte	0x3f
	.zero		1


	//   ....[50]....
        /*0704*/ 	.word	0x0000e860
        /*0708*/ 	.word	0x00000003
        /*070c*/ 	.word	0x00030800
        /*0710*/ 	.short	0x010a
        /*0712*/ 	.byte	0x3f
	.zero		1


	//   ....[51]....
        /*0714*/ 	.word	0x0000e8b0
        /*0718*/ 	.word	0x00000000
        /*071c*/ 	.word	0x00030830
        /*0720*/ 	.short	0x010a
        /*0722*/ 	.byte	0x3f
	.zero		1


	//   ....[52]....
        /*0724*/ 	.word	0x0000e910
        /*0728*/ 	.word	0x00000007
        /*072c*/ 	.word	0x00030830
        /*0730*/ 	.short	0x010a
        /*0732*/ 	.byte	0x3f
	.zero		1


	//   ....[53]....
        /*0734*/ 	.word	0x0000e970
        /*0738*/ 	.word	0x00000007
        /*073c*/ 	.word	0x00030850
        /*0740*/ 	.short	0x010a
        /*0742*/ 	.byte	0x3f
	.zero		1


	//   ....[54]....
        /*0744*/ 	.word	0x0000e9d0
        /*0748*/ 	.word	0x00000003
        /*074c*/ 	.word	0x00030850
        /*0750*/ 	.short	0x010a
        /*0752*/ 	.byte	0x3f
	.zero		1


	//   ....[55]....
        /*0754*/ 	.word	0x0000eb70
        /*0758*/ 	.word	0x00000005
        /*075c*/ 	.word	0x00030840
        /*0760*/ 	.short	0x010a
        /*0762*/ 	.byte	0x3f
	.zero		1


	//   ....[56]....
        /*0764*/ 	.word	0x0000ebc0
        /*0768*/ 	.word	0x0000001a
        /*076c*/ 	.word	0x00030820
        /*0770*/ 	.short	0x010a
        /*0772*/ 	.byte	0x3f
	.zero		1


	//   ....[57]....
        /*0774*/ 	.word	0x0000ec10
        /*0778*/ 	.word	0x00000003
        /*077c*/ 	.word	0x00030840
        /*0780*/ 	.short	0x010a
        /*0782*/ 	.byte	0x3f
	.zero		1


	//   ....[58]....
        /*0784*/ 	.word	0x0000ec60
        /*0788*/ 	.word	0x00000002
        /*078c*/ 	.word	0x00000060
        /*0790*/ 	.short	0x010a
        /*0792*/ 	.byte	0x3f
	.zero		1


	//   ....[59]....
        /*0794*/ 	.word	0x0000ecb0
        /*0798*/ 	.word	0x00000003
        /*079c*/ 	.word	0x00030840
        /*07a0*/ 	.short	0x010a
        /*07a2*/ 	.byte	0x3f
	.zero		1


	//   ....[60]....
        /*07a4*/ 	.word	0x0000ed00
        /*07a8*/ 	.word	0x00000003
        /*07ac*/ 	.word	0x00000060
        /*07b0*/ 	.short	0x010a
        /*07b2*/ 	.byte	0x3f
	.zero		1


	//   ....[61]....
        /*07b4*/ 	.word	0x0000ed50
        /*07b8*/ 	.word	0x00000002
        /*07bc*/ 	.word	0x00030840
        /*07c0*/ 	.short	0x010a
        /*07c2*/ 	.byte	0x3f
	.zero		1


	//   ....[62]....
        /*07c4*/ 	.word	0x0000eda0
        /*07c8*/ 	.word	0x00000002
        /*07cc*/ 	.word	0x00000060
        /*07d0*/ 	.short	0x010a
        /*07d2*/ 	.byte	0x3f
	.zero		1


	//   ....[63]....
        /*07d4*/ 	.word	0x0000edf0
        /*07d8*/ 	.word	0x00000003
        /*07dc*/ 	.word	0x00030860
        /*07e0*/ 	.short	0x010a
        /*07e2*/ 	.byte	0x3f
	.zero		1


	//   ....[64]....
        /*07e4*/ 	.word	0x0000f7a0
        /*07e8*/ 	.word	0x00000009
        /*07ec*/ 	.word	0x00030820
        /*07f0*/ 	.short	0x010a
        /*07f2*/ 	.byte	0x3f
	.zero		1


	//   ....[65]....
        /*07f4*/ 	.word	0x0000f940
        /*07f8*/ 	.word	0x00000007
        /*07fc*/ 	.word	0x00000000
        /*0800*/ 	.short	0x010a
        /*0802*/ 	.byte	0x3f
	.zero		1


	//   ....[66]....
        /*0804*/ 	.word	0x0000f990
        /*0808*/ 	.word	0x00000003
        /*080c*/ 	.word	0x00000000
        /*0810*/ 	.short	0x010a
        /*0812*/ 	.byte	0x3f
	.zero		1


	//   ....[67]....
        /*0814*/ 	.word	0x0000f9e0
        /*0818*/ 	.word	0x00000005
        /*081c*/ 	.word	0x00000000
        /*0820*/ 	.short	0x010a
        /*0822*/ 	.byte	0x3f
	.zero		1


	//----- nvinfo : EIATTR_NUM_MBARRIERS
	.align		4
.L_123:
        /*0824*/ 	.byte	0x03, 0x38
        /*0826*/ 	.short	0x0016


	//----- nvinfo : EIATTR_EXIT_INSTR_OFFSETS
	.align		4
        /*0828*/ 	.byte	0x04, 0x1c
        /*082a*/ 	.short	(.L_125 - .L_124)


	//   ....[0]....
.L_124:
        /*082c*/ 	.word	0x00000ab0


	//   ....[1]....
        /*0830*/ 	.word	0x0000aa80


	//   ....[2]....
        /*0834*/ 	.word	0x0000aae0


	//   ....[3]....
        /*0838*/ 	.word	0x0000e840


	//----- nvinfo : EIATTR_MAX_THREADS
	.align		4
.L_125:
        /*083c*/ 	.byte	0x04, 0x05
        /*083e*/ 	.short	(.L_127 - .L_126)
.L_126:
        /*0840*/ 	.word	0x00000200
        /*0844*/ 	.word	0x00000001
        /*0848*/ 	.word	0x00000001


	//----- nvinfo : EIATTR_CRS_STACK_SIZE
	.align		4
.L_127:
        /*084c*/ 	.byte	0x04, 0x1e
        /*084e*/ 	.short	(.L_129 - .L_128)
.L_128:
        /*0850*/ 	.word	0x00000000


	//----- nvinfo : EIATTR_CBANK_PARAM_SIZE
	.align		4
.L_129:
        /*0854*/ 	.byte	0x03, 0x19
        /*0856*/ 	.short	0x0a70


	//----- nvinfo : EIATTR_PARAM_CBANK
	.align		4
        /*0858*/ 	.byte	0x04, 0x0a
        /*085a*/ 	.short	(.L_131 - .L_130)
	.align		4
.L_130:
        /*085c*/ 	.word	index@(.nv.constant0._ZN7cutlass13device_kernelIN5flash11enable_sm90INS1_16FlashAttnFwdSm90INS1_25CollectiveMainloopFwdSm90ILi2EN4cute5tupleIJNS5_1CILi1EEES8_S8_EEENS6_IJNS7_ILi192EEESA_NS7_ILi64EEEEEELi64ENS_10bfloat16_tEfNS_4arch4Sm90ELb0ELb0ELb1ELb1ELb0ELb0ELb0ELb0ELb1ELb0ELb0ELb0EEENS1_21CollectiveEpilogueFwdINS6_IJSA_SB_SA_EEES9_SD_SF_Li384ELb1ELb0ELb0ELb0EEENS1_36VarlenDynamicPersistentTileSchedulerILi192ELi192ELi384ELi32ELb0ELb0ELb1ELb0ELb1ELb1EEEEEEEEEvNT_6ParamsE)
        /*0860*/ 	.short	0x0210
        /*0862*/ 	.short	0x0a70


	//----- nvinfo : EIATTR_SW_WAR
	.align		4
.L_131:
        /*0864*/ 	.byte	0x04, 0x36
        /*0866*/ 	.short	(.L_133 - .L_132)
.L_132:
        /*0868*/ 	.word	0x00000008
.L_133:


//--------------------- .nv.info._ZN7cutlass13device_kernelIN5flash11enable_sm90INS1_16FlashAttnFwdSm90INS1_25CollectiveMainloopFwdSm90ILi2EN4cute5tupleIJNS5_1CILi1EEES8_S8_EEENS6_IJNS7_ILi192EEESA_NS7_ILi64EEEEEELi64ENS_10bfloat16_tEfNS_4arch4Sm90ELb0ELb0ELb1ELb1ELb0ELb1ELb0ELb0ELb1ELb0ELb0ELb0EEENS1_21CollectiveEpilogueFwdINS6_IJSA_SB_SA_EEES9_SD_SF_Li384ELb1ELb0ELb0ELb0EEENS1_36VarlenDynamicPersistentTileSchedulerILi192ELi192ELi384ELi32ELb0ELb0ELb1ELb0ELb1ELb1EEEEEEEEEvNT_6ParamsE --------------------------
	.section	.nv.info._ZN7cutlass13device_kernelIN5flash11enable_sm90INS1_16FlashAttnFwdSm90INS1_25CollectiveMainloopFwdSm90ILi2EN4cute5tupleIJNS5_1CILi1EEES8_S8_EEENS6_IJNS7_ILi192EEESA_NS7_ILi64EEEEEELi64ENS_10bfloat16_tEfNS_4arch4Sm90ELb0ELb0ELb1ELb1ELb0ELb1ELb0ELb0ELb1ELb0ELb0ELb0EEENS1_21CollectiveEpilogueFwdINS6_IJSA_SB_SA_EEES9_SD_SF_Li384ELb1ELb0ELb0ELb0EEENS1_36VarlenDynamicPersistentTileSchedulerILi192ELi192ELi384ELi32ELb0ELb0ELb1ELb0ELb1ELb1EEEEEEEEEvNT_6ParamsE,"",@"SHT_CUDA_INFO"
	.sectionflags	@""
	.align	4


	//----- nvinfo : EIATTR_CUDA_API_VERSION
	.align		4
        /*0000*/ 	.byte	0x04, 0x37
        /*0002*/ 	.short	(.L_135 - .L_134)
.L_134:
        /*0004*/ 	.word	0x00000082


	//----- nvinfo : EIATTR_KPARAM_INFO
	.align		4
.L_135:
        /*0008*/ 	.byte	0x04, 0x17
        /*000a*/ 	.short	(.L_137 - .L_136)
.L_136:
        /*000c*/ 	.word	0x00000000
        /*0010*/ 	.short	0x0000
        /*0012*/ 	.short	0x0070
        /*0014*/ 	.byte	0x00, 0xf0, 0x01, 0x28


	//----- nvinfo : EIATTR_SPARSE_MMA_MASK
	.align		4
.L_137:
        /*0018*/ 	.byte	0x03, 0x50
        /*001a*/ 	.short	0x0000


	//----- nvinfo : EIATTR_MAXREG_COUNT
	.align		4
        /*001c*/ 	.byte	0x03, 0x1b
        /*001e*/ 	.short	0x0080


	//----- nvinfo : EIATTR_NUM_BARRIERS
	.align		4
        /*0020*/ 	.byte	0x02, 0x4c
        /*0022*/ 	.byte	0x10
	.zero		1


	//----- nvinfo : EIATTR_EXTERNS
	.align		4
        /*0024*/ 	.byte	0x04, 0x0f
        /*0026*/ 	.short	(.L_139 - .L_138)


	//   ....[0]....
	.align		4
.L_138:
        /*0028*/ 	.word	index@(__assertfail)


	//----- nvinfo : EIATTR_ANNOTATIONS
	.align		4
.L_139:
        /*002c*/ 	.byte	0x04, 0x55
        /*002e*/ 	.short	(.L_141 - .L_140)


	//   ....[0]....
.L_140:
        /* <DEDUP_REMOVED lines=59> */


	//----- nvinfo : EIATTR_MERCURY_ISA_VERSION
	.align		4
.L_141:
        /*03d0*/ 	.byte	0x03, 0x5f
        /*03d2*/ 	.short	0x0101


	//----- nvinfo : EIATTR_UNUSED_LOAD_BYTE_OFFSET
	.align		4
        /*03d4*/ 	.byte	0x04, 0x44
        /*03d6*/ 	.short	(.L_143 - .L_142)


	//   ....[0]....
.L_142:
        /*03d8*/ 	.word	0x00000b00
        /*03dc*/ 	.word	0x0000fff0


	//   ....[1]....
        /*03e0*/ 	.word	0x00010a10
        /*03e4*/ 	.word	0x0000fff0


	//----- nvinfo : EIATTR_INT_WARP_WIDE_INSTR_OFFSETS
	.align		4
.L_143:
        /*03e8*/ 	.byte	0x04, 0x31
        /*03ea*/ 	.short	(.L_145 - .L_144)


	//   ....[0]....
.L_144:
        /*03ec*/ 	.word	0x000001b0


	//   ....[1]....
        /*03f0*/ 	.word	0x00000250


	//   ....[2]....
        /*03f4*/ 	.word	0x000002c0


	//   ....[3]....
        /*03f8*/ 	.word	0x00013ce0


	//   ....[4]....
        /*03fc*/ 	.word	0x00013d70


	//   ....[5]....
        /*0400*/ 	.word	0x000141b0


	//   ....[6]....
        /*0404*/ 	.word	0x000141e0


	//   ....[7]....
        /*0408*/ 	.word	0x00015c80


	//   ....[8]....
        /*040c*/ 	.word	0x00015d10


	//----- nvinfo : EIATTR_COOP_GROUP_MASK_REGIDS
	.align		4
.L_145:
        /*0410*/ 	.byte	0x04, 0x29
        /*0412*/ 	.short	(.L_147 - .L_146)


	//   ....[0]....
.L_146:
        /*0414*/ 	.word	0xffffffff


	//   ....[1]....
        /*0418*/ 	.word	0xffffffff


	//   ....[2]....
        /*041c*/ 	.word	0xffffffff


	//   ....[3]....
        /*0420*/ 	.word	0xffffffff


	//   ....[4]....
        /*0424*/ 	.word	0xffffffff


	//   ....[5]....
        /*0428*/ 	.word	0xffffffff


	//   ....[6]....
        /*042c*/ 	.word	0xffffffff


	//   ....[7]....
        /*0430*/ 	.word	0xffffffff


	//   ....[8]....
        /*0434*/ 	.word	0xffffffff


	//   ....[9]....
        /*0438*/ 	.word	0xffffffff


	//   ....[10]....
        /*043c*/ 	.word	0xffffffff


	//   ....[11]....
        /*0440*/ 	.word	0xffffffff


	//   ....[12]....
        /*0444*/ 	.word	0xffffffff


	//   ....[13]....
        /*0448*/ 	.word	0xffffffff


	//   ....[14]....
        /*044c*/ 	.word	0xffffffff


	//   ....[15]....
        /*0450*/ 	.word	0xffffffff


	//   ....[16]....
        /*0454*/ 	.word	0xffffffff


	//   ....[17]....
        /*0458*/ 	.word	0xffffffff


	//   ....[18]....
        /*045c*/ 	.word	0xffffffff


	//   ....[19]....
        /*0460*/ 	.word	0xffffffff


	//   ....[20]....
        /*0464*/ 	.word	0xffffffff


	//   ....[21]....
        /*0468*/ 	.word	0xffffffff


	//   ....[22]....
        /*046c*/ 	.word	0xffffffff


	//   ....[23]....
        /*0470*/ 	.word	0xffffffff


	//   ....[24]....
        /*0474*/ 	.word	0xffffffff


	//   ....[25]....
        /*0478*/ 	.word	0xffffffff


	//   ....[26]....
        /*047c*/ 	.word	0xffffffff


	//   ....[27]....
        /*0480*/ 	.word	0xffffffff


	//   ....[28]....
        /*0484*/ 	.word	0xffffffff


	//   ....[29]....
        /*0488*/ 	.word	0xffffffff


	//   ....[30]....
        /*048c*/ 	.word	0xffffffff


	//   ....[31]....
        /*0490*/ 	.word	0xffffffff


	//   ....[32]....
        /*0494*/ 	.word	0xffffffff


	//   ....[33]....
        /*0498*/ 	.word	0xffffffff


	//   ....[34]....
        /*049c*/ 	.word	0xffffffff


	//   ....[35]....
        /*04a0*/ 	.word	0xffffffff


	//   ....[36]....
        /*04a4*/ 	.word	0xffffffff


	//   ....[37]....
        /*04a8*/ 	.word	0xffffffff


	//   ....[38]....
        /*04ac*/ 	.word	0xffffffff


	//   ....[39]....
        /*04b0*/ 	.word	0xffffffff


	//   ....[40]....
        /*04b4*/ 	.word	0xffffffff


	//   ....[41]....
        /*04b8*/ 	.word	0xffffffff


	//   ....[42]....
        /*04bc*/ 	.word	0xffffffff


	//   ....[43]....
        /*04c0*/ 	.word	0xffffffff


	//   ....[44]....
        /*04c4*/ 	.word	0xffffffff


	//   ....[45]....
        /*04c8*/ 	.word	0xffffffff


	//   ....[46]....
        /*04cc*/ 	.word	0xffffffff


	//   ....[47]....
        /*04d0*/ 	.word	0xffffffff


	//   ....[48]....
        /*04d4*/ 	.word	0xffffffff


	//   ....[49]....
        /*04d8*/ 	.word	0xffffffff


	//   ....[50]....
        /*04dc*/ 	.word	0xffffffff


	//   ....[51]....
        /*04e0*/ 	.word	0xffffffff


	//   ....[52]....
        /*04e4*/ 	.word	0xffffffff


	//   ....[53]....
        /*04e8*/ 	.word	0xffffffff


	//   ....[54]....
        /*04ec*/ 	.word	0xffffffff


	//   ....[55]....
        /*04f0*/ 	.word	0xffffffff


	//   ....[56]....
        /*04f4*/ 	.word	0x0500000f


	//   ....[57]....
        /*04f8*/ 	.word	0x0500000f


	//   ....[58]....
        /*04fc*/ 	.word	0x0500000f


	//   ....[59]....
        /*0500*/ 	.word	0x0500000f


	//   ....[60]....
        /*0504*/ 	.word	0x0500000f


	//   ....[61]....
        /*0508*/ 	.word	0x0500000f


	//   ....[62]....
        /*050c*/ 	.word	0x0500000f


	//   ....[63]....
        /*0510*/ 	.word	0x0500000f


	//   ....[64]....
        /*0514*/ 	.word	0x0500000f


	//   ....[65]....
        /*0518*/ 	.word	0x0500000f


	//   ....[66]....
        /*051c*/ 	.word	0x0500000f


	//   ....[67]....
        /*0520*/ 	.word	0x0500000f


	//   ....[68]....
        /*0524*/ 	.word	0x0500000f


	//   ....[69]....
        /*0528*/ 	.word	0x0500000f


	//   ....[70]....
        /*052c*/ 	.word	0x0500000f


	//   ....[71]....
        /*0530*/ 	.word	0x0500000f


	//   ....[72]....
        /*0534*/ 	.word	0x0500000f


	//   ....[73]....
        /*0538*/ 	.word	0x0500000f


	//   ....[74]....
        /*053c*/ 	.word	0x0500000f


	//   ....[75]....
        /*0540*/ 	.word	0x0500000f


	//   ....[76]....
        /*0544*/ 	.word	0x0500000f


	//   ....[77]....
        /*0548*/ 	.word	0x0500000f


	//   ....[78]....
        /*054c*/ 	.word	0x0500000f


	//   ....[79]....
        /*0550*/ 	.word	0x0500000f


	//   ....[80]....
        /*0554*/ 	.word	0x0500000f


	//   ....[81]....
        /*0558*/ 	.word	0x0500000f


	//   ....[82]....
        /*055c*/ 	.word	0x0500000f


	//   ....[83]....
        /*0560*/ 	.word	0x0500000f


	//   ....[84]....
        /*0564*/ 	.word	0x0500000f


	//----- nvinfo : EIATTR_COOP_GROUP_INSTR_OFFSETS
	.align		4
.L_147:
        /*0568*/ 	.byte	0x04, 0x28
        /*056a*/ 	.short	(.L_149 - .L_148)


	//   ....[0]....
.L_148:
        /*056c*/ 	.word	0x00000060


	//   ....[1]....
        /*0570*/ 	.word	0x000001c0


	//   ....[2]....
        /*0574*/ 	.word	0x00000270


	//   ....[3]....
        /*0578*/ 	.word	0x00000430


	//   ....[4]....
        /*057c*/ 	.word	0x00000590


	//   ....[5]....
        /*0580*/ 	.word	0x000006b0


	//   ....[6]....
        /*0584*/ 	.word	0x00000810


	//   ....[7]....
        /*0588*/ 	.word	0x00005bf0


	//   ....[8]....
        /*058c*/ 	.word	0x0000a040


	//   ....[9]....
        /*0590*/ 	.word	0x0000a0c0


	//   ....[10]....
        /*0594*/ 	.word	0x0000a870


	//   ....[11]....
        /*0598*/ 	.word	0x0000a8d0


	//   ....[12]....
        /*059c*/ 	.word	0x0000bcd0


	//   ....[13]....
        /*05a0*/ 	.word	0x0000cfd0


	//   ....[14]....
        /*05a4*/ 	.word	0x0000d030


	//   ....[15]....
        /*05a8*/ 	.word	0x0000dbe0


	//   ....[16]....
        /*05ac*/ 	.word	0x0000dc00


	//   ....[17]....
        /*05b0*/ 	.word	0x0000faf0


	//   ....[18]....
        /*05b4*/ 	.word	0x0000fd80


	//   ....[19]....
        /*05b8*/ 	.word	0x00010060


	//   ....[20]....
        /*05bc*/ 	.word	0x000104d0


	//   ....[21]....
        /*05c0*/ 	.word	0x00010500


	//   ....[22]....
        /*05c4*/ 	.word	0x00012320


	//   ....[23]....
        /*05c8*/ 	.word	0x000124b0


	//   ....[24]....
        /*05cc*/ 	.word	0x000124e0


	//   ....[25]....
        /*05d0*/ 	.word	0x00012510


	//   ....[26]....
        /*05d4*/ 	.word	0x00012550


	//   ....[27]....
        /*05d8*/ 	.word	0x000125a0


	//   ....[28]....
        /*05dc*/ 	.word	0x00012600


	//   ....[29]....
        /*05e0*/ 	.word	0x000127c0


	//   ....[30]....
        /*05e4*/ 	.word	0x00012820


	//   ....[31]....
        /*05e8*/ 	.word	0x00012860


	//   ....[32]....
        /*05ec*/ 	.word	0x000128a0


	//   ....[33]....
        /*05f0*/ 	.word	0x000128d0


	//   ....[34]....
        /*05f4*/ 	.word	0x00012900


	//   ....[35]....
        /*05f8*/ 	.word	0x00012980


	//   ....[36]....
        /*05fc*/ 	.word	0x000129b0


	//   ....[37]....
        /*0600*/ 	.word	0x00012a30


	//   ....[38]....
        /*0604*/ 	.word	0x00015fd0


	//   ....[39]....
        /*0608*/ 	.word	0x00015fe0


	//   ....[40]....
        /*060c*/ 	.word	0x000160d0


	//   ....[41]....
        /*0610*/ 	.word	0x00016130


	//   ....[42]....
        /*0614*/ 	.word	0x00016170


	//   ....[43]....
        /*0618*/ 	.word	0x000161b0


	//   ....[44]....
        /*061c*/ 	.word	0x000161e0


	//   ....[45]....
        /*0620*/ 	.word	0x00016210


	//   ....[46]....
        /*0624*/ 	.word	0x00016380


	//   ....[47]....
        /*0628*/ 	.word	0x000163e0


	//   ....[48]....
        /*062c*/ 	.word	0x00016420


	//   ....[49]....
        /*0630*/ 	.word	0x00016460


	//   ....[50]....
        /*0634*/ 	.word	0x00016490


	//   ....[51]....
        /*0638*/ 	.word	0x000164c0


	//   ....[52]....
        /*063c*/ 	.word	0x00016580


	//   ....[53]....
        /*0640*/ 	.word	0x000165a0


	//   ....[54]....
        /*0644*/ 	.word	0x00016610


	//   ....[55]....
        /*0648*/ 	.word	0x00016a40


	//   ....[56]....
        /*064c*/ 	.word	0x00016ea0


	//   ....[57]....
        /*0650*/ 	.word	0x00016f50


	//   ....[58]....
        /*0654*/ 	.word	0x00016ff0


	//   ....[59]....
        /*0658*/ 	.word	0x00017090


	//   ....[60]....
        /*065c*/ 	.word	0x00017130


	//   ....[61]....
        /*0660*/ 	.word	0x00017220


	//   ....[62]....
        /*0664*/ 	.word	0x000172c0


	//   ....[63]....
        /*0668*/ 	.word	0x00017360


	//   ....[64]....
        /*066c*/ 	.word	0x00017400


	//   ....[65]....
        /*0670*/ 	.word	0x00017660


	//   ....[66]....
        /*0674*/ 	.word	0x00017940


	//   ....[67]....
        /*0678*/ 	.word	0x00017d30


	//   ....[68]....
        /*067c*/ 	.word	0x00017dc0


	//   ....[69]....
        /*0680*/ 	.word	0x00017e60


	//   ....[70]....
        /*0684*/ 	.word	0x00017f10


	//   ....[71]....
        /*0688*/ 	.word	0x00017f90


	//   ....[72]....
        /*068c*/ 	.word	0x00018010


	//   ....[73]....
        /*0690*/ 	.word	0x00018090


	//   ....[74]....
        /*0694*/ 	.word	0x00018110


	//   ....[75]....
        /*0698*/ 	.word	0x000181a0


	//   ....[76]....
        /*069c*/ 	.word	0x00018250


	//   ....[77]....
        /*06a0*/ 	.word	0x000182d0


	//   ....[78]....
        /*06a4*/ 	.word	0x00018350


	//   ....[79]....
        /*06a8*/ 	.word	0x000183d0


	//   ....[80]....
        /*06ac*/ 	.word	0x00018450


	//   ....[81]....
        /*06b0*/ 	.word	0x000184c0


	//   ....[82]....
        /*06b4*/ 	.word	0x00018560


	//   ....[83]....
        /*06b8*/ 	.word	0x000185f0


	//   ....[84]....
        /*06bc*/ 	.word	0x00018710


	//----- nvinfo : EIATTR_REG_RECONFIG
	.align		4
.L_149:
        /*06c0*/ 	.byte	0x01, 0x54
	.zero		2


	//----- nvinfo : EIATTR_SYSCALL_OFFSETS
	.align		4
        /*06c4*/ 	.byte	0x04, 0x46
        /*06c6*/ 	.short	(.L_151 - .L_150)


	//   ....[0]....
.L_150:
        /*06c8*/ 	.word	0x000018c0


	//   ....[1]....
        /*06cc*/ 	.word	0x00001a10


	//   ....[2]....
        /*06d0*/ 	.word	0x00005d80


	//   ....[3]....
        /*06d4*/ 	.word	0x000062a0


	//   ....[4]....
        /*06d8*/ 	.word	0x00013ef0


	//   ....[5]....
        /*06dc*/ 	.word	0x00014020


	//   ....[6]....
        /*06e0*/ 	.word	0x00014120


	//----- nvinfo : EIATTR_MBARRIER_INSTR_OFFSETS
	.align		4
.L_151:
        /*06e4*/ 	.byte	0x04, 0x39
        /*06e6*/ 	.short	(.L_153 - .L_152)


	//   ....[0]....
.L_152:
        /*06e8*/ 	.word	0x000002e0
        /*06ec*/ 	.word	0x000000ff
        /*06f0*/ 	.word	0x00030800
        /*06f4*/ 	.short	0x0100
        /*06f6*/ 	.byte	0x08
	.zero		1


	//   ....[1]....
        /*06f8*/ 	.word	0x000002f0
        /*06fc*/ 	.word	0x000000ff
        /*0700*/ 	.word	0x00030820
        /*0704*/ 	.short	0x0100
        /*0706*/ 	.byte	0x08
	.zero		1


	//   ....[2]....
        /*0708*/ 	.word	0x000003e0
        /*070c*/ 	.word	0x000000ff
        /*0710*/ 	.word	0x00030830
        /*0714*/ 	.short	0x0100
        /*0716*/ 	.byte	0x08
	.zero		1


	//   ....[3]....
        /*0718*/ 	.word	0x000003f0
        /*071c*/ 	.word	0x000000ff
        /*0720*/ 	.word	0x00030840
        /*0724*/ 	.short	0x0100
        /*0726*/ 	.byte	0x08
	.zero		1


	//   ....[4]....
        /*0728*/ 	.word	0x00000400
        /*072c*/ 	.word	0x000000ff
        /*0730*/ 	.word	0x00030838
        /*0734*/ 	.short	0x0100
        /*0736*/ 	.byte	0x08
	.zero		1


	//   ....[5]....
        /*0738*/ 	.word	0x00000410
        /*073c*/ 	.word	0x000000ff
        /*0740*/ 	.word	0x00030848
        /*0744*/ 	.short	0x0100
        /*0746*/ 	.byte	0x08
	.zero		1


	//   ....[6]....
        /*0748*/ 	.word	0x00000540
        /*074c*/ 	.word	0x000000ff
        /*0750*/ 	.word	0x00030850
        /*0754*/ 	.short	0x0100
        /*0756*/ 	.byte	0x08
	.zero		1


	//   ....[7]....
        /*0758*/ 	.word	0x00000550
        /*075c*/ 	.word	0x000000ff
        /*0760*/ 	.word	0x00030860
        /*0764*/ 	.short	0x0100
        /*0766*/ 	.byte	0x08
	.zero		1


	//   ....[8]....
        /*0768*/ 	.word	0x00000560
        /*076c*/ 	.word	0x000000ff
        /*0770*/ 	.word	0x00030858
        /*0774*/ 	.short	0x0100
        /*0776*/ 	.byte	0x08
	.zero		1


	//   ....[9]....
        /*0778*/ 	.word	0x00000570
        /*077c*/ 	.word	0x000000ff
        /*0780*/ 	.word	0x00030868
        /*0784*/ 	.short	0x0100
        /*0786*/ 	.byte	0x08
	.zero		1


	//   ....[10]....
        /*0788*/ 	.word	0x00000660
        /*078c*/ 	.word	0x000000ff
        /*0790*/ 	.word	0x00030870
        /*0794*/ 	.short	0x0100
        /*0796*/ 	.byte	0x06
	.zero		1


	//   ....[11]....
        /*0798*/ 	.word	0x00000670
        /*079c*/ 	.word	0x000000ff
        /*07a0*/ 	.word	0x00030880
        /*07a4*/ 	.short	0x0100
        /*07a6*/ 	.byte	0x06
	.zero		1


	//   ....[12]....
        /*07a8*/ 	.word	0x00000680
        /*07ac*/ 	.word	0x000000ff
        /*07b0*/ 	.word	0x00030878
        /*07b4*/ 	.short	0x0100
        /*07b6*/ 	.byte	0x06
	.zero		1


	//   ....[13]....
        /*07b8*/ 	.word	0x00000690
        /*07bc*/ 	.word	0x000000ff
        /*07c0*/ 	.word	0x00030888
        /*07c4*/ 	.short	0x0100
        /*07c6*/ 	.byte	0x06
	.zero		1


	//   ....[14]....
        /*07c8*/ 	.word	0x000007c0
        /*07cc*/ 	.word	0x000000ff
        /*07d0*/ 	.word	0x00030890
        /*07d4*/ 	.short	0x0100
        /*07d6*/ 	.byte	0x08
	.zero		1


	//   ....[15]....
        /*07d8*/ 	.word	0x000007d0
        /*07dc*/ 	.word	0x000000ff
        /*07e0*/ 	.word	0x000308a0
        /*07e4*/ 	.short	0x0100
        /*07e6*/ 	.byte	0x08
	.zero		1


	//   ....[16]....
        /*07e8*/ 	.word	0x000007e0
        /*07ec*/ 	.word	0x000000ff
        /*07f0*/ 	.word	0x00030898
        /*07f4*/ 	.short	0x0100
        /*07f6*/ 	.byte	0x08
	.zero		1


	//   ....[17]....
        /*07f8*/ 	.word	0x000007f0
        /*07fc*/ 	.word	0x000000ff
        /*0800*/ 	.word	0x000308a8
        /*0804*/ 	.short	0x0100
        /*0806*/ 	.byte	0x08
	.zero		1


	//   ....[18]....
        /*0808*/ 	.word	0x00000920
        /*080c*/ 	.word	0x000000ff
        /*0810*/ 	.word	0x000308b0
        /*0814*/ 	.short	0x0100
        /*0816*/ 	.byte	0x08
	.zero		1


	//   ....[19]....
        /*0818*/ 	.word	0x00000930
        /*081c*/ 	.word	0x000000ff
        /*0820*/ 	.word	0x000308c0
        /*0824*/ 	.short	0x0100
        /*0826*/ 	.byte	0x08
	.zero		1


	//   ....[20]....
        /*0828*/ 	.word	0x00000940
        /*082c*/ 	.word	0x000000ff
        /*0830*/ 	.word	0x000308b8
        /*0834*/ 	.short	0x0100
        /*0836*/ 	.byte	0x08
	.zero		1


	//   ....[21]....
        /*0838*/ 	.word	0x00000950
        /*083c*/ 	.word	0x000000ff
        /*0840*/ 	.word	0x000308c8
        /*0844*/ 	.short	0x0100
        /*0846*/ 	.byte	0x08
	.zero		1


	//   ....[22]....
        /*0848*/ 	.word	0x00002d60
        /*084c*/ 	.word	0x00000054
        /*0850*/ 	.word	0x00030890
        /*0854*/ 	.short	0x010a
        /*0856*/ 	.byte	0x3f
	.zero		1


	//   ....[23]....
        /*0858*/ 	.word	0x000040f0
        /*085c*/ 	.word	0x00000054
        /*0860*/ 	.word	0x00030890
        /*0864*/ 	.short	0x010a
        /*0866*/ 	.byte	0x3f
	.zero		1


	//   ....[24]....
        /*0868*/ 	.word	0x000052f0
        /*086c*/ 	.word	0x00000054
        /*0870*/ 	.word	0x00030890
        /*0874*/ 	.short	0x010a
        /*0876*/ 	.byte	0x3f
	.zero		1


	//   ....[25]....
        /*0878*/ 	.word	0x00005510
        /*087c*/ 	.word	0x00000024
        /*0880*/ 	.word	0x00000000
        /*0884*/ 	.short	0x0101
        /*0886*/ 	.byte	0x3f
	.zero		1


	//   ....[26]....
        /*0888*/ 	.word	0x00005550
        /*088c*/ 	.word	0x00000054
        /*0890*/ 	.word	0x000308b0
        /*0894*/ 	.short	0x010a
        /*0896*/ 	.byte	0x3f
	.zero		1


	//   ....[27]....
        /*0898*/ 	.word	0x00005910
        /*089c*/ 	.word	0x00000054
        /*08a0*/ 	.word	0x00000000
        /*08a4*/ 	.short	0x0101
        /*08a6*/ 	.byte	0x3f
	.zero		1


	//   ....[28]....
        /*08a8*/ 	.word	0x00005e20
        /*08ac*/ 	.word	0x00000002
        /*08b0*/ 	.word	0x00030800
        /*08b4*/ 	.short	0x010a
        /*08b6*/ 	.byte	0x3f
	.zero		1


	//   ....[29]....
        /*08b8*/ 	.word	0x00005e70
        /*08bc*/ 	.word	0x00000002
        /*08c0*/ 	.word	0x00030800
        /*08c4*/ 	.short	0x010a
        /*08c6*/ 	.byte	0x3f
	.zero		1


	//   ....[30]....
        /*08c8*/ 	.word	0x000065d0
        /*08cc*/ 	.word	0x00000002
        /*08d0*/ 	.word	0x00030800
        /*08d4*/ 	.short	0x010a
        /*08d6*/ 	.byte	0x3f
	.zero		1


	//   ....[31]....
        /*08d8*/ 	.word	0x00007460
        /*08dc*/ 	.word	0x00000002
        /*08e0*/ 	.word	0x00030800
        /*08e4*/ 	.short	0x010a
        /*08e6*/ 	.byte	0x3f
	.zero		1


	//   ....[32]....
        /*08e8*/ 	.word	0x00008340
        /*08ec*/ 	.word	0x00000000
        /*08f0*/ 	.word	0x00030830
        /*08f4*/ 	.short	0x010a
        /*08f6*/ 	.byte	0x3f
	.zero		1


	//   ....[33]....
        /*08f8*/ 	.word	0x00008420
        /*08fc*/ 	.word	0x00000000
        /*0900*/ 	.word	0x00030830
        /*0904*/ 	.short	0x010a
        /*0906*/ 	.byte	0x3f
	.zero		1


	//   ....[34]....
        /*0908*/ 	.word	0x0000ab70
        /*090c*/ 	.word	0x0000000c
        /*0910*/ 	.word	0x00000000
        /*0914*/ 	.short	0x0101
        /*0916*/ 	.byte	0x3f
	.zero		1


	//   ....[35]....
        /*0918*/ 	.word	0x0000bf30
        /*091c*/ 	.word	0x00000005
        /*0920*/ 	.word	0x00030830
        /*0924*/ 	.short	0x010a
        /*0926*/ 	.byte	0x3f
	.zero		1


	//   ....[36]....
        /*0928*/ 	.word	0x0000bf80
        /*092c*/ 	.word	0x00000005
        /*0930*/ 	.word	0x00030830
        /*0934*/ 	.short	0x010a
        /*0936*/ 	.byte	0x3f
	.zero		1


	//   ....[37]....
        /*0938*/ 	.word	0x0000c2d0
        /*093c*/ 	.word	0x00000006
        /*0940*/ 	.word	0x00030850
        /*0944*/ 	.short	0x010a
        /*0946*/ 	.byte	0x3f
	.zero		1


	//   ....[38]....
        /*0948*/ 	.word	0x0000c310
        /*094c*/ 	.word	0x00000006
        /*0950*/ 	.word	0x00030850
        /*0954*/ 	.short	0x010a
        /*0956*/ 	.byte	0x3f
	.zero		1


	//   ....[39]....
        /*0958*/ 	.word	0x0000e930
        /*095c*/ 	.word	0x00000042
        /*0960*/ 	.word	0x00000000
        /*0964*/ 	.short	0x0101
        /*0966*/ 	.byte	0x3f
	.zero		1


	//   ....[40]....
        /*0968*/ 	.word	0x0000e960
        /*096c*/ 	.word	0x00000000
        /*0970*/ 	.word	0x00000000
        /*0974*/ 	.short	0x0101
        /*0976*/ 	.byte	0x3f
	.zero		1


	//   ....[41]....
        /*0978*/ 	.word	0x0000fb80
        /*097c*/ 	.word	0x0000000b
        /*0980*/ 	.word	0x00030850
        /*0984*/ 	.short	0x010a
        /*0986*/ 	.byte	0x3f
	.zero		1


	//   ....[42]....
        /*0988*/ 	.word	0x0000fc30
        /*098c*/ 	.word	0x0000000b
        /*0990*/ 	.word	0x00030850
        /*0994*/ 	.short	0x010a
        /*0996*/ 	.byte	0x3f
	.zero		1


	//   ....[43]....
        /*0998*/ 	.word	0x000106d0
        /*099c*/ 	.word	0x00000009
        /*09a0*/ 	.word	0x00000000
        /*09a4*/ 	.short	0x0101
        /*09a6*/ 	.byte	0x3f
	.zero		1


	//   ....[44]....
        /*09a8*/ 	.word	0x000115c0
        /*09ac*/ 	.word	0x00000000
        /*09b0*/ 	.word	0x00000000
        /*09b4*/ 	.short	0x0101
        /*09b6*/ 	.byte	0x3f
	.zero		1


	//   ....[45]....
        /*09b8*/ 	.word	0x00013440
        /*09bc*/ 	.word	0x00000006
        /*09c0*/ 	.word	0x00030820
        /*09c4*/ 	.short	0x010a
        /*09c6*/ 	.byte	0x3f
	.zero		1


	//   ....[46]....
        /*09c8*/ 	.word	0x000134b0
        /*09cc*/ 	.word	0x00000007
        /*09d0*/ 	.word	0x000308a0
        /*09d4*/ 	.short	0x010a
        /*09d6*/ 	.byte	0x3f
	.zero		1


	//   ....[47]....
        /*09d8*/ 	.word	0x00013660
        /*09dc*/ 	.word	0x00000007
        /*09e0*/ 	.word	0x000308c0
        /*09e4*/ 	.short	0x010a
        /*09e6*/ 	.byte	0x3f
	.zero		1


	//   ....[48]....
        /*09e8*/ 	.word	0x000138b0
        /*09ec*/ 	.word	0x00000007
        /*09f0*/ 	.word	0x000308a0
        /*09f4*/ 	.short	0x010a
        /*09f6*/ 	.byte	0x3f
	.zero		1


	//   ....[49]....
        /*09f8*/ 	.word	0x00013a50
        /*09fc*/ 	.word	0x00000007
        /*0a00*/ 	.word	0x000308c0
        /*0a04*/ 	.short	0x010a
        /*0a06*/ 	.byte	0x3f
	.zero		1


	//   ....[50]....
        /*0a08*/ 	.word	0x000145f0
        /*0a0c*/ 	.word	0x00000005
        /*0a10*/ 	.word	0x00030840
        /*0a14*/ 	.short	0x010a
        /*0a16*/ 	.byte	0x3f
	.zero		1


	//   ....[51]....
        /*0a18*/ 	.word	0x00014940
        /*0a1c*/ 	.word	0x0000001c
        /*0a20*/ 	.word	0x00030820
        /*0a24*/ 	.short	0x010a
        /*0a26*/ 	.byte	0x3f
	.zero		1


	//   ....[52]....
        /*0a28*/ 	.word	0x00014c40
        /*0a2c*/ 	.word	0x00000003
        /*0a30*/ 	.word	0x00030840
        /*0a34*/ 	.short	0x010a
        /*0a36*/ 	.byte	0x3f
	.zero		1


	//   ....[53]....
        /*0a38*/ 	.word	0x00014e20
        /*0a3c*/ 	.word	0x00000002
        /*0a40*/ 	.word	0x00000060
        /*0a44*/ 	.short	0x010a
        /*0a46*/ 	.byte	0x3f
	.zero		1


	//   ....[54]....
        /*0a48*/ 	.word	0x000152a0
        /*0a4c*/ 	.word	0x00000003
        /*0a50*/ 	.word	0x00030840
        /*0a54*/ 	.short	0x010a
        /*0a56*/ 	.byte	0x3f
	.zero		1


	//   ....[55]....
        /*0a58*/ 	.word	0x00015480
        /*0a5c*/ 	.word	0x00000003
        /*0a60*/ 	.word	0x00000060
        /*0a64*/ 	.short	0x010a
        /*0a66*/ 	.byte	0x3f
	.zero		1


	//   ....[56]....
        /*0a68*/ 	.word	0x00015840
        /*0a6c*/ 	.word	0x00000002
        /*0a70*/ 	.word	0x00030840
        /*0a74*/ 	.short	0x010a
        /*0a76*/ 	.byte	0x3f
	.zero		1


	//   ....[57]....
        /*0a78*/ 	.word	0x00015a30
        /*0a7c*/ 	.word	0x00000002
        /*0a80*/ 	.word	0x00000060
        /*0a84*/ 	.short	0x010a
        /*0a86*/ 	.byte	0x3f
	.zero		1


	//   ....[58]....
        /*0a88*/ 	.word	0x00015d80
        /*0a8c*/ 	.word	0x00000003
        /*0a90*/ 	.word	0x00030860
        /*0a94*/ 	.short	0x010a
        /*0a96*/ 	.byte	0x3f
	.zero		1


	//   ....[59]....
        /*0a98*/ 	.word	0x000169c0
        /*0a9c*/ 	.word	0x00000009
        /*0aa0*/ 	.word	0x00030820
        /*0aa4*/ 	.short	0x010a
        /*0aa6*/ 	.byte	0x3f
	.zero		1


	//   ....[60]....
        /*0aa8*/ 	.word	0x00016b50
        /*0aac*/ 	.word	0x00000007
        /*0ab0*/ 	.word	0x00000000
        /*0ab4*/ 	.short	0x010a
        /*0ab6*/ 	.byte	0x3f
	.zero		1


	//   ....[61]....
        /*0ab8*/ 	.word	0x00016bc0
        /*0abc*/ 	.word	0x00000003
        /*0ac0*/ 	.word	0x00000000
        /*0ac4*/ 	.short	0x010a
        /*0ac6*/ 	.byte	0x3f
	.zero		1


	//   ....[62]....
        /*0ac8*/ 	.word	0x00016c20
        /*0acc*/ 	.word	0x00000005
        /*0ad0*/ 	.word	0x00000000
        /*0ad4*/ 	.short	0x010a
        /*0ad6*/ 	.byte	0x3f
	.zero		1


	//   ....[63]....
        /*0ad8*/ 	.word	0x00016c50
        /*0adc*/ 	.word	0x00000003
        /*0ae0*/ 	.word	0x00000000
        /*0ae4*/ 	.short	0x010a
        /*0ae6*/ 	.byte	0x3f
	.zero		1


	//   ....[64]....
        /*0ae8*/ 	.word	0x00016cb0
        /*0aec*/ 	.word	0x00000054
        /*0af0*/ 	.word	0x00030890
        /*0af4*/ 	.short	0x010a
        /*0af6*/ 	.byte	0x3f
	.zero		1


	//   ....[65]....
        /*0af8*/ 	.word	0x00016d00
        /*0afc*/ 	.word	0x00000054
        /*0b00*/ 	.word	0x00030890
        /*0b04*/ 	.short	0x010a
        /*0b06*/ 	.byte	0x3f
	.zero		1


	//   ....[66]....
        /*0b08*/ 	.word	0x00016d50
        /*0b0c*/ 	.word	0x00000054
        /*0b10*/ 	.word	0x00030890
        /*0b14*/ 	.short	0x010a
        /*0b16*/ 	.byte	0x3f
	.zero		1


	//   ....[67]....
        /*0b18*/ 	.word	0x00016da0
        /*0b1c*/ 	.word	0x00000054
        /*0b20*/ 	.word	0x000308b0
        /*0b24*/ 	.short	0x010a
        /*0b26*/ 	.byte	0x3f
	.zero		1


	//   ....[68]....
        /*0b28*/ 	.word	0x00017170
        /*0b2c*/ 	.word	0x00000002
        /*0b30*/ 	.word	0x00030800
        /*0b34*/ 	.short	0x010a
        /*0b36*/ 	.byte	0x3f
	.zero		1


	//   ....[69]....
        /*0b38*/ 	.word	0x00017440
        /*0b3c*/ 	.word	0x00000002
        /*0b40*/ 	.word	0x00030800
        /*0b44*/ 	.short	0x010a
        /*0b46*/ 	.byte	0x3f
	.zero		1


	//   ....[70]....
        /*0b48*/ 	.word	0x00017490
        /*0b4c*/ 	.word	0x00000000
        /*0b50*/ 	.word	0x00030830
        /*0b54*/ 	.short	0x010a
        /*0b56*/ 	.byte	0x3f
	.zero		1


	//   ....[71]....
        /*0b58*/ 	.word	0x000174e0
        /*0b5c*/ 	.word	0x00000005
        /*0b60*/ 	.word	0x00030830
        /*0b64*/ 	.short	0x010a
        /*0b66*/ 	.byte	0x3f
	.zero		1


	//   ....[72]....
        /*0b68*/ 	.word	0x00017530
        /*0b6c*/ 	.word	0x00000006
        /*0b70*/ 	.word	0x00030850
        /*0b74*/ 	.short	0x010a
        /*0b76*/ 	.byte	0x3f
	.zero		1


	//   ....[73]....
        /*0b78*/ 	.word	0x00017580
        /*0b7c*/ 	.word	0x0000000b
        /*0b80*/ 	.word	0x00030850
        /*0b84*/ 	.short	0x010a
        /*0b86*/ 	.byte	0x3f
	.zero		1


	//   ....[74]....
        /*0b88*/ 	.word	0x00017720
        /*0b8c*/ 	.word	0x00000006
        /*0b90*/ 	.word	0x00030820
        /*0b94*/ 	.short	0x010a
        /*0b96*/ 	.byte	0x3f
	.zero		1


	//   ....[75]....
        /*0b98*/ 	.word	0x00017770
        /*0b9c*/ 	.word	0x00000007
        /*0ba0*/ 	.word	0x000308a0
        /*0ba4*/ 	.short	0x010a
        /*0ba6*/ 	.byte	0x3f
	.zero		1


	//   ....[76]....
        /*0ba8*/ 	.word	0x000177c0
        /*0bac*/ 	.word	0x00000007
        /*0bb0*/ 	.word	0x000308c0
        /*0bb4*/ 	.short	0x010a
        /*0bb6*/ 	.byte	0x3f
	.zero		1


	//   ....[77]....
        /*0bb8*/ 	.word	0x00017810
        /*0bbc*/ 	.word	0x00000007
        /*0bc0*/ 	.word	0x000308a0
        /*0bc4*/ 	.short	0x010a
        /*0bc6*/ 	.byte	0x3f
	.zero		1


	//   ....[78]....
        /*0bc8*/ 	.word	0x00017860
        /*0bcc*/ 	.word	0x00000007
        /*0bd0*/ 	.word	0x000308c0
        /*0bd4*/ 	.short	0x010a
        /*0bd6*/ 	.byte	0x3f
	.zero		1


	//   ....[79]....
        /*0bd8*/ 	.word	0x00017a00
        /*0bdc*/ 	.word	0x00000005
        /*0be0*/ 	.word	0x00030840
        /*0be4*/ 	.short	0x010a
        /*0be6*/ 	.byte	0x3f
	.zero		1


	//   ....[80]....
        /*0be8*/ 	.word	0x00017a50
        /*0bec*/ 	.word	0x0000001c
        /*0bf0*/ 	.word	0x00030820
        /*0bf4*/ 	.short	0x010a
        /*0bf6*/ 	.byte	0x3f
	.zero		1


	//   ....[81]....
        /*0bf8*/ 	.word	0x00017aa0
        /*0bfc*/ 	.word	0x00000003
        /*0c00*/ 	.word	0x00030840
        /*0c04*/ 	.short	0x010a
        /*0c06*/ 	.byte	0x3f
	.zero		1


	//   ....[82]....
        /*0c08*/ 	.word	0x00017af0
        /*0c0c*/ 	.word	0x00000002
        /*0c10*/ 	.word	0x00000060
        /*0c14*/ 	.short	0x010a
        /*0c16*/ 	.byte	0x3f
	.zero		1


	//   ....[83]....
        /*0c18*/ 	.word	0x00017b40
        /*0c1c*/ 	.word	0x00000003
        /*0c20*/ 	.word	0x00030840
        /*0c24*/ 	.short	0x010a
        /*0c26*/ 	.byte	0x3f
	.zero		1


	//   ....[84]....
        /*0c28*/ 	.word	0x00017b90
        /*0c2c*/ 	.word	0x00000003
        /*0c30*/ 	.word	0x00000060
        /*0c34*/ 	.short	0x010a
        /*0c36*/ 	.byte	0x3f
	.zero		1


	//   ....[85]....
        /*0c38*/ 	.word	0x00017be0
        /*0c3c*/ 	.word	0x00000002
        /*0c40*/ 	.word	0x00030840
        /*0c44*/ 	.short	0x010a
        /*0c46*/ 	.byte	0x3f
	.zero		1


	//   ....[86]....
        /*0c48*/ 	.word	0x00017c30
        /*0c4c*/ 	.word	0x00000002
        /*0c50*/ 	.word	0x00000060
        /*0c54*/ 	.short	0x010a
        /*0c56*/ 	.byte	0x3f
	.zero		1


	//   ....[87]....
        /*0c58*/ 	.word	0x00017c80
        /*0c5c*/ 	.word	0x00000003
        /*0c60*/ 	.word	0x00030860
        /*0c64*/ 	.short	0x010a
        /*0c66*/ 	.byte	0x3f
	.zero		1


	//   ....[88]....
        /*0c68*/ 	.word	0x00018630
        /*0c6c*/ 	.word	0x00000009
        /*0c70*/ 	.word	0x00030820
        /*0c74*/ 	.short	0x010a
        /*0c76*/ 	.byte	0x3f
	.zero		1


	//   ....[89]....
        /*0c78*/ 	.word	0x000187d0
        /*0c7c*/ 	.word	0x00000007
        /*0c80*/ 	.word	0x00000000
        /*0c84*/ 	.short	0x010a
        /*0c86*/ 	.byte	0x3f
	.zero		1


	//   ....[90]....
        /*0c88*/ 	.word	0x00018820
        /*0c8c*/ 	.word	0x00000003
        /*0c90*/ 	.word	0x00000000
        /*0c94*/ 	.short	0x010a
        /*0c96*/ 	.byte	0x3f
	.zero		1


	//   ....[91]....
        /*0c98*/ 	.word	0x00018870
        /*0c9c*/ 	.word	0x00000005
        /*0ca0*/ 	.word	0x00000000
        /*0ca4*/ 	.short	0x010a
        /*0ca6*/ 	.byte	0x3f
	.zero		1


	//----- nvinfo : EIATTR_NUM_MBARRIERS
	.align		4
.L_153:
        /*0ca8*/ 	.byte	0x03, 0x38
        /*0caa*/ 	.short	0x0016


	//----- nvinfo : EIATTR_EXIT_INSTR_OFFSETS
	.align		4
        /*0cac*/ 	.byte	0x04, 0x1c
        /*0cae*/ 	.short	(.L_155 - .L_154)


	//   ....[0]....
.L_154:
        /*0cb0*/ 	.word	0x00016ca0


	//----- nvinfo : EIATTR_MAX_THREADS
	.align		4
.L_155:
        /*0cb4*/ 	.byte	0x04, 0x05
        /*0cb6*/ 	.short	(.L_157 - .L_156)
.L_156:
        /*0cb8*/ 	.word	0x00000200
        /*0cbc*/ 	.word	0x00000001
        /*0cc0*/ 	.word	0x00000001


	//----- nvinfo : EIATTR_CRS_STACK_SIZE
	.align		4
.L_157:
        /*0cc4*/ 	.byte	0x04, 0x1e
        /*0cc6*/ 	.short	(.L_159 - .L_158)
.L_158:
        /*0cc8*/ 	.word	0x00000000


	//----- nvinfo : EIATTR_CBANK_PARAM_SIZE
	.align		4
.L_159:
        /*0ccc*/ 	.byte	0x03, 0x19
        /*0cce*/ 	.short	0x0a70


	//----- nvinfo : EIATTR_PARAM_CBANK
	.align		4
        /*0cd0*/ 	.byte	0x04, 0x0a
        /*0cd2*/ 	.short	(.L_161 - .L_160)
	.align		4
.L_160:
        /*0cd4*/ 	.word	index@(.nv.constant0._ZN7cutlass13device_kernelIN5flash11enable_sm90INS1_16FlashAttnFwdSm90INS1_25CollectiveMainloopFwdSm90ILi2EN4cute5tupleIJNS5_1CILi1EEES8_S8_EEENS6_IJNS7_ILi192EEESA_NS7_ILi64EEEEEELi64ENS_10bfloat16_tEfNS_4arch4Sm90ELb0ELb0ELb1ELb1ELb0ELb1ELb0ELb0ELb1ELb0ELb0ELb0EEENS1_21CollectiveEpilogueFwdINS6_IJSA_SB_SA_EEES9_SD_SF_Li384ELb1ELb0ELb0ELb0EEENS1_36VarlenDynamicPersistentTileSchedulerILi192ELi192ELi384ELi32ELb0ELb0ELb1ELb0ELb1ELb1EEEEEEEEEvNT_6ParamsE)
        /*0cd8*/ 	.short	0x0210
        /*0cda*/ 	.short	0x0a70


	//----- nvinfo : EIATTR_SW_WAR
	.align		4
.L_161:
        /*0cdc*/ 	.byte	0x04, 0x36
        /*0cde*/ 	.short	(.L_163 - .L_162)
.L_162:
        /*0ce0*/ 	.word	0x00000008
.L_163:


//--------------------- .nv.info._ZN7cutlass13device_kernelIN5flash11enable_sm90INS1_16FlashAttnFwdSm90INS1_25CollectiveMainloopFwdSm90ILi2EN4cute5tupleIJNS5_1CILi1EEES8_S8_EEENS6_IJNS7_ILi192EEENS7_ILi128EEENS7_ILi64EEEEEELi64ENS_10bfloat16_tEfNS_4arch4Sm90ELb0ELb1ELb1ELb0ELb0ELb0ELb0ELb1ELb1ELb0ELb0ELb0EEENS1_21CollectiveEpilogueFwdINS6_IJSA_SC_SB_EEES9_SE_SG_Li384ELb0ELb0ELb0ELb0EEENS1_30DynamicPersistentTileSchedulerILi384ELi32ELb0ELb0ELb1EEEEEEEEEvNT_6ParamsE --------------------------
	.section	.nv.info._ZN7cutlass13device_kernelIN5flash11enable_sm90INS1_16FlashAttnFwdSm90INS1_25CollectiveMainloopFwdSm90ILi2EN4cute5tupleIJNS5_1CILi1EEES8_S8_EEENS6_IJNS7_ILi192EEENS7_ILi128EEENS7_ILi64EEEEEELi64ENS_10bfloat16_tEfNS_4arch4Sm90ELb0ELb1ELb1ELb0ELb0ELb0ELb0ELb1ELb1ELb0ELb0ELb0EEENS1_21CollectiveEpilogueFwdINS6_IJSA_SC_SB_EEES9_SE_SG_Li384ELb0ELb0ELb0ELb0EEENS1_30DynamicPersistentTileSchedulerILi384ELi32ELb0ELb0ELb1EEEEEEEEEvNT_6ParamsE,"",@"SHT_CUDA_INFO"
	.sectionflags	@""
	.align	4


	//----- nvinfo : EIATTR_CUDA_API_VERSION
	.align		4
        /*0000*/ 	.byte	0x04, 0x37
        /*0002*/ 	.short	(.L_165 - .L_164)
.L_164:
        /*0004*/ 	.word	0x00000082


	//----- nvinfo : EIATTR_KPARAM_INFO
	.align		4
.L_165:
        /*0008*/ 	.byte	0x04, 0x17
        /*000a*/ 	.short	(.L_167 - .L_166)
.L_166:
        /*000c*/ 	.word	0x00000000
        /*0010*/ 	.short	0x0000
        /*0012*/ 	.short	0x0070
        /*0014*/ 	.byte	0x00, 0xf0, 0x01, 0x2e


	//----- nvinfo : EIATTR_SPARSE_MMA_MASK
	.align		4
.L_167:
        /*0018*/ 	.byte	0x03, 0x50
        /*001a*/ 	.short	0x0000


	//----- nvinfo : EIATTR_MAXREG_COUNT
	.align		4
        /*001c*/ 	.byte	0x03, 0x1b
        /*001e*/ 	.short	0x0080


	//----- nvinfo : EIATTR_NUM_BARRIERS
	.align		4
        /*0020*/ 	.byte	0x02, 0x4c
        /*0022*/ 	.byte	0x10
	.zero		1


	//----- nvinfo : EIATTR_EXTERNS
	.align		4
        /*0024*/ 	.byte	0x04, 0x0f
        /*0026*/ 	.short	(.L_169 - .L_168)


	//   ....[0]....
	.align		4
.L_168:
        /*0028*/ 	.word	index@(__assertfail)


	//----- nvinfo : EIATTR_MERCURY_ISA_VERSION
	.align		4
.L_169:
        /*002c*/ 	.byte	0x03, 0x5f
        /*002e*/ 	.short	0x0101


	//----- nvinfo : EIATTR_INT_WARP_WIDE_INSTR_OFFSETS
	.align		4
        /*0030*/ 	.byte	0x04, 0x31
        /*0032*/ 	.short	(.L_171 - .L_170)


	//   ....[0]....
.L_170:
        /*0034*/ 	.word	0x00000180


	//   ....[1]....
        /*0038*/ 	.word	0x000001b0


	//   ....[2]....
        /*003c*/ 	.word	0x000001c0


	//   ....[3]....
        /*0040*/ 	.word	0x00010170


	//   ....[4]....
        /*0044*/ 	.word	0x00010200


	//   ....[5]....
        /*0048*/ 	.word	0x000106b0


	//   ....[6]....
        /*004c*/ 	.word	0x00011e00


	//   ....[7]....
        /*0050*/ 	.word	0x00011e90


	//----- nvinfo : EIATTR_COOP_GROUP_MASK_REGIDS
	.align		4
.L_171:
        /*0054*/ 	.byte	0x04, 0x29
        /*0056*/ 	.short	(.L_173 - .L_172)


	//   ....[0]....
.L_172:
        /*0058*/ 	.word	0xffffffff


	//   ....[1]....
        /*005c*/ 	.word	0xffffffff


	//   ....[2]....
        /*0060*/ 	.word	0xffffffff


	//   ....[3]....
        /*0064*/ 	.word	0xffffffff


	//   ....[4]....
        /*0068*/ 	.word	0xffffffff


	//   ....[5]....
        /*006c*/ 	.word	0xffffffff


	//   ....[6]....
        /*0070*/ 	.word	0xffffffff


	//   ....[7]....
        /*0074*/ 	.word	0xffffffff


	//   ....[8]....
        /*0078*/ 	.word	0xffffffff


	//   ....[9]....
        /*007c*/ 	.word	0xffffffff


	//   ....[10]....
        /*0080*/ 	.word	0xffffffff


	//   ....[11]....
        /*0084*/ 	.word	0xffffffff


	//   ....[12]....
        /*0088*/ 	.word	0xffffffff


	//   ....[13]....
        /*008c*/ 	.word	0xffffffff


	//   ....[14]....
        /*0090*/ 	.word	0xffffffff


	//   ....[15]....
        /*0094*/ 	.word	0xffffffff


	//   ....[16]....
        /*0098*/ 	.word	0xffffffff


	//   ....[17]....
        /*009c*/ 	.word	0xffffffff


	//   ....[18]....
        /*00a0*/ 	.word	0xffffffff


	//   ....[19]....
        /*00a4*/ 	.word	0xffffffff


	//   ....[20]....
        /*00a8*/ 	.word	0xffffffff


	//   ....[21]....
        /*00ac*/ 	.word	0xffffffff


	//   ....[22]....
        /*00b0*/ 	.word	0xffffffff


	//   ....[23]....
        /*00b4*/ 	.word	0xffffffff


	//   ....[24]....
        /*00b8*/ 	.word	0xffffffff


	//   ....[25]....
        /*00bc*/ 	.word	0xffffffff


	//   ....[26]....
        /*00c0*/ 	.word	0xffffffff


	//   ....[27]....
        /*00c4*/ 	.word	0xffffffff


	//   ....[28]....
        /*00c8*/ 	.word	0xffffffff


	//   ....[29]....
        /*00cc*/ 	.word	0xffffffff


	//   ....[30]....
        /*00d0*/ 	.word	0xffffffff


	//   ....[31]....
        /*00d4*/ 	.word	0xffffffff


	//   ....[32]....
        /*00d8*/ 	.word	0x0500000f


	//   ....[33]....
        /*00dc*/ 	.word	0x0500000f


	//----- nvinfo : EIATTR_COOP_GROUP_INSTR_OFFSETS
	.align		4
.L_173:
        /*00e0*/ 	.byte	0x04, 0x28
        /*00e2*/ 	.short	(.L_175 - .L_174)


	//   ....[0]....
.L_174:
        /*00e4*/ 	.word	0x00000060


	//   ....[1]....
        /*00e8*/ 	.word	0x00000190


	//   ....[2]....
        /*00ec*/ 	.word	0x000001e0


	//   ....[3]....
        /*00f0*/ 	.word	0x000003d0


	//   ....[4]....
        /*00f4*/ 	.word	0x00000530


	//   ....[5]....
        /*00f8*/ 	.word	0x00000650


	//   ....[6]....
        /*00fc*/ 	.word	0x000007b0


	//   ....[7]....
        /*0100*/ 	.word	0x00001600


	//   ....[8]....
        /*0104*/ 	.word	0x00003980


	//   ....[9]....
        /*0108*/ 	.word	0x00003a60


	//   ....[10]....
        /*010c*/ 	.word	0x000042d0


	//   ....[11]....
        /*0110*/ 	.word	0x00004330


	//   ....[12]....
        /*0114*/ 	.word	0x00006dd0


	//   ....[13]....
        /*0118*/ 	.word	0x00006e70


	//   ....[14]....
        /*011c*/ 	.word	0x00007730


	//   ....[15]....
        /*0120*/ 	.word	0x000077b0


	//   ....[16]....
        /*0124*/ 	.word	0x00009550


	//   ....[17]....
        /*0128*/ 	.word	0x000095d0


	//   ....[18]....
        /*012c*/ 	.word	0x00009ca0


	//   ....[19]....
        /*0130*/ 	.word	0x00009d10


	//   ....[20]....
        /*0134*/ 	.word	0x0000c9c0


	//   ....[21]....
        /*0138*/ 	.word	0x0000c9e0


	//   ....[22]....
        /*013c*/ 	.word	0x0000d3c0


	//   ....[23]....
        /*0140*/ 	.word	0x0000d420


	//   ....[24]....
        /*0144*/ 	.word	0x0000e2d0


	//   ....[25]....
        /*0148*/ 	.word	0x0000e310


	//   ....[26]....
        /*014c*/ 	.word	0x0000e400


	//   ....[27]....
        /*0150*/ 	.word	0x0000e410


	//   ....[28]....
        /*0154*/ 	.word	0x0000ef60


	//   ....[29]....
        /*0158*/ 	.word	0x0000f8e0


	//   ....[30]....
        /*015c*/ 	.word	0x00012130


	//   ....[31]....
        /*0160*/ 	.word	0x000122b0


	//   ....[32]....
        /*0164*/ 	.word	0x000128b0


	//   ....[33]....
        /*0168*/ 	.word	0x00012c90


	//----- nvinfo : EIATTR_REG_RECONFIG
	.align		4
.L_175:
        /*016c*/ 	.byte	0x01, 0x54
	.zero		2


	//----- nvinfo : EIATTR_SYSCALL_OFFSETS
	.align		4
        /*0170*/ 	.byte	0x04, 0x46
        /*0172*/ 	.short	(.L_177 - .L_176)


	//   ....[0]....
.L_176:
        /*0174*/ 	.word	0x000017b0


	//   ....[1]....
        /*0178*/ 	.word	0x00010390


	//   ....[2]....
        /*017c*/ 	.word	0x000104d0


	//   ....[3]....
        /*0180*/ 	.word	0x000105c0


	//----- nvinfo : EIATTR_MBARRIER_INSTR_OFFSETS
	.align		4
.L_177:
        /*0184*/ 	.byte	0x04, 0x39
        /*0186*/ 	.short	(.L_179 - .L_178)


	//   ....[0]....
.L_178:
        /*0188*/ 	.word	0x00000280
        /*018c*/ 	.word	0x000000ff
        /*0190*/ 	.word	0x00016800
        /*0194*/ 	.short	0x0100
        /*0196*/ 	.byte	0x06
	.zero		1


	//   ....[1]....
        /*0198*/ 	.word	0x00000290
        /*019c*/ 	.word	0x000000ff
        /*01a0*/ 	.word	0x00016820
        /*01a4*/ 	.short	0x0100
        /*01a6*/ 	.byte	0x06
	.zero		1


	//   ....[2]....
        /*01a8*/ 	.word	0x00000380
        /*01ac*/ 	.word	0x000000ff
        /*01b0*/ 	.word	0x00016830
        /*01b4*/ 	.short	0x0100
        /*01b6*/ 	.byte	0x08
	.zero		1


	//   ....[3]....
        /*01b8*/ 	.word	0x00000390
        /*01bc*/ 	.word	0x000000ff
        /*01c0*/ 	.word	0x00016840
        /*01c4*/ 	.short	0x0100
        /*01c6*/ 	.byte	0x08
	.zero		1


	//   ....[4]....
        /*01c8*/ 	.word	0x000003a0
        /*01cc*/ 	.word	0x000000ff
        /*01d0*/ 	.word	0x00016838
        /*01d4*/ 	.short	0x0100
        /*01d6*/ 	.byte	0x08
	.zero		1


	//   ....[5]....
        /*01d8*/ 	.word	0x000003b0
        /*01dc*/ 	.word	0x000000ff
        /*01e0*/ 	.word	0x00016848
        /*01e4*/ 	.short	0x0100
        /*01e6*/ 	.byte	0x08
	.zero		1


	//   ....[6]....
        /*01e8*/ 	.word	0x000004e0
        /*01ec*/ 	.word	0x000000ff
        /*01f0*/ 	.word	0x00016850
        /*01f4*/ 	.short	0x0100
        /*01f6*/ 	.byte	0x08
	.zero		1


	//   ....[7]....
        /*01f8*/ 	.word	0x000004f0
        /*01fc*/ 	.word	0x000000ff
        /*0200*/ 	.word	0x00016860
        /*0204*/ 	.short	0x0100
        /*0206*/ 	.byte	0x08
	.zero		1


	//   ....[8]....
        /*0208*/ 	.word	0x00000500
        /*020c*/ 	.word	0x000000ff
        /*0210*/ 	.word	0x00016858
        /*0214*/ 	.short	0x0100
        /*0216*/ 	.byte	0x08
	.zero		1


	//   ....[9]....
        /*0218*/ 	.word	0x00000510
        /*021c*/ 	.word	0x000000ff
        /*0220*/ 	.word	0x00016868
        /*0224*/ 	.short	0x0100
        /*0226*/ 	.byte	0x08
	.zero		1


	//   ....[10]....
        /*0228*/ 	.word	0x00000600
        /*022c*/ 	.word	0x000000ff
        /*0230*/ 	.word	0x00016870
        /*0234*/ 	.short	0x0100
        /*0236*/ 	.byte	0x06
	.zero		1


	//   ....[11]....
        /*0238*/ 	.word	0x00000610
        /*023c*/ 	.word	0x000000ff
        /*0240*/ 	.word	0x00016880
        /*0244*/ 	.short	0x0100
        /*0246*/ 	.byte	0x06
	.zero		1


	//   ....[12]....
        /*0248*/ 	.word	0x00000620
        /*024c*/ 	.word	0x000000ff
        /*0250*/ 	.word	0x00016878
        /*0254*/ 	.short	0x0100
        /*0256*/ 	.byte	0x06
	.zero		1


	//   ....[13]....
        /*0258*/ 	.word	0x00000630
        /*025c*/ 	.word	0x000000ff
        /*0260*/ 	.word	0x00016888
        /*0264*/ 	.short	0x0100
        /*0266*/ 	.byte	0x06
	.zero		1


	//   ....[14]....
        /*0268*/ 	.word	0x00000760
        /*026c*/ 	.word	0x000000ff
        /*0270*/ 	.word	0x00016890
        /*0274*/ 	.short	0x0100
        /*0276*/ 	.byte	0x08
	.zero		1


	//   ....[15]....
        /*0278*/ 	.word	0x00000770
        /*027c*/ 	.word	0x000000ff
        /*0280*/ 	.word	0x000168a0
        /*0284*/ 	.short	0x0100
        /*0286*/ 	.byte	0x08
	.zero		1


	//   ....[16]....
        /*0288*/ 	.word	0x00000780
        /*028c*/ 	.word	0x000000ff
        /*0290*/ 	.word	0x00016898
        /*0294*/ 	.short	0x0100
        /*0296*/ 	.byte	0x08
	.zero		1


	//   ....[17]....
        /*0298*/ 	.word	0x00000790
        /*029c*/ 	.word	0x000000ff
        /*02a0*/ 	.word	0x000168a8
        /*02a4*/ 	.short	0x0100
        /*02a6*/ 	.byte	0x08
	.zero		1


	//   ....[18]....
        /*02a8*/ 	.word	0x000008c0
        /*02ac*/ 	.word	0x000000ff
        /*02b0*/ 	.word	0x000168b0
        /*02b4*/ 	.short	0x0100
        /*02b6*/ 	.byte	0x08
	.zero		1


	//   ....[19]....
        /*02b8*/ 	.word	0x000008d0
        /*02bc*/ 	.word	0x000000ff
        /*02c0*/ 	.word	0x000168c0
        /*02c4*/ 	.short	0x0100
        /*02c6*/ 	.byte	0x08
	.zero		1


	//   ....[20]....
        /*02c8*/ 	.word	0x000008e0
        /*02cc*/ 	.word	0x000000ff
        /*02d0*/ 	.word	0x000168b8
        /*02d4*/ 	.short	0x0100
        /*02d6*/ 	.byte	0x08
	.zero		1


	//   ....[21]....
        /*02d8*/ 	.word	0x000008f0
        /*02dc*/ 	.word	0x000000ff
        /*02e0*/ 	.word	0x000168c8
        /*02e4*/ 	.short	0x0100
        /*02e6*/ 	.byte	0x08
	.zero		1


	//   ....[22]....
        /*02e8*/ 	.word	0x00001830
        /*02ec*/ 	.word	0x000000ff
        /*02f0*/ 	.word	0x00016800
        /*02f4*/ 	.short	0x010a
        /*02f6*/ 	.byte	0x28
	.zero		1


	//   ....[23]....
        /*02f8*/ 	.word	0x000018b0
        /*02fc*/ 	.word	0x00000003
        /*0300*/ 	.word	0x00016830
        /*0304*/ 	.short	0x010a
        /*0306*/ 	.byte	0x3f
	.zero		1


	//   ....[24]....
        /*0308*/ 	.word	0x00001900
        /*030c*/ 	.word	0x00000003
        /*0310*/ 	.word	0x00016830
        /*0314*/ 	.short	0x010a
        /*0316*/ 	.byte	0x3f
	.zero		1


	//   ....[25]....
        /*0318*/ 	.word	0x00002010
        /*031c*/ 	.word	0x00000003
        /*0320*/ 	.word	0x00000000
        /*0324*/ 	.short	0x0101
        /*0326*/ 	.byte	0x3f
	.zero		1


	//   ....[26]....
        /*0328*/ 	.word	0x00005200
        /*032c*/ 	.word	0x000000ff
        /*0330*/ 	.word	0x00016830
        /*0334*/ 	.short	0x010a
        /*0336*/ 	.byte	0x06
	.zero		1


	//   ....[27]....
        /*0338*/ 	.word	0x00005240
        /*033c*/ 	.word	0x000000ff
        /*0340*/ 	.word	0x00016830
        /*0344*/ 	.short	0x010a
        /*0346*/ 	.byte	0x06
	.zero		1


	//   ....[28]....
        /*0348*/ 	.word	0x00005420
        /*034c*/ 	.word	0x000000ff
        /*0350*/ 	.word	0x00016850
        /*0354*/ 	.short	0x010a
        /*0356*/ 	.byte	0x06
	.zero		1


	//   ....[29]....
        /*0358*/ 	.word	0x00005460
        /*035c*/ 	.word	0x000000ff
        /*0360*/ 	.word	0x00016850
        /*0364*/ 	.short	0x010a
        /*0366*/ 	.byte	0x06
	.zero		1


	//   ....[30]....
        /*0368*/ 	.word	0x00006070
        /*036c*/ 	.word	0x00000027
        /*0370*/ 	.word	0x00000000
        /*0374*/ 	.short	0x0101
        /*0376*/ 	.byte	0x3f
	.zero		1


	//   ....[31]....
        /*0378*/ 	.word	0x00007d90
        /*037c*/ 	.word	0x0000001b
        /*0380*/ 	.word	0x00000000
        /*0384*/ 	.short	0x0101
        /*0386*/ 	.byte	0x3f
	.zero		1


	//   ....[32]....
        /*0388*/ 	.word	0x00008920
        /*038c*/ 	.word	0x000000ff
        /*0390*/ 	.word	0x00016830
        /*0394*/ 	.short	0x010a
        /*0396*/ 	.byte	0x06
	.zero		1


	//   ....[33]....
        /*0398*/ 	.word	0x00008960
        /*039c*/ 	.word	0x000000ff
        /*03a0*/ 	.word	0x00016830
        /*03a4*/ 	.short	0x010a
        /*03a6*/ 	.byte	0x06
	.zero		1


	//   ....[34]....
        /*03a8*/ 	.word	0x00008b40
        /*03ac*/ 	.word	0x000000ff
        /*03b0*/ 	.word	0x00016850
        /*03b4*/ 	.short	0x010a
        /*03b6*/ 	.byte	0x06
	.zero		1


	//   ....[35]....
        /*03b8*/ 	.word	0x00008b80
        /*03bc*/ 	.word	0x000000ff
        /*03c0*/ 	.word	0x00016850
        /*03c4*/ 	.short	0x010a
        /*03c6*/ 	.byte	0x06
	.zero		1


	//   ....[36]....
        /*03c8*/ 	.word	0x0000a200
        /*03cc*/ 	.word	0x0000001b
        /*03d0*/ 	.word	0x00000000
        /*03d4*/ 	.short	0x0101
        /*03d6*/ 	.byte	0x3f
	.zero		1


	//   ....[37]....
        /*03d8*/ 	.word	0x0000a3b0
        /*03dc*/ 	.word	0x00000023
        /*03e0*/ 	.word	0x00000000
        /*03e4*/ 	.short	0x0101
        /*03e6*/ 	.byte	0x3f
	.zero		1


	//   ....[38]....
        /*03e8*/ 	.word	0x0000ae30
        /*03ec*/ 	.word	0x000000ff
        /*03f0*/ 	.word	0x00016830
        /*03f4*/ 	.short	0x010a
        /*03f6*/ 	.byte	0x06
	.zero		1


	//   ....[39]....
        /*03f8*/ 	.word	0x0000ae70
        /*03fc*/ 	.word	0x000000ff
        /*0400*/ 	.word	0x00016830
        /*0404*/ 	.short	0x010a
        /*0406*/ 	.byte	0x06
	.zero		1


	//   ....[40]....
        /*0408*/ 	.word	0x0000b050
        /*040c*/ 	.word	0x000000ff
        /*0410*/ 	.word	0x00016850
        /*0414*/ 	.short	0x010a
        /*0416*/ 	.byte	0x06
	.zero		1


	//   ....[41]....
        /*0418*/ 	.word	0x0000b090
        /*041c*/ 	.word	0x000000ff
        /*0420*/ 	.word	0x00016850
        /*0424*/ 	.short	0x010a
        /*0426*/ 	.byte	0x06
	.zero		1


	//   ....[42]....
        /*0428*/ 	.word	0x0000bc70
        /*042c*/ 	.word	0x00000042
        /*0430*/ 	.word	0x00000000
        /*0434*/ 	.short	0x0101
        /*0436*/ 	.byte	0x3f
	.zero		1


	//   ....[43]....
        /*0438*/ 	.word	0x0000d820
        /*043c*/ 	.word	0x00000028
        /*0440*/ 	.word	0x00000000
        /*0444*/ 	.short	0x0101
        /*0446*/ 	.byte	0x3f
	.zero		1


	//   ....[44]....
        /*0448*/ 	.word	0x0000e240
        /*044c*/ 	.word	0x000000ff
        /*0450*/ 	.word	0x00016850
        /*0454*/ 	.short	0x010a
        /*0456*/ 	.byte	0x05
	.zero		1


	//   ....[45]....
        /*0458*/ 	.word	0x0000e280
        /*045c*/ 	.word	0x000000ff
        /*0460*/ 	.word	0x00016850
        /*0464*/ 	.short	0x010a
        /*0466*/ 	.byte	0x05
	.zero		1


	//   ....[46]....
        /*0468*/ 	.word	0x0000e7b0
        /*046c*/ 	.word	0x00000005
        /*0470*/ 	.word	0x00000000
        /*0474*/ 	.short	0x0101
        /*0476*/ 	.byte	0x3f
	.zero		1


	//   ....[47]....
        /*0478*/ 	.word	0x0000f0b0
        /*047c*/ 	.word	0x000000ff
        /*0480*/ 	.word	0x00000000
        /*0484*/ 	.short	0x0101
        /*0486*/ 	.byte	0x05
	.zero		1


	//   ....[48]....
        /*0488*/ 	.word	0x00010950
        /*048c*/ 	.word	0x0000000d
        /*0490*/ 	.word	0x00016840
        /*0494*/ 	.short	0x010a
        /*0496*/ 	.byte	0x3f
	.zero		1


	//   ....[49]....
        /*0498*/ 	.word	0x00010c40
        /*049c*/ 	.word	0x000000ff
        /*04a0*/ 	.word	0x00016820
        /*04a4*/ 	.short	0x010a
        /*04a6*/ 	.byte	0x27
	.zero		1


	//   ....[50]....
        /*04a8*/ 	.word	0x00010f10
        /*04ac*/ 	.word	0x00000003
        /*04b0*/ 	.word	0x00016840
        /*04b4*/ 	.short	0x010a
        /*04b6*/ 	.byte	0x3f
	.zero		1


	//   ....[51]....
        /*04b8*/ 	.word	0x000110b0
        /*04bc*/ 	.word	0x00000002
        /*04c0*/ 	.word	0x00000060
        /*04c4*/ 	.short	0x010a
        /*04c6*/ 	.byte	0x3f
	.zero		1


	//   ....[52]....
        /*04c8*/ 	.word	0x00011500
        /*04cc*/ 	.word	0x00000004
        /*04d0*/ 	.word	0x00016840
        /*04d4*/ 	.short	0x010a
        /*04d6*/ 	.byte	0x3f
	.zero		1


	//   ....[53]....
        /*04d8*/ 	.word	0x000116a0
        /*04dc*/ 	.word	0x00000003
        /*04e0*/ 	.word	0x00000060
        /*04e4*/ 	.short	0x010a
        /*04e6*/ 	.byte	0x3f
	.zero		1


	//   ....[54]....
        /*04e8*/ 	.word	0x00011a40
        /*04ec*/ 	.word	0x00000003
        /*04f0*/ 	.word	0x00016840
        /*04f4*/ 	.short	0x010a
        /*04f6*/ 	.byte	0x3f
	.zero		1


	//   ....[55]....
        /*04f8*/ 	.word	0x00011be0
        /*04fc*/ 	.word	0x00000003
        /*0500*/ 	.word	0x00000060
        /*0504*/ 	.short	0x010a
        /*0506*/ 	.byte	0x3f
	.zero		1


	//   ....[56]....
        /*0508*/ 	.word	0x00011f10
        /*050c*/ 	.word	0x00000003
        /*0510*/ 	.word	0x00016860
        /*0514*/ 	.short	0x010a
        /*0516*/ 	.byte	0x3f
	.zero		1


	//   ....[57]....
        /*0518*/ 	.word	0x00012290
        /*051c*/ 	.word	0x00000009
        /*0520*/ 	.word	0x00016820
        /*0524*/ 	.short	0x010a
        /*0526*/ 	.byte	0x3f
	.zero		1


	//   ....[58]....
        /*0528*/ 	.word	0x000123b0
        /*052c*/ 	.word	0x00000005
        /*0530*/ 	.word	0x00000000
        /*0534*/ 	.short	0x010a
        /*0536*/ 	.byte	0x3f
	.zero		1


	//   ....[59]....
        /*0538*/ 	.word	0x00012420
        /*053c*/ 	.word	0x00000003
        /*0540*/ 	.word	0x00000000
        /*0544*/ 	.short	0x010a
        /*0546*/ 	.byte	0x3f
	.zero		1


	//   ....[60]....
        /*0548*/ 	.word	0x00012480
        /*054c*/ 	.word	0x00000013
        /*0550*/ 	.word	0x00000000
        /*0554*/ 	.short	0x010a
        /*0556*/ 	.byte	0x3f
	.zero		1


	//   ....[61]....
        /*0558*/ 	.word	0x000124b0
        /*055c*/ 	.word	0x00000007
        /*0560*/ 	.word	0x00000000
        /*0564*/ 	.short	0x010a
        /*0566*/ 	.byte	0x3f
	.zero		1


	//   ....[62]....
        /*0568*/ 	.word	0x00012520
        /*056c*/ 	.word	0x00000003
        /*0570*/ 	.word	0x00016800
        /*0574*/ 	.short	0x010a
        /*0576*/ 	.byte	0x3f
	.zero		1


	//   ....[63]....
        /*0578*/ 	.word	0x00012570
        /*057c*/ 	.word	0x00000003
        /*0580*/ 	.word	0x00016830
        /*0584*/ 	.short	0x010a
        /*0586*/ 	.byte	0x3f
	.zero		1


	//   ....[64]....
        /*0588*/ 	.word	0x000125d0
        /*058c*/ 	.word	0x0000000c
        /*0590*/ 	.word	0x00016830
        /*0594*/ 	.short	0x010a
        /*0596*/ 	.byte	0x3f
	.zero		1


	//   ....[65]....
        /*0598*/ 	.word	0x00012630
        /*059c*/ 	.word	0x0000000c
        /*05a0*/ 	.word	0x00016850
        /*05a4*/ 	.short	0x010a
        /*05a6*/ 	.byte	0x3f
	.zero		1


	//   ....[66]....
        /*05a8*/ 	.word	0x00012690
        /*05ac*/ 	.word	0x0000000d
        /*05b0*/ 	.word	0x00016830
        /*05b4*/ 	.short	0x010a
        /*05b6*/ 	.byte	0x3f
	.zero		1


	//   ....[67]....
        /*05b8*/ 	.word	0x000126f0
        /*05bc*/ 	.word	0x0000000d
        /*05c0*/ 	.word	0x00016850
        /*05c4*/ 	.short	0x010a
        /*05c6*/ 	.byte	0x3f
	.zero		1


	//   ....[68]....
        /*05c8*/ 	.word	0x00012750
        /*05cc*/ 	.word	0x0000000d
        /*05d0*/ 	.word	0x00016830
        /*05d4*/ 	.short	0x010a
        /*05d6*/ 	.byte	0x3f
	.zero		1


	//   ....[69]....
        /*05d8*/ 	.word	0x000127b0
        /*05dc*/ 	.word	0x0000000d
        /*05e0*/ 	.word	0x00016850
        /*05e4*/ 	.short	0x010a
        /*05e6*/ 	.byte	0x3f
	.zero		1


	//   ....[70]....
        /*05e8*/ 	.word	0x00012810
        /*05ec*/ 	.word	0x00000003
        /*05f0*/ 	.word	0x00016850
        /*05f4*/ 	.short	0x010a
        /*05f6*/ 	.byte	0x3f
	.zero		1


	//   ....[71]....
        /*05f8*/ 	.word	0x00012960
        /*05fc*/ 	.word	0x0000000d
        /*0600*/ 	.word	0x00016840
        /*0604*/ 	.short	0x010a
        /*0606*/ 	.byte	0x3f
	.zero		1


	//   ....[72]....
        /*0608*/ 	.word	0x000129c0
        /*060c*/ 	.word	0x00000005
        /*0610*/ 	.word	0x00016820
        /*0614*/ 	.short	0x010a
        /*0616*/ 	.byte	0x3f
	.zero		1


	//   ....[73]....
        /*0618*/ 	.word	0x00012a10
        /*061c*/ 	.word	0x00000003
        /*0620*/ 	.word	0x00016840
        /*0624*/ 	.short	0x010a
        /*0626*/ 	.byte	0x3f
	.zero		1


	//   ....[74]....
        /*0628*/ 	.word	0x00012a60
        /*062c*/ 	.word	0x00000002
        /*0630*/ 	.word	0x00000060
        /*0634*/ 	.short	0x010a
        /*0636*/ 	.byte	0x3f
	.zero		1


	//   ....[75]....
        /*0638*/ 	.word	0x00012ab0
        /*063c*/ 	.word	0x00000004
        /*0640*/ 	.word	0x00016840
        /*0644*/ 	.short	0x010a
        /*0646*/ 	.byte	0x3f
	.zero		1


	//   ....[76]....
        /*0648*/ 	.word	0x00012b00
        /*064c*/ 	.word	0x00000003
        /*0650*/ 	.word	0x00000060
        /*0654*/ 	.short	0x010a
        /*0656*/ 	.byte	0x3f
	.zero		1


	//   ....[77]....
        /*0658*/ 	.word	0x00012b50
        /*065c*/ 	.word	0x00000003
        /*0660*/ 	.word	0x00016840
        /*0664*/ 	.short	0x010a
        /*0666*/ 	.byte	0x3f
	.zero		1


	//   ....[78]....
        /*0668*/ 	.word	0x00012ba0
        /*066c*/ 	.word	0x00000003
        /*0670*/ 	.word	0x00000060
        /*0674*/ 	.short	0x010a
        /*0676*/ 	.byte	0x3f
	.zero		1


	//   ....[79]....
        /*0678*/ 	.word	0x00012bf0
        /*067c*/ 	.word	0x00000003
        /*0680*/ 	.word	0x00016860
        /*0684*/ 	.short	0x010a
        /*0686*/ 	.byte	0x3f
	.zero		1


	//   ....[80]....
        /*0688*/ 	.word	0x00012cd0
        /*068c*/ 	.word	0x00000009
        /*0690*/ 	.word	0x00016820
        /*0694*/ 	.short	0x010a
        /*0696*/ 	.byte	0x3f
	.zero		1


	//   ....[81]....
        /*0698*/ 	.word	0x00012d20
        /*069c*/ 	.word	0x00000005
        /*06a0*/ 	.word	0x00000000
        /*06a4*/ 	.short	0x010a
        /*06a6*/ 	.byte	0x3f
	.zero		1


	//   ....[82]....
        /*06a8*/ 	.word	0x00012d70
        /*06ac*/ 	.word	0x00000003
        /*06b0*/ 	.word	0x00000000
        /*06b4*/ 	.short	0x010a
        /*06b6*/ 	.byte	0x3f
	.zero		1


	//   ....[83]....
        /*06b8*/ 	.word	0x00012dc0
        /*06bc*/ 	.word	0x00000013
        /*06c0*/ 	.word	0x00000000
        /*06c4*/ 	.short	0x010a
        /*06c6*/ 	.byte	0x3f
	.zero		1


	//----- nvinfo : EIATTR_NUM_MBARRIERS
	.align		4
.L_179:
        /*06c8*/ 	.byte	0x03, 0x38
        /*06ca*/ 	.short	0x0016


	//----- nvinfo : EIATTR_EXIT_INSTR_OFFSETS
	.align		4
        /*06cc*/ 	.byte	0x04, 0x1c
        /*06ce*/ 	.short	(.L_181 - .L_180)


	//   ....[0]....
.L_180:
        /*06d0*/ 	.word	0x00000a50


	//   ....[1]....
        /*06d4*/ 	.word	0x0000f8a0


	//   ....[2]....
        /*06d8*/ 	.word	0x0000f900


	//   ....[3]....
        /*06dc*/ 	.word	0x000122d0


	//   ....[4]....
        /*06e0*/ 	.word	0x00012500


	//----- nvinfo : EIATTR_MAX_THREADS
	.align		4
.L_181:
        /*06e4*/ 	.byte	0x04, 0x05
        /*06e6*/ 	.short	(.L_183 - .L_182)
.L_182:
        /*06e8*/ 	.word	0x00000200
        /*06ec*/ 	.word	0x00000001
        /*06f0*/ 	.word	0x00000001


	//----- nvinfo : EIATTR_CRS_STACK_SIZE
	.align		4
.L_183:
        /*06f4*/ 	.byte	0x04, 0x1e
        /*06f6*/ 	.short	(.L_185 - .L_184)
.L_184:
        /*06f8*/ 	.word	0x00000000


	//----- nvinfo : EIATTR_CBANK_PARAM_SIZE
	.align		4
.L_185:
        /*06fc*/ 	.byte	0x03, 0x19
        /*06fe*/ 	.short	0x0bf0


	//----- nvinfo : EIATTR_PARAM_CBANK
	.align		4
        /*0700*/ 	.byte	0x04, 0x0a
        /*0702*/ 	.short	(.L_187 - .L_186)
	.align		4
.L_186:
        /*0704*/ 	.word	index@(.nv.constant0._ZN7cutlass13device_kernelIN5flash11enable_sm90INS1_16FlashAttnFwdSm90INS1_25CollectiveMainloopFwdSm90ILi2EN4cute5tupleIJNS5_1CILi1EEES8_S8_EEENS6_IJNS7_ILi192EEENS7_ILi128EEENS7_ILi64EEEEEELi64ENS_10bfloat16_tEfNS_4arch4Sm90ELb0ELb1ELb1ELb0ELb0ELb0ELb0ELb1ELb1ELb0ELb0ELb0EEENS1_21CollectiveEpilogueFwdINS6_IJSA_SC_SB_EEES9_SE_SG_Li384ELb0ELb0ELb0ELb0EEENS1_30DynamicPersistentTileSchedulerILi384ELi32ELb0ELb0ELb1EEEEEEEEEvNT_6ParamsE)
        /*0708*/ 	.short	0x0210
        /*070a*/ 	.short	0x0bf0


	//----- nvinfo : EIATTR_SW_WAR
	.align		4
.L_187:
        /*070c*/ 	.byte	0x04, 0x36
        /*070e*/ 	.short	(.L_189 - .L_188)
.L_188:
        /*0710*/ 	.word	0x00000008
.L_189:


//--------------------- .nv.info._ZN7cutlass13device_kernelIN5flash11enable_sm90INS1_16FlashAttnFwdSm90INS1_25CollectiveMainloopFwdSm90ILi2EN4cute5tupleIJNS5_1CILi1EEES8_S8_EEENS6_IJNS7_ILi192EEENS7_ILi128EEENS7_ILi64EEEEEELi64ENS_10bfloat16_tEfNS_4arch4Sm90ELb0ELb1ELb1ELb1ELb0ELb0ELb0ELb1ELb1ELb0ELb0ELb0EEENS1_21CollectiveEpilogueFwdINS6_IJSA_SC_SB_EEES9_SE_SG_Li384ELb1ELb0ELb0ELb0EEENS1_36VarlenDynamicPersistentTileSchedulerILi192ELi128ELi384ELi32ELb0ELb0ELb1ELb1ELb0ELb1EEEEEEEEEvNT_6ParamsE --------------------------
	.section	.nv.info._ZN7cutlass13device_kernelIN5flash11enable_sm90INS1_16FlashAttnFwdSm90INS1_25CollectiveMainloopFwdSm90ILi2EN4cute5tupleIJNS5_1CILi1EEES8_S8_EEENS6_IJNS7_ILi192EEENS7_ILi128EEENS7_ILi64EEEEEELi64ENS_10bfloat16_tEfNS_4arch4Sm90ELb0ELb1ELb1ELb1ELb0ELb0ELb0ELb1ELb1ELb0ELb0ELb0EEENS1_21CollectiveEpilogueFwdINS6_IJSA_SC_SB_EEES9_SE_SG_Li384ELb1ELb0ELb0ELb0EEENS1_36VarlenDynamicPersistentTileSchedulerILi192ELi128ELi384ELi32ELb0ELb0ELb1ELb1ELb0ELb1EEEEEEEEEvNT_6ParamsE,"",@"SHT_CUDA_INFO"
	.sectionflags	@""
	.align	4


	//----- nvinfo : EIATTR_CUDA_API_VERSION
	.align		4
        /*0000*/ 	.byte	0x04, 0x37
        /*0002*/ 	.short	(.L_191 - .L_190)
.L_190:
        /*0004*/ 	.word	0x00000082


	//----- nvinfo : EIATTR_KPARAM_INFO
	.align		4
.L_191:
        /*0008*/ 	.byte	0x04, 0x17
        /*000a*/ 	.short	(.L_193 - .L_192)
.L_192:
        /*000c*/ 	.word	0x00000000
        /*0010*/ 	.short	0x0000
        /*0012*/ 	.short	0x0070
        /*0014*/ 	.byte	0x00, 0xf0, 0x01, 0x28


	//----- nvinfo : EIATTR_SPARSE_MMA_MASK
	.align		4
.L_193:
        /*0018*/ 	.byte	0x03, 0x50
        /*001a*/ 	.short	0x0000


	//----- nvinfo : EIATTR_MAXREG_COUNT
	.align		4
        /*001c*/ 	.byte	0x03, 0x1b
        /*001e*/ 	.short	0x0080


	//----- nvinfo : EIATTR_NUM_BARRIERS
	.align		4
        /*0020*/ 	.byte	0x02, 0x4c
        /*0022*/ 	.byte	0x10
	.zero		1


	//----- nvinfo : EIATTR_EXTERNS
	.align		4
        /*0024*/ 	.byte	0x04, 0x0f
        /*0026*/ 	.short	(.L_195 - .L_194)


	//   ....[0]....
	.align		4
.L_194:
        /*0028*/ 	.word	index@(__assertfail)


	//----- nvinfo : EIATTR_ANNOTATIONS
	.align		4
.L_195:
        /*002c*/ 	.byte	0x04, 0x55
        /*002e*/ 	.short	(.L_197 - .L_196)


	//   ....[0]....
.L_196:
        /*0030*/ 	.word	0x00000001
        /*0034*/ 	.byte	0x70, 0x0d, 0x00, 0x00, 0x01, 0x00, 0x00, 0x00, 0x90, 0x0d, 0x00, 0x00, 0x01, 0x00, 0x00, 0x00
        /*0044*/ 	.byte	0xb0, 0x1a, 0x00, 0x00, 0x01, 0x00, 0x00, 0x00, 0xd0, 0xec, 0x00, 0x00, 0x01, 0x00, 0x00, 0x00
        /*0054*/ 	.byte	0x80, 0xf1, 0x00, 0x00, 0x01, 0x00, 0x00, 0x00, 0x80, 0x13, 0x01, 0x00, 0x01, 0x00, 0x00, 0x00
        /*0064*/ 	.byte	0x10, 0x1e, 0x01, 0x00


	//----- nvinfo : EIATTR_MERCURY_ISA_VERSION
	.align		4
.L_197:
        /*0068*/ 	.byte	0x03, 0x5f
        /*006a*/ 	.short	0x0101


	//----- nvinfo : EIATTR_UNUSED_LOAD_BYTE_OFFSET
	.align		4
        /*006c*/ 	.byte	0x04, 0x44
        /*006e*/ 	.short	(.L_199 - .L_198)


	//   ....[0]....
.L_198:
        /*0070*/ 	.word	0x00000a70
        /*0074*/ 	.word	0x0000fff0


	//   ....[1]....
        /*0078*/ 	.word	0x0000ec80
        /*007c*/ 	.word	0x0000fff0


	//----- nvinfo : EIATTR_INT_WARP_WIDE_INSTR_OFFSETS
	.align		4
.L_199:
        /*0080*/ 	.byte	0x04, 0x31
        /*0082*/ 	.short	(.L_201 - .L_200)


	//   ....[0]....
.L_200:
        /*0084*/ 	.word	0x00000160


	//   ....[1]....
        /*0088*/ 	.word	0x000001a0


	//   ....[2]....
        /*008c*/ 	.word	0x00000210


	//   ....[3]....
        /*0090*/ 	.word	0x000119c0


	//   ....[4]....
        /*0094*/ 	.word	0x00011a50


	//   ....[5]....
        /*0098*/ 	.word	0x00011f00


	//   ....[6]....
        /*009c*/ 	.word	0x00011f40


	//   ....[7]....
        /*00a0*/ 	.word	0x000138e0


	//   ....[8]....
        /*00a4*/ 	.word	0x00013970


	//----- nvinfo : EIATTR_COOP_GROUP_MASK_REGIDS
	.align		4
.L_201:
        /*00a8*/ 	.byte	0x04, 0x29
        /*00aa*/ 	.short	(.L_203 - .L_202)


	//   ....[0]....
.L_202:
        /*00ac*/ 	.word	0xffffffff


	//   ....[1]....
        /*00b0*/ 	.word	0xffffffff


	//   ....[2]....
        /*00b4*/ 	.word	0xffffffff


	//   ....[3]....
        /*00b8*/ 	.word	0xffffffff


	//   ....[4]....
        /*00bc*/ 	.word	0xffffffff


	//   ....[5]....
        /*00c0*/ 	.word	0xffffffff


	//   ....[6]....
        /*00c4*/ 	.word	0xffffffff


	//   ....[7]....
        /*00c8*/ 	.word	0xffffffff


	//   ....[8]....
        /*00cc*/ 	.word	0xffffffff


	//   ....[9]....
        /*00d0*/ 	.word	0xffffffff


	//   ....[10]....
        /*00d4*/ 	.word	0xffffffff


	//   ....[11]....
        /*00d8*/ 	.word	0xffffffff


	//   ....[12]....
        /*00dc*/ 	.word	0xffffffff


	//   ....[13]....
        /*00e0*/ 	.word	0xffffffff


	//   ....[14]....
        /*00e4*/ 	.word	0xffffffff


	//   ....[15]....
        /*00e8*/ 	.word	0xffffffff


	//   ....[16]....
        /*00ec*/ 	.word	0xffffffff


	//   ....[17]....
        /*00f0*/ 	.word	0xffffffff


	//   ....[18]....
        /*00f4*/ 	.word	0xffffffff


	//   ....[19]....
        /*00f8*/ 	.word	0xffffffff


	//   ....[20]....
        /*00fc*/ 	.word	0xffffffff


	//   ....[21]....
        /*0100*/ 	.word	0xffffffff


	//   ....[22]....
        /*0104*/ 	.word	0xffffffff


	//   ....[23]....
        /*0108*/ 	.word	0xffffffff


	//   ....[24]....
        /*010c*/ 	.word	0xffffffff


	//   ....[25]....
        /*0110*/ 	.word	0xffffffff


	//   ....[26]....
        /*0114*/ 	.word	0xffffffff


	//   ....[27]....
        /*0118*/ 	.word	0xffffffff


	//   ....[28]....
        /*011c*/ 	.word	0xffffffff


	//   ....[29]....
        /*0120*/ 	.word	0xffffffff


	//   ....[30]....
        /*0124*/ 	.word	0xffffffff


	//   ....[31]....
        /*0128*/ 	.word	0xffffffff


	//   ....[32]....
        /*012c*/ 	.word	0xffffffff


	//   ....[33]....
        /*0130*/ 	.word	0xffffffff


	//   ....[34]....
        /*0134*/ 	.word	0xffffffff


	//   ....[35]....
        /*0138*/ 	.word	0xffffffff


	//   ....[36]....
        /*013c*/ 	.word	0xffffffff


	//   ....[37]....
        /*0140*/ 	.word	0xffffffff


	//   ....[38]....
        /*0144*/ 	.word	0xffffffff


	//   ....[39]....
        /*0148*/ 	.word	0xffffffff


	//   ....[40]....
        /*014c*/ 	.word	0xffffffff


	//   ....[41]....
        /*0150*/ 	.word	0xffffffff


	//   ....[42]....
        /*0154*/ 	.word	0xffffffff


	//   ....[43]....
        /*0158*/ 	.word	0xffffffff


	//   ....[44]....
        /*015c*/ 	.word	0xffffffff


	//   ....[45]....
        /*0160*/ 	.word	0xffffffff


	//   ....[46]....
        /*0164*/ 	.word	0xffffffff


	//   ....[47]....
        /*0168*/ 	.word	0xffffffff


	//   ....[48]....
        /*016c*/ 	.word	0xffffffff


	//   ....[49]....
        /*0170*/ 	.word	0xffffffff


	//   ....[50]....
        /*0174*/ 	.word	0xffffffff


	//   ....[51]....
        /*0178*/ 	.word	0xffffffff


	//   ....[52]....
        /*017c*/ 	.word	0xffffffff


	//   ....[53]....
        /*0180*/ 	.word	0xffffffff


	//   ....[54]....
        /*0184*/ 	.word	0xffffffff


	//   ....[55]....
        /*0188*/ 	.word	0xffffffff


	//   ....[56]....
        /*018c*/ 	.word	0xffffffff


	//   ....[57]....
        /*0190*/ 	.word	0xffffffff


	//   ....[58]....
        /*0194*/ 	.word	0xffffffff


	//   ....[59]....
        /*0198*/ 	.word	0xffffffff


	//   ....[60]....
        /*019c*/ 	.word	0xffffffff


	//   ....[61]....
        /*01a0*/ 	.word	0xffffffff


	//   ....[62]....
        /*01a4*/ 	.word	0x0500000f


	//   ....[63]....
        /*01a8*/ 	.word	0x0500000f


	//   ....[64]....
        /*01ac*/ 	.word	0x0500000f


	//   ....[65]....
        /*01b0*/ 	.word	0x0500000f


	//   ....[66]....
        /*01b4*/ 	.word	0x0500000f


	//   ....[67]....
        /*01b8*/ 	.word	0x0500000f


	//   ....[68]....
        /*01bc*/ 	.word	0x0500000f


	//   ....[69]....
        /*01c0*/ 	.word	0x0500000f


	//   ....[70]....
        /*01c4*/ 	.word	0x0500000f


	//   ....[71]....
        /*01c8*/ 	.word	0x0500000f


	//   ....[72]....
        /*01cc*/ 	.word	0x0500000f


	//   ....[73]....
        /*01d0*/ 	.word	0x0500000f


	//   ....[74]....
        /*01d4*/ 	.word	0x0500000f


	//   ....[75]....
        /*01d8*/ 	.word	0x0500000f


	//   ....[76]....
        /*01dc*/ 	.word	0x0500000f


	//   ....[77]....
        /*01e0*/ 	.word	0x0500000f


	//   ....[78]....
        /*01e4*/ 	.word	0x0500000f


	//   ....[79]....
        /*01e8*/ 	.word	0x0500000f


	//   ....[80]....
        /*01ec*/ 	.word	0x0500000f


	//----- nvinfo : EIATTR_COOP_GROUP_INSTR_OFFSETS
	.align		4
.L_203:
        /*01f0*/ 	.byte	0x04, 0x28
        /*01f2*/ 	.short	(.L_205 - .L_204)


	//   ....[0]....
.L_204:
        /*01f4*/ 	.word	0x00000070


	//   ....[1]....
        /*01f8*/ 	.word	0x00000170


	//   ....[2]....
        /*01fc*/ 	.word	0x000001c0


	//   ....[3]....
        /*0200*/ 	.word	0x000003f0


	//   ....[4]....
        /*0204*/ 	.word	0x00000550


	//   ....[5]....
        /*0208*/ 	.word	0x00000670


	//   ....[6]....
        /*020c*/ 	.word	0x000007d0


	//   ....[7]....
        /*0210*/ 	.word	0x00001760


	//   ....[8]....
        /*0214*/ 	.word	0x00003ac0


	//   ....[9]....
        /*0218*/ 	.word	0x00003b80


	//   ....[10]....
        /*021c*/ 	.word	0x000043c0


	//   ....[11]....
        /*0220*/ 	.word	0x00004430


	//   ....[12]....
        /*0224*/ 	.word	0x00006f60


	//   ....[13]....
        /*0228*/ 	.word	0x00007010


	//   ....[14]....
        /*022c*/ 	.word	0x00007ad0


	//   ....[15]....
        /*0230*/ 	.word	0x00007b70


	//   ....[16]....
        /*0234*/ 	.word	0x00009780


	//   ....[17]....
        /*0238*/ 	.word	0x000097f0


	//   ....[18]....
        /*023c*/ 	.word	0x00009ed0


	//   ....[19]....
        /*0240*/ 	.word	0x00009f50


	//   ....[20]....
        /*0244*/ 	.word	0x0000cc00


	//   ....[21]....
        /*0248*/ 	.word	0x0000cc20


	//   ....[22]....
        /*024c*/ 	.word	0x0000d7a0


	//   ....[23]....
        /*0250*/ 	.word	0x0000d820


	//   ....[24]....
        /*0254*/ 	.word	0x0000e540


	//   ....[25]....
        /*0258*/ 	.word	0x0000e580


	//   ....[26]....
        /*025c*/ 	.word	0x0000e680


	//   ....[27]....
        /*0260*/ 	.word	0x0000e690


	//   ....[28]....
        /*0264*/ 	.word	0x000105c0


	//   ....[29]....
        /*0268*/ 	.word	0x00010740


	//   ....[30]....
        /*026c*/ 	.word	0x00010770


	//   ....[31]....
        /*0270*/ 	.word	0x000107b0


	//   ....[32]....
        /*0274*/ 	.word	0x00010820


	//   ....[33]....
        /*0278*/ 	.word	0x00010880


	//   ....[34]....
        /*027c*/ 	.word	0x000108c0


	//   ....[35]....
        /*0280*/ 	.word	0x00010a40


	//   ....[36]....
        /*0284*/ 	.word	0x00010aa0


	//   ....[37]....
        /*0288*/ 	.word	0x00010ae0


	//   ....[38]....
        /*028c*/ 	.word	0x00010b20


	//   ....[39]....
        /*0290*/ 	.word	0x00010b50


	//   ....[40]....
        /*0294*/ 	.word	0x00010b80


	//   ....[41]....
        /*0298*/ 	.word	0x00010c20


	//   ....[42]....
        /*029c*/ 	.word	0x00010c80


	//   ....[43]....
        /*02a0*/ 	.word	0x00010d10


	//   ....[44]....
        /*02a4*/ 	.word	0x00013c30


	//   ....[45]....
        /*02a8*/ 	.word	0x00013c40


	//   ....[46]....
        /*02ac*/ 	.word	0x00013d30


	//   ....[47]....
        /*02b0*/ 	.word	0x00013d90


	//   ....[48]....
        /*02b4*/ 	.word	0x00013dd0


	//   ....[49]....
        /*02b8*/ 	.word	0x00013e10


	//   ....[50]....
        /*02bc*/ 	.word	0x00013e40


	//   ....[51]....
        /*02c0*/ 	.word	0x00013e70


	//   ....[52]....
        /*02c4*/ 	.word	0x00013fe0


	//   ....[53]....
        /*02c8*/ 	.word	0x00014040


	//   ....[54]....
        /*02cc*/ 	.word	0x00014080


	//   ....[55]....
        /*02d0*/ 	.word	0x000140c0


	//   ....[56]....
        /*02d4*/ 	.word	0x000140f0


	//   ....[57]....
        /*02d8*/ 	.word	0x00014120


	//   ....[58]....
        /*02dc*/ 	.word	0x000141e0


	//   ....[59]....
        /*02e0*/ 	.word	0x00014200


	//   ....[60]....
        /*02e4*/ 	.word	0x00014270


	//   ....[61]....
        /*02e8*/ 	.word	0x000148c0


	//   ....[62]....
        /*02ec*/ 	.word	0x00014f20


	//   ....[63]....
        /*02f0*/ 	.word	0x00015310


	//   ....[64]....
        /*02f4*/ 	.word	0x000153a0


	//   ....[65]....
        /*02f8*/ 	.word	0x00015440


	//   ....[66]....
        /*02fc*/ 	.word	0x000154f0


	//   ....[67]....
        /*0300*/ 	.word	0x00015570


	//   ....[68]....
        /*0304*/ 	.word	0x000155f0


	//   ....[69]....
        /*0308*/ 	.word	0x00015670


	//   ....[70]....
        /*030c*/ 	.word	0x000156f0


	//   ....[71]....
        /*0310*/ 	.word	0x00015780


	//   ....[72]....
        /*0314*/ 	.word	0x00015830


	//   ....[73]....
        /*0318*/ 	.word	0x000158b0


	//   ....[74]....
        /*031c*/ 	.word	0x00015930


	//   ....[75]....
        /*0320*/ 	.word	0x000159b0


	//   ....[76]....
        /*0324*/ 	.word	0x00015a30


	//   ....[77]....
        /*0328*/ 	.word	0x00015aa0


	//   ....[78]....
        /*032c*/ 	.word	0x00015b40


	//   ....[79]....
        /*0330*/ 	.word	0x00015bd0


	//   ....[80]....
        /*0334*/ 	.word	0x00015cf0


	//----- nvinfo : EIATTR_REG_RECONFIG
	.align		4
.L_205:
        /*0338*/ 	.byte	0x01, 0x54
	.zero		2


	//----- nvinfo : EIATTR_SYSCALL_OFFSETS
	.align		4
        /*033c*/ 	.byte	0x04, 0x46
        /*033e*/ 	.short	(.L_207 - .L_206)


	//   ....[0]....
.L_206:
        /*0340*/ 	.word	0x00001910


	//   ....[1]....
        /*0344*/ 	.word	0x00011bd0


	//   ....[2]....
        /*0348*/ 	.word	0x00011d00


	//   ....[3]....
        /*034c*/ 	.word	0x00011e00


	//----- nvinfo : EIATTR_MBARRIER_INSTR_OFFSETS
	.align		4
.L_207:
        /*0350*/ 	.byte	0x04, 0x39
        /*0352*/ 	.short	(.L_209 - .L_208)


	//   ....[0]....
.L_208:
        /*0354*/ 	.word	0x000002a0
        /*0358*/ 	.word	0x000000ff
        /*035c*/ 	.word	0x00016800
        /*0360*/ 	.short	0x0100
        /*0362*/ 	.byte	0x08
	.zero		1


	//   ....[1]....
        /*0364*/ 	.word	0x000002b0
        /*0368*/ 	.word	0x000000ff
        /*036c*/ 	.word	0x00016820
        /*0370*/ 	.short	0x0100
        /*0372*/ 	.byte	0x08
	.zero		1


	//   ....[2]....
        /*0374*/ 	.word	0x000003a0
        /*0378*/ 	.word	0x000000ff
        /*037c*/ 	.word	0x00016830
        /*0380*/ 	.short	0x0100
        /*0382*/ 	.byte	0x08
	.zero		1


	//   ....[3]....
        /*0384*/ 	.word	0x000003b0
        /*0388*/ 	.word	0x000000ff
        /*038c*/ 	.word	0x00016840
        /*0390*/ 	.short	0x0100
        /*0392*/ 	.byte	0x08
	.zero		1


	//   ....[4]....
        /*0394*/ 	.word	0x000003c0
        /*0398*/ 	.word	0x000000ff
        /*039c*/ 	.word	0x00016838
        /*03a0*/ 	.short	0x0100
        /*03a2*/ 	.byte	0x08
	.zero		1


	//   ....[5]....
        /*03a4*/ 	.word	0x000003d0
        /*03a8*/ 	.word	0x000000ff
        /*03ac*/ 	.word	0x00016848
        /*03b0*/ 	.short	0x0100
        /*03b2*/ 	.byte	0x08
	.zero		1


	//   ....[6]....
        /*03b4*/ 	.word	0x00000500
        /*03b8*/ 	.word	0x000000ff
        /*03bc*/ 	.word	0x00016850
        /*03c0*/ 	.short	0x0100
        /*03c2*/ 	.byte	0x08
	.zero		1


	//   ....[7]....
        /*03c4*/ 	.word	0x00000510
        /*03c8*/ 	.word	0x000000ff
        /*03cc*/ 	.word	0x00016860
        /*03d0*/ 	.short	0x0100
        /*03d2*/ 	.byte	0x08
	.zero		1


	//   ....[8]....
        /*03d4*/ 	.word	0x00000520
        /*03d8*/ 	.word	0x000000ff
        /*03dc*/ 	.word	0x00016858
        /*03e0*/ 	.short	0x0100
        /*03e2*/ 	.byte	0x08
	.zero		1


	//   ....[9]....
        /*03e4*/ 	.word	0x00000530
        /*03e8*/ 	.word	0x000000ff
        /*03ec*/ 	.word	0x00016868
        /*03f0*/ 	.short	0x0100
        /*03f2*/ 	.byte	0x08
	.zero		1


	//   ....[10]....
        /*03f4*/ 	.word	0x00000620
        /*03f8*/ 	.word	0x000000ff
        /*03fc*/ 	.word	0x00016870
        /*0400*/ 	.short	0x0100
        /*0402*/ 	.byte	0x06
	.zero		1


	//   ....[11]....
        /*0404*/ 	.word	0x00000630
        /*0408*/ 	.word	0x000000ff
        /*040c*/ 	.word	0x00016880
        /*0410*/ 	.short	0x0100
        /*0412*/ 	.byte	0x06
	.zero		1


	//   ....[12]....
        /*0414*/ 	.word	0x00000640
        /*0418*/ 	.word	0x000000ff
        /*041c*/ 	.word	0x00016878
        /*0420*/ 	.short	0x0100
        /*0422*/ 	.byte	0x06
	.zero		1


	//   ....[13]....
        /*0424*/ 	.word	0x00000650
        /*0428*/ 	.word	0x000000ff
        /*042c*/ 	.word	0x00016888
        /*0430*/ 	.short	0x0100
        /*0432*/ 	.byte	0x06
	.zero		1


	//   ....[14]....
        /*0434*/ 	.word	0x00000780
        /*0438*/ 	.word	0x000000ff
        /*043c*/ 	.word	0x00016890
        /*0440*/ 	.short	0x0100
        /*0442*/ 	.byte	0x08
	.zero		1


	//   ....[15]....
        /*0444*/ 	.word	0x00000790
        /*0448*/ 	.word	0x000000ff
        /*044c*/ 	.word	0x000168a0
        /*0450*/ 	.short	0x0100
        /*0452*/ 	.byte	0x08
	.zero		1


	//   ....[16]....
        /*0454*/ 	.word	0x000007a0
        /*0458*/ 	.word	0x000000ff
        /*045c*/ 	.word	0x00016898
        /*0460*/ 	.short	0x0100
        /*0462*/ 	.byte	0x08
	.zero		1


	//   ....[17]....
        /*0464*/ 	.word	0x000007b0
        /*0468*/ 	.word	0x000000ff
        /*046c*/ 	.word	0x000168a8
        /*0470*/ 	.short	0x0100
        /*0472*/ 	.byte	0x08
	.zero		1


	//   ....[18]....
        /*0474*/ 	.word	0x000008e0
        /*0478*/ 	.word	0x000000ff
        /*047c*/ 	.word	0x000168b0
        /*0480*/ 	.short	0x0100
        /*0482*/ 	.byte	0x08
	.zero		1


	//   ....[19]....
        /*0484*/ 	.word	0x000008f0
        /*0488*/ 	.word	0x000000ff
        /*048c*/ 	.word	0x000168c0
        /*0490*/ 	.short	0x0100
        /*0492*/ 	.byte	0x08
	.zero		1


	//   ....[20]....
        /*0494*/ 	.word	0x00000900
        /*0498*/ 	.word	0x000000ff
        /*049c*/ 	.word	0x000168b8
        /*04a0*/ 	.short	0x0100
        /*04a2*/ 	.byte	0x08
	.zero		1


	//   ....[21]....
        /*04a4*/ 	.word	0x00000910
        /*04a8*/ 	.word	0x000000ff
        /*04ac*/ 	.word	0x000168c8
        /*04b0*/ 	.short	0x0100
        /*04b2*/ 	.byte	0x08
	.zero		1


	//   ....[22]....
        /*04b4*/ 	.word	0x00001990
        /*04b8*/ 	.word	0x000000ff
        /*04bc*/ 	.word	0x00016800
        /*04c0*/ 	.short	0x010a
        /*04c2*/ 	.byte	0x2d
	.zero		1


	//   ....[23]....
        /*04c4*/ 	.word	0x00001a10
        /*04c8*/ 	.word	0x00000004
        /*04cc*/ 	.word	0x00016830
        /*04d0*/ 	.short	0x010a
        /*04d2*/ 	.byte	0x3f
	.zero		1


	//   ....[24]....
        /*04d4*/ 	.word	0x00001a70
        /*04d8*/ 	.word	0x00000004
        /*04dc*/ 	.word	0x00016830
        /*04e0*/ 	.short	0x010a
        /*04e2*/ 	.byte	0x3f
	.zero		1


	//   ....[25]....
        /*04e4*/ 	.word	0x00002160
        /*04e8*/ 	.word	0x00000004
        /*04ec*/ 	.word	0x00000000
        /*04f0*/ 	.short	0x0101
        /*04f2*/ 	.byte	0x3f
	.zero		1


	//   ....[26]....
        /*04f4*/ 	.word	0x00005380
        /*04f8*/ 	.word	0x000000ff
        /*04fc*/ 	.word	0x00016830
        /*0500*/ 	.short	0x010a
        /*0502*/ 	.byte	0x06
	.zero		1


	//   ....[27]....
        /*0504*/ 	.word	0x000053c0
        /*0508*/ 	.word	0x000000ff
        /*050c*/ 	.word	0x00016830
        /*0510*/ 	.short	0x010a
        /*0512*/ 	.byte	0x06
	.zero		1


	//   ....[28]....
        /*0514*/ 	.word	0x000055c0
        /*0518*/ 	.word	0x000000ff
        /*051c*/ 	.word	0x00016850
        /*0520*/ 	.short	0x010a
        /*0522*/ 	.byte	0x06
	.zero		1


	//   ....[29]....
        /*0524*/ 	.word	0x00005600
        /*0528*/ 	.word	0x000000ff
        /*052c*/ 	.word	0x00016850
        /*0530*/ 	.short	0x010a
        /*0532*/ 	.byte	0x06
	.zero		1


	//   ....[30]....
        /*0534*/ 	.word	0x000061f0
        /*0538*/ 	.word	0x00000027
        /*053c*/ 	.word	0x00000000
        /*0540*/ 	.short	0x0101
        /*0542*/ 	.byte	0x3f
	.zero		1


	//   ....[31]....
        /*0544*/ 	.word	0x00007b00
        /*0548*/ 	.word	0x00000026
        /*054c*/ 	.word	0x00000000
        /*0550*/ 	.short	0x0101
        /*0552*/ 	.byte	0x3f
	.zero		1


	//   ....[32]....
        /*0554*/ 	.word	0x00008af0
        /*0558*/ 	.word	0x000000ff
        /*055c*/ 	.word	0x00016830
        /*0560*/ 	.short	0x010a
        /*0562*/ 	.byte	0x06
	.zero		1


	//   ....[33]....
        /*0564*/ 	.word	0x00008b30
        /*0568*/ 	.word	0x000000ff
        /*056c*/ 	.word	0x00016830
        /*0570*/ 	.short	0x010a
        /*0572*/ 	.byte	0x06
	.zero		1


	//   ....[34]....
        /*0574*/ 	.word	0x00008d30
        /*0578*/ 	.word	0x000000ff
        /*057c*/ 	.word	0x00016850
        /*0580*/ 	.short	0x010a
        /*0582*/ 	.byte	0x06
	.zero		1


	//   ....[35]....
        /*0584*/ 	.word	0x00008d70
        /*0588*/ 	.word	0x000000ff
        /*058c*/ 	.word	0x00016850
        /*0590*/ 	.short	0x010a
        /*0592*/ 	.byte	0x06
	.zero		1


	//   ....[36]....
        /*0594*/ 	.word	0x0000a440
        /*0598*/ 	.word	0x00000019
        /*059c*/ 	.word	0x00000000
        /*05a0*/ 	.short	0x0101
        /*05a2*/ 	.byte	0x3f
	.zero		1


	//   ....[37]....
        /*05a4*/ 	.word	0x0000a610
        /*05a8*/ 	.word	0x00000021
        /*05ac*/ 	.word	0x00000000
        /*05b0*/ 	.short	0x0101
        /*05b2*/ 	.byte	0x3f
	.zero		1


	//   ....[38]....
        /*05b4*/ 	.word	0x0000b080
        /*05b8*/ 	.word	0x000000ff
        /*05bc*/ 	.word	0x00016830
        /*05c0*/ 	.short	0x010a
        /*05c2*/ 	.byte	0x06
	.zero		1


	//   ....[39]....
        /*05c4*/ 	.word	0x0000b0c0
        /*05c8*/ 	.word	0x000000ff
        /*05cc*/ 	.word	0x00016830
        /*05d0*/ 	.short	0x010a
        /*05d2*/ 	.byte	0x06
	.zero		1


	//   ....[40]....
        /*05d4*/ 	.word	0x0000b2c0
        /*05d8*/ 	.word	0x000000ff
        /*05dc*/ 	.word	0x00016850
        /*05e0*/ 	.short	0x010a
        /*05e2*/ 	.byte	0x06
	.zero		1


	//   ....[41]....
        /*05e4*/ 	.word	0x0000b300
        /*05e8*/ 	.word	0x000000ff
        /*05ec*/ 	.word	0x00016850
        /*05f0*/ 	.short	0x010a
        /*05f2*/ 	.byte	0x06
	.zero		1


	//   ....[42]....
        /*05f4*/ 	.word	0x0000bea0
        /*05f8*/ 	.word	0x00000051
        /*05fc*/ 	.word	0x00000000
        /*0600*/ 	.short	0x0101
        /*0602*/ 	.byte	0x3f
	.zero		1


	//   ....[43]....
        /*0604*/ 	.word	0x0000dd00
        /*0608*/ 	.word	0x0000001d
        /*060c*/ 	.word	0x00000000
        /*0610*/ 	.short	0x0101
        /*0612*/ 	.byte	0x3f
	.zero		1


	//   ....[44]....
        /*0614*/ 	.word	0x0000e4b0
        /*0618*/ 	.word	0x000000ff
        /*061c*/ 	.word	0x00016850
        /*0620*/ 	.short	0x010a
        /*0622*/ 	.byte	0x05
	.zero		1


	//   ....[45]....
        /*0624*/ 	.word	0x0000e4f0
        /*0628*/ 	.word	0x000000ff
        /*062c*/ 	.word	0x00016850
        /*0630*/ 	.short	0x010a
        /*0632*/ 	.byte	0x05
	.zero		1


	//   ....[46]....
        /*0634*/ 	.word	0x0000ea20
        /*0638*/ 	.word	0x0000000a
        /*063c*/ 	.word	0x00000000
        /*0640*/ 	.short	0x0101
        /*0642*/ 	.byte	0x3f
	.zero		1


	//   ....[47]....
        /*0644*/ 	.word	0x0000f7c0
        /*0648*/ 	.word	0x00000003
        /*064c*/ 	.word	0x00000000
        /*0650*/ 	.short	0x0101
        /*0652*/ 	.byte	0x3f
	.zero		1


	//   ....[48]....
        /*0654*/ 	.word	0x00012290
        /*0658*/ 	.word	0x00000005
        /*065c*/ 	.word	0x00016840
        /*0660*/ 	.short	0x010a
        /*0662*/ 	.byte	0x3f
	.zero		1


	//   ....[49]....
        /*0664*/ 	.word	0x000125c0
        /*0668*/ 	.word	0x00000019
        /*066c*/ 	.word	0x00016820
        /*0670*/ 	.short	0x010a
        /*0672*/ 	.byte	0x3f
	.zero		1


	//   ....[50]....
        /*0674*/ 	.word	0x000128a0
        /*0678*/ 	.word	0x00000003
        /*067c*/ 	.word	0x00016840
        /*0680*/ 	.short	0x010a
        /*0682*/ 	.byte	0x3f
	.zero		1


	//   ....[51]....
        /*0684*/ 	.word	0x00012a80
        /*0688*/ 	.word	0x00000002
        /*068c*/ 	.word	0x00000060
        /*0690*/ 	.short	0x010a
        /*0692*/ 	.byte	0x3f
	.zero		1


	//   ....[52]....
        /*0694*/ 	.word	0x00012f00
        /*0698*/ 	.word	0x00000003
        /*069c*/ 	.word	0x00016840
        /*06a0*/ 	.short	0x010a
        /*06a2*/ 	.byte	0x3f
	.zero		1


	//   ....[53]....
        /*06a4*/ 	.word	0x000130e0
        /*06a8*/ 	.word	0x00000003
        /*06ac*/ 	.word	0x00000060
        /*06b0*/ 	.short	0x010a
        /*06b2*/ 	.byte	0x3f
	.zero		1


	//   ....[54]....
        /*06b4*/ 	.word	0x000134b0
        /*06b8*/ 	.word	0x00000002
        /*06bc*/ 	.word	0x00016840
        /*06c0*/ 	.short	0x010a
        /*06c2*/ 	.byte	0x3f
	.zero		1


	//   ....[55]....
        /*06c4*/ 	.word	0x000136a0
        /*06c8*/ 	.word	0x00000002
        /*06cc*/ 	.word	0x00000060
        /*06d0*/ 	.short	0x010a
        /*06d2*/ 	.byte	0x3f
	.zero		1


	//   ....[56]....
        /*06d4*/ 	.word	0x000139e0
        /*06d8*/ 	.word	0x00000003
        /*06dc*/ 	.word	0x00016860
        /*06e0*/ 	.short	0x010a
        /*06e2*/ 	.byte	0x3f
	.zero		1


	//   ....[57]....
        /*06e4*/ 	.word	0x00014840
        /*06e8*/ 	.word	0x00000009
        /*06ec*/ 	.word	0x00016820
        /*06f0*/ 	.short	0x010a
        /*06f2*/ 	.byte	0x3f
	.zero		1


	//   ....[58]....
        /*06f4*/ 	.word	0x000149e0
        /*06f8*/ 	.word	0x00000007
        /*06fc*/ 	.word	0x00000000
        /*0700*/ 	.short	0x010a
        /*0702*/ 	.byte	0x3f
	.zero		1


	//   ....[59]....
        /*0704*/ 	.word	0x00014a50
        /*0708*/ 	.word	0x00000003
        /*070c*/ 	.word	0x00000000
        /*0710*/ 	.short	0x010a
        /*0712*/ 	.byte	0x3f
	.zero		1


	//   ....[60]....
        /*0714*/ 	.word	0x00014ab0
        /*0718*/ 	.word	0x00000005
        /*071c*/ 	.word	0x00000000
        /*0720*/ 	.short	0x010a
        /*0722*/ 	.byte	0x3f
	.zero		1


	//   ....[61]....
        /*0724*/ 	.word	0x00014ae0
        /*0728*/ 	.word	0x00000003
        /*072c*/ 	.word	0x00000000
        /*0730*/ 	.short	0x010a
        /*0732*/ 	.byte	0x3f
	.zero		1


	//   ....[62]....
        /*0734*/ 	.word	0x00014b50
        /*0738*/ 	.word	0x00000003
        /*073c*/ 	.word	0x00016800
        /*0740*/ 	.short	0x010a
        /*0742*/ 	.byte	0x3f
	.zero		1


	//   ....[63]....
        /*0744*/ 	.word	0x00014ba0
        /*0748*/ 	.word	0x00000004
        /*074c*/ 	.word	0x00016830
        /*0750*/ 	.short	0x010a
        /*0752*/ 	.byte	0x3f
	.zero		1


	//   ....[64]....
        /*0754*/ 	.word	0x00014c00
        /*0758*/ 	.word	0x00000015
        /*075c*/ 	.word	0x00016830
        /*0760*/ 	.short	0x010a
        /*0762*/ 	.byte	0x3f
	.zero		1


	//   ....[65]....
        /*0764*/ 	.word	0x00014c60
        /*0768*/ 	.word	0x00000015
        /*076c*/ 	.word	0x00016850
        /*0770*/ 	.short	0x010a
        /*0772*/ 	.byte	0x3f
	.zero		1


	//   ....[66]....
        /*0774*/ 	.word	0x00014cc0
        /*0778*/ 	.word	0x00000007
        /*077c*/ 	.word	0x00016830
        /*0780*/ 	.short	0x010a
        /*0782*/ 	.byte	0x3f
	.zero		1


	//   ....[67]....
        /*0784*/ 	.word	0x00014d20
        /*0788*/ 	.word	0x00000007
        /*078c*/ 	.word	0x00016850
        /*0790*/ 	.short	0x010a
        /*0792*/ 	.byte	0x3f
	.zero		1


	//   ....[68]....
        /*0794*/ 	.word	0x00014d80
        /*0798*/ 	.word	0x00000007
        /*079c*/ 	.word	0x00016830
        /*07a0*/ 	.short	0x010a
        /*07a2*/ 	.byte	0x3f
	.zero		1


	//   ....[69]....
        /*07a4*/ 	.word	0x00014de0
        /*07a8*/ 	.word	0x00000007
        /*07ac*/ 	.word	0x00016850
        /*07b0*/ 	.short	0x010a
        /*07b2*/ 	.byte	0x3f
	.zero		1


	//   ....[70]....
        /*07b4*/ 	.word	0x00014e40
        /*07b8*/ 	.word	0x00000005
        /*07bc*/ 	.word	0x00016850
        /*07c0*/ 	.short	0x010a
        /*07c2*/ 	.byte	0x3f
	.zero		1


	//   ....[71]....
        /*07c4*/ 	.word	0x00014fe0
        /*07c8*/ 	.word	0x00000005
        /*07cc*/ 	.word	0x00016840
        /*07d0*/ 	.short	0x010a
        /*07d2*/ 	.byte	0x3f
	.zero		1


	//   ....[72]....
        /*07d4*/ 	.word	0x00015030
        /*07d8*/ 	.word	0x00000019
        /*07dc*/ 	.word	0x00016820
        /*07e0*/ 	.short	0x010a
        /*07e2*/ 	.byte	0x3f
	.zero		1


	//   ....[73]....
        /*07e4*/ 	.word	0x00015080
        /*07e8*/ 	.word	0x00000003
        /*07ec*/ 	.word	0x00016840
        /*07f0*/ 	.short	0x010a
        /*07f2*/ 	.byte	0x3f
	.zero		1


	//   ....[74]....
        /*07f4*/ 	.word	0x000150d0
        /*07f8*/ 	.word	0x00000002
        /*07fc*/ 	.word	0x00000060
        /*0800*/ 	.short	0x010a
        /*0802*/ 	.byte	0x3f
	.zero		1


	//   ....[75]....
        /*0804*/ 	.word	0x00015120
        /*0808*/ 	.word	0x00000003
        /*080c*/ 	.word	0x00016840
        /*0810*/ 	.short	0x010a
        /*0812*/ 	.byte	0x3f
	.zero		1


	//   ....[76]....
        /*0814*/ 	.word	0x00015170
        /*0818*/ 	.word	0x00000003
        /*081c*/ 	.word	0x00000060
        /*0820*/ 	.short	0x010a
        /*0822*/ 	.byte	0x3f
	.zero		1


	//   ....[77]....
        /*0824*/ 	.word	0x000151c0
        /*0828*/ 	.word	0x00000002
        /*082c*/ 	.word	0x00016840
        /*0830*/ 	.short	0x010a
        /*0832*/ 	.byte	0x3f
	.zero		1


	//   ....[78]....
        /*0834*/ 	.word	0x00015210
        /*0838*/ 	.word	0x00000002
        /*083c*/ 	.word	0x00000060
        /*0840*/ 	.short	0x010a
        /*0842*/ 	.byte	0x3f
	.zero		1


	//   ....[79]....
        /*0844*/ 	.word	0x00015260
        /*0848*/ 	.word	0x00000003
        /*084c*/ 	.word	0x00016860
        /*0850*/ 	.short	0x010a
        /*0852*/ 	.byte	0x3f
	.zero		1


	//   ....[80]....
        /*0854*/ 	.word	0x00015c10
        /*0858*/ 	.word	0x00000009
        /*085c*/ 	.word	0x00016820
        /*0860*/ 	.short	0x010a
        /*0862*/ 	.byte	0x3f
	.zero		1


	//   ....[81]....
        /*0864*/ 	.word	0x00015db0
        /*0868*/ 	.word	0x00000007
        /*086c*/ 	.word	0x00000000
        /*0870*/ 	.short	0x010a
        /*0872*/ 	.byte	0x3f
	.zero		1


	//   ....[82]....
        /*0874*/ 	.word	0x00015e00
        /*0878*/ 	.word	0x00000003
        /*087c*/ 	.word	0x00000000
        /*0880*/ 	.short	0x010a
        /*0882*/ 	.byte	0x3f
	.zero		1


	//   ....[83]....
        /*0884*/ 	.word	0x00015e50
        /*0888*/ 	.word	0x00000005
        /*088c*/ 	.word	0x00000000
        /*0890*/ 	.short	0x010a
        /*0892*/ 	.byte	0x3f
	.zero		1


	//----- nvinfo : EIATTR_NUM_MBARRIERS
	.align		4
.L_209:
        /*0894*/ 	.byte	0x03, 0x38
        /*0896*/ 	.short	0x0016


	//----- nvinfo : EIATTR_EXIT_INSTR_OFFSETS
	.align		4
        /*0898*/ 	.byte	0x04, 0x1c
        /*089a*/ 	.short	(.L_211 - .L_210)


	//   ....[0]....
.L_210:
        /*089c*/ 	.word	0x00000ab0


	//   ....[1]....
        /*08a0*/ 	.word	0x00010580


	//   ....[2]....
        /*08a4*/ 	.word	0x000105e0


	//   ....[3]....
        /*08a8*/ 	.word	0x00014b30


	//----- nvinfo : EIATTR_MAX_THREADS
	.align		4
.L_211:
        /*08ac*/ 	.byte	0x04, 0x05
        /*08ae*/ 	.short	(.L_213 - .L_212)
.L_212:
        /*08b0*/ 	.word	0x00000200
        /*08b4*/ 	.word	0x00000001
        /*08b8*/ 	.word	0x00000001


	//----- nvinfo : EIATTR_CRS_STACK_SIZE
	.align		4
.L_213:
        /*08bc*/ 	.byte	0x04, 0x1e
        /*08be*/ 	.short	(.L_215 - .L_214)
.L_214:
        /*08c0*/ 	.word	0x00000000


	//----- nvinfo : EIATTR_CBANK_PARAM_SIZE
	.align		4
.L_215:
        /*08c4*/ 	.byte	0x03, 0x19
        /*08c6*/ 	.short	0x0a70


	//----- nvinfo : EIATTR_PARAM_CBANK
	.align		4
        /*08c8*/ 	.byte	0x04, 0x0a
        /*08ca*/ 	.short	(.L_217 - .L_216)
	.align		4
.L_216:
        /*08cc*/ 	.word	index@(.nv.constant0._ZN7cutlass13device_kernelIN5flash11enable_sm90INS1_16FlashAttnFwdSm90INS1_25CollectiveMainloopFwdSm90ILi2EN4cute5tupleIJNS5_1CILi1EEES8_S8_EEENS6_IJNS7_ILi192EEENS7_ILi128EEENS7_ILi64EEEEEELi64ENS_10bfloat16_tEfNS_4arch4Sm90ELb0ELb1ELb1ELb1ELb0ELb0ELb0ELb1ELb1ELb0ELb0ELb0EEENS1_21CollectiveEpilogueFwdINS6_IJSA_SC_SB_EEES9_SE_SG_Li384ELb1ELb0ELb0ELb0EEENS1_36VarlenDynamicPersistentTileSchedulerILi192ELi128ELi384ELi32ELb0ELb0ELb1ELb1ELb0ELb1EEEEEEEEEvNT_6ParamsE)
        /*08d0*/ 	.short	0x0210
        /*08d2*/ 	.short	0x0a70


	//----- nvinfo : EIATTR_SW_WAR
	.align		4
.L_217:
        /*08d4*/ 	.byte	0x04, 0x36
        /*08d6*/ 	.short	(.L_219 - .L_218)
.L_218:
        /*08d8*/ 	.word	0x00000008
.L_219:


//--------------------- .nv.info._ZN7cutlass13device_kernelIN5flash11enable_sm90INS1_16FlashAttnFwdSm90INS1_25CollectiveMainloopFwdSm90ILi2EN4cute5tupleIJNS5_1CILi1EEES8_S8_EEENS6_IJNS7_ILi192EEENS7_ILi128EEENS7_ILi64EEEEEELi64ENS_10bfloat16_tEfNS_4arch4Sm90ELb0ELb1ELb1ELb1ELb0ELb1ELb0ELb1ELb1ELb0ELb0ELb0EEENS1_21CollectiveEpilogueFwdINS6_IJSA_SC_SB_EEES9_SE_SG_Li384ELb1ELb0ELb0ELb0EEENS1_36VarlenDynamicPersistentTileSchedulerILi192ELi128ELi384ELi32ELb0ELb0ELb1ELb1ELb0ELb1EEEEEEEEEvNT_6ParamsE --------------------------
	.section	.nv.info._ZN7cutlass13device_kernelIN5flash11enable_sm90INS1_16FlashAttnFwdSm90INS1_25CollectiveMainloopFwdSm90ILi2EN4cute5tupleIJNS5_1CILi1EEES8_S8_EEENS6_IJNS7_ILi192EEENS7_ILi128EEENS7_ILi64EEEEEELi64ENS_10bfloat16_tEfNS_4arch4Sm90ELb0ELb1ELb1ELb1ELb0ELb1ELb0ELb1ELb1ELb0ELb0ELb0EEENS1_21CollectiveEpilogueFwdINS6_IJSA_SC_SB_EEES9_SE_SG_Li384ELb1ELb0ELb0ELb0EEENS1_36VarlenDynamicPersistentTileSchedulerILi192ELi128ELi384ELi32ELb0ELb0ELb1ELb1ELb0ELb1EEEEEEEEEvNT_6ParamsE,"",@"SHT_CUDA_INFO"
	.sectionflags	@""
	.align	4


	//----- nvinfo : EIATTR_CUDA_API_VERSION
	.align		4
        /*0000*/ 	.byte	0x04, 0x37
        /*0002*/ 	.short	(.L_221 - .L_220)
.L_220:
        /*0004*/ 	.word	0x00000082


	//----- nvinfo : EIATTR_KPARAM_INFO
	.align		4
.L_221:
        /*0008*/ 	.byte	0x04, 0x17
        /*000a*/ 	.short	(.L_223 - .L_222)
.L_222:
        /*000c*/ 	.word	0x00000000
        /*0010*/ 	.short	0x0000
        /*0012*/ 	.short	0x0070
        /*0014*/ 	.byte	0x00, 0xf0, 0x01, 0x28


	//----- nvinfo : EIATTR_SPARSE_MMA_MASK
	.align		4
.L_223:
        /*0018*/ 	.byte	0x03, 0x50
        /*001a*/ 	.short	0x0000


	//----- nvinfo : EIATTR_MAXREG_COUNT
	.align		4
        /*001c*/ 	.byte	0x03, 0x1b
        /*001e*/ 	.short	0x0080


	//----- nvinfo : EIATTR_NUM_BARRIERS
	.align		4
        /*0020*/ 	.byte	0x02, 0x4c
        /*0022*/ 	.byte	0x10
	.zero		1


	//----- nvinfo : EIATTR_EXTERNS
	.align		4
        /*0024*/ 	.byte	0x04, 0x0f
        /*0026*/ 	.short	(.L_225 - .L_224)


	//   ....[0]....
	.align		4
.L_224:
        /*0028*/ 	.word	index@(__assertfail)


	//----- nvinfo : EIATTR_ANNOTATIONS
	.align		4
.L_225:
        /*002c*/ 	.byte	0x04, 0x55
        /*002e*/ 	.short	(.L_227 - .L_226)


	//   ....[0]....
.L_226:
        /* <DEDUP_REMOVED lines=49> */


	//----- nvinfo : EIATTR_MERCURY_ISA_VERSION
	.align		4
.L_227:
        /*0330*/ 	.byte	0x03, 0x5f
        /*0332*/ 	.short	0x0101


	//----- nvinfo : EIATTR_UNUSED_LOAD_BYTE_OFFSET
	.align		4
        /*0334*/ 	.byte	0x04, 0x44
        /*0336*/ 	.short	(.L_229 - .L_228)


	//   ....[0]....
.L_228:
        /*0338*/ 	.word	0x00000b20
        /*033c*/ 	.word	0x0000fff0


	//   ....[1]....
        /*0340*/ 	.word	0x00017210
        /*0344*/ 	.word	0x0000fff0


	//----- nvinfo : EIATTR_INT_WARP_WIDE_INSTR_OFFSETS
	.align		4
.L_229:
        /*0348*/ 	.byte	0x04, 0x31
        /*034a*/ 	.short	(.L_231 - .L_230)


	//   ....[0]....
.L_230:
        /*034c*/ 	.word	0x000001c0


	//   ....[1]....
        /*0350*/ 	.word	0x00000200


	//   ....[2]....
        /*0354*/ 	.word	0x00000270


	//   ....[3]....
        /*0358*/ 	.word	0x0001af80


	//   ....[4]....
        /*035c*/ 	.word	0x0001b010


	//   ....[5]....
        /*0360*/ 	.word	0x0001b4c0


	//   ....[6]....
        /*0364*/ 	.word	0x0001b500


	//   ....[7]....
        /*0368*/ 	.word	0x0001cef0


	//   ....[8]....
        /*036c*/ 	.word	0x0001cf80


	//----- nvinfo : EIATTR_COOP_GROUP_MASK_REGIDS
	.align		4
.L_231:
        /*0370*/ 	.byte	0x04, 0x29
        /*0372*/ 	.short	(.L_233 - .L_232)


	//   ....[0]....
.L_232:
        /*0374*/ 	.word	0xffffffff


	//   ....[1]....
        /*0378*/ 	.word	0xffffffff


	//   ....[2]....
        /*037c*/ 	.word	0xffffffff


	//   ....[3]....
        /*0380*/ 	.word	0xffffffff


	//   ....[4]....
        /*0384*/ 	.word	0xffffffff


	//   ....[5]....
        /*0388*/ 	.word	0xffffffff


	//   ....[6]....
        /*038c*/ 	.word	0xffffffff


	//   ....[7]....
        /*0390*/ 	.word	0xffffffff


	//   ....[8]....
        /*0394*/ 	.word	0xffffffff


	//   ....[9]....
        /*0398*/ 	.word	0xffffffff


	//   ....[10]....
        /*039c*/ 	.word	0xffffffff


	//   ....[11]....
        /*03a0*/ 	.word	0xffffffff


	//   ....[12]....
        /*03a4*/ 	.word	0xffffffff


	//   ....[13]....
        /*03a8*/ 	.word	0xffffffff


	//   ....[14]....
        /*03ac*/ 	.word	0xffffffff


	//   ....[15]....
        /*03b0*/ 	.word	0xffffffff


	//   ....[16]....
        /*03b4*/ 	.word	0xffffffff


	//   ....[17]....
        /*03b8*/ 	.word	0xffffffff


	//   ....[18]....
        /*03bc*/ 	.word	0xffffffff


	//   ....[19]....
        /*03c0*/ 	.word	0xffffffff


	//   ....[20]....
        /*03c4*/ 	.word	0xffffffff


	//   ....[21]....
        /*03c8*/ 	.word	0xffffffff


	//   ....[22]....
        /*03cc*/ 	.word	0xffffffff


	//   ....[23]....
        /*03d0*/ 	.word	0xffffffff


	//   ....[24]....
        /*03d4*/ 	.word	0xffffffff


	//   ....[25]....
        /*03d8*/ 	.word	0xffffffff


	//   ....[26]....
        /*03dc*/ 	.word	0xffffffff


	//   ....[27]....
        /*03e0*/ 	.word	0xffffffff


	//   ....[28]....
        /*03e4*/ 	.word	0xffffffff


	//   ....[29]....
        /*03e8*/ 	.word	0xffffffff


	//   ....[30]....
        /*03ec*/ 	.word	0xffffffff


	//   ....[31]....
        /*03f0*/ 	.word	0xffffffff


	//   ....[32]....
        /*03f4*/ 	.word	0xffffffff


	//   ....[33]....
        /*03f8*/ 	.word	0xffffffff


	//   ....[34]....
        /*03fc*/ 	.word	0xffffffff


	//   ....[35]....
        /*0400*/ 	.word	0xffffffff


	//   ....[36]....
        /*0404*/ 	.word	0xffffffff


	//   ....[37]....
        /*0408*/ 	.word	0xffffffff


	//   ....[38]....
        /*040c*/ 	.word	0xffffffff


	//   ....[39]....
        /*0410*/ 	.word	0xffffffff


	//   ....[40]....
        /*0414*/ 	.word	0xffffffff


	//   ....[41]....
        /*0418*/ 	.word	0xffffffff


	//   ....[42]....
        /*041c*/ 	.word	0xffffffff


	//   ....[43]....
        /*0420*/ 	.word	0xffffffff


	//   ....[44]....
        /*0424*/ 	.word	0xffffffff


	//   ....[45]....
        /*0428*/ 	.word	0xffffffff


	//   ....[46]....
        /*042c*/ 	.word	0xffffffff


	//   ....[47]....
        /*0430*/ 	.word	0xffffffff


	//   ....[48]....
        /*0434*/ 	.word	0xffffffff


	//   ....[49]....
        /*0438*/ 	.word	0xffffffff


	//   ....[50]....
        /*043c*/ 	.word	0xffffffff


	//   ....[51]....
        /*0440*/ 	.word	0xffffffff


	//   ....[52]....
        /*0444*/ 	.word	0xffffffff


	//   ....[53]....
        /*0448*/ 	.word	0xffffffff


	//   ....[54]....
        /*044c*/ 	.word	0xffffffff


	//   ....[55]....
        /*0450*/ 	.word	0xffffffff


	//   ....[56]....
        /*0454*/ 	.word	0xffffffff


	//   ....[57]....
        /*0458*/ 	.word	0xffffffff


	//   ....[58]....
        /*045c*/ 	.word	0xffffffff


	//   ....[59]....
        /*0460*/ 	.word	0xffffffff


	//   ....[60]....
        /*0464*/ 	.word	0xffffffff


	//   ....[61]....
        /*0468*/ 	.word	0xffffffff


	//   ....[62]....
        /*046c*/ 	.word	0x0500000f


	//   ....[63]....
        /*0470*/ 	.word	0x0500000f


	//   ....[64]....
        /*0474*/ 	.word	0x0500000f


	//   ....[65]....
        /*0478*/ 	.word	0x0500000f


	//   ....[66]....
        /*047c*/ 	.word	0x0500000f


	//   ....[67]....
        /*0480*/ 	.word	0x0500000f


	//   ....[68]....
        /*0484*/ 	.word	0x0500000f


	//   ....[69]....
        /*0488*/ 	.word	0x0500000f


	//   ....[70]....
        /*048c*/ 	.word	0x0500000f


	//   ....[71]....
        /*0490*/ 	.word	0x0500000f


	//   ....[72]....
        /*0494*/ 	.word	0x0500000f


	//   ....[73]....
        /*0498*/ 	.word	0x0500000f


	//   ....[74]....
        /*049c*/ 	.word	0x0500000f


	//   ....[75]....
        /*04a0*/ 	.word	0x0500000f


	//   ....[76]....
        /*04a4*/ 	.word	0x0500000f


	//   ....[77]....
        /*04a8*/ 	.word	0x0500000f


	//   ....[78]....
        /*04ac*/ 	.word	0x0500000f


	//   ....[79]....
        /*04b0*/ 	.word	0x0500000f


	//   ....[80]....
        /*04b4*/ 	.word	0x0500000f


	//   ....[81]....
        /*04b8*/ 	.word	0x0500000f


	//   ....[82]....
        /*04bc*/ 	.word	0x0500000f


	//   ....[83]....
        /*04c0*/ 	.word	0x0500000f


	//   ....[84]....
        /*04c4*/ 	.word	0x0500000f


	//   ....[85]....
        /*04c8*/ 	.word	0x0500000f


	//   ....[86]....
        /*04cc*/ 	.word	0x0500000f


	//   ....[87]....
        /*04d0*/ 	.word	0x0500000f


	//   ....[88]....
        /*04d4*/ 	.word	0x0500000f


	//   ....[89]....
        /*04d8*/ 	.word	0x0500000f


	//   ....[90]....
        /*04dc*/ 	.word	0x0500000f


	//   ....[91]....
        /*04e0*/ 	.word	0x0500000f


	//   ....[92]....
        /*04e4*/ 	.word	0x0500000f


	//   ....[93]....
        /*04e8*/ 	.word	0x0500000f


	//   ....[94]....
        /*04ec*/ 	.word	0x0500000f


	//   ....[95]....
        /*04f0*/ 	.word	0x0500000f


	//   ....[96]....
        /*04f4*/ 	.word	0x0500000f


	//   ....[97]....
        /*04f8*/ 	.word	0x0500000f


	//   ....[98]....
        /*04fc*/ 	.word	0x0500000f


	//----- nvinfo : EIATTR_COOP_GROUP_INSTR_OFFSETS
	.align		4
.L_233:
        /*0500*/ 	.byte	0x04, 0x28
        /*0502*/ 	.short	(.L_235 - .L_234)


	//   ....[0]....
.L_234:
        /*0504*/ 	.word	0x00000070


	//   ....[1]....
        /*0508*/ 	.word	0x000001d0


	//   ....[2]....
        /*050c*/ 	.word	0x00000220


	//   ....[3]....
        /*0510*/ 	.word	0x00000450


	//   ....[4]....
        /*0514*/ 	.word	0x000005b0


	//   ....[5]....
        /*0518*/ 	.word	0x000006d0


	//   ....[6]....
        /*051c*/ 	.word	0x00000830


	//   ....[7]....
        /*0520*/ 	.word	0x00005e60


	//   ....[8]....
        /*0524*/ 	.word	0x0000b7d0


	//   ....[9]....
        /*0528*/ 	.word	0x0000b880


	//   ....[10]....
        /*052c*/ 	.word	0x0000c0d0


	//   ....[11]....
        /*0530*/ 	.word	0x0000c120


	//   ....[12]....
        /*0534*/ 	.word	0x0000ef70


	//   ....[13]....
        /*0538*/ 	.word	0x0000f070


	//   ....[14]....
        /*053c*/ 	.word	0x0000f8e0


	//   ....[15]....
        /*0540*/ 	.word	0x0000f960


	//   ....[16]....
        /*0544*/ 	.word	0x00011970


	//   ....[17]....
        /*0548*/ 	.word	0x000119e0


	//   ....[18]....
        /*054c*/ 	.word	0x00012020


	//   ....[19]....
        /*0550*/ 	.word	0x000120d0


	//   ....[20]....
        /*0554*/ 	.word	0x000150c0


	//   ....[21]....
        /*0558*/ 	.word	0x000151c0


	//   ....[22]....
        /*055c*/ 	.word	0x00015a00


	//   ....[23]....
        /*0560*/ 	.word	0x00015aa0


	//   ....[24]....
        /*0564*/ 	.word	0x00016a30


	//   ....[25]....
        /*0568*/ 	.word	0x00016a70


	//   ....[26]....
        /*056c*/ 	.word	0x00016b40


	//   ....[27]....
        /*0570*/ 	.word	0x00016e00


	//   ....[28]....
        /*0574*/ 	.word	0x00018c70


	//   ....[29]....
        /*0578*/ 	.word	0x00018e00


	//   ....[30]....
        /*057c*/ 	.word	0x00018e30


	//   ....[31]....
        /*0580*/ 	.word	0x00018e70


	//   ....[32]....
        /*0584*/ 	.word	0x00018ed0


	//   ....[33]....
        /*0588*/ 	.word	0x00018f30


	//   ....[34]....
        /*058c*/ 	.word	0x00018f70


	//   ....[35]....
        /*0590*/ 	.word	0x00019100


	//   ....[36]....
        /*0594*/ 	.word	0x00019160


	//   ....[37]....
        /*0598*/ 	.word	0x000191a0


	//   ....[38]....
        /*059c*/ 	.word	0x000191e0


	//   ....[39]....
        /*05a0*/ 	.word	0x00019210


	//   ....[40]....
        /*05a4*/ 	.word	0x00019240


	//   ....[41]....
        /*05a8*/ 	.word	0x000192e0


	//   ....[42]....
        /*05ac*/ 	.word	0x00019340


	//   ....[43]....
        /*05b0*/ 	.word	0x000193d0


	//   ....[44]....
        /*05b4*/ 	.word	0x0001d240


	//   ....[45]....
        /*05b8*/ 	.word	0x0001d250


	//   ....[46]....
        /*05bc*/ 	.word	0x0001d340


	//   ....[47]....
        /*05c0*/ 	.word	0x0001d3a0


	//   ....[48]....
        /*05c4*/ 	.word	0x0001d3e0


	//   ....[49]....
        /*05c8*/ 	.word	0x0001d420


	//   ....[50]....
        /*05cc*/ 	.word	0x0001d450


	//   ....[51]....
        /*05d0*/ 	.word	0x0001d480


	//   ....[52]....
        /*05d4*/ 	.word	0x0001d5f0


	//   ....[53]....
        /*05d8*/ 	.word	0x0001d650


	//   ....[54]....
        /*05dc*/ 	.word	0x0001d690


	//   ....[55]....
        /*05e0*/ 	.word	0x0001d6d0


	//   ....[56]....
        /*05e4*/ 	.word	0x0001d700


	//   ....[57]....
        /*05e8*/ 	.word	0x0001d730


	//   ....[58]....
        /*05ec*/ 	.word	0x0001d7f0


	//   ....[59]....
        /*05f0*/ 	.word	0x0001d810


	//   ....[60]....
        /*05f4*/ 	.word	0x0001d880


	//   ....[61]....
        /*05f8*/ 	.word	0x0001def0


	//   ....[62]....
        /*05fc*/ 	.word	0x0001e300


	//   ....[63]....
        /*0600*/ 	.word	0x0001e3b0


	//   ....[64]....
        /*0604*/ 	.word	0x0001e450


	//   ....[65]....
        /*0608*/ 	.word	0x0001e4f0


	//   ....[66]....
        /*060c*/ 	.word	0x0001e590


	//   ....[67]....
        /*0610*/ 	.word	0x0001e630


	//   ....[68]....
        /*0614*/ 	.word	0x0001e6d0


	//   ....[69]....
        /*0618*/ 	.word	0x0001e770


	//   ....[70]....
        /*061c*/ 	.word	0x0001e810


	//   ....[71]....
        /*0620*/ 	.word	0x0001e900


	//   ....[72]....
        /*0624*/ 	.word	0x0001e9a0


	//   ....[73]....
        /*0628*/ 	.word	0x0001ea40


	//   ....[74]....
        /*062c*/ 	.word	0x0001eae0


	//   ....[75]....
        /*0630*/ 	.word	0x0001eb80


	//   ....[76]....
        /*0634*/ 	.word	0x0001ec20


	//   ....[77]....
        /*0638*/ 	.word	0x0001ecc0


	//   ....[78]....
        /*063c*/ 	.word	0x0001ed60


	//   ....[79]....
        /*0640*/ 	.word	0x0001f0f0


	//   ....[80]....
        /*0644*/ 	.word	0x0001f3d0


	//   ....[81]....
        /*0648*/ 	.word	0x0001f7c0


	//   ....[82]....
        /*064c*/ 	.word	0x0001f850


	//   ....[83]....
        /*0650*/ 	.word	0x0001f8f0


	//   ....[84]....
        /*0654*/ 	.word	0x0001f9a0


	//   ....[85]....
        /*0658*/ 	.word	0x0001fa20


	//   ....[86]....
        /*065c*/ 	.word	0x0001faa0


	//   ....[87]....
        /*0660*/ 	.word	0x0001fb20


	//   ....[88]....
        /*0664*/ 	.word	0x0001fba0


	//   ....[89]....
        /*0668*/ 	.word	0x0001fc30


	//   ....[90]....
        /*066c*/ 	.word	0x0001fce0


	//   ....[91]....
        /*0670*/ 	.word	0x0001fd60


	//   ....[92]....
        /*0674*/ 	.word	0x0001fde0


	//   ....[93]....
        /*0678*/ 	.word	0x0001fe60


	//   ....[94]....
        /*067c*/ 	.word	0x0001fee0


	//   ....[95]....
        /*0680*/ 	.word	0x0001ff50


	//   ....[96]....
        /*0684*/ 	.word	0x0001fff0


	//   ....[97]....
        /*0688*/ 	.word	0x00020080


	//   ....[98]....
        /*068c*/ 	.word	0x000201a0


	//----- nvinfo : EIATTR_REG_RECONFIG
	.align		4
.L_235:
        /*0690*/ 	.byte	0x01, 0x54
	.zero		2


	//----- nvinfo : EIATTR_SYSCALL_OFFSETS
	.align		4
        /*0694*/ 	.byte	0x04, 0x46
        /*0696*/ 	.short	(.L_237 - .L_236)


	//   ....[0]....
.L_236:
        /*0698*/ 	.word	0x000018d0


	//   ....[1]....
        /*069c*/ 	.word	0x00001a20


	//   ....[2]....
        /*06a0*/ 	.word	0x00006040


	//   ....[3]....
        /*06a4*/ 	.word	0x000064c0


	//   ....[4]....
        /*06a8*/ 	.word	0x0001b190


	//   ....[5]....
        /*06ac*/ 	.word	0x0001b2c0


	//   ....[6]....
        /*06b0*/ 	.word	0x0001b3c0


	//----- nvinfo : EIATTR_MBARRIER_INSTR_OFFSETS
	.align		4
.L_237:
        /*06b4*/ 	.byte	0x04, 0x39
        /*06b6*/ 	.short	(.L_239 - .L_238)


	//   ....[0]....
.L_238:
        /*06b8*/ 	.word	0x00000300
        /*06bc*/ 	.word	0x000000ff
        /*06c0*/ 	.word	0x00016800
        /*06c4*/ 	.short	0x0100
        /*06c6*/ 	.byte	0x08
	.zero		1


	//   ....[1]....
        /*06c8*/ 	.word	0x00000310
        /*06cc*/ 	.word	0x000000ff
        /*06d0*/ 	.word	0x00016820
        /*06d4*/ 	.short	0x0100
        /*06d6*/ 	.byte	0x08
	.zero		1


	//   ....[2]....
        /*06d8*/ 	.word	0x00000400
        /*06dc*/ 	.word	0x000000ff
        /*06e0*/ 	.word	0x00016830
        /*06e4*/ 	.short	0x0100
        /*06e6*/ 	.byte	0x08
	.zero		1


	//   ....[3]....
        /*06e8*/ 	.word	0x00000410
        /*06ec*/ 	.word	0x000000ff
        /*06f0*/ 	.word	0x00016840
        /*06f4*/ 	.short	0x0100
        /*06f6*/ 	.byte	0x08
	.zero		1


	//   ....[4]....
        /*06f8*/ 	.word	0x00000420
        /*06fc*/ 	.word	0x000000ff
        /*0700*/ 	.word	0x00016838
        /*0704*/ 	.short	0x0100
        /*0706*/ 	.byte	0x08
	.zero		1


	//   ....[5]....
        /*0708*/ 	.word	0x00000430
        /*070c*/ 	.word	0x000000ff
        /*0710*/ 	.word	0x00016848
        /*0714*/ 	.short	0x0100
        /*0716*/ 	.byte	0x08
	.zero		1


	//   ....[6]....
        /*0718*/ 	.word	0x00000560
        /*071c*/ 	.word	0x000000ff
        /*0720*/ 	.word	0x00016850
        /*0724*/ 	.short	0x0100
        /*0726*/ 	.byte	0x08
	.zero		1


	//   ....[7]....
        /*0728*/ 	.word	0x00000570
        /*072c*/ 	.word	0x000000ff
        /*0730*/ 	.word	0x00016860
        /*0734*/ 	.short	0x0100
        /*0736*/ 	.byte	0x08
	.zero		1


	//   ....[8]....
        /*0738*/ 	.word	0x00000580
        /*073c*/ 	.word	0x000000ff
        /*0740*/ 	.word	0x00016858
        /*0744*/ 	.short	0x0100
        /*0746*/ 	.byte	0x08
	.zero		1


	//   ....[9]....
        /*0748*/ 	.word	0x00000590
        /*074c*/ 	.word	0x000000ff
        /*0750*/ 	.word	0x00016868
        /*0754*/ 	.short	0x0100
        /*0756*/ 	.byte	0x08
	.zero		1


	//   ....[10]....
        /*0758*/ 	.word	0x00000680
        /*075c*/ 	.word	0x000000ff
        /*0760*/ 	.word	0x00016870
        /*0764*/ 	.short	0x0100
        /*0766*/ 	.byte	0x06
	.zero		1


	//   ....[11]....
        /*0768*/ 	.word	0x00000690
        /*076c*/ 	.word	0x000000ff
        /*0770*/ 	.word	0x00016880
        /*0774*/ 	.short	0x0100
        /*0776*/ 	.byte	0x06
	.zero		1


	//   ....[12]....
        /*0778*/ 	.word	0x000006a0
        /*077c*/ 	.word	0x000000ff
        /*0780*/ 	.word	0x00016878
        /*0784*/ 	.short	0x0100
        /*0786*/ 	.byte	0x06
	.zero		1


	//   ....[13]....
        /*0788*/ 	.word	0x000006b0
        /*078c*/ 	.word	0x000000ff
        /*0790*/ 	.word	0x00016888
        /*0794*/ 	.short	0x0100
        /*0796*/ 	.byte	0x06
	.zero		1


	//   ....[14]....
        /*0798*/ 	.word	0x000007e0
        /*079c*/ 	.word	0x000000ff
        /*07a0*/ 	.word	0x00016890
        /*07a4*/ 	.short	0x0100
        /*07a6*/ 	.byte	0x08
	.zero		1


	//   ....[15]....
        /*07a8*/ 	.word	0x000007f0
        /*07ac*/ 	.word	0x000000ff
        /*07b0*/ 	.word	0x000168a0
        /*07b4*/ 	.short	0x0100
        /*07b6*/ 	.byte	0x08
	.zero		1


	//   ....[16]....
        /*07b8*/ 	.word	0x00000800
        /*07bc*/ 	.word	0x000000ff
        /*07c0*/ 	.word	0x00016898
        /*07c4*/ 	.short	0x0100
        /*07c6*/ 	.byte	0x08
	.zero		1


	//   ....[17]....
        /*07c8*/ 	.word	0x00000810
        /*07cc*/ 	.word	0x000000ff
        /*07d0*/ 	.word	0x000168a8
        /*07d4*/ 	.short	0x0100
        /*07d6*/ 	.byte	0x08
	.zero		1


	//   ....[18]....
        /*07d8*/ 	.word	0x00000940
        /*07dc*/ 	.word	0x000000ff
        /*07e0*/ 	.word	0x000168b0
        /*07e4*/ 	.short	0x0100
        /*07e6*/ 	.byte	0x08
	.zero		1


	//   ....[19]....
        /*07e8*/ 	.word	0x00000950
        /*07ec*/ 	.word	0x000000ff
        /*07f0*/ 	.word	0x000168c0
        /*07f4*/ 	.short	0x0100
        /*07f6*/ 	.byte	0x08
	.zero		1


	//   ....[20]....
        /*07f8*/ 	.word	0x00000960
        /*07fc*/ 	.word	0x000000ff
        /*0800*/ 	.word	0x000168b8
        /*0804*/ 	.short	0x0100
        /*0806*/ 	.byte	0x08
	.zero		1


	//   ....[21]....
        /*0808*/ 	.word	0x00000970
        /*080c*/ 	.word	0x000000ff
        /*0810*/ 	.word	0x000168c8
        /*0814*/ 	.short	0x0100
        /*0816*/ 	.byte	0x08
	.zero		1


	//   ....[22]....
        /*0818*/ 	.word	0x00002d10
        /*081c*/ 	.word	0x00000056
        /*0820*/ 	.word	0x00016890
        /*0824*/ 	.short	0x010a
        /*0826*/ 	.byte	0x3f
	.zero		1


	//   ....[23]....
        /*0828*/ 	.word	0x000040e0
        /*082c*/ 	.word	0x00000056
        /*0830*/ 	.word	0x00016890
        /*0834*/ 	.short	0x010a
        /*0836*/ 	.byte	0x3f
	.zero		1


	//   ....[24]....
        /*0838*/ 	.word	0x00005230
        /*083c*/ 	.word	0x00000056
        /*0840*/ 	.word	0x00016890
        /*0844*/ 	.short	0x010a
        /*0846*/ 	.byte	0x3f
	.zero		1


	//   ....[25]....
        /*0848*/ 	.word	0x00005440
        /*084c*/ 	.word	0x00000020
        /*0850*/ 	.word	0x00000000
        /*0854*/ 	.short	0x0101
        /*0856*/ 	.byte	0x3f
	.zero		1


	//   ....[26]....
        /*0858*/ 	.word	0x00005480
        /*085c*/ 	.word	0x00000056
        /*0860*/ 	.word	0x000168b0
        /*0864*/ 	.short	0x010a
        /*0866*/ 	.byte	0x3f
	.zero		1


	//   ....[27]....
        /*0868*/ 	.word	0x00005860
        /*086c*/ 	.word	0x00000056
        /*0870*/ 	.word	0x00000000
        /*0874*/ 	.short	0x0101
        /*0876*/ 	.byte	0x3f
	.zero		1


	//   ....[28]....
        /*0878*/ 	.word	0x000060e0
        /*087c*/ 	.word	0x00000002
        /*0880*/ 	.word	0x00016800
        /*0884*/ 	.short	0x010a
        /*0886*/ 	.byte	0x3f
	.zero		1


	//   ....[29]....
        /*0888*/ 	.word	0x00006130
        /*088c*/ 	.word	0x00000002
        /*0890*/ 	.word	0x00016800
        /*0894*/ 	.short	0x010a
        /*0896*/ 	.byte	0x3f
	.zero		1


	//   ....[30]....
        /*0898*/ 	.word	0x00006e60
        /*089c*/ 	.word	0x00000002
        /*08a0*/ 	.word	0x00016800
        /*08a4*/ 	.short	0x010a
        /*08a6*/ 	.byte	0x3f
	.zero		1


	//   ....[31]....
        /*08a8*/ 	.word	0x000083d0
        /*08ac*/ 	.word	0x00000002
        /*08b0*/ 	.word	0x00016800
        /*08b4*/ 	.short	0x010a
        /*08b6*/ 	.byte	0x3f
	.zero		1


	//   ....[32]....
        /*08b8*/ 	.word	0x000094c0
        /*08bc*/ 	.word	0x00000059
        /*08c0*/ 	.word	0x00016830
        /*08c4*/ 	.short	0x010a
        /*08c6*/ 	.byte	0x3f
	.zero		1


	//   ....[33]....
        /*08c8*/ 	.word	0x00009620
        /*08cc*/ 	.word	0x00000059
        /*08d0*/ 	.word	0x00016830
        /*08d4*/ 	.short	0x010a
        /*08d6*/ 	.byte	0x3f
	.zero		1


	//   ....[34]....
        /*08d8*/ 	.word	0x00009e70
        /*08dc*/ 	.word	0x00000059
        /*08e0*/ 	.word	0x00000000
        /*08e4*/ 	.short	0x0101
        /*08e6*/ 	.byte	0x3f
	.zero		1


	//   ....[35]....
        /*08e8*/ 	.word	0x0000d120
        /*08ec*/ 	.word	0x00000015
        /*08f0*/ 	.word	0x00016830
        /*08f4*/ 	.short	0x010a
        /*08f6*/ 	.byte	0x3f
	.zero		1


	//   ....[36]....
        /*08f8*/ 	.word	0x0000d170
        /*08fc*/ 	.word	0x00000015
        /*0900*/ 	.word	0x00016830
        /*0904*/ 	.short	0x010a
        /*0906*/ 	.byte	0x3f
	.zero		1


	//   ....[37]....
        /*0908*/ 	.word	0x0000d480
        /*090c*/ 	.word	0x00000014
        /*0910*/ 	.word	0x00016850
        /*0914*/ 	.short	0x010a
        /*0916*/ 	.byte	0x3f
	.zero		1


	//   ....[38]....
        /*0918*/ 	.word	0x0000d4c0
        /*091c*/ 	.word	0x00000014
        /*0920*/ 	.word	0x00016850
        /*0924*/ 	.short	0x010a
        /*0926*/ 	.byte	0x3f
	.zero		1


	//   ....[39]....
        /*0928*/ 	.word	0x0000e160
        /*092c*/ 	.word	0x00000019
        /*0930*/ 	.word	0x00000000
        /*0934*/ 	.short	0x0101
        /*0936*/ 	.byte	0x3f
	.zero		1


	//   ....[40]....
        /*0938*/ 	.word	0x0000fcc0
        /*093c*/ 	.word	0x0000002e
        /*0940*/ 	.word	0x00000000
        /*0944*/ 	.short	0x0101
        /*0946*/ 	.byte	0x3f
	.zero		1


	//   ....[41]....
        /*0948*/ 	.word	0x00010ae0
        /*094c*/ 	.word	0x0000000e
        /*0950*/ 	.word	0x00016830
        /*0954*/ 	.short	0x010a
        /*0956*/ 	.byte	0x3f
	.zero		1


	//   ....[42]....
        /*0958*/ 	.word	0x00010b30
        /*095c*/ 	.word	0x0000000e
        /*0960*/ 	.word	0x00016830
        /*0964*/ 	.short	0x010a
        /*0966*/ 	.byte	0x3f
	.zero		1


	//   ....[43]....
        /*0968*/ 	.word	0x00010e40
        /*096c*/ 	.word	0x0000000f
        /*0970*/ 	.word	0x00016850
        /*0974*/ 	.short	0x010a
        /*0976*/ 	.byte	0x3f
	.zero		1


	//   ....[44]....
        /*0978*/ 	.word	0x00010e80
        /*097c*/ 	.word	0x0000000f
        /*0980*/ 	.word	0x00016850
        /*0984*/ 	.short	0x010a
        /*0986*/ 	.byte	0x3f
	.zero		1


	//   ....[45]....
        /*0988*/ 	.word	0x00012590
        /*098c*/ 	.word	0x00000019
        /*0990*/ 	.word	0x00000000
        /*0994*/ 	.short	0x0101
        /*0996*/ 	.byte	0x3f
	.zero		1


	//   ....[46]....
        /*0998*/ 	.word	0x00012830
        /*099c*/ 	.word	0x00000004
        /*09a0*/ 	.word	0x00000000
        /*09a4*/ 	.short	0x0101
        /*09a6*/ 	.byte	0x3f
	.zero		1


	//   ....[47]....
        /*09a8*/ 	.word	0x000132a0
        /*09ac*/ 	.word	0x0000000e
        /*09b0*/ 	.word	0x00016830
        /*09b4*/ 	.short	0x010a
        /*09b6*/ 	.byte	0x3f
	.zero		1


	//   ....[48]....
        /*09b8*/ 	.word	0x000132f0
        /*09bc*/ 	.word	0x0000000e
        /*09c0*/ 	.word	0x00016830
        /*09c4*/ 	.short	0x010a
        /*09c6*/ 	.byte	0x3f
	.zero		1


	//   ....[49]....
        /*09c8*/ 	.word	0x00013600
        /*09cc*/ 	.word	0x0000000f
        /*09d0*/ 	.word	0x00016850
        /*09d4*/ 	.short	0x010a
        /*09d6*/ 	.byte	0x3f
	.zero		1


	//   ....[50]....
        /*09d8*/ 	.word	0x00013640
        /*09dc*/ 	.word	0x0000000f
        /*09e0*/ 	.word	0x00016850
        /*09e4*/ 	.short	0x010a
        /*09e6*/ 	.byte	0x3f
	.zero		1


	//   ....[51]....
        /*09e8*/ 	.word	0x00014320
        /*09ec*/ 	.word	0x00000056
        /*09f0*/ 	.word	0x00000000
        /*09f4*/ 	.short	0x0101
        /*09f6*/ 	.byte	0x3f
	.zero		1


	//   ....[52]....
        /*09f8*/ 	.word	0x00015f80
        /*09fc*/ 	.word	0x0000002a
        /*0a00*/ 	.word	0x00000000
        /*0a04*/ 	.short	0x0101
        /*0a06*/ 	.byte	0x3f
	.zero		1


	//   ....[53]....
        /*0a08*/ 	.word	0x00016920
        /*0a0c*/ 	.word	0x00000009
        /*0a10*/ 	.word	0x00016850
        /*0a14*/ 	.short	0x010a
        /*0a16*/ 	.byte	0x3f
	.zero		1


	//   ....[54]....
        /*0a18*/ 	.word	0x00016990
        /*0a1c*/ 	.word	0x00000009
        /*0a20*/ 	.word	0x00016850
        /*0a24*/ 	.short	0x010a
        /*0a26*/ 	.byte	0x3f
	.zero		1


	//   ....[55]....
        /*0a28*/ 	.word	0x00016f80
        /*0a2c*/ 	.word	0x00000002
        /*0a30*/ 	.word	0x00000000
        /*0a34*/ 	.short	0x0101
        /*0a36*/ 	.byte	0x3f
	.zero		1


	//   ....[56]....
        /*0a38*/ 	.word	0x00017ef0
        /*0a3c*/ 	.word	0x00000000
        /*0a40*/ 	.word	0x00000000
        /*0a44*/ 	.short	0x0101
        /*0a46*/ 	.byte	0x3f
	.zero		1


	//   ....[57]....
        /*0a48*/ 	.word	0x0001a380
        /*0a4c*/ 	.word	0x00000008
        /*0a50*/ 	.word	0x00016820
        /*0a54*/ 	.short	0x010a
        /*0a56*/ 	.byte	0x3f
	.zero		1


	//   ....[58]....
        /*0a58*/ 	.word	0x0001a3f0
        /*0a5c*/ 	.word	0x00000009
        /*0a60*/ 	.word	0x000168a0
        /*0a64*/ 	.short	0x010a
        /*0a66*/ 	.byte	0x3f
	.zero		1


	//   ....[59]....
        /*0a68*/ 	.word	0x0001a5a0
        /*0a6c*/ 	.word	0x00000009
        /*0a70*/ 	.word	0x000168c0
        /*0a74*/ 	.short	0x010a
        /*0a76*/ 	.byte	0x3f
	.zero		1


	//   ....[60]....
        /*0a78*/ 	.word	0x0001a810
        /*0a7c*/ 	.word	0x0000000c
        /*0a80*/ 	.word	0x000168a0
        /*0a84*/ 	.short	0x010a
        /*0a86*/ 	.byte	0x3f
	.zero		1


	//   ....[61]....
        /*0a88*/ 	.word	0x0001a9b0
        /*0a8c*/ 	.word	0x0000000c
        /*0a90*/ 	.word	0x000168c0
        /*0a94*/ 	.short	0x010a
        /*0a96*/ 	.byte	0x3f
	.zero		1


	//   ....[62]....
        /*0a98*/ 	.word	0x0001b850
        /*0a9c*/ 	.word	0x00000005
        /*0aa0*/ 	.word	0x00016840
        /*0aa4*/ 	.short	0x010a
        /*0aa6*/ 	.byte	0x3f
	.zero		1


	//   ....[63]....
        /*0aa8*/ 	.word	0x0001bba0
        /*0aac*/ 	.word	0x0000001b
        /*0ab0*/ 	.word	0x00016820
        /*0ab4*/ 	.short	0x010a
        /*0ab6*/ 	.byte	0x3f
	.zero		1


	//   ....[64]....
        /*0ab8*/ 	.word	0x0001be90
        /*0abc*/ 	.word	0x00000003
        /*0ac0*/ 	.word	0x00016840
        /*0ac4*/ 	.short	0x010a
        /*0ac6*/ 	.byte	0x3f
	.zero		1


	//   ....[65]....
        /*0ac8*/ 	.word	0x0001c070
        /*0acc*/ 	.word	0x00000002
        /*0ad0*/ 	.word	0x00000060
        /*0ad4*/ 	.short	0x010a
        /*0ad6*/ 	.byte	0x3f
	.zero		1


	//   ....[66]....
        /*0ad8*/ 	.word	0x0001c510
        /*0adc*/ 	.word	0x00000003
        /*0ae0*/ 	.word	0x00016840
        /*0ae4*/ 	.short	0x010a
        /*0ae6*/ 	.byte	0x3f
	.zero		1


	//   ....[67]....
        /*0ae8*/ 	.word	0x0001c6f0
        /*0aec*/ 	.word	0x00000003
        /*0af0*/ 	.word	0x00000060
        /*0af4*/ 	.short	0x010a
        /*0af6*/ 	.byte	0x3f
	.zero		1


	//   ....[68]....
        /*0af8*/ 	.word	0x0001cac0
        /*0afc*/ 	.word	0x00000002
        /*0b00*/ 	.word	0x00016840
        /*0b04*/ 	.short	0x010a
        /*0b06*/ 	.byte	0x3f
	.zero		1


	//   ....[69]....
        /*0b08*/ 	.word	0x0001ccb0
        /*0b0c*/ 	.word	0x00000002
        /*0b10*/ 	.word	0x00000060
        /*0b14*/ 	.short	0x010a
        /*0b16*/ 	.byte	0x3f
	.zero		1


	//   ....[70]....
        /*0b18*/ 	.word	0x0001cff0
        /*0b1c*/ 	.word	0x00000003
        /*0b20*/ 	.word	0x00016860
        /*0b24*/ 	.short	0x010a
        /*0b26*/ 	.byte	0x3f
	.zero		1


	//   ....[71]....
        /*0b28*/ 	.word	0x0001de70
        /*0b2c*/ 	.word	0x00000009
        /*0b30*/ 	.word	0x00016820
        /*0b34*/ 	.short	0x010a
        /*0b36*/ 	.byte	0x3f
	.zero		1


	//   ....[72]....
        /*0b38*/ 	.word	0x0001e000
        /*0b3c*/ 	.word	0x00000007
        /*0b40*/ 	.word	0x00000000
        /*0b44*/ 	.short	0x010a
        /*0b46*/ 	.byte	0x3f
	.zero		1


	//   ....[73]....
        /*0b48*/ 	.word	0x0001e070
        /*0b4c*/ 	.word	0x00000003
        /*0b50*/ 	.word	0x00000000
        /*0b54*/ 	.short	0x010a
        /*0b56*/ 	.byte	0x3f
	.zero		1


	//   ....[74]....
        /*0b58*/ 	.word	0x0001e0d0
        /*0b5c*/ 	.word	0x00000005
        /*0b60*/ 	.word	0x00000000
        /*0b64*/ 	.short	0x010a
        /*0b66*/ 	.byte	0x3f
	.zero		1


	//   ....[75]....
        /*0b68*/ 	.word	0x0001e100
        /*0b6c*/ 	.word	0x00000003
        /*0b70*/ 	.word	0x00000000
        /*0b74*/ 	.short	0x010a
        /*0b76*/ 	.byte	0x3f
	.zero		1


	//   ....[76]....
        /*0b78*/ 	.word	0x0001e160
        /*0b7c*/ 	.word	0x00000056
        /*0b80*/ 	.word	0x00016890
        /*0b84*/ 	.short	0x010a
        /*0b86*/ 	.byte	0x3f
	.zero		1


	//   ....[77]....
        /*0b88*/ 	.word	0x0001e1b0
        /*0b8c*/ 	.word	0x00000056
        /*0b90*/ 	.word	0x00016890
        /*0b94*/ 	.short	0x010a
        /*0b96*/ 	.byte	0x3f
	.zero		1


	//   ....[78]....
        /*0b98*/ 	.word	0x0001e200
        /*0b9c*/ 	.word	0x00000056
        /*0ba0*/ 	.word	0x00016890
        /*0ba4*/ 	.short	0x010a
        /*0ba6*/ 	.byte	0x3f
	.zero		1


	//   ....[79]....
        /*0ba8*/ 	.word	0x0001e250
        /*0bac*/ 	.word	0x00000056
        /*0bb0*/ 	.word	0x000168b0
        /*0bb4*/ 	.short	0x010a
        /*0bb6*/ 	.byte	0x3f
	.zero		1


	//   ....[80]....
        /*0bb8*/ 	.word	0x0001e850
        /*0bbc*/ 	.word	0x00000002
        /*0bc0*/ 	.word	0x00016800
        /*0bc4*/ 	.short	0x010a
        /*0bc6*/ 	.byte	0x3f
	.zero		1


	//   ....[81]....
        /*0bc8*/ 	.word	0x0001eda0
        /*0bcc*/ 	.word	0x00000002
        /*0bd0*/ 	.word	0x00016800
        /*0bd4*/ 	.short	0x010a
        /*0bd6*/ 	.byte	0x3f
	.zero		1


	//   ....[82]....
        /*0bd8*/ 	.word	0x0001edf0
        /*0bdc*/ 	.word	0x00000059
        /*0be0*/ 	.word	0x00016830
        /*0be4*/ 	.short	0x010a
        /*0be6*/ 	.byte	0x3f
	.zero		1


	//   ....[83]....
        /*0be8*/ 	.word	0x0001ee40
        /*0bec*/ 	.word	0x00000015
        /*0bf0*/ 	.word	0x00016830
        /*0bf4*/ 	.short	0x010a
        /*0bf6*/ 	.byte	0x3f
	.zero		1


	//   ....[84]....
        /*0bf8*/ 	.word	0x0001ee90
        /*0bfc*/ 	.word	0x00000014
        /*0c00*/ 	.word	0x00016850
        /*0c04*/ 	.short	0x010a
        /*0c06*/ 	.byte	0x3f
	.zero		1


	//   ....[85]....
        /*0c08*/ 	.word	0x0001eee0
        /*0c0c*/ 	.word	0x0000000e
        /*0c10*/ 	.word	0x00016830
        /*0c14*/ 	.short	0x010a
        /*0c16*/ 	.byte	0x3f
	.zero		1


	//   ....[86]....
        /*0c18*/ 	.word	0x0001ef30
        /*0c1c*/ 	.word	0x0000000f
        /*0c20*/ 	.word	0x00016850
        /*0c24*/ 	.short	0x010a
        /*0c26*/ 	.byte	0x3f
	.zero		1


	//   ....[87]....
        /*0c28*/ 	.word	0x0001ef80
        /*0c2c*/ 	.word	0x0000000e
        /*0c30*/ 	.word	0x00016830
        /*0c34*/ 	.short	0x010a
        /*0c36*/ 	.byte	0x3f
	.zero		1


	//   ....[88]....
        /*0c38*/ 	.word	0x0001efd0
        /*0c3c*/ 	.word	0x0000000f
        /*0c40*/ 	.word	0x00016850
        /*0c44*/ 	.short	0x010a
        /*0c46*/ 	.byte	0x3f
	.zero		1


	//   ....[89]....
        /*0c48*/ 	.word	0x0001f020
        /*0c4c*/ 	.word	0x00000009
        /*0c50*/ 	.word	0x00016850
        /*0c54*/ 	.short	0x010a
        /*0c56*/ 	.byte	0x3f
	.zero		1


	//   ....[90]....
        /*0c58*/ 	.word	0x0001f1b0
        /*0c5c*/ 	.word	0x00000008
        /*0c60*/ 	.word	0x00016820
        /*0c64*/ 	.short	0x010a
        /*0c66*/ 	.byte	0x3f
	.zero		1


	//   ....[91]....
        /*0c68*/ 	.word	0x0001f200
        /*0c6c*/ 	.word	0x00000009
        /*0c70*/ 	.word	0x000168a0
        /*0c74*/ 	.short	0x010a
        /*0c76*/ 	.byte	0x3f
	.zero		1


	//   ....[92]....
        /*0c78*/ 	.word	0x0001f250
        /*0c7c*/ 	.word	0x00000009
        /*0c80*/ 	.word	0x000168c0
        /*0c84*/ 	.short	0x010a
        /*0c86*/ 	.byte	0x3f
	.zero		1


	//   ....[93]....
        /*0c88*/ 	.word	0x0001f2a0
        /*0c8c*/ 	.word	0x0000000c
        /*0c90*/ 	.word	0x000168a0
        /*0c94*/ 	.short	0x010a
        /*0c96*/ 	.byte	0x3f
	.zero		1


	//   ....[94]....
        /*0c98*/ 	.word	0x0001f2f0
        /*0c9c*/ 	.word	0x0000000c
        /*0ca0*/ 	.word	0x000168c0
        /*0ca4*/ 	.short	0x010a
        /*0ca6*/ 	.byte	0x3f
	.zero		1


	//   ....[95]....
        /*0ca8*/ 	.word	0x0001f490
        /*0cac*/ 	.word	0x00000005
        /*0cb0*/ 	.word	0x00016840
        /*0cb4*/ 	.short	0x010a
        /*0cb6*/ 	.byte	0x3f
	.zero		1


	//   ....[96]....
        /*0cb8*/ 	.word	0x0001f4e0
        /*0cbc*/ 	.word	0x0000001b
        /*0cc0*/ 	.word	0x00016820
        /*0cc4*/ 	.short	0x010a
        /*0cc6*/ 	.byte	0x3f
	.zero		1


	//   ....[97]....
        /*0cc8*/ 	.word	0x0001f530
        /*0ccc*/ 	.word	0x00000003
        /*0cd0*/ 	.word	0x00016840
        /*0cd4*/ 	.short	0x010a
        /*0cd6*/ 	.byte	0x3f
	.zero		1


	//   ....[98]....
        /*0cd8*/ 	.word	0x0001f580
        /*0cdc*/ 	.word	0x00000002
        /*0ce0*/ 	.word	0x00000060
        /*0ce4*/ 	.short	0x010a
        /*0ce6*/ 	.byte	0x3f
	.zero		1


	//   ....[99]....
        /*0ce8*/ 	.word	0x0001f5d0
        /*0cec*/ 	.word	0x00000003
        /*0cf0*/ 	.word	0x00016840
        /*0cf4*/ 	.short	0x010a
        /*0cf6*/ 	.byte	0x3f
	.zero		1


	//   ....[100]....
        /*0cf8*/ 	.word	0x0001f620
        /*0cfc*/ 	.word	0x00000003
        /*0d00*/ 	.word	0x00000060
        /*0d04*/ 	.short	0x010a
        /*0d06*/ 	.byte	0x3f
	.zero		1


	//   ....[101]....
        /*0d08*/ 	.word	0x0001f670
        /*0d0c*/ 	.word	0x00000002
        /*0d10*/ 	.word	0x00016840
        /*0d14*/ 	.short	0x010a
        /*0d16*/ 	.byte	0x3f
	.zero		1


	//   ....[102]....
        /*0d18*/ 	.word	0x0001f6c0
        /*0d1c*/ 	.word	0x00000002
        /*0d20*/ 	.word	0x00000060
        /*0d24*/ 	.short	0x010a
        /*0d26*/ 	.byte	0x3f
	.zero		1


	//   ....[103]....
        /*0d28*/ 	.word	0x0001f710
        /*0d2c*/ 	.word	0x00000003
        /*0d30*/ 	.word	0x00016860
        /*0d34*/ 	.short	0x010a
        /*0d36*/ 	.byte	0x3f
	.zero		1


	//   ....[104]....
        /*0d38*/ 	.word	0x000200c0
        /*0d3c*/ 	.word	0x00000009
        /*0d40*/ 	.word	0x00016820
        /*0d44*/ 	.short	0x010a
        /*0d46*/ 	.byte	0x3f
	.zero		1


	//   ....[105]....
        /*0d48*/ 	.word	0x00020260
        /*0d4c*/ 	.word	0x00000007
        /*0d50*/ 	.word	0x00000000
        /*0d54*/ 	.short	0x010a
        /*0d56*/ 	.byte	0x3f
	.zero		1


	//   ....[106]....
        /*0d58*/ 	.word	0x000202b0
        /*0d5c*/ 	.word	0x00000003
        /*0d60*/ 	.word	0x00000000
        /*0d64*/ 	.short	0x010a
        /*0d66*/ 	.byte	0x3f
	.zero		1


	//   ....[107]....
        /*0d68*/ 	.word	0x00020300
        /*0d6c*/ 	.word	0x00000005
        /*0d70*/ 	.word	0x00000000
        /*0d74*/ 	.short	0x010a
        /*0d76*/ 	.byte	0x3f
	.zero		1


	//----- nvinfo : EIATTR_NUM_MBARRIERS
	.align		4
.L_239:
        /*0d78*/ 	.byte	0x03, 0x38
        /*0d7a*/ 	.short	0x0016


	//----- nvinfo : EIATTR_EXIT_INSTR_OFFSETS
	.align		4
        /*0d7c*/ 	.byte	0x04, 0x1c
        /*0d7e*/ 	.short	(.L_241 - .L_240)


	//   ....[0]....
.L_240:
        /*0d80*/ 	.word	0x0001e150


	//----- nvinfo : EIATTR_MAX_THREADS
	.align		4
.L_241:
        /*0d84*/ 	.byte	0x04, 0x05
        /*0d86*/ 	.short	(.L_243 - .L_242)
.L_242:
        /*0d88*/ 	.word	0x00000200
        /*0d8c*/ 	.word	0x00000001
        /*0d90*/ 	.word	0x00000001


	//----- nvinfo : EIATTR_CRS_STACK_SIZE
	.align		4
.L_243:
        /*0d94*/ 	.byte	0x04, 0x1e
        /*0d96*/ 	.short	(.L_245 - .L_244)
.L_244:
        /*0d98*/ 	.word	0x00000000


	//----- nvinfo : EIATTR_CBANK_PARAM_SIZE
	.align		4
.L_245:
        /*0d9c*/ 	.byte	0x03, 0x19
        /*0d9e*/ 	.short	0x0a70


	//----- nvinfo : EIATTR_PARAM_CBANK
	.align		4
        /*0da0*/ 	.byte	0x04, 0x0a
        /*0da2*/ 	.short	(.L_247 - .L_246)
	.align		4
.L_246:
        /*0da4*/ 	.word	index@(.nv.constant0._ZN7cutlass13device_kernelIN5flash11enable_sm90INS1_16FlashAttnFwdSm90INS1_25CollectiveMainloopFwdSm90ILi2EN4cute5tupleIJNS5_1CILi1EEES8_S8_EEENS6_IJNS7_ILi192EEENS7_ILi128EEENS7_ILi64EEEEEELi64ENS_10bfloat16_tEfNS_4arch4Sm90ELb0ELb1ELb1ELb1ELb0ELb1ELb0ELb1ELb1ELb0ELb0ELb0EEENS1_21CollectiveEpilogueFwdINS6_IJSA_SC_SB_EEES9_SE_SG_Li384ELb1ELb0ELb0ELb0EEENS1_36VarlenDynamicPersistentTileSchedulerILi192ELi128ELi384ELi32ELb0ELb0ELb1ELb1ELb0ELb1EEEEEEEEEvNT_6ParamsE)
        /*0da8*/ 	.short	0x0210
        /*0daa*/ 	.short	0x0a70


	//----- nvinfo : EIATTR_SW_WAR
	.align		4
.L_247:
        /*0dac*/ 	.byte	0x04, 0x36
        /*0dae*/ 	.short	(.L_249 - .L_248)
.L_248:
        /*0db0*/ 	.word	0x00000008
.L_249:


//--------------------- .nv.info._ZN7cutlass13device_kernelIN5flash11enable_sm90INS1_16FlashAttnFwdSm90INS1_25CollectiveMainloopFwdSm90ILi2EN4cute5tupleIJNS5_1CILi1EEES8_S8_EEENS6_IJNS7_ILi192EEENS7_ILi128EEENS7_ILi64EEEEEELi64ENS_10bfloat16_tEfNS_4arch4Sm90ELb1ELb0ELb1ELb0ELb0ELb0ELb0ELb1ELb1ELb0ELb0ELb0EEENS1_21CollectiveEpilogueFwdINS6_IJSA_SC_SB_EEES9_SE_SG_Li384ELb0ELb0ELb0ELb0EEENS1_30DynamicPersistentTileSchedulerILi384ELi32ELb0ELb0ELb1EEEEEEEEEvNT_6ParamsE --------------------------
	.section	.nv.info._ZN7cutlass13device_kernelIN5flash11enable_sm90INS1_16FlashAttnFwdSm90INS1_25CollectiveMainloopFwdSm90ILi2EN4cute5tupleIJNS5_1CILi1EEES8_S8_EEENS6_IJNS7_ILi192EEENS7_ILi128EEENS7_ILi64EEEEEELi64ENS_10bfloat16_tEfNS_4arch4Sm90ELb1ELb0ELb1ELb0ELb0ELb0ELb0ELb1ELb1ELb0ELb0ELb0EEENS1_21CollectiveEpilogueFwdINS6_IJSA_SC_SB_EEES9_SE_SG_Li384ELb0ELb0ELb0ELb0EEENS1_30DynamicPersistentTileSchedulerILi384ELi32ELb0ELb0ELb1EEEEEEEEEvNT_6ParamsE,"",@"SHT_CUDA_INFO"
	.sectionflags	@""
	.align	4


	//----- nvinfo : EIATTR_CUDA_API_VERSION
	.align		4
        /*0000*/ 	.byte	0x04, 0x37
        /*0002*/ 	.short	(.L_251 - .L_250)
.L_250:
        /*0004*/ 	.word	0x00000082


	//----- nvinfo : EIATTR_KPARAM_INFO
	.align		4
.L_251:
        /*0008*/ 	.byte	0x04, 0x17
        /*000a*/ 	.short	(.L_253 - .L_252)
.L_252:
        /*000c*/ 	.word	0x00000000
        /*0010*/ 	.short	0x0000
        /*0012*/ 	.short	0x0070
        /*0014*/ 	.byte	0x00, 0xf0, 0x01, 0x2e


	//----- nvinfo : EIATTR_SPARSE_MMA_MASK
	.align		4
.L_253:
        /*0018*/ 	.byte	0x03, 0x50
        /*001a*/ 	.short	0x0000


	//----- nvinfo : EIATTR_MAXREG_COUNT
	.align		4
        /*001c*/ 	.byte	0x03, 0x1b
        /*001e*/ 	.short	0x0080


	//----- nvinfo : EIATTR_NUM_BARRIERS
	.align		4
        /*0020*/ 	.byte	0x02, 0x4c
        /*0022*/ 	.byte	0x10
	.zero		1


	//----- nvinfo : EIATTR_EXTERNS
	.align		4
        /*0024*/ 	.byte	0x04, 0x0f
        /*0026*/ 	.short	(.L_255 - .L_254)


	//   ....[0]....
	.align		4
.L_254:
        /*0028*/ 	.word	index@(__assertfail)


	//----- nvinfo : EIATTR_MERCURY_ISA_VERSION
	.align		4
.L_255:
        /*002c*/ 	.byte	0x03, 0x5f
        /*002e*/ 	.short	0x0101


	//----- nvinfo : EIATTR_INT_WARP_WIDE_INSTR_OFFSETS
	.align		4
        /*0030*/ 	.byte	0x04, 0x31
        /*0032*/ 	.short	(.L_257 - .L_256)


	//   ....[0]....
.L_256:
        /*0034*/ 	.word	0x00000180


	//   ....[1]....
        /*0038*/ 	.word	0x000001b0


	//   ....[2]....
        /*003c*/ 	.word	0x000001c0


	//   ....[3]....
        /*0040*/ 	.word	0x0000aef0


	//   ....[4]....
        /*0044*/ 	.word	0x0000af80


	//   ....[5]....
        /*0048*/ 	.word	0x0000b430


	//   ....[6]....
        /*004c*/ 	.word	0x0000cb50


	//   ....[7]....
        /*0050*/ 	.word	0x0000cbe0


	//----- nvinfo : EIATTR_COOP_GROUP_MASK_REGIDS
	.align		4
.L_257:
        /*0054*/ 	.byte	0x04, 0x29
        /*0056*/ 	.short	(.L_259 - .L_258)


	//   ....[0]....
.L_258:
        /*0058*/ 	.word	0xffffffff


	//   ....[1]....
        /*005c*/ 	.word	0xffffffff


	//   ....[2]....
        /*0060*/ 	.word	0xffffffff


	//   ....[3]....
        /*0064*/ 	.word	0xffffffff


	//   ....[4]....
        /*0068*/ 	.word	0xffffffff


	//   ....[5]....
        /*006c*/ 	.word	0xffffffff


	//   ....[6]....
        /*0070*/ 	.word	0xffffffff


	//   ....[7]....
        /*0074*/ 	.word	0xffffffff


	//   ....[8]....
        /*0078*/ 	.word	0xffffffff


	//   ....[9]....
        /*007c*/ 	.word	0xffffffff


	//   ....[10]....
        /*0080*/ 	.word	0xffffffff


	//   ....[11]....
        /*0084*/ 	.word	0xffffffff


	//   ....[12]....
        /*0088*/ 	.word	0xffffffff


	//   ....[13]....
        /*008c*/ 	.word	0xffffffff


	//   ....[14]....
        /*0090*/ 	.word	0xffffffff


	//   ....[15]....
        /*0094*/ 	.word	0xffffffff


	//   ....[16]....
        /*0098*/ 	.word	0xffffffff


	//   ....[17]....
        /*009c*/ 	.word	0xffffffff


	//   ....[18]....
        /*00a0*/ 	.word	0xffffffff


	//   ....[19]....
        /*00a4*/ 	.word	0xffffffff


	//   ....[20]....
        /*00a8*/ 	.word	0xffffffff


	//   ....[21]....
        /*00ac*/ 	.word	0xffffffff


	//   ....[22]....
        /*00b0*/ 	.word	0xffffffff


	//   ....[23]....
        /*00b4*/ 	.word	0xffffffff


	//   ....[24]....
        /*00b8*/ 	.word	0xffffffff


	//   ....[25]....
        /*00bc*/ 	.word	0xffffffff


	//   ....[26]....
        /*00c0*/ 	.word	0xffffffff


	//   ....[27]....
        /*00c4*/ 	.word	0xffffffff


	//   ....[28]....
        /*00c8*/ 	.word	0x0500000f


	//   ....[29]....
        /*00cc*/ 	.word	0x0500000f


	//----- nvinfo : EIATTR_COOP_GROUP_INSTR_OFFSETS
	.align		4
.L_259:
        /*00d0*/ 	.byte	0x04, 0x28
        /*00d2*/ 	.short	(.L_261 - .L_260)


	//   ....[0]....
.L_260:
        /*00d4*/ 	.word	0x00000060


	//   ....[1]....
        /*00d8*/ 	.word	0x00000190


	//   ....[2]....
        /*00dc*/ 	.word	0x000001e0


	//   ....[3]....
        /*00e0*/ 	.word	0x000003d0


	//   ....[4]....
        /*00e4*/ 	.word	0x00000530


	//   ....[5]....
        /*00e8*/ 	.word	0x00000650


	//   ....[6]....
        /*00ec*/ 	.word	0x000007b0


	//   ....[7]....
        /*00f0*/ 	.word	0x000012f0


	//   ....[8]....
        /*00f4*/ 	.word	0x00002700


	//   ....[9]....
        /*00f8*/ 	.word	0x000027a0


	//   ....[10]....
        /*00fc*/ 	.word	0x00003210


	//   ....[11]....
        /*0100*/ 	.word	0x000032a0


	//   ....[12]....
        /*0104*/ 	.word	0x00005300


	//   ....[13]....
        /*0108*/ 	.word	0x000053a0


	//   ....[14]....
        /*010c*/ 	.word	0x00005e00


	//   ....[15]....
        /*0110*/ 	.word	0x00005ea0


	//   ....[16]....
        /*0114*/ 	.word	0x00007b60


	//   ....[17]....
        /*0118*/ 	.word	0x00007bd0


	//   ....[18]....
        /*011c*/ 	.word	0x000082c0


	//   ....[19]....
        /*0120*/ 	.word	0x00008360


	//   ....[20]....
        /*0124*/ 	.word	0x000093a0


	//   ....[21]....
        /*0128*/ 	.word	0x000093e0


	//   ....[22]....
        /*012c*/ 	.word	0x000094c0


	//   ....[23]....
        /*0130*/ 	.word	0x000094d0


	//   ....[24]....
        /*0134*/ 	.word	0x00009fd0


	//   ....[25]....
        /*0138*/ 	.word	0x0000a990


	//   ....[26]....
        /*013c*/ 	.word	0x0000ce80


	//   ....[27]....
        /*0140*/ 	.word	0x0000d000


	//   ....[28]....
        /*0144*/ 	.word	0x0000d540


	//   ....[29]....
        /*0148*/ 	.word	0x0000d930


	//----- nvinfo : EIATTR_REG_RECONFIG
	.align		4
.L_261:
        /*014c*/ 	.byte	0x01, 0x54
	.zero		2


	//----- nvinfo : EIATTR_SYSCALL_OFFSETS
	.align		4
        /*0150*/ 	.byte	0x04, 0x46
        /*0152*/ 	.short	(.L_263 - .L_262)


	//   ....[0]....
.L_262:
        /*0154*/ 	.word	0x000014a0


	//   ....[1]....
        /*0158*/ 	.word	0x0000b110


	//   ....[2]....
        /*015c*/ 	.word	0x0000b250


	//   ....[3]....
        /*0160*/ 	.word	0x0000b340


	//----- nvinfo : EIATTR_MBARRIER_INSTR_OFFSETS
	.align		4
.L_263:
        /*0164*/ 	.byte	0x04, 0x39
        /*0166*/ 	.short	(.L_265 - .L_264)


	//   ....[0]....
.L_264:
        /*0168*/ 	.word	0x00000280
        /*016c*/ 	.word	0x000000ff
        /*0170*/ 	.word	0x00016800
        /*0174*/ 	.short	0x0100
        /*0176*/ 	.byte	0x06
	.zero		1


	//   ....[1]....
        /*0178*/ 	.word	0x00000290
        /*017c*/ 	.word	0x000000ff
        /*0180*/ 	.word	0x00016820
        /*0184*/ 	.short	0x0100
        /*0186*/ 	.byte	0x06
	.zero		1


	//   ....[2]....
        /*0188*/ 	.word	0x00000380
        /*018c*/ 	.word	0x000000ff
        /*0190*/ 	.word	0x00016830
        /*0194*/ 	.short	0x0100
        /*0196*/ 	.byte	0x08
	.zero		1


	//   ....[3]....
        /*0198*/ 	.word	0x00000390
        /*019c*/ 	.word	0x000000ff
        /*01a0*/ 	.word	0x00016840
        /*01a4*/ 	.short	0x0100
        /*01a6*/ 	.byte	0x08
	.zero		1


	//   ....[4]....
        /*01a8*/ 	.word	0x000003a0
        /*01ac*/ 	.word	0x000000ff
        /*01b0*/ 	.word	0x00016838
        /*01b4*/ 	.short	0x0100
        /*01b6*/ 	.byte	0x08
	.zero		1


	//   ....[5]....
        /*01b8*/ 	.word	0x000003b0
        /*01bc*/ 	.word	0x000000ff
        /*01c0*/ 	.word	0x00016848
        /*01c4*/ 	.short	0x0100
        /*01c6*/ 	.byte	0x08
	.zero		1


	//   ....[6]....
        /*01c8*/ 	.word	0x000004e0
        /*01cc*/ 	.word	0x000000ff
        /*01d0*/ 	.word	0x00016850
        /*01d4*/ 	.short	0x0100
        /*01d6*/ 	.byte	0x08
	.zero		1


	//   ....[7]....
        /*01d8*/ 	.word	0x000004f0
        /*01dc*/ 	.word	0x000000ff
        /*01e0*/ 	.word	0x00016860
        /*01e4*/ 	.short	0x0100
        /*01e6*/ 	.byte	0x08
	.zero		1


	//   ....[8]....
        /*01e8*/ 	.word	0x00000500
        /*01ec*/ 	.word	0x000000ff
        /*01f0*/ 	.word	0x00016858
        /*01f4*/ 	.short	0x0100
        /*01f6*/ 	.byte	0x08
	.zero		1


	//   ....[9]....
        /*01f8*/ 	.word	0x00000510
        /*01fc*/ 	.word	0x000000ff
        /*0200*/ 	.word	0x00016868
        /*0204*/ 	.short	0x0100
        /*0206*/ 	.byte	0x08
	.zero		1


	//   ....[10]....
        /*0208*/ 	.word	0x00000600
        /*020c*/ 	.word	0x000000ff
        /*0210*/ 	.word	0x00016870
        /*0214*/ 	.short	0x0100
        /*0216*/ 	.byte	0x06
	.zero		1


	//   ....[11]....
        /*0218*/ 	.word	0x00000610
        /*021c*/ 	.word	0x000000ff
        /*0220*/ 	.word	0x00016880
        /*0224*/ 	.short	0x0100
        /*0226*/ 	.byte	0x06
	.zero		1


	//   ....[12]....
        /*0228*/ 	.word	0x00000620
        /*022c*/ 	.word	0x000000ff
        /*0230*/ 	.word	0x00016878
        /*0234*/ 	.short	0x0100
        /*0236*/ 	.byte	0x06
	.zero		1


	//   ....[13]....
        /*0238*/ 	.word	0x00000630
        /*023c*/ 	.word	0x000000ff
        /*0240*/ 	.word	0x00016888
        /*0244*/ 	.short	0x0100
        /*0246*/ 	.byte	0x06
	.zero		1


	//   ....[14]....
        /*0248*/ 	.word	0x00000760
        /*024c*/ 	.word	0x000000ff
        /*0250*/ 	.word	0x00016890
        /*0254*/ 	.short	0x0100
        /*0256*/ 	.byte	0x08
	.zero		1


	//   ....[15]....
        /*0258*/ 	.word	0x00000770
        /*025c*/ 	.word	0x000000ff
        /*0260*/ 	.word	0x000168a0
        /*0264*/ 	.short	0x0100
        /*0266*/ 	.byte	0x08
	.zero		1


	//   ....[16]....
        /*0268*/ 	.word	0x00000780
        /*026c*/ 	.word	0x000000ff
        /*0270*/ 	.word	0x00016898
        /*0274*/ 	.short	0x0100
        /*0276*/ 	.byte	0x08
	.zero		1


	//   ....[17]....
        /*0278*/ 	.word	0x00000790
        /*027c*/ 	.word	0x000000ff
        /*0280*/ 	.word	0x000168a8
        /*0284*/ 	.short	0x0100
        /*0286*/ 	.byte	0x08
	.zero		1


	//   ....[18]....
        /*0288*/ 	.word	0x000008c0
        /*028c*/ 	.word	0x000000ff
        /*0290*/ 	.word	0x000168b0
        /*0294*/ 	.short	0x0100
        /*0296*/ 	.byte	0x08
	.zero		1


	//   ....[19]....
        /*0298*/ 	.word	0x000008d0
        /*029c*/ 	.word	0x000000ff
        /*02a0*/ 	.word	0x000168c0
        /*02a4*/ 	.short	0x0100
        /*02a6*/ 	.byte	0x08
	.zero		1


	//   ....[20]....
        /*02a8*/ 	.word	0x000008e0
        /*02ac*/ 	.word	0x000000ff
        /*02b0*/ 	.word	0x000168b8
        /*02b4*/ 	.short	0x0100
        /*02b6*/ 	.byte	0x08
	.zero		1


	//   ....[21]....
        /*02b8*/ 	.word	0x000008f0
        /*02bc*/ 	.word	0x000000ff
        /*02c0*/ 	.word	0x000168c8
        /*02c4*/ 	.short	0x0100
        /*02c6*/ 	.byte	0x08
	.zero		1


	//   ....[22]....
        /*02c8*/ 	.word	0x00001520
        /*02cc*/ 	.word	0x000000ff
        /*02d0*/ 	.word	0x00016800
        /*02d4*/ 	.short	0x010a
        /*02d6*/ 	.byte	0x28
	.zero		1


	//   ....[23]....
        /*02d8*/ 	.word	0x000015a0
        /*02dc*/ 	.word	0x00000000
        /*02e0*/ 	.word	0x00016830
        /*02e4*/ 	.short	0x010a
        /*02e6*/ 	.byte	0x3f
	.zero		1


	//   ....[24]....
        /*02e8*/ 	.word	0x00001600
        /*02ec*/ 	.word	0x00000000
        /*02f0*/ 	.word	0x00016830
        /*02f4*/ 	.short	0x010a
        /*02f6*/ 	.byte	0x3f
	.zero		1


	//   ....[25]....
        /*02f8*/ 	.word	0x000021d0
        /*02fc*/ 	.word	0x00000000
        /*0300*/ 	.word	0x00000000
        /*0304*/ 	.short	0x0101
        /*0306*/ 	.byte	0x3f
	.zero		1


	//   ....[26]....
        /*0308*/ 	.word	0x00004100
        /*030c*/ 	.word	0x000000ff
        /*0310*/ 	.word	0x00016830
        /*0314*/ 	.short	0x010a
        /*0316*/ 	.byte	0x06
	.zero		1


	//   ....[27]....
        /*0318*/ 	.word	0x00004140
        /*031c*/ 	.word	0x000000ff
        /*0320*/ 	.word	0x00016830
        /*0324*/ 	.short	0x010a
        /*0326*/ 	.byte	0x06
	.zero		1


	//   ....[28]....
        /*0328*/ 	.word	0x00004320
        /*032c*/ 	.word	0x000000ff
        /*0330*/ 	.word	0x00016850
        /*0334*/ 	.short	0x010a
        /*0336*/ 	.byte	0x06
	.zero		1


	//   ....[29]....
        /*0338*/ 	.word	0x00004360
        /*033c*/ 	.word	0x000000ff
        /*0340*/ 	.word	0x00016850
        /*0344*/ 	.short	0x010a
        /*0346*/ 	.byte	0x06
	.zero		1


	//   ....[30]....
        /*0348*/ 	.word	0x00006480
        /*034c*/ 	.word	0x0000001b
        /*0350*/ 	.word	0x00000000
        /*0354*/ 	.short	0x0101
        /*0356*/ 	.byte	0x3f
	.zero		1


	//   ....[31]....
        /*0358*/ 	.word	0x00006500
        /*035c*/ 	.word	0x00000027
        /*0360*/ 	.word	0x00000000
        /*0364*/ 	.short	0x0101
        /*0366*/ 	.byte	0x3f
	.zero		1


	//   ....[32]....
        /*0368*/ 	.word	0x00006f00
        /*036c*/ 	.word	0x000000ff
        /*0370*/ 	.word	0x00016830
        /*0374*/ 	.short	0x010a
        /*0376*/ 	.byte	0x06
	.zero		1


	//   ....[33]....
        /*0378*/ 	.word	0x00006f40
        /*037c*/ 	.word	0x000000ff
        /*0380*/ 	.word	0x00016830
        /*0384*/ 	.short	0x010a
        /*0386*/ 	.byte	0x06
	.zero		1


	//   ....[34]....
        /*0388*/ 	.word	0x00007120
        /*038c*/ 	.word	0x000000ff
        /*0390*/ 	.word	0x00016850
        /*0394*/ 	.short	0x010a
        /*0396*/ 	.byte	0x06
	.zero		1


	//   ....[35]....
        /*0398*/ 	.word	0x00007160
        /*039c*/ 	.word	0x000000ff
        /*03a0*/ 	.word	0x00016850
        /*03a4*/ 	.short	0x010a
        /*03a6*/ 	.byte	0x06
	.zero		1


	//   ....[36]....
        /*03a8*/ 	.word	0x000087f0
        /*03ac*/ 	.word	0x00000021
        /*03b0*/ 	.word	0x00000000
        /*03b4*/ 	.short	0x0101
        /*03b6*/ 	.byte	0x3f
	.zero		1


	//   ....[37]....
        /*03b8*/ 	.word	0x000089a0
        /*03bc*/ 	.word	0x00000021
        /*03c0*/ 	.word	0x00000000
        /*03c4*/ 	.short	0x0101
        /*03c6*/ 	.byte	0x3f
	.zero		1


	//   ....[38]....
        /*03c8*/ 	.word	0x00009310
        /*03cc*/ 	.word	0x000000ff
        /*03d0*/ 	.word	0x00016850
        /*03d4*/ 	.short	0x010a
        /*03d6*/ 	.byte	0x05
	.zero		1


	//   ....[39]....
        /*03d8*/ 	.word	0x00009350
        /*03dc*/ 	.word	0x000000ff
        /*03e0*/ 	.word	0x00016850
        /*03e4*/ 	.short	0x010a
        /*03e6*/ 	.byte	0x05
	.zero		1


	//   ....[40]....
        /*03e8*/ 	.word	0x00009950
        /*03ec*/ 	.word	0x00000000
        /*03f0*/ 	.word	0x00000000
        /*03f4*/ 	.short	0x0101
        /*03f6*/ 	.byte	0x3f
	.zero		1


	//   ....[41]....
        /*03f8*/ 	.word	0x0000a160
        /*03fc*/ 	.word	0x000000ff
        /*0400*/ 	.word	0x00000000
        /*0404*/ 	.short	0x0101
        /*0406*/ 	.byte	0x05
	.zero		1


	//   ....[42]....
        /*0408*/ 	.word	0x0000b6d0
        /*040c*/ 	.word	0x0000000d
        /*0410*/ 	.word	0x00016840
        /*0414*/ 	.short	0x010a
        /*0416*/ 	.byte	0x3f
	.zero		1


	//   ....[43]....
        /*0418*/ 	.word	0x0000b9c0
        /*041c*/ 	.word	0x000000ff
        /*0420*/ 	.word	0x00016820
        /*0424*/ 	.short	0x010a
        /*0426*/ 	.byte	0x27
	.zero		1


	//   ....[44]....
        /*0428*/ 	.word	0x0000bc90
        /*042c*/ 	.word	0x00000003
        /*0430*/ 	.word	0x00016840
        /*0434*/ 	.short	0x010a
        /*0436*/ 	.byte	0x3f
	.zero		1


	//   ....[45]....
        /*0438*/ 	.word	0x0000be30
        /*043c*/ 	.word	0x00000002
        /*0440*/ 	.word	0x00000060
        /*0444*/ 	.short	0x010a
        /*0446*/ 	.byte	0x3f
	.zero		1


	//   ....[46]....
        /*0448*/ 	.word	0x0000c260
        /*044c*/ 	.word	0x00000004
        /*0450*/ 	.word	0x00016840
        /*0454*/ 	.short	0x010a
        /*0456*/ 	.byte	0x3f
	.zero		1


	//   ....[47]....
        /*0458*/ 	.word	0x0000c400
        /*045c*/ 	.word	0x00000004
        /*0460*/ 	.word	0x00000060
        /*0464*/ 	.short	0x010a
        /*0466*/ 	.byte	0x3f
	.zero		1


	//   ....[48]....
        /*0468*/ 	.word	0x0000c790
        /*046c*/ 	.word	0x00000003
        /*0470*/ 	.word	0x00016840
        /*0474*/ 	.short	0x010a
        /*0476*/ 	.byte	0x3f
	.zero		1


	//   ....[49]....
        /*0478*/ 	.word	0x0000c930
        /*047c*/ 	.word	0x00000003
        /*0480*/ 	.word	0x00000060
        /*0484*/ 	.short	0x010a
        /*0486*/ 	.byte	0x3f
	.zero		1


	//   ....[50]....
        /*0488*/ 	.word	0x0000cc60
        /*048c*/ 	.word	0x00000003
        /*0490*/ 	.word	0x00016860
        /*0494*/ 	.short	0x010a
        /*0496*/ 	.byte	0x3f
	.zero		1


	//   ....[51]....
        /*0498*/ 	.word	0x0000cfe0
        /*049c*/ 	.word	0x00000007
        /*04a0*/ 	.word	0x00016820
        /*04a4*/ 	.short	0x010a
        /*04a6*/ 	.byte	0x3f
	.zero		1


	//   ....[52]....
        /*04a8*/ 	.word	0x0000d100
        /*04ac*/ 	.word	0x00000005
        /*04b0*/ 	.word	0x00000000
        /*04b4*/ 	.short	0x010a
        /*04b6*/ 	.byte	0x3f
	.zero		1


	//   ....[53]....
        /*04b8*/ 	.word	0x0000d170
        /*04bc*/ 	.word	0x00000003
        /*04c0*/ 	.word	0x00000000
        /*04c4*/ 	.short	0x010a
        /*04c6*/ 	.byte	0x3f
	.zero		1


	//   ....[54]....
        /*04c8*/ 	.word	0x0000d1d0
        /*04cc*/ 	.word	0x00000005
        /*04d0*/ 	.word	0x00000000
        /*04d4*/ 	.short	0x010a
        /*04d6*/ 	.byte	0x3f
	.zero		1


	//   ....[55]....
        /*04d8*/ 	.word	0x0000d200
        /*04dc*/ 	.word	0x00000003
        /*04e0*/ 	.word	0x00000000
        /*04e4*/ 	.short	0x010a
        /*04e6*/ 	.byte	0x3f
	.zero		1


	//   ....[56]....
        /*04e8*/ 	.word	0x0000d270
        /*04ec*/ 	.word	0x00000003
        /*04f0*/ 	.word	0x00016800
        /*04f4*/ 	.short	0x010a
        /*04f6*/ 	.byte	0x3f
	.zero		1


	//   ....[57]....
        /*04f8*/ 	.word	0x0000d2c0
        /*04fc*/ 	.word	0x00000000
        /*0500*/ 	.word	0x00016830
        /*0504*/ 	.short	0x010a
        /*0506*/ 	.byte	0x3f
	.zero		1


	//   ....[58]....
        /*0508*/ 	.word	0x0000d320
        /*050c*/ 	.word	0x00000007
        /*0510*/ 	.word	0x00016830
        /*0514*/ 	.short	0x010a
        /*0516*/ 	.byte	0x3f
	.zero		1


	//   ....[59]....
        /*0518*/ 	.word	0x0000d380
        /*051c*/ 	.word	0x00000007
        /*0520*/ 	.word	0x00016850
        /*0524*/ 	.short	0x010a
        /*0526*/ 	.byte	0x3f
	.zero		1


	//   ....[60]....
        /*0528*/ 	.word	0x0000d3e0
        /*052c*/ 	.word	0x00000007
        /*0530*/ 	.word	0x00016830
        /*0534*/ 	.short	0x010a
        /*0536*/ 	.byte	0x3f
	.zero		1


	//   ....[61]....
        /*0538*/ 	.word	0x0000d440
        /*053c*/ 	.word	0x00000007
        /*0540*/ 	.word	0x00016850
        /*0544*/ 	.short	0x010a
        /*0546*/ 	.byte	0x3f
	.zero		1


	//   ....[62]....
        /*0548*/ 	.word	0x0000d4a0
        /*054c*/ 	.word	0x00000005
        /*0550*/ 	.word	0x00016850
        /*0554*/ 	.short	0x010a
        /*0556*/ 	.byte	0x3f
	.zero		1


	//   ....[63]....
        /*0558*/ 	.word	0x0000d600
        /*055c*/ 	.word	0x0000000d
        /*0560*/ 	.word	0x00016840
        /*0564*/ 	.short	0x010a
        /*0566*/ 	.byte	0x3f
	.zero		1


	//   ....[64]....
        /*0568*/ 	.word	0x0000d660
        /*056c*/ 	.word	0x00000005
        /*0570*/ 	.word	0x00016820
        /*0574*/ 	.short	0x010a
        /*0576*/ 	.byte	0x3f
	.zero		1


	//   ....[65]....
        /*0578*/ 	.word	0x0000d6b0
        /*057c*/ 	.word	0x00000003
        /*0580*/ 	.word	0x00016840
        /*0584*/ 	.short	0x010a
        /*0586*/ 	.byte	0x3f
	.zero		1


	//   ....[66]....
        /*0588*/ 	.word	0x0000d700
        /*058c*/ 	.word	0x00000002
        /*0590*/ 	.word	0x00000060
        /*0594*/ 	.short	0x010a
        /*0596*/ 	.byte	0x3f
	.zero		1


	//   ....[67]....
        /*0598*/ 	.word	0x0000d750
        /*059c*/ 	.word	0x00000004
        /*05a0*/ 	.word	0x00016840
        /*05a4*/ 	.short	0x010a
        /*05a6*/ 	.byte	0x3f
	.zero		1


	//   ....[68]....
        /*05a8*/ 	.word	0x0000d7a0
        /*05ac*/ 	.word	0x00000004
        /*05b0*/ 	.word	0x00000060
        /*05b4*/ 	.short	0x010a
        /*05b6*/ 	.byte	0x3f
	.zero		1


	//   ....[69]....
        /*05b8*/ 	.word	0x0000d7f0
        /*05bc*/ 	.word	0x00000003
        /*05c0*/ 	.word	0x00016840
        /*05c4*/ 	.short	0x010a
        /*05c6*/ 	.byte	0x3f
	.zero		1


	//   ....[70]....
        /*05c8*/ 	.word	0x0000d840
        /*05cc*/ 	.word	0x00000003
        /*05d0*/ 	.word	0x00000060
        /*05d4*/ 	.short	0x010a
        /*05d6*/ 	.byte	0x3f
	.zero		1


	//   ....[71]....
        /*05d8*/ 	.word	0x0000d890
        /*05dc*/ 	.word	0x00000003
        /*05e0*/ 	.word	0x00016860
        /*05e4*/ 	.short	0x010a
        /*05e6*/ 	.byte	0x3f
	.zero		1


	//   ....[72]....
        /*05e8*/ 	.word	0x0000d970
        /*05ec*/ 	.word	0x00000007
        /*05f0*/ 	.word	0x00016820
        /*05f4*/ 	.short	0x010a
        /*05f6*/ 	.byte	0x3f
	.zero		1


	//   ....[73]....
        /*05f8*/ 	.word	0x0000d9c0
        /*05fc*/ 	.word	0x00000005
        /*0600*/ 	.word	0x00000000
        /*0604*/ 	.short	0x010a
        /*0606*/ 	.byte	0x3f
	.zero		1


	//   ....[74]....
        /*0608*/ 	.word	0x0000da10
        /*060c*/ 	.word	0x00000003
        /*0610*/ 	.word	0x00000000
        /*0614*/ 	.short	0x010a
        /*0616*/ 	.byte	0x3f
	.zero		1


	//   ....[75]....
        /*0618*/ 	.word	0x0000da60
        /*061c*/ 	.word	0x00000005
        /*0620*/ 	.word	0x00000000
        /*0624*/ 	.short	0x010a
        /*0626*/ 	.byte	0x3f
	.zero		1


	//----- nvinfo : EIATTR_NUM_MBARRIERS
	.align		4
.L_265:
        /*0628*/ 	.byte	0x03, 0x38
        /*062a*/ 	.short	0x0016


	//----- nvinfo : EIATTR_EXIT_INSTR_OFFSETS
	.align		4
        /*062c*/ 	.byte	0x04, 0x1c
        /*062e*/ 	.short	(.L_267 - .L_266)


	//   ....[0]....
.L_266:
        /*0630*/ 	.word	0x00000a50


	//   ....[1]....
        /*0634*/ 	.word	0x0000a950


	//   ....[2]....
        /*0638*/ 	.word	0x0000a9b0


	//   ....[3]....
        /*063c*/ 	.word	0x0000d020


	//   ....[4]....
        /*0640*/ 	.word	0x0000d250


	//----- nvinfo : EIATTR_MAX_THREADS
	.align		4
.L_267:
        /*0644*/ 	.byte	0x04, 0x05
        /*0646*/ 	.short	(.L_269 - .L_268)
.L_268:
        /*0648*/ 	.word	0x00000200
        /*064c*/ 	.word	0x00000001
        /*0650*/ 	.word	0x00000001


	//----- nvinfo : EIATTR_CRS_STACK_SIZE
	.align		4
.L_269:
        /*0654*/ 	.byte	0x04, 0x1e
        /*0656*/ 	.short	(.L_271 - .L_270)
.L_270:
        /*0658*/ 	.word	0x00000000


	//----- nvinfo : EIATTR_CBANK_PARAM_SIZE
	.align		4
.L_271:
        /*065c*/ 	.byte	0x03, 0x19
        /*065e*/ 	.short	0x0bf0


	//----- nvinfo : EIATTR_PARAM_CBANK
	.align		4
        /*0660*/ 	.byte	0x04, 0x0a
        /*0662*/ 	.short	(.L_273 - .L_272)
	.align		4
.L_272:
        /*0664*/ 	.word	index@(.nv.constant0._ZN7cutlass13device_kernelIN5flash11enable_sm90INS1_16FlashAttnFwdSm90INS1_25CollectiveMainloopFwdSm90ILi2EN4cute5tupleIJNS5_1CILi1EEES8_S8_EEENS6_IJNS7_ILi192EEENS7_ILi128EEENS7_ILi64EEEEEELi64ENS_10bfloat16_tEfNS_4arch4Sm90ELb1ELb0ELb1ELb0ELb0ELb0ELb0ELb1ELb1ELb0ELb0ELb0EEENS1_21CollectiveEpilogueFwdINS6_IJSA_SC_SB_EEES9_SE_SG_Li384ELb0ELb0ELb0ELb0EEENS1_30DynamicPersistentTileSchedulerILi384ELi32ELb0ELb0ELb1EEEEEEEEEvNT_6ParamsE)
        /*0668*/ 	.short	0x0210
        /*066a*/ 	.short	0x0bf0


	//----- nvinfo : EIATTR_SW_WAR
	.align		4
.L_273:
        /*066c*/ 	.byte	0x04, 0x36
        /*066e*/ 	.short	(.L_275 - .L_274)
.L_274:
        /*0670*/ 	.word	0x00000008
.L_275:


//--------------------- .nv.info._ZN7cutlass13device_kernelIN5flash11enable_sm90INS1_16FlashAttnFwdSm90INS1_25CollectiveMainloopFwdSm90ILi2EN4cute5tupleIJNS5_1CILi1EEES8_S8_EEENS6_IJNS7_ILi192EEENS7_ILi128EEENS7_ILi64EEEEEELi64ENS_10bfloat16_tEfNS_4arch4Sm90ELb1ELb0ELb1ELb1ELb0ELb0ELb0ELb1ELb1ELb0ELb0ELb0EEENS1_21CollectiveEpilogueFwdINS6_IJSA_SC_SB_EEES9_SE_SG_Li384ELb1ELb0ELb0ELb0EEENS1_36VarlenDynamicPersistentTileSchedulerILi192ELi128ELi384ELi32ELb0ELb0ELb1ELb1ELb1ELb1EEEEEEEEEvNT_6ParamsE --------------------------
	.section	.nv.info._ZN7cutlass13device_kernelIN5flash11enable_sm90INS1_16FlashAttnFwdSm90INS1_25CollectiveMainloopFwdSm90ILi2EN4cute5tupleIJNS5_1CILi1EEES8_S8_EEENS6_IJNS7_ILi192EEENS7_ILi128EEENS7_ILi64EEEEEELi64ENS_10bfloat16_tEfNS_4arch4Sm90ELb1ELb0ELb1ELb1ELb0ELb0ELb0ELb1ELb1ELb0ELb0ELb0EEENS1_21CollectiveEpilogueFwdINS6_IJSA_SC_SB_EEES9_SE_SG_Li384ELb1ELb0ELb0ELb0EEENS1_36VarlenDynamicPersistentTileSchedulerILi192ELi128ELi384ELi32ELb0ELb0ELb1ELb1ELb1ELb1EEEEEEEEEvNT_6ParamsE,"",@"SHT_CUDA_INFO"
	.sectionflags	@""
	.align	4


	//----- nvinfo : EIATTR_CUDA_API_VERSION
	.align		4
        /*0000*/ 	.byte	0x04, 0x37
        /*0002*/ 	.short	(.L_277 - .L_276)
.L_276:
        /*0004*/ 	.word	0x00000082


	//----- nvinfo : EIATTR_KPARAM_INFO
	.align		4
.L_277:
        /*0008*/ 	.byte	0x04, 0x17
        /*000a*/ 	.short	(.L_279 - .L_278)
.L_278:
        /*000c*/ 	.word	0x00000000
        /*0010*/ 	.short	0x0000
        /*0012*/ 	.short	0x0070
        /*0014*/ 	.byte	0x00, 0xf0, 0x01, 0x28


	//----- nvinfo : EIATTR_SPARSE_MMA_MASK
	.align		4
.L_279:
        /*0018*/ 	.byte	0x03, 0x50
        /*001a*/ 	.short	0x0000


	//----- nvinfo : EIATTR_MAXREG_COUNT
	.align		4
        /*001c*/ 	.byte	0x03, 0x1b
        /*001e*/ 	.short	0x0080


	//----- nvinfo : EIATTR_NUM_BARRIERS
	.align		4
        /*0020*/ 	.byte	0x02, 0x4c
        /*0022*/ 	.byte	0x10
	.zero		1


	//----- nvinfo : EIATTR_EXTERNS
	.align		4
        /*0024*/ 	.byte	0x04, 0x0f
        /*0026*/ 	.short	(.L_281 - .L_280)


	//   ....[0]....
	.align		4
.L_280:
        /*0028*/ 	.word	index@(__assertfail)


	//----- nvinfo : EIATTR_ANNOTATIONS
	.align		4
.L_281:
        /*002c*/ 	.byte	0x04, 0x55
        /*002e*/ 	.short	(.L_283 - .L_282)


	//   ....[0]....
.L_282:
        /*0030*/ 	.word	0x00000001
        /*0034*/ 	.byte	0xf0, 0xc0, 0x00, 0x00, 0x01, 0x00, 0x00, 0x00, 0x90, 0xc1, 0x00, 0x00, 0x01, 0x00, 0x00, 0x00
        /*0044*/ 	.byte	0x10, 0xc3, 0x00, 0x00, 0x01, 0x00, 0x00, 0x00, 0xe0, 0xc3, 0x00, 0x00, 0x01, 0x00, 0x00, 0x00
        /*0054*/ 	.byte	0x50, 0xcb, 0x00, 0x00, 0x01, 0x00, 0x00, 0x00, 0x80, 0xcb, 0x00, 0x00, 0x01, 0x00, 0x00, 0x00
        /*0064*/ 	.byte	0xa0, 0xd1, 0x00, 0x00, 0x01, 0x00, 0x00, 0x00, 0xf0, 0xd2, 0x00, 0x00, 0x01, 0x00, 0x00, 0x00
        /*0074*/ 	.byte	0xe0, 0xf4, 0x00, 0x00


	//----- nvinfo : EIATTR_MERCURY_ISA_VERSION
	.align		4
.L_283:
        /*0078*/ 	.byte	0x03, 0x5f
        /*007a*/ 	.short	0x0101


	//----- nvinfo : EIATTR_UNUSED_LOAD_BYTE_OFFSET
	.align		4
        /*007c*/ 	.byte	0x04, 0x44
        /*007e*/ 	.short	(.L_285 - .L_284)


	//   ....[0]....
.L_284:
        /*0080*/ 	.word	0x00000a70
        /*0084*/ 	.word	0x0000fff0


	//   ....[1]....
        /*0088*/ 	.word	0x00009c40
        /*008c*/ 	.word	0x0000fff0


	//----- nvinfo : EIATTR_INT_WARP_WIDE_INSTR_OFFSETS
	.align		4
.L_285:
        /*0090*/ 	.byte	0x04, 0x31
        /*0092*/ 	.short	(.L_287 - .L_286)


	//   ....[0]....
.L_286:
        /*0094*/ 	.word	0x00000160


	//   ....[1]....
        /*0098*/ 	.word	0x000001a0


	//   ....[2]....
        /*009c*/ 	.word	0x00000210


	//   ....[3]....
        /*00a0*/ 	.word	0x0000c700


	//   ....[4]....
        /*00a4*/ 	.word	0x0000c790


	//   ....[5]....
        /*00a8*/ 	.word	0x0000cbe0


	//   ....[6]....
        /*00ac*/ 	.word	0x0000cc10


	//   ....[7]....
        /*00b0*/ 	.word	0x0000e610


	//   ....[8]....
        /*00b4*/ 	.word	0x0000e6a0


	//----- nvinfo : EIATTR_COOP_GROUP_MASK_REGIDS
	.align		4
.L_287:
        /*00b8*/ 	.byte	0x04, 0x29
        /*00ba*/ 	.short	(.L_289 - .L_288)


	//   ....[0]....
.L_288:
        /*00bc*/ 	.word	0xffffffff


	//   ....[1]....
        /*00c0*/ 	.word	0xffffffff


	//   ....[2]....
        /*00c4*/ 	.word	0xffffffff


	//   ....[3]....
        /*00c8*/ 	.word	0xffffffff


	//   ....[4]....
        /*00cc*/ 	.word	0xffffffff


	//   ....[5]....
        /*00d0*/ 	.word	0xffffffff


	//   ....[6]....
        /*00d4*/ 	.word	0xffffffff


	//   ....[7]....
        /*00d8*/ 	.word	0xffffffff


	//   ....[8]....
        /*00dc*/ 	.word	0xffffffff


	//   ....[9]....
        /*00e0*/ 	.word	0xffffffff


	//   ....[10]....
        /*00e4*/ 	.word	0xffffffff


	//   ....[11]....
        /*00e8*/ 	.word	0xffffffff


	//   ....[12]....
        /*00ec*/ 	.word	0xffffffff


	//   ....[13]....
        /*00f0*/ 	.word	0xffffffff


	//   ....[14]....
        /*00f4*/ 	.word	0xffffffff


	//   ....[15]....
        /*00f8*/ 	.word	0xffffffff


	//   ....[16]....
        /*00fc*/ 	.word	0xffffffff


	//   ....[17]....
        /*0100*/ 	.word	0xffffffff


	//   ....[18]....
        /*0104*/ 	.word	0xffffffff


	//   ....[19]....
        /*0108*/ 	.word	0xffffffff


	//   ....[20]....
        /*010c*/ 	.word	0xffffffff


	//   ....[21]....
        /*0110*/ 	.word	0xffffffff


	//   ....[22]....
        /*0114*/ 	.word	0xffffffff


	//   ....[23]....
        /*0118*/ 	.word	0xffffffff


	//   ....[24]....
        /*011c*/ 	.word	0xffffffff


	//   ....[25]....
        /*0120*/ 	.word	0xffffffff


	//   ....[26]....
        /*0124*/ 	.word	0xffffffff


	//   ....[27]....
        /*0128*/ 	.word	0xffffffff


	//   ....[28]....
        /*012c*/ 	.word	0xffffffff


	//   ....[29]....
        /*0130*/ 	.word	0xffffffff


	//   ....[30]....
        /*0134*/ 	.word	0xffffffff


	//   ....[31]....
        /*0138*/ 	.word	0xffffffff


	//   ....[32]....
        /*013c*/ 	.word	0xffffffff


	//   ....[33]....
        /*0140*/ 	.word	0xffffffff


	//   ....[34]....
        /*0144*/ 	.word	0xffffffff


	//   ....[35]....
        /*0148*/ 	.word	0xffffffff


	//   ....[36]....
        /*014c*/ 	.word	0xffffffff


	//   ....[37]....
        /*0150*/ 	.word	0xffffffff


	//   ....[38]....
        /*0154*/ 	.word	0xffffffff


	//   ....[39]....
        /*0158*/ 	.word	0xffffffff


	//   ....[40]....
        /*015c*/ 	.word	0xffffffff


	//   ....[41]....
        /*0160*/ 	.word	0xffffffff


	//   ....[42]....
        /*0164*/ 	.word	0xffffffff


	//   ....[43]....
        /*0168*/ 	.word	0xffffffff


	//   ....[44]....
        /*016c*/ 	.word	0xffffffff


	//   ....[45]....
        /*0170*/ 	.word	0xffffffff


	//   ....[46]....
        /*0174*/ 	.word	0xffffffff


	//   ....[47]....
        /*0178*/ 	.word	0xffffffff


	//   ....[48]....
        /*017c*/ 	.word	0xffffffff


	//   ....[49]....
        /*0180*/ 	.word	0xffffffff


	//   ....[50]....
        /*0184*/ 	.word	0xffffffff


	//   ....[51]....
        /*0188*/ 	.word	0xffffffff


	//   ....[52]....
        /*018c*/ 	.word	0xffffffff


	//   ....[53]....
        /*0190*/ 	.word	0xffffffff


	//   ....[54]....
        /*0194*/ 	.word	0xffffffff


	//   ....[55]....
        /*0198*/ 	.word	0xffffffff


	//   ....[56]....
        /*019c*/ 	.word	0xffffffff


	//   ....[57]....
        /*01a0*/ 	.word	0xffffffff


	//   ....[58]....
        /*01a4*/ 	.word	0x0500000f


	//   ....[59]....
        /*01a8*/ 	.word	0x0500000f


	//   ....[60]....
        /*01ac*/ 	.word	0x0500000f


	//   ....[61]....
        /*01b0*/ 	.word	0x0500000f


	//   ....[62]....
        /*01b4*/ 	.word	0x0500000f


	//   ....[63]....
        /*01b8*/ 	.word	0x0500000f


	//   ....[64]....
        /*01bc*/ 	.word	0x0500000f


	//   ....[65]....
        /*01c0*/ 	.word	0x0500000f


	//   ....[66]....
        /*01c4*/ 	.word	0x0500000f


	//   ....[67]....
        /*01c8*/ 	.word	0x0500000f


	//   ....[68]....
        /*01cc*/ 	.word	0x0500000f


	//   ....[69]....
        /*01d0*/ 	.word	0x0500000f


	//   ....[70]....
        /*01d4*/ 	.word	0x0500000f


	//   ....[71]....
        /*01d8*/ 	.word	0x0500000f


	//   ....[72]....
        /*01dc*/ 	.word	0x0500000f


	//   ....[73]....
        /*01e0*/ 	.word	0x0500000f


	//   ....[74]....
        /*01e4*/ 	.word	0x0500000f


	//   ....[75]....
        /*01e8*/ 	.word	0x0500000f


	//   ....[76]....
        /*01ec*/ 	.word	0x0500000f


	//----- nvinfo : EIATTR_COOP_GROUP_INSTR_OFFSETS
	.align		4
.L_289:
        /*01f0*/ 	.byte	0x04, 0x28
        /*01f2*/ 	.short	(.L_291 - .L_290)


	//   ....[0]....
.L_290:
        /*01f4*/ 	.word	0x00000070


	//   ....[1]....
        /*01f8*/ 	.word	0x00000170


	//   ....[2]....
        /*01fc*/ 	.word	0x000001c0


	//   ....[3]....
        /*0200*/ 	.word	0x000003f0


	//   ....[4]....
        /*0204*/ 	.word	0x00000550


	//   ....[5]....
        /*0208*/ 	.word	0x00000670


	//   ....[6]....
        /*020c*/ 	.word	0x000007d0


	//   ....[7]....
        /*0210*/ 	.word	0x00001470


	//   ....[8]....
        /*0214*/ 	.word	0x00002960


	//   ....[9]....
        /*0218*/ 	.word	0x000029b0


	//   ....[10]....
        /*021c*/ 	.word	0x000033f0


	//   ....[11]....
        /*0220*/ 	.word	0x00003450


	//   ....[12]....
        /*0224*/ 	.word	0x00005400


	//   ....[13]....
        /*0228*/ 	.word	0x00005540


	//   ....[14]....
        /*022c*/ 	.word	0x00005f00


	//   ....[15]....
        /*0230*/ 	.word	0x00005f50


	//   ....[16]....
        /*0234*/ 	.word	0x00007cb0


	//   ....[17]....
        /*0238*/ 	.word	0x00007d20


	//   ....[18]....
        /*023c*/ 	.word	0x00008410


	//   ....[19]....
        /*0240*/ 	.word	0x00008490


	//   ....[20]....
        /*0244*/ 	.word	0x00009500


	//   ....[21]....
        /*0248*/ 	.word	0x00009540


	//   ....[22]....
        /*024c*/ 	.word	0x00009630


	//   ....[23]....
        /*0250*/ 	.word	0x00009650


	//   ....[24]....
        /*0254*/ 	.word	0x0000b5a0


	//   ....[25]....
        /*0258*/ 	.word	0x0000b730


	//   ....[26]....
        /*025c*/ 	.word	0x0000b760


	//   ....[27]....
        /*0260*/ 	.word	0x0000b7a0


	//   ....[28]....
        /*0264*/ 	.word	0x0000b800


	//   ....[29]....
        /*0268*/ 	.word	0x0000b860


	//   ....[30]....
        /*026c*/ 	.word	0x0000b8a0


	//   ....[31]....
        /*0270*/ 	.word	0x0000ba30


	//   ....[32]....
        /*0274*/ 	.word	0x0000ba90


	//   ....[33]....
        /*0278*/ 	.word	0x0000bad0


	//   ....[34]....
        /*027c*/ 	.word	0x0000bb10


	//   ....[35]....
        /*0280*/ 	.word	0x0000bb40


	//   ....[36]....
        /*0284*/ 	.word	0x0000bb70


	//   ....[37]....
        /*0288*/ 	.word	0x0000bc00


	//   ....[38]....
        /*028c*/ 	.word	0x0000bc60


	//   ....[39]....
        /*0290*/ 	.word	0x0000bcf0


	//   ....[40]....
        /*0294*/ 	.word	0x0000e960


	//   ....[41]....
        /*0298*/ 	.word	0x0000e970


	//   ....[42]....
        /*029c*/ 	.word	0x0000ea60


	//   ....[43]....
        /*02a0*/ 	.word	0x0000eac0


	//   ....[44]....
        /*02a4*/ 	.word	0x0000eb00


	//   ....[45]....
        /*02a8*/ 	.word	0x0000eb40


	//   ....[46]....
        /*02ac*/ 	.word	0x0000eb70


	//   ....[47]....
        /*02b0*/ 	.word	0x0000eba0


	//   ....[48]....
        /*02b4*/ 	.word	0x0000ed10


	//   ....[49]....
        /*02b8*/ 	.word	0x0000ed70


	//   ....[50]....
        /*02bc*/ 	.word	0x0000edb0


	//   ....[51]....
        /*02c0*/ 	.word	0x0000edf0


	//   ....[52]....
        /*02c4*/ 	.word	0x0000ee20


	//   ....[53]....
        /*02c8*/ 	.word	0x0000ee50


	//   ....[54]....
        /*02cc*/ 	.word	0x0000ef10


	//   ....[55]....
        /*02d0*/ 	.word	0x0000ef30


	//   ....[56]....
        /*02d4*/ 	.word	0x0000efa0


	//   ....[57]....
        /*02d8*/ 	.word	0x0000f600


	//   ....[58]....
        /*02dc*/ 	.word	0x0000fba0


	//   ....[59]....
        /*02e0*/ 	.word	0x0000ff90


	//   ....[60]....
        /*02e4*/ 	.word	0x00010020


	//   ....[61]....
        /*02e8*/ 	.word	0x000100c0


	//   ....[62]....
        /*02ec*/ 	.word	0x00010170


	//   ....[63]....
        /*02f0*/ 	.word	0x000101f0


	//   ....[64]....
        /*02f4*/ 	.word	0x00010270


	//   ....[65]....
        /*02f8*/ 	.word	0x000102f0


	//   ....[66]....
        /*02fc*/ 	.word	0x00010370


	//   ....[67]....
        /*0300*/ 	.word	0x00010400


	//   ....[68]....
        /*0304*/ 	.word	0x000104b0


	//   ....[69]....
        /*0308*/ 	.word	0x00010530


	//   ....[70]....
        /*030c*/ 	.word	0x000105b0


	//   ....[71]....
        /*0310*/ 	.word	0x00010630


	//   ....[72]....
        /*0314*/ 	.word	0x000106b0


	//   ....[73]....
        /*0318*/ 	.word	0x00010720


	//   ....[74]....
        /*031c*/ 	.word	0x000107c0


	//   ....[75]....
        /*0320*/ 	.word	0x00010850


	//   ....[76]....
        /*0324*/ 	.word	0x00010970


	//----- nvinfo : EIATTR_REG_RECONFIG
	.align		4
.L_291:
        /*0328*/ 	.byte	0x01, 0x54
	.zero		2


	//----- nvinfo : EIATTR_SYSCALL_OFFSETS
	.align		4
        /*032c*/ 	.byte	0x04, 0x46
        /*032e*/ 	.short	(.L_293 - .L_292)


	//   ....[0]....
.L_292:
        /*0330*/ 	.word	0x00001650


	//   ....[1]....
        /*0334*/ 	.word	0x0000c910


	//   ....[2]....
        /*0338*/ 	.word	0x0000ca40


	//   ....[3]....
        /*033c*/ 	.word	0x0000cb40


	//----- nvinfo : EIATTR_MBARRIER_INSTR_OFFSETS
	.align		4
.L_293:
        /*0340*/ 	.byte	0x04, 0x39
        /*0342*/ 	.short	(.L_295 - .L_294)


	//   ....[0]....
.L_294:
        /*0344*/ 	.word	0x000002a0
        /*0348*/ 	.word	0x000000ff
        /*034c*/ 	.word	0x00016800
        /*0350*/ 	.short	0x0100
        /*0352*/ 	.byte	0x08
	.zero		1


	//   ....[1]....
        /*0354*/ 	.word	0x000002b0
        /*0358*/ 	.word	0x000000ff
        /*035c*/ 	.word	0x00016820
        /*0360*/ 	.short	0x0100
        /*0362*/ 	.byte	0x08
	.zero		1


	//   ....[2]....
        /*0364*/ 	.word	0x000003a0
        /*0368*/ 	.word	0x000000ff
        /*036c*/ 	.word	0x00016830
        /*0370*/ 	.short	0x0100
        /*0372*/ 	.byte	0x08
	.zero		1


	//   ....[3]....
        /*0374*/ 	.word	0x000003b0
        /*0378*/ 	.word	0x000000ff
        /*037c*/ 	.word	0x00016840
        /*0380*/ 	.short	0x0100
        /*0382*/ 	.byte	0x08
	.zero		1


	//   ....[4]....
        /*0384*/ 	.word	0x000003c0
        /*0388*/ 	.word	0x000000ff
        /*038c*/ 	.word	0x00016838
        /*0390*/ 	.short	0x0100
        /*0392*/ 	.byte	0x08
	.zero		1


	//   ....[5]....
        /*0394*/ 	.word	0x000003d0
        /*0398*/ 	.word	0x000000ff
        /*039c*/ 	.word	0x00016848
        /*03a0*/ 	.short	0x0100
        /*03a2*/ 	.byte	0x08
	.zero		1


	//   ....[6]....
        /*03a4*/ 	.word	0x00000500
        /*03a8*/ 	.word	0x000000ff
        /*03ac*/ 	.word	0x00016850
        /*03b0*/ 	.short	0x0100
        /*03b2*/ 	.byte	0x08
	.zero		1


	//   ....[7]....
        /*03b4*/ 	.word	0x00000510
        /*03b8*/ 	.word	0x000000ff
        /*03bc*/ 	.word	0x00016860
        /*03c0*/ 	.short	0x0100
        /*03c2*/ 	.byte	0x08
	.zero		1


	//   ....[8]....
        /*03c4*/ 	.word	0x00000520
        /*03c8*/ 	.word	0x000000ff
        /*03cc*/ 	.word	0x00016858
        /*03d0*/ 	.short	0x0100
        /*03d2*/ 	.byte	0x08
	.zero		1


	//   ....[9]....
        /*03d4*/ 	.word	0x00000530
        /*03d8*/ 	.word	0x000000ff
        /*03dc*/ 	.word	0x00016868
        /*03e0*/ 	.short	0x0100
        /*03e2*/ 	.byte	0x08
	.zero		1


	//   ....[10]....
        /*03e4*/ 	.word	0x00000620
        /*03e8*/ 	.word	0x000000ff
        /*03ec*/ 	.word	0x00016870
        /*03f0*/ 	.short	0x0100
        /*03f2*/ 	.byte	0x06
	.zero		1


	//   ....[11]....
        /*03f4*/ 	.word	0x00000630
        /*03f8*/ 	.word	0x000000ff
        /*03fc*/ 	.word	0x00016880
        /*0400*/ 	.short	0x0100
        /*0402*/ 	.byte	0x06
	.zero		1


	//   ....[12]....
        /*0404*/ 	.word	0x00000640
        /*0408*/ 	.word	0x000000ff
        /*040c*/ 	.word	0x00016878
        /*0410*/ 	.short	0x0100
        /*0412*/ 	.byte	0x06
	.zero		1


	//   ....[13]....
        /*0414*/ 	.word	0x00000650
        /*0418*/ 	.word	0x000000ff
        /*041c*/ 	.word	0x00016888
        /*0420*/ 	.short	0x0100
        /*0422*/ 	.byte	0x06
	.zero		1


	//   ....[14]....
        /*0424*/ 	.word	0x00000780
        /*0428*/ 	.word	0x000000ff
        /*042c*/ 	.word	0x00016890
        /*0430*/ 	.short	0x0100
        /*0432*/ 	.byte	0x08
	.zero		1


	//   ....[15]....
        /*0434*/ 	.word	0x00000790
        /*0438*/ 	.word	0x000000ff
        /*043c*/ 	.word	0x000168a0
        /*0440*/ 	.short	0x0100
        /*0442*/ 	.byte	0x08
	.zero		1


	//   ....[16]....
        /*0444*/ 	.word	0x000007a0
        /*0448*/ 	.word	0x000000ff
        /*044c*/ 	.word	0x00016898
        /*0450*/ 	.short	0x0100
        /*0452*/ 	.byte	0x08
	.zero		1


	//   ....[17]....
        /*0454*/ 	.word	0x000007b0
        /*0458*/ 	.word	0x000000ff
        /*045c*/ 	.word	0x000168a8
        /*0460*/ 	.short	0x0100
        /*0462*/ 	.byte	0x08
	.zero		1


	//   ....[18]....
        /*0464*/ 	.word	0x000008e0
        /*0468*/ 	.word	0x000000ff
        /*046c*/ 	.word	0x000168b0
        /*0470*/ 	.short	0x0100
        /*0472*/ 	.byte	0x08
	.zero		1


	//   ....[19]....
        /*0474*/ 	.word	0x000008f0
        /*0478*/ 	.word	0x000000ff
        /*047c*/ 	.word	0x000168c0
        /*0480*/ 	.short	0x0100
        /*0482*/ 	.byte	0x08
	.zero		1


	//   ....[20]....
        /*0484*/ 	.word	0x00000900
        /*0488*/ 	.word	0x000000ff
        /*048c*/ 	.word	0x000168b8
        /*0490*/ 	.short	0x0100
        /*0492*/ 	.byte	0x08
	.zero		1


	//   ....[21]....
        /*0494*/ 	.word	0x00000910
        /*0498*/ 	.word	0x000000ff
        /*049c*/ 	.word	0x000168c8
        /*04a0*/ 	.short	0x0100
        /*04a2*/ 	.byte	0x08
	.zero		1


	//   ....[22]....
        /*04a4*/ 	.word	0x000016d0
        /*04a8*/ 	.word	0x000000ff
        /*04ac*/ 	.word	0x00016800
        /*04b0*/ 	.short	0x010a
        /*04b2*/ 	.byte	0x29
	.zero		1


	//   ....[23]....
        /*04b4*/ 	.word	0x00001750
        /*04b8*/ 	.word	0x00000000
        /*04bc*/ 	.word	0x00016830
        /*04c0*/ 	.short	0x010a
        /*04c2*/ 	.byte	0x3f
	.zero		1


	//   ....[24]....
        /*04c4*/ 	.word	0x000017c0
        /*04c8*/ 	.word	0x00000000
        /*04cc*/ 	.word	0x00016830
        /*04d0*/ 	.short	0x010a
        /*04d2*/ 	.byte	0x3f
	.zero		1


	//   ....[25]....
        /*04d4*/ 	.word	0x00002120
        /*04d8*/ 	.word	0x00000000
        /*04dc*/ 	.word	0x00000000
        /*04e0*/ 	.short	0x0101
        /*04e2*/ 	.byte	0x3f
	.zero		1


	//   ....[26]....
        /*04e4*/ 	.word	0x00004270
        /*04e8*/ 	.word	0x000000ff
        /*04ec*/ 	.word	0x00016830
        /*04f0*/ 	.short	0x010a
        /*04f2*/ 	.byte	0x06
	.zero		1


	//   ....[27]....
        /*04f4*/ 	.word	0x000042b0
        /*04f8*/ 	.word	0x000000ff
        /*04fc*/ 	.word	0x00016830
        /*0500*/ 	.short	0x010a
        /*0502*/ 	.byte	0x06
	.zero		1


	//   ....[28]....
        /*0504*/ 	.word	0x00004490
        /*0508*/ 	.word	0x000000ff
        /*050c*/ 	.word	0x00016850
        /*0510*/ 	.short	0x010a
        /*0512*/ 	.byte	0x06
	.zero		1


	//   ....[29]....
        /*0514*/ 	.word	0x000044d0
        /*0518*/ 	.word	0x000000ff
        /*051c*/ 	.word	0x00016850
        /*0520*/ 	.short	0x010a
        /*0522*/ 	.byte	0x06
	.zero		1


	//   ....[30]....
        /*0524*/ 	.word	0x00006500
        /*0528*/ 	.word	0x00000007
        /*052c*/ 	.word	0x00000000
        /*0530*/ 	.short	0x0101
        /*0532*/ 	.byte	0x3f
	.zero		1


	//   ....[31]....
        /*0534*/ 	.word	0x000065a0
        /*0538*/ 	.word	0x0000000f
        /*053c*/ 	.word	0x00000000
        /*0540*/ 	.short	0x0101
        /*0542*/ 	.byte	0x3f
	.zero		1


	//   ....[32]....
        /*0544*/ 	.word	0x00007050
        /*0548*/ 	.word	0x000000ff
        /*054c*/ 	.word	0x00016830
        /*0550*/ 	.short	0x010a
        /*0552*/ 	.byte	0x06
	.zero		1


	//   ....[33]....
        /*0554*/ 	.word	0x00007090
        /*0558*/ 	.word	0x000000ff
        /*055c*/ 	.word	0x00016830
        /*0560*/ 	.short	0x010a
        /*0562*/ 	.byte	0x06
	.zero		1


	//   ....[34]....
        /*0564*/ 	.word	0x00007270
        /*0568*/ 	.word	0x000000ff
        /*056c*/ 	.word	0x00016850
        /*0570*/ 	.short	0x010a
        /*0572*/ 	.byte	0x06
	.zero		1


	//   ....[35]....
        /*0574*/ 	.word	0x000072b0
        /*0578*/ 	.word	0x000000ff
        /*057c*/ 	.word	0x00016850
        /*0580*/ 	.short	0x010a
        /*0582*/ 	.byte	0x06
	.zero		1


	//   ....[36]....
        /*0584*/ 	.word	0x00008940
        /*0588*/ 	.word	0x0000000f
        /*058c*/ 	.word	0x00000000
        /*0590*/ 	.short	0x0101
        /*0592*/ 	.byte	0x3f
	.zero		1


	//   ....[37]....
        /*0594*/ 	.word	0x00008b10
        /*0598*/ 	.word	0x0000000f
        /*059c*/ 	.word	0x00000000
        /*05a0*/ 	.short	0x0101
        /*05a2*/ 	.byte	0x3f
	.zero		1


	//   ....[38]....
        /*05a4*/ 	.word	0x00009470
        /*05a8*/ 	.word	0x000000ff
        /*05ac*/ 	.word	0x00016850
        /*05b0*/ 	.short	0x010a
        /*05b2*/ 	.byte	0x05
	.zero		1


	//   ....[39]....
        /*05b4*/ 	.word	0x000094b0
        /*05b8*/ 	.word	0x000000ff
        /*05bc*/ 	.word	0x00016850
        /*05c0*/ 	.short	0x010a
        /*05c2*/ 	.byte	0x05
	.zero		1


	//   ....[40]....
        /*05c4*/ 	.word	0x000099e0
        /*05c8*/ 	.word	0x00000008
        /*05cc*/ 	.word	0x00000000
        /*05d0*/ 	.short	0x0101
        /*05d2*/ 	.byte	0x3f
	.zero		1


	//   ....[41]....
        /*05d4*/ 	.word	0x0000a770
        /*05d8*/ 	.word	0x00000003
        /*05dc*/ 	.word	0x00000000
        /*05e0*/ 	.short	0x0101
        /*05e2*/ 	.byte	0x3f
	.zero		1


	//   ....[42]....
        /*05e4*/ 	.word	0x0000cfe0
        /*05e8*/ 	.word	0x00000005
        /*05ec*/ 	.word	0x00016840
        /*05f0*/ 	.short	0x010a
        /*05f2*/ 	.byte	0x3f
	.zero		1


	//   ....[43]....
        /*05f4*/ 	.word	0x0000d330
        /*05f8*/ 	.word	0x00000019
        /*05fc*/ 	.word	0x00016820
        /*0600*/ 	.short	0x010a
        /*0602*/ 	.byte	0x3f
	.zero		1


	//   ....[44]....
        /*0604*/ 	.word	0x0000d5f0
        /*0608*/ 	.word	0x00000003
        /*060c*/ 	.word	0x00016840
        /*0610*/ 	.short	0x010a
        /*0612*/ 	.byte	0x3f
	.zero		1


	//   ....[45]....
        /*0614*/ 	.word	0x0000d7d0
        /*0618*/ 	.word	0x00000002
        /*061c*/ 	.word	0x00000060
        /*0620*/ 	.short	0x010a
        /*0622*/ 	.byte	0x3f
	.zero		1


	//   ....[46]....
        /*0624*/ 	.word	0x0000dc30
        /*0628*/ 	.word	0x00000003
        /*062c*/ 	.word	0x00016840
        /*0630*/ 	.short	0x010a
        /*0632*/ 	.byte	0x3f
	.zero		1


	//   ....[47]....
        /*0634*/ 	.word	0x0000de10
        /*0638*/ 	.word	0x00000003
        /*063c*/ 	.word	0x00000060
        /*0640*/ 	.short	0x010a
        /*0642*/ 	.byte	0x3f
	.zero		1


	//   ....[48]....
        /*0644*/ 	.word	0x0000e1d0
        /*0648*/ 	.word	0x00000002
        /*064c*/ 	.word	0x00016840
        /*0650*/ 	.short	0x010a
        /*0652*/ 	.byte	0x3f
	.zero		1


	//   ....[49]....
        /*0654*/ 	.word	0x0000e3c0
        /*0658*/ 	.word	0x00000002
        /*065c*/ 	.word	0x00000060
        /*0660*/ 	.short	0x010a
        /*0662*/ 	.byte	0x3f
	.zero		1


	//   ....[50]....
        /*0664*/ 	.word	0x0000e710
        /*0668*/ 	.word	0x00000003
        /*066c*/ 	.word	0x00016860
        /*0670*/ 	.short	0x010a
        /*0672*/ 	.byte	0x3f
	.zero		1


	//   ....[51]....
        /*0674*/ 	.word	0x0000f580
        /*0678*/ 	.word	0x00000009
        /*067c*/ 	.word	0x00016820
        /*0680*/ 	.short	0x010a
        /*0682*/ 	.byte	0x3f
	.zero		1


	//   ....[52]....
        /*0684*/ 	.word	0x0000f720
        /*0688*/ 	.word	0x00000007
        /*068c*/ 	.word	0x00000000
        /*0690*/ 	.short	0x010a
        /*0692*/ 	.byte	0x3f
	.zero		1


	//   ....[53]....
        /*0694*/ 	.word	0x0000f790
        /*0698*/ 	.word	0x00000003
        /*069c*/ 	.word	0x00000000
        /*06a0*/ 	.short	0x010a
        /*06a2*/ 	.byte	0x3f
	.zero		1


	//   ....[54]....
        /*06a4*/ 	.word	0x0000f7f0
        /*06a8*/ 	.word	0x00000005
        /*06ac*/ 	.word	0x00000000
        /*06b0*/ 	.short	0x010a
        /*06b2*/ 	.byte	0x3f
	.zero		1


	//   ....[55]....
        /*06b4*/ 	.word	0x0000f820
        /*06b8*/ 	.word	0x00000003
        /*06bc*/ 	.word	0x00000000
        /*06c0*/ 	.short	0x010a
        /*06c2*/ 	.byte	0x3f
	.zero		1


	//   ....[56]....
        /*06c4*/ 	.word	0x0000f890
        /*06c8*/ 	.word	0x00000003
        /*06cc*/ 	.word	0x00016800
        /*06d0*/ 	.short	0x010a
        /*06d2*/ 	.byte	0x3f
	.zero		1


	//   ....[57]....
        /*06d4*/ 	.word	0x0000f8e0
        /*06d8*/ 	.word	0x00000000
        /*06dc*/ 	.word	0x00016830
        /*06e0*/ 	.short	0x010a
        /*06e2*/ 	.byte	0x3f
	.zero		1


	//   ....[58]....
        /*06e4*/ 	.word	0x0000f940
        /*06e8*/ 	.word	0x00000006
        /*06ec*/ 	.word	0x00016830
        /*06f0*/ 	.short	0x010a
        /*06f2*/ 	.byte	0x3f
	.zero		1


	//   ....[59]....
        /*06f4*/ 	.word	0x0000f9a0
        /*06f8*/ 	.word	0x00000006
        /*06fc*/ 	.word	0x00016850
        /*0700*/ 	.short	0x010a
        /*0702*/ 	.byte	0x3f
	.zero		1


	//   ....[60]....
        /*0704*/ 	.word	0x0000fa00
        /*0708*/ 	.word	0x00000006
        /*070c*/ 	.word	0x00016830
        /*0710*/ 	.short	0x010a
        /*0712*/ 	.byte	0x3f
	.zero		1


	//   ....[61]....
        /*0714*/ 	.word	0x0000fa60
        /*0718*/ 	.word	0x00000006
        /*071c*/ 	.word	0x00016850
        /*0720*/ 	.short	0x010a
        /*0722*/ 	.byte	0x3f
	.zero		1


	//   ....[62]....
        /*0724*/ 	.word	0x0000fac0
        /*0728*/ 	.word	0x00000004
        /*072c*/ 	.word	0x00016850
        /*0730*/ 	.short	0x010a
        /*0732*/ 	.byte	0x3f
	.zero		1


	//   ....[63]....
        /*0734*/ 	.word	0x0000fc60
        /*0738*/ 	.word	0x00000005
        /*073c*/ 	.word	0x00016840
        /*0740*/ 	.short	0x010a
        /*0742*/ 	.byte	0x3f
	.zero		1


	//   ....[64]....
        /*0744*/ 	.word	0x0000fcb0
        /*0748*/ 	.word	0x00000019
        /*074c*/ 	.word	0x00016820
        /*0750*/ 	.short	0x010a
        /*0752*/ 	.byte	0x3f
	.zero		1


	//   ....[65]....
        /*0754*/ 	.word	0x0000fd00
        /*0758*/ 	.word	0x00000003
        /*075c*/ 	.word	0x00016840
        /*0760*/ 	.short	0x010a
        /*0762*/ 	.byte	0x3f
	.zero		1


	//   ....[66]....
        /*0764*/ 	.word	0x0000fd50
        /*0768*/ 	.word	0x00000002
        /*076c*/ 	.word	0x00000060
        /*0770*/ 	.short	0x010a
        /*0772*/ 	.byte	0x3f
	.zero		1


	//   ....[67]....
        /*0774*/ 	.word	0x0000fda0
        /*0778*/ 	.word	0x00000003
        /*077c*/ 	.word	0x00016840
        /*0780*/ 	.short	0x010a
        /*0782*/ 	.byte	0x3f
	.zero		1


	//   ....[68]....
        /*0784*/ 	.word	0x0000fdf0
        /*0788*/ 	.word	0x00000003
        /*078c*/ 	.word	0x00000060
        /*0790*/ 	.short	0x010a
        /*0792*/ 	.byte	0x3f
	.zero		1


	//   ....[69]....
        /*0794*/ 	.word	0x0000fe40
        /*0798*/ 	.word	0x00000002
        /*079c*/ 	.word	0x00016840
        /*07a0*/ 	.short	0x010a
        /*07a2*/ 	.byte	0x3f
	.zero		1


	//   ....[70]....
        /*07a4*/ 	.word	0x0000fe90
        /*07a8*/ 	.word	0x00000002
        /*07ac*/ 	.word	0x00000060
        /*07b0*/ 	.short	0x010a
        /*07b2*/ 	.byte	0x3f
	.zero		1


	//   ....[71]....
        /*07b4*/ 	.word	0x0000fee0
        /*07b8*/ 	.word	0x00000003
        /*07bc*/ 	.word	0x00016860
        /*07c0*/ 	.short	0x010a
        /*07c2*/ 	.byte	0x3f
	.zero		1


	//   ....[72]....
        /*07c4*/ 	.word	0x00010890
        /*07c8*/ 	.word	0x00000009
        /*07cc*/ 	.word	0x00016820
        /*07d0*/ 	.short	0x010a
        /*07d2*/ 	.byte	0x3f
	.zero		1


	//   ....[73]....
        /*07d4*/ 	.word	0x00010a30
        /*07d8*/ 	.word	0x00000007
        /*07dc*/ 	.word	0x00000000
        /*07e0*/ 	.short	0x010a
        /*07e2*/ 	.byte	0x3f
	.zero		1


	//   ....[74]....
        /*07e4*/ 	.word	0x00010a80
        /*07e8*/ 	.word	0x00000003
        /*07ec*/ 	.word	0x00000000
        /*07f0*/ 	.short	0x010a
        /*07f2*/ 	.byte	0x3f
	.zero		1


	//   ....[75]....
        /*07f4*/ 	.word	0x00010ad0
        /*07f8*/ 	.word	0x00000005
        /*07fc*/ 	.word	0x00000000
        /*0800*/ 	.short	0x010a
        /*0802*/ 	.byte	0x3f
	.zero		1


	//----- nvinfo : EIATTR_NUM_MBARRIERS
	.align		4
.L_295:
        /*0804*/ 	.byte	0x03, 0x38
        /*0806*/ 	.short	0x0016


	//----- nvinfo : EIATTR_EXIT_INSTR_OFFSETS
	.align		4
        /*0808*/ 	.byte	0x04, 0x1c
        /*080a*/ 	.short	(.L_297 - .L_296)


	//   ....[0]....
.L_296:
        /*080c*/ 	.word	0x00000ab0


	//   ....[1]....
        /*0810*/ 	.word	0x0000b560


	//   ....[2]....
        /*0814*/ 	.word	0x0000b5c0


	//   ....[3]....
        /*0818*/ 	.word	0x0000f870


	//----- nvinfo : EIATTR_MAX_THREADS
	.align		4
.L_297:
        /*081c*/ 	.byte	0x04, 0x05
        /*081e*/ 	.short	(.L_299 - .L_298)
.L_298:
        /*0820*/ 	.word	0x00000200
        /*0824*/ 	.word	0x00000001
        /*0828*/ 	.word	0x00000001


	//----- nvinfo : EIATTR_CRS_STACK_SIZE
	.align		4
.L_299:
        /*082c*/ 	.byte	0x04, 0x1e
        /*082e*/ 	.short	(.L_301 - .L_300)
.L_300:
        /*0830*/ 	.word	0x00000000


	//----- nvinfo : EIATTR_CBANK_PARAM_SIZE
	.align		4
.L_301:
        /*0834*/ 	.byte	0x03, 0x19
        /*0836*/ 	.short	0x0a70


	//----- nvinfo : EIATTR_PARAM_CBANK
	.align		4
        /*0838*/ 	.byte	0x04, 0x0a
        /*083a*/ 	.short	(.L_303 - .L_302)
	.align		4
.L_302:
        /*083c*/ 	.word	index@(.nv.constant0._ZN7cutlass13device_kernelIN5flash11enable_sm90INS1_16FlashAttnFwdSm90INS1_25CollectiveMainloopFwdSm90ILi2EN4cute5tupleIJNS5_1CILi1EEES8_S8_EEENS6_IJNS7_ILi192EEENS7_ILi128EEENS7_ILi64EEEEEELi64ENS_10bfloat16_tEfNS_4arch4Sm90ELb1ELb0ELb1ELb1ELb0ELb0ELb0ELb1ELb1ELb0ELb0ELb0EEENS1_21CollectiveEpilogueFwdINS6_IJSA_SC_SB_EEES9_SE_SG_Li384ELb1ELb0ELb0ELb0EEENS1_36VarlenDynamicPersistentTileSchedulerILi192ELi128ELi384ELi32ELb0ELb0ELb1ELb1ELb1ELb1EEEEEEEEEvNT_6ParamsE)
        /*0840*/ 	.short	0x0210
        /*0842*/ 	.short	0x0a70


	//----- nvinfo : EIATTR_SW_WAR
	.align		4
.L_303:
        /*0844*/ 	.byte	0x04, 0x36
        /*0846*/ 	.short	(.L_305 - .L_304)
.L_304:
        /*0848*/ 	.word	0x00000008
.L_305:


//--------------------- .nv.info._ZN7cutlass13device_kernelIN5flash11enable_sm90INS1_16FlashAttnFwdSm90INS1_25CollectiveMainloopFwdSm90ILi2EN4cute5tupleIJNS5_1CILi1EEES8_S8_EEENS6_IJNS7_ILi192EEENS7_ILi128EEENS7_ILi64EEEEEELi64ENS_10bfloat16_tEfNS_4arch4Sm90ELb1ELb0ELb1ELb1ELb0ELb1ELb0ELb1ELb1ELb0ELb0ELb0EEENS1_21CollectiveEpilogueFwdINS6_IJSA_SC_SB_EEES9_SE_SG_Li384ELb1ELb0ELb0ELb0EEENS1_36VarlenDynamicPersistentTileSchedulerILi192ELi128ELi384ELi32ELb0ELb0ELb1ELb1ELb1ELb1EEEEEEEEEvNT_6ParamsE --------------------------
	.section	.nv.info._ZN7cutlass13device_kernelIN5flash11enable_sm90INS1_16FlashAttnFwdSm90INS1_25CollectiveMainloopFwdSm90ILi2EN4cute5tupleIJNS5_1CILi1EEES8_S8_EEENS6_IJNS7_ILi192EEENS7_ILi128EEENS7_ILi64EEEEEELi64ENS_10bfloat16_tEfNS_4arch4Sm90ELb1ELb0ELb1ELb1ELb0ELb1ELb0ELb1ELb1ELb0ELb0ELb0EEENS1_21CollectiveEpilogueFwdINS6_IJSA_SC_SB_EEES9_SE_SG_Li384ELb1ELb0ELb0ELb0EEENS1_36VarlenDynamicPersistentTileSchedulerILi192ELi128ELi384ELi32ELb0ELb0ELb1ELb1ELb1ELb1EEEEEEEEEvNT_6ParamsE,"",@"SHT_CUDA_INFO"
	.sectionflags	@""
	.align	4


	//----- nvinfo : EIATTR_CUDA_API_VERSION
	.align		4
        /*0000*/ 	.byte	0x04, 0x37
        /*0002*/ 	.short	(.L_307 - .L_306)
.L_306:
        /*0004*/ 	.word	0x00000082


	//----- nvinfo : EIATTR_KPARAM_INFO
	.align		4
.L_307:
        /*0008*/ 	.byte	0x04, 0x17
        /*000a*/ 	.short	(.L_309 - .L_308)
.L_308:
        /*000c*/ 	.word	0x00000000
        /*0010*/ 	.short	0x0000
        /*0012*/ 	.short	0x0070
        /*0014*/ 	.byte	0x00, 0xf0, 0x01, 0x28


	//----- nvinfo : EIATTR_SPARSE_MMA_MASK
	.align		4
.L_309:
        /*0018*/ 	.byte	0x03, 0x50
        /*001a*/ 	.short	0x0000


	//----- nvinfo : EIATTR_MAXREG_COUNT
	.align		4
        /*001c*/ 	.byte	0x03, 0x1b
        /*001e*/ 	.short	0x0080


	//----- nvinfo : EIATTR_NUM_BARRIERS
	.align		4
        /*0020*/ 	.byte	0x02, 0x4c
        /*0022*/ 	.byte	0x10
	.zero		1


	//----- nvinfo : EIATTR_EXTERNS
	.align		4
        /*0024*/ 	.byte	0x04, 0x0f
        /*0026*/ 	.short	(.L_311 - .L_310)


	//   ....[0]....
	.align		4
.L_310:
        /*0028*/ 	.word	index@(__assertfail)


	//----- nvinfo : EIATTR_ANNOTATIONS
	.align		4
.L_311:
        /*002c*/ 	.byte	0x04, 0x55
        /*002e*/ 	.short	(.L_313 - .L_312)


	//   ....[0]....
.L_312:
        /* <DEDUP_REMOVED lines=43> */


	//----- nvinfo : EIATTR_MERCURY_ISA_VERSION
	.align		4
.L_313:
        /*02c8*/ 	.byte	0x03, 0x5f
        /*02ca*/ 	.short	0x0101


	//----- nvinfo : EIATTR_UNUSED_LOAD_BYTE_OFFSET
	.align		4
        /*02cc*/ 	.byte	0x04, 0x44
        /*02ce*/ 	.short	(.L_315 - .L_314)


	//   ....[0]....
.L_314:
        /*02d0*/ 	.word	0x00000b00
        /*02d4*/ 	.word	0x0000fff0


	//   ....[1]....
        /*02d8*/ 	.word	0x00011d50
        /*02dc*/ 	.word	0x0000fff0


	//----- nvinfo : EIATTR_INT_WARP_WIDE_INSTR_OFFSETS
	.align		4
.L_315:
        /*02e0*/ 	.byte	0x04, 0x31
        /*02e2*/ 	.short	(.L_317 - .L_316)


	//   ....[0]....
.L_316:
        /*02e4*/ 	.word	0x000001b0


	//   ....[1]....
        /*02e8*/ 	.word	0x00000250


	//   ....[2]....
        /*02ec*/ 	.word	0x000002c0


	//   ....[3]....
        /*02f0*/ 	.word	0x000152e0


	//   ....[4]....
        /*02f4*/ 	.word	0x00015370


	//   ....[5]....
        /*02f8*/ 	.word	0x000157c0


	//   ....[6]....
        /*02fc*/ 	.word	0x000157f0


	//   ....[7]....
        /*0300*/ 	.word	0x00017220


	//   ....[8]....
        /*0304*/ 	.word	0x000172b0


	//----- nvinfo : EIATTR_COOP_GROUP_MASK_REGIDS
	.align		4
.L_317:
        /*0308*/ 	.byte	0x04, 0x29
        /*030a*/ 	.short	(.L_319 - .L_318)


	//   ....[0]....
.L_318:
        /*030c*/ 	.word	0xffffffff


	//   ....[1]....
        /*0310*/ 	.word	0xffffffff


	//   ....[2]....
        /*0314*/ 	.word	0xffffffff


	//   ....[3]....
        /*0318*/ 	.word	0xffffffff


	//   ....[4]....
        /*031c*/ 	.word	0xffffffff


	//   ....[5]....
        /*0320*/ 	.word	0xffffffff


	//   ....[6]....
        /*0324*/ 	.word	0xffffffff


	//   ....[7]....
        /*0328*/ 	.word	0xffffffff


	//   ....[8]....
        /*032c*/ 	.word	0xffffffff


	//   ....[9]....
        /*0330*/ 	.word	0xffffffff


	//   ....[10]....
        /*0334*/ 	.word	0xffffffff


	//   ....[11]....
        /*0338*/ 	.word	0xffffffff


	//   ....[12]....
        /*033c*/ 	.word	0xffffffff


	//   ....[13]....
        /*0340*/ 	.word	0xffffffff


	//   ....[14]....
        /*0344*/ 	.word	0xffffffff


	//   ....[15]....
        /*0348*/ 	.word	0xffffffff


	//   ....[16]....
        /*034c*/ 	.word	0xffffffff


	//   ....[17]....
        /*0350*/ 	.word	0xffffffff


	//   ....[18]....
        /*0354*/ 	.word	0xffffffff


	//   ....[19]....
        /*0358*/ 	.word	0xffffffff


	//   ....[20]....
        /*035c*/ 	.word	0xffffffff


	//   ....[21]....
        /*0360*/ 	.word	0xffffffff


	//   ....[22]....
        /*0364*/ 	.word	0xffffffff


	//   ....[23]....
        /*0368*/ 	.word	0xffffffff


	//   ....[24]....
        /*036c*/ 	.word	0xffffffff


	//   ....[25]....
        /*0370*/ 	.word	0xffffffff


	//   ....[26]....
        /*0374*/ 	.word	0xffffffff


	//   ....[27]....
        /*0378*/ 	.word	0xffffffff


	//   ....[28]....
        /*037c*/ 	.word	0xffffffff


	//   ....[29]....
        /*0380*/ 	.word	0xffffffff


	//   ....[30]....
        /*0384*/ 	.word	0xffffffff


	//   ....[31]....
        /*0388*/ 	.word	0xffffffff


	//   ....[32]....
        /*038c*/ 	.word	0xffffffff


	//   ....[33]....
        /*0390*/ 	.word	0xffffffff


	//   ....[34]....
        /*0394*/ 	.word	0xffffffff


	//   ....[35]....
        /*0398*/ 	.word	0xffffffff


	//   ....[36]....
        /*039c*/ 	.word	0xffffffff


	//   ....[37]....
        /*03a0*/ 	.word	0xffffffff


	//   ....[38]....
        /*03a4*/ 	.word	0xffffffff


	//   ....[39]....
        /*03a8*/ 	.word	0xffffffff


	//   ....[40]....
        /*03ac*/ 	.word	0xffffffff


	//   ....[41]....
        /*03b0*/ 	.word	0xffffffff


	//   ....[42]....
        /*03b4*/ 	.word	0xffffffff


	//   ....[43]....
        /*03b8*/ 	.word	0xffffffff


	//   ....[44]....
        /*03bc*/ 	.word	0xffffffff


	//   ....[45]....
        /*03c0*/ 	.word	0xffffffff


	//   ....[46]....
        /*03c4*/ 	.word	0xffffffff


	//   ....[47]....
        /*03c8*/ 	.word	0xffffffff


	//   ....[48]....
        /*03cc*/ 	.word	0xffffffff


	//   ....[49]....
        /*03d0*/ 	.word	0xffffffff


	//   ....[50]....
        /*03d4*/ 	.word	0xffffffff


	//   ....[51]....
        /*03d8*/ 	.word	0xffffffff


	//   ....[52]....
        /*03dc*/ 	.word	0xffffffff


	//   ....[53]....
        /*03e0*/ 	.word	0xffffffff


	//   ....[54]....
        /*03e4*/ 	.word	0xffffffff


	//   ....[55]....
        /*03e8*/ 	.word	0xffffffff


	//   ....[56]....
        /*03ec*/ 	.word	0xffffffff


	//   ....[57]....
        /*03f0*/ 	.word	0xffffffff


	//   ....[58]....
        /*03f4*/ 	.word	0x0500000f


	//   ....[59]....
        /*03f8*/ 	.word	0x0500000f


	//   ....[60]....
        /*03fc*/ 	.word	0x0500000f


	//   ....[61]....
        /*0400*/ 	.word	0x0500000f


	//   ....[62]....
        /*0404*/ 	.word	0x0500000f


	//   ....[63]....
        /*0408*/ 	.word	0x0500000f


	//   ....[64]....
        /*040c*/ 	.word	0x0500000f


	//   ....[65]....
        /*0410*/ 	.word	0x0500000f


	//   ....[66]....
        /*0414*/ 	.word	0x0500000f


	//   ....[67]....
        /*0418*/ 	.word	0x0500000f


	//   ....[68]....
        /*041c*/ 	.word	0x0500000f


	//   ....[69]....
        /*0420*/ 	.word	0x0500000f


	//   ....[70]....
        /*0424*/ 	.word	0x0500000f


	//   ....[71]....
        /*0428*/ 	.word	0x0500000f


	//   ....[72]....
        /*042c*/ 	.word	0x0500000f


	//   ....[73]....
        /*0430*/ 	.word	0x0500000f


	//   ....[74]....
        /*0434*/ 	.word	0x0500000f


	//   ....[75]....
        /*0438*/ 	.word	0x0500000f


	//   ....[76]....
        /*043c*/ 	.word	0x0500000f


	//   ....[77]....
        /*0440*/ 	.word	0x0500000f


	//   ....[78]....
        /*0444*/ 	.word	0x0500000f


	//   ....[79]....
        /*0448*/ 	.word	0x0500000f


	//   ....[80]....
        /*044c*/ 	.word	0x0500000f


	//   ....[81]....
        /*0450*/ 	.word	0x0500000f


	//   ....[82]....
        /*0454*/ 	.word	0x0500000f


	//   ....[83]....
        /*0458*/ 	.word	0x0500000f


	//   ....[84]....
        /*045c*/ 	.word	0x0500000f


	//   ....[85]....
        /*0460*/ 	.word	0x0500000f


	//   ....[86]....
        /*0464*/ 	.word	0x0500000f


	//   ....[87]....
        /*0468*/ 	.word	0x0500000f


	//   ....[88]....
        /*046c*/ 	.word	0x0500000f


	//   ....[89]....
        /*0470*/ 	.word	0x0500000f


	//   ....[90]....
        /*0474*/ 	.word	0x0500000f


	//   ....[91]....
        /*0478*/ 	.word	0x0500000f


	//   ....[92]....
        /*047c*/ 	.word	0x0500000f


	//   ....[93]....
        /*0480*/ 	.word	0x0500000f


	//   ....[94]....
        /*0484*/ 	.word	0x0500000f


	//----- nvinfo : EIATTR_COOP_GROUP_INSTR_OFFSETS
	.align		4
.L_319:
        /*0488*/ 	.byte	0x04, 0x28
        /*048a*/ 	.short	(.L_321 - .L_320)


	//   ....[0]....
.L_320:
        /*048c*/ 	.word	0x00000060


	//   ....[1]....
        /*0490*/ 	.word	0x000001c0


	//   ....[2]....
        /*0494*/ 	.word	0x00000270


	//   ....[3]....
        /*0498*/ 	.word	0x00000430


	//   ....[4]....
        /*049c*/ 	.word	0x00000590


	//   ....[5]....
        /*04a0*/ 	.word	0x000006b0


	//   ....[6]....
        /*04a4*/ 	.word	0x00000810


	//   ....[7]....
        /*04a8*/ 	.word	0x00005a90


	//   ....[8]....
        /*04ac*/ 	.word	0x0000a050


	//   ....[9]....
        /*04b0*/ 	.word	0x0000a080


	//   ....[10]....
        /*04b4*/ 	.word	0x0000ab40


	//   ....[11]....
        /*04b8*/ 	.word	0x0000ab80


	//   ....[12]....
        /*04bc*/ 	.word	0x0000d180


	//   ....[13]....
        /*04c0*/ 	.word	0x0000d2c0


	//   ....[14]....
        /*04c4*/ 	.word	0x0000dc30


	//   ....[15]....
        /*04c8*/ 	.word	0x0000dcc0


	//   ....[16]....
        /*04cc*/ 	.word	0x0000fd10


	//   ....[17]....
        /*04d0*/ 	.word	0x0000fd60


	//   ....[18]....
        /*04d4*/ 	.word	0x00010340


	//   ....[19]....
        /*04d8*/ 	.word	0x000103f0


	//   ....[20]....
        /*04dc*/ 	.word	0x00011530


	//   ....[21]....
        /*04e0*/ 	.word	0x00011860


	//   ....[22]....
        /*04e4*/ 	.word	0x00011900


	//   ....[23]....
        /*04e8*/ 	.word	0x00011910


	//   ....[24]....
        /*04ec*/ 	.word	0x00013570


	//   ....[25]....
        /*04f0*/ 	.word	0x00013710


	//   ....[26]....
        /*04f4*/ 	.word	0x00013740


	//   ....[27]....
        /*04f8*/ 	.word	0x00013770


	//   ....[28]....
        /*04fc*/ 	.word	0x000137b0


	//   ....[29]....
        /*0500*/ 	.word	0x00013800


	//   ....[30]....
        /*0504*/ 	.word	0x00013860


	//   ....[31]....
        /*0508*/ 	.word	0x00013a20


	//   ....[32]....
        /*050c*/ 	.word	0x00013a80


	//   ....[33]....
        /*0510*/ 	.word	0x00013ac0


	//   ....[34]....
        /*0514*/ 	.word	0x00013b00


	//   ....[35]....
        /*0518*/ 	.word	0x00013b30


	//   ....[36]....
        /*051c*/ 	.word	0x00013b60


	//   ....[37]....
        /*0520*/ 	.word	0x00013c00


	//   ....[38]....
        /*0524*/ 	.word	0x00013c60


	//   ....[39]....
        /*0528*/ 	.word	0x00013d00


	//   ....[40]....
        /*052c*/ 	.word	0x00017570


	//   ....[41]....
        /*0530*/ 	.word	0x00017580


	//   ....[42]....
        /*0534*/ 	.word	0x00017670


	//   ....[43]....
        /*0538*/ 	.word	0x000176d0


	//   ....[44]....
        /*053c*/ 	.word	0x00017710


	//   ....[45]....
        /*0540*/ 	.word	0x00017750


	//   ....[46]....
        /*0544*/ 	.word	0x00017780


	//   ....[47]....
        /*0548*/ 	.word	0x000177b0


	//   ....[48]....
        /*054c*/ 	.word	0x00017920


	//   ....[49]....
        /*0550*/ 	.word	0x00017980


	//   ....[50]....
        /*0554*/ 	.word	0x000179c0


	//   ....[51]....
        /*0558*/ 	.word	0x00017a00


	//   ....[52]....
        /*055c*/ 	.word	0x00017a30


	//   ....[53]....
        /*0560*/ 	.word	0x00017a60


	//   ....[54]....
        /*0564*/ 	.word	0x00017b20


	//   ....[55]....
        /*0568*/ 	.word	0x00017b40


	//   ....[56]....
        /*056c*/ 	.word	0x00017bb0


	//   ....[57]....
        /*0570*/ 	.word	0x00018220


	//   ....[58]....
        /*0574*/ 	.word	0x00018620


	//   ....[59]....
        /*0578*/ 	.word	0x000186d0


	//   ....[60]....
        /*057c*/ 	.word	0x00018770


	//   ....[61]....
        /*0580*/ 	.word	0x00018810


	//   ....[62]....
        /*0584*/ 	.word	0x000188b0


	//   ....[63]....
        /*0588*/ 	.word	0x00018950


	//   ....[64]....
        /*058c*/ 	.word	0x000189f0


	//   ....[65]....
        /*0590*/ 	.word	0x00018a90


	//   ....[66]....
        /*0594*/ 	.word	0x00018b30


	//   ....[67]....
        /*0598*/ 	.word	0x00018c20


	//   ....[68]....
        /*059c*/ 	.word	0x00018cc0


	//   ....[69]....
        /*05a0*/ 	.word	0x00018d60


	//   ....[70]....
        /*05a4*/ 	.word	0x00018e00


	//   ....[71]....
        /*05a8*/ 	.word	0x00018ea0


	//   ....[72]....
        /*05ac*/ 	.word	0x00018f40


	//   ....[73]....
        /*05b0*/ 	.word	0x00018fe0


	//   ....[74]....
        /*05b4*/ 	.word	0x00019080


	//   ....[75]....
        /*05b8*/ 	.word	0x00019380


	//   ....[76]....
        /*05bc*/ 	.word	0x00019660


	//   ....[77]....
        /*05c0*/ 	.word	0x00019a50


	//   ....[78]....
        /*05c4*/ 	.word	0x00019ae0


	//   ....[79]....
        /*05c8*/ 	.word	0x00019b80


	//   ....[80]....
        /*05cc*/ 	.word	0x00019c30


	//   ....[81]....
        /*05d0*/ 	.word	0x00019cb0


	//   ....[82]....
        /*05d4*/ 	.word	0x00019d30


	//   ....[83]....
        /*05d8*/ 	.word	0x00019db0


	//   ....[84]....
        /*05dc*/ 	.word	0x00019e30


	//   ....[85]....
        /*05e0*/ 	.word	0x00019ec0


	//   ....[86]....
        /*05e4*/ 	.word	0x00019f70


	//   ....[87]....
        /*05e8*/ 	.word	0x00019ff0


	//   ....[88]....
        /*05ec*/ 	.word	0x0001a070


	//   ....[89]....
        /*05f0*/ 	.word	0x0001a0f0


	//   ....[90]....
        /*05f4*/ 	.word	0x0001a170


	//   ....[91]....
        /*05f8*/ 	.word	0x0001a1e0


	//   ....[92]....
        /*05fc*/ 	.word	0x0001a280


	//   ....[93]....
        /*0600*/ 	.word	0x0001a310


	//   ....[94]....
        /*0604*/ 	.word	0x0001a430


	//----- nvinfo : EIATTR_REG_RECONFIG
	.align		4
.L_321:
        /*0608*/ 	.byte	0x01, 0x54
	.zero		2


	//----- nvinfo : EIATTR_SYSCALL_OFFSETS
	.align		4
        /*060c*/ 	.byte	0x04, 0x46
        /*060e*/ 	.short	(.L_323 - .L_322)


	//   ....[0]....
.L_322:
        /*0610*/ 	.word	0x00001820


	//   ....[1]....
        /*0614*/ 	.word	0x00001970


	//   ....[2]....
        /*0618*/ 	.word	0x00005c70


	//   ....[3]....
        /*061c*/ 	.word	0x00006150


	//   ....[4]....
        /*0620*/ 	.word	0x000154f0


	//   ....[5]....
        /*0624*/ 	.word	0x00015620


	//   ....[6]....
        /*0628*/ 	.word	0x00015720


	//----- nvinfo : EIATTR_MBARRIER_INSTR_OFFSETS
	.align		4
.L_323:
        /*062c*/ 	.byte	0x04, 0x39
        /*062e*/ 	.short	(.L_325 - .L_324)


	//   ....[0]....
.L_324:
        /*0630*/ 	.word	0x000002e0
        /*0634*/ 	.word	0x000000ff
        /*0638*/ 	.word	0x00016800
        /*063c*/ 	.short	0x0100
        /*063e*/ 	.byte	0x08
	.zero		1


	//   ....[1]....
        /*0640*/ 	.word	0x000002f0
        /*0644*/ 	.word	0x000000ff
        /*0648*/ 	.word	0x00016820
        /*064c*/ 	.short	0x0100
        /*064e*/ 	.byte	0x08
	.zero		1


	//   ....[2]....
        /*0650*/ 	.word	0x000003e0
        /*0654*/ 	.word	0x000000ff
        /*0658*/ 	.word	0x00016830
        /*065c*/ 	.short	0x0100
        /*065e*/ 	.byte	0x08
	.zero		1


	//   ....[3]....
        /*0660*/ 	.word	0x000003f0
        /*0664*/ 	.word	0x000000ff
        /*0668*/ 	.word	0x00016840
        /*066c*/ 	.short	0x0100
        /*066e*/ 	.byte	0x08
	.zero		1


	//   ....[4]....
        /*0670*/ 	.word	0x00000400
        /*0674*/ 	.word	0x000000ff
        /*0678*/ 	.word	0x00016838
        /*067c*/ 	.short	0x0100
        /*067e*/ 	.byte	0x08
	.zero		1


	//   ....[5]....
        /*0680*/ 	.word	0x00000410
        /*0684*/ 	.word	0x000000ff
        /*0688*/ 	.word	0x00016848
        /*068c*/ 	.short	0x0100
        /*068e*/ 	.byte	0x08
	.zero		1


	//   ....[6]....
        /*0690*/ 	.word	0x00000540
        /*0694*/ 	.word	0x000000ff
        /*0698*/ 	.word	0x00016850
        /*069c*/ 	.short	0x0100
        /*069e*/ 	.byte	0x08
	.zero		1


	//   ....[7]....
        /*06a0*/ 	.word	0x00000550
        /*06a4*/ 	.word	0x000000ff
        /*06a8*/ 	.word	0x00016860
        /*06ac*/ 	.short	0x0100
        /*06ae*/ 	.byte	0x08
	.zero		1


	//   ....[8]....
        /*06b0*/ 	.word	0x00000560
        /*06b4*/ 	.word	0x000000ff
        /*06b8*/ 	.word	0x00016858
        /*06bc*/ 	.short	0x0100
        /*06be*/ 	.byte	0x08
	.zero		1


	//   ....[9]....
        /*06c0*/ 	.word	0x00000570
        /*06c4*/ 	.word	0x000000ff
        /*06c8*/ 	.word	0x00016868
        /*06cc*/ 	.short	0x0100
        /*06ce*/ 	.byte	0x08
	.zero		1


	//   ....[10]....
        /*06d0*/ 	.word	0x00000660
        /*06d4*/ 	.word	0x000000ff
        /*06d8*/ 	.word	0x00016870
        /*06dc*/ 	.short	0x0100
        /*06de*/ 	.byte	0x06
	.zero		1


	//   ....[11]....
        /*06e0*/ 	.word	0x00000670
        /*06e4*/ 	.word	0x000000ff
        /*06e8*/ 	.word	0x00016880
        /*06ec*/ 	.short	0x0100
        /*06ee*/ 	.byte	0x06
	.zero		1


	//   ....[12]....
        /*06f0*/ 	.word	0x00000680
        /*06f4*/ 	.word	0x000000ff
        /*06f8*/ 	.word	0x00016878
        /*06fc*/ 	.short	0x0100
        /*06fe*/ 	.byte	0x06
	.zero		1


	//   ....[13]....
        /*0700*/ 	.word	0x00000690
        /*0704*/ 	.word	0x000000ff
        /*0708*/ 	.word	0x00016888
        /*070c*/ 	.short	0x0100
        /*070e*/ 	.byte	0x06
	.zero		1


	//   ....[14]....
        /*0710*/ 	.word	0x000007c0
        /*0714*/ 	.word	0x000000ff
        /*0718*/ 	.word	0x00016890
        /*071c*/ 	.short	0x0100
        /*071e*/ 	.byte	0x08
	.zero		1


	//   ....[15]....
        /*0720*/ 	.word	0x000007d0
        /*0724*/ 	.word	0x000000ff
        /*0728*/ 	.word	0x000168a0
        /*072c*/ 	.short	0x0100
        /*072e*/ 	.byte	0x08
	.zero		1


	//   ....[16]....
        /*0730*/ 	.word	0x000007e0
        /*0734*/ 	.word	0x000000ff
        /*0738*/ 	.word	0x00016898
        /*073c*/ 	.short	0x0100
        /*073e*/ 	.byte	0x08
	.zero		1


	//   ....[17]....
        /*0740*/ 	.word	0x000007f0
        /*0744*/ 	.word	0x000000ff
        /*0748*/ 	.word	0x000168a8
        /*074c*/ 	.short	0x0100
        /*074e*/ 	.byte	0x08
	.zero		1


	//   ....[18]....
        /*0750*/ 	.word	0x00000920
        /*0754*/ 	.word	0x000000ff
        /*0758*/ 	.word	0x000168b0
        /*075c*/ 	.short	0x0100
        /*075e*/ 	.byte	0x08
	.zero		1


	//   ....[19]....
        /*0760*/ 	.word	0x00000930
        /*0764*/ 	.word	0x000000ff
        /*0768*/ 	.word	0x000168c0
        /*076c*/ 	.short	0x0100
        /*076e*/ 	.byte	0x08
	.zero		1


	//   ....[20]....
        /*0770*/ 	.word	0x00000940
        /*0774*/ 	.word	0x000000ff
        /*0778*/ 	.word	0x000168b8
        /*077c*/ 	.short	0x0100
        /*077e*/ 	.byte	0x08
	.zero		1


	//   ....[21]....
        /*0780*/ 	.word	0x00000950
        /*0784*/ 	.word	0x000000ff
        /*0788*/ 	.word	0x000168c8
        /*078c*/ 	.short	0x0100
        /*078e*/ 	.byte	0x08
	.zero		1


	//   ....[22]....
        /*0790*/ 	.word	0x00002c60
        /*0794*/ 	.word	0x0000004e
        /*0798*/ 	.word	0x00016890
        /*079c*/ 	.short	0x010a
        /*079e*/ 	.byte	0x3f
	.zero		1


	//   ....[23]....
        /*07a0*/ 	.word	0x00003ff0
        /*07a4*/ 	.word	0x0000004e
        /*07a8*/ 	.word	0x00016890
        /*07ac*/ 	.short	0x010a
        /*07ae*/ 	.byte	0x3f
	.zero		1


	//   ....[24]....
        /*07b0*/ 	.word	0x00005190
        /*07b4*/ 	.word	0x0000004e
        /*07b8*/ 	.word	0x00016890
        /*07bc*/ 	.short	0x010a
        /*07be*/ 	.byte	0x3f
	.zero		1


	//   ....[25]....
        /*07c0*/ 	.word	0x000053b0
        /*07c4*/ 	.word	0x0000000c
        /*07c8*/ 	.word	0x00000000
        /*07cc*/ 	.short	0x0101
        /*07ce*/ 	.byte	0x3f
	.zero		1


	//   ....[26]....
        /*07d0*/ 	.word	0x000053f0
        /*07d4*/ 	.word	0x0000004e
        /*07d8*/ 	.word	0x000168b0
        /*07dc*/ 	.short	0x010a
        /*07de*/ 	.byte	0x3f
	.zero		1


	//   ....[27]....
        /*07e0*/ 	.word	0x000057d0
        /*07e4*/ 	.word	0x0000004e
        /*07e8*/ 	.word	0x00000000
        /*07ec*/ 	.short	0x0101
        /*07ee*/ 	.byte	0x3f
	.zero		1


	//   ....[28]....
        /*07f0*/ 	.word	0x00005d10
        /*07f4*/ 	.word	0x00000002
        /*07f8*/ 	.word	0x00016800
        /*07fc*/ 	.short	0x010a
        /*07fe*/ 	.byte	0x3f
	.zero		1


	//   ....[29]....
        /*0800*/ 	.word	0x00005d60
        /*0804*/ 	.word	0x00000002
        /*0808*/ 	.word	0x00016800
        /*080c*/ 	.short	0x010a
        /*080e*/ 	.byte	0x3f
	.zero		1


	//   ....[30]....
        /*0810*/ 	.word	0x00006a90
        /*0814*/ 	.word	0x00000002
        /*0818*/ 	.word	0x00016800
        /*081c*/ 	.short	0x010a
        /*081e*/ 	.byte	0x3f
	.zero		1


	//   ....[31]....
        /*0820*/ 	.word	0x00008030
        /*0824*/ 	.word	0x00000002
        /*0828*/ 	.word	0x00016800
        /*082c*/ 	.short	0x010a
        /*082e*/ 	.byte	0x3f
	.zero		1


	//   ....[32]....
        /*0830*/ 	.word	0x00009140
        /*0834*/ 	.word	0x00000000
        /*0838*/ 	.word	0x00016830
        /*083c*/ 	.short	0x010a
        /*083e*/ 	.byte	0x3f
	.zero		1


	//   ....[33]....
        /*0840*/ 	.word	0x000091f0
        /*0844*/ 	.word	0x00000000
        /*0848*/ 	.word	0x00016830
        /*084c*/ 	.short	0x010a
        /*084e*/ 	.byte	0x3f
	.zero		1


	//   ....[34]....
        /*0850*/ 	.word	0x0000b0f0
        /*0854*/ 	.word	0x00000000
        /*0858*/ 	.word	0x00000000
        /*085c*/ 	.short	0x0101
        /*085e*/ 	.byte	0x3f
	.zero		1


	//   ....[35]....
        /*0860*/ 	.word	0x0000bd80
        /*0864*/ 	.word	0x0000000b
        /*0868*/ 	.word	0x00016830
        /*086c*/ 	.short	0x010a
        /*086e*/ 	.byte	0x3f
	.zero		1


	//   ....[36]....
        /*0870*/ 	.word	0x0000bdd0
        /*0874*/ 	.word	0x0000000b
        /*0878*/ 	.word	0x00016830
        /*087c*/ 	.short	0x010a
        /*087e*/ 	.byte	0x3f
	.zero		1


	//   ....[37]....
        /*0880*/ 	.word	0x0000c0e0
        /*0884*/ 	.word	0x0000000b
        /*0888*/ 	.word	0x00016850
        /*088c*/ 	.short	0x010a
        /*088e*/ 	.byte	0x3f
	.zero		1


	//   ....[38]....
        /*0890*/ 	.word	0x0000c120
        /*0894*/ 	.word	0x0000000b
        /*0898*/ 	.word	0x00016850
        /*089c*/ 	.short	0x010a
        /*089e*/ 	.byte	0x3f
	.zero		1


	//   ....[39]....
        /*08a0*/ 	.word	0x0000e380
        /*08a4*/ 	.word	0x0000001b
        /*08a8*/ 	.word	0x00000000
        /*08ac*/ 	.short	0x0101
        /*08ae*/ 	.byte	0x3f
	.zero		1


	//   ....[40]....
        /*08b0*/ 	.word	0x0000e440
        /*08b4*/ 	.word	0x00000003
        /*08b8*/ 	.word	0x00000000
        /*08bc*/ 	.short	0x0101
        /*08be*/ 	.byte	0x3f
	.zero		1


	//   ....[41]....
        /*08c0*/ 	.word	0x0000edc0
        /*08c4*/ 	.word	0x0000000b
        /*08c8*/ 	.word	0x00016830
        /*08cc*/ 	.short	0x010a
        /*08ce*/ 	.byte	0x3f
	.zero		1


	//   ....[42]....
        /*08d0*/ 	.word	0x0000ee10
        /*08d4*/ 	.word	0x0000000b
        /*08d8*/ 	.word	0x00016830
        /*08dc*/ 	.short	0x010a
        /*08de*/ 	.byte	0x3f
	.zero		1


	//   ....[43]....
        /*08e0*/ 	.word	0x0000f120
        /*08e4*/ 	.word	0x0000000b
        /*08e8*/ 	.word	0x00016850
        /*08ec*/ 	.short	0x010a
        /*08ee*/ 	.byte	0x3f
	.zero		1


	//   ....[44]....
        /*08f0*/ 	.word	0x0000f160
        /*08f4*/ 	.word	0x0000000b
        /*08f8*/ 	.word	0x00016850
        /*08fc*/ 	.short	0x010a
        /*08fe*/ 	.byte	0x3f
	.zero		1


	//   ....[45]....
        /*0900*/ 	.word	0x00010920
        /*0904*/ 	.word	0x00000024
        /*0908*/ 	.word	0x00000000
        /*090c*/ 	.short	0x0101
        /*090e*/ 	.byte	0x3f
	.zero		1


	//   ....[46]....
        /*0910*/ 	.word	0x00010aa0
        /*0914*/ 	.word	0x0000000f
        /*0918*/ 	.word	0x00000000
        /*091c*/ 	.short	0x0101
        /*091e*/ 	.byte	0x3f
	.zero		1


	//   ....[47]....
        /*0920*/ 	.word	0x00011420
        /*0924*/ 	.word	0x00000009
        /*0928*/ 	.word	0x00016850
        /*092c*/ 	.short	0x010a
        /*092e*/ 	.byte	0x3f
	.zero		1


	//   ....[48]....
        /*0930*/ 	.word	0x00011490
        /*0934*/ 	.word	0x00000009
        /*0938*/ 	.word	0x00016850
        /*093c*/ 	.short	0x010a
        /*093e*/ 	.byte	0x3f
	.zero		1


	//   ....[49]....
        /*0940*/ 	.word	0x00011a60
        /*0944*/ 	.word	0x00000007
        /*0948*/ 	.word	0x00000000
        /*094c*/ 	.short	0x0101
        /*094e*/ 	.byte	0x3f
	.zero		1


	//   ....[50]....
        /*0950*/ 	.word	0x00012800
        /*0954*/ 	.word	0x00000000
        /*0958*/ 	.word	0x00000000
        /*095c*/ 	.short	0x0101
        /*095e*/ 	.byte	0x3f
	.zero		1


	//   ....[51]....
        /*0960*/ 	.word	0x00014a10
        /*0964*/ 	.word	0x00000006
        /*0968*/ 	.word	0x00016820
        /*096c*/ 	.short	0x010a
        /*096e*/ 	.byte	0x3f
	.zero		1


	//   ....[52]....
        /*0970*/ 	.word	0x00014a80
        /*0974*/ 	.word	0x00000005
        /*0978*/ 	.word	0x000168a0
        /*097c*/ 	.short	0x010a
        /*097e*/ 	.byte	0x3f
	.zero		1


	//   ....[53]....
        /*0980*/ 	.word	0x00014c30
        /*0984*/ 	.word	0x00000005
        /*0988*/ 	.word	0x000168c0
        /*098c*/ 	.short	0x010a
        /*098e*/ 	.byte	0x3f
	.zero		1


	//   ....[54]....
        /*0990*/ 	.word	0x00014ea0
        /*0994*/ 	.word	0x0000000a
        /*0998*/ 	.word	0x000168a0
        /*099c*/ 	.short	0x010a
        /*099e*/ 	.byte	0x3f
	.zero		1


	//   ....[55]....
        /*09a0*/ 	.word	0x00015040
        /*09a4*/ 	.word	0x0000000a
        /*09a8*/ 	.word	0x000168c0
        /*09ac*/ 	.short	0x010a
        /*09ae*/ 	.byte	0x3f
	.zero		1


	//   ....[56]....
        /*09b0*/ 	.word	0x00015bd0
        /*09b4*/ 	.word	0x00000005
        /*09b8*/ 	.word	0x00016840
        /*09bc*/ 	.short	0x010a
        /*09be*/ 	.byte	0x3f
	.zero		1


	//   ....[57]....
        /*09c0*/ 	.word	0x00015f20
        /*09c4*/ 	.word	0x0000001b
        /*09c8*/ 	.word	0x00016820
        /*09cc*/ 	.short	0x010a
        /*09ce*/ 	.byte	0x3f
	.zero		1


	//   ....[58]....
        /*09d0*/ 	.word	0x000161f0
        /*09d4*/ 	.word	0x00000003
        /*09d8*/ 	.word	0x00016840
        /*09dc*/ 	.short	0x010a
        /*09de*/ 	.byte	0x3f
	.zero		1


	//   ....[59]....
        /*09e0*/ 	.word	0x000163d0
        /*09e4*/ 	.word	0x00000002
        /*09e8*/ 	.word	0x00000060
        /*09ec*/ 	.short	0x010a
        /*09ee*/ 	.byte	0x3f
	.zero		1


	//   ....[60]....
        /*09f0*/ 	.word	0x00016840
        /*09f4*/ 	.word	0x00000003
        /*09f8*/ 	.word	0x00016840
        /*09fc*/ 	.short	0x010a
        /*09fe*/ 	.byte	0x3f
	.zero		1


	//   ....[61]....
        /*0a00*/ 	.word	0x00016a20
        /*0a04*/ 	.word	0x00000003
        /*0a08*/ 	.word	0x00000060
        /*0a0c*/ 	.short	0x010a
        /*0a0e*/ 	.byte	0x3f
	.zero		1


	//   ....[62]....
        /*0a10*/ 	.word	0x00016de0
        /*0a14*/ 	.word	0x00000002
        /*0a18*/ 	.word	0x00016840
        /*0a1c*/ 	.short	0x010a
        /*0a1e*/ 	.byte	0x3f
	.zero		1


	//   ....[63]....
        /*0a20*/ 	.word	0x00016fd0
        /*0a24*/ 	.word	0x00000002
        /*0a28*/ 	.word	0x00000060
        /*0a2c*/ 	.short	0x010a
        /*0a2e*/ 	.byte	0x3f
	.zero		1


	//   ....[64]....
        /*0a30*/ 	.word	0x00017320
        /*0a34*/ 	.word	0x00000003
        /*0a38*/ 	.word	0x00016860
        /*0a3c*/ 	.short	0x010a
        /*0a3e*/ 	.byte	0x3f
	.zero		1


	//   ....[65]....
        /*0a40*/ 	.word	0x000181a0
        /*0a44*/ 	.word	0x00000009
        /*0a48*/ 	.word	0x00016820
        /*0a4c*/ 	.short	0x010a
        /*0a4e*/ 	.byte	0x3f
	.zero		1


	//   ....[66]....
        /*0a50*/ 	.word	0x00018330
        /*0a54*/ 	.word	0x00000007
        /*0a58*/ 	.word	0x00000000
        /*0a5c*/ 	.short	0x010a
        /*0a5e*/ 	.byte	0x3f
	.zero		1


	//   ....[67]....
        /*0a60*/ 	.word	0x000183a0
        /*0a64*/ 	.word	0x00000003
        /*0a68*/ 	.word	0x00000000
        /*0a6c*/ 	.short	0x010a
        /*0a6e*/ 	.byte	0x3f
	.zero		1


	//   ....[68]....
        /*0a70*/ 	.word	0x00018400
        /*0a74*/ 	.word	0x00000005
        /*0a78*/ 	.word	0x00000000
        /*0a7c*/ 	.short	0x010a
        /*0a7e*/ 	.byte	0x3f
	.zero		1


	//   ....[69]....
        /*0a80*/ 	.word	0x00018430
        /*0a84*/ 	.word	0x00000003
        /*0a88*/ 	.word	0x00000000
        /*0a8c*/ 	.short	0x010a
        /*0a8e*/ 	.byte	0x3f
	.zero		1


	//   ....[70]....
        /*0a90*/ 	.word	0x00018490
        /*0a94*/ 	.word	0x0000004e
        /*0a98*/ 	.word	0x00016890
        /*0a9c*/ 	.short	0x010a
        /*0a9e*/ 	.byte	0x3f
	.zero		1


	//   ....[71]....
        /*0aa0*/ 	.word	0x000184e0
        /*0aa4*/ 	.word	0x0000004e
        /*0aa8*/ 	.word	0x00016890
        /*0aac*/ 	.short	0x010a
        /*0aae*/ 	.byte	0x3f
	.zero		1


	//   ....[72]....
        /*0ab0*/ 	.word	0x00018530
        /*0ab4*/ 	.word	0x0000004e
        /*0ab8*/ 	.word	0x00016890
        /*0abc*/ 	.short	0x010a
        /*0abe*/ 	.byte	0x3f
	.zero		1


	//   ....[73]....
        /*0ac0*/ 	.word	0x00018580
        /*0ac4*/ 	.word	0x0000004e
        /*0ac8*/ 	.word	0x000168b0
        /*0acc*/ 	.short	0x010a
        /*0ace*/ 	.byte	0x3f
	.zero		1


	//   ....[74]....
        /*0ad0*/ 	.word	0x00018b70
        /*0ad4*/ 	.word	0x00000002
        /*0ad8*/ 	.word	0x00016800
        /*0adc*/ 	.short	0x010a
        /*0ade*/ 	.byte	0x3f
	.zero		1


	//   ....[75]....
        /*0ae0*/ 	.word	0x000190c0
        /*0ae4*/ 	.word	0x00000002
        /*0ae8*/ 	.word	0x00016800
        /*0aec*/ 	.short	0x010a
        /*0aee*/ 	.byte	0x3f
	.zero		1


	//   ....[76]....
        /*0af0*/ 	.word	0x00019110
        /*0af4*/ 	.word	0x00000000
        /*0af8*/ 	.word	0x00016830
        /*0afc*/ 	.short	0x010a
        /*0afe*/ 	.byte	0x3f
	.zero		1


	//   ....[77]....
        /*0b00*/ 	.word	0x00019160
        /*0b04*/ 	.word	0x0000000b
        /*0b08*/ 	.word	0x00016830
        /*0b0c*/ 	.short	0x010a
        /*0b0e*/ 	.byte	0x3f
	.zero		1


	//   ....[78]....
        /*0b10*/ 	.word	0x000191b0
        /*0b14*/ 	.word	0x0000000b
        /*0b18*/ 	.word	0x00016850
        /*0b1c*/ 	.short	0x010a
        /*0b1e*/ 	.byte	0x3f
	.zero		1


	//   ....[79]....
        /*0b20*/ 	.word	0x00019200
        /*0b24*/ 	.word	0x0000000b
        /*0b28*/ 	.word	0x00016830
        /*0b2c*/ 	.short	0x010a
        /*0b2e*/ 	.byte	0x3f
	.zero		1


	//   ....[80]....
        /*0b30*/ 	.word	0x00019250
        /*0b34*/ 	.word	0x0000000b
        /*0b38*/ 	.word	0x00016850
        /*0b3c*/ 	.short	0x010a
        /*0b3e*/ 	.byte	0x3f
	.zero		1


	//   ....[81]....
        /*0b40*/ 	.word	0x000192a0
        /*0b44*/ 	.word	0x00000009
        /*0b48*/ 	.word	0x00016850
        /*0b4c*/ 	.short	0x010a
        /*0b4e*/ 	.byte	0x3f
	.zero		1


	//   ....[82]....
        /*0b50*/ 	.word	0x00019440
        /*0b54*/ 	.word	0x00000006
        /*0b58*/ 	.word	0x00016820
        /*0b5c*/ 	.short	0x010a
        /*0b5e*/ 	.byte	0x3f
	.zero		1


	//   ....[83]....
        /*0b60*/ 	.word	0x00019490
        /*0b64*/ 	.word	0x00000005
        /*0b68*/ 	.word	0x000168a0
        /*0b6c*/ 	.short	0x010a
        /*0b6e*/ 	.byte	0x3f
	.zero		1


	//   ....[84]....
        /*0b70*/ 	.word	0x000194e0
        /*0b74*/ 	.word	0x00000005
        /*0b78*/ 	.word	0x000168c0
        /*0b7c*/ 	.short	0x010a
        /*0b7e*/ 	.byte	0x3f
	.zero		1


	//   ....[85]....
        /*0b80*/ 	.word	0x00019530
        /*0b84*/ 	.word	0x0000000a
        /*0b88*/ 	.word	0x000168a0
        /*0b8c*/ 	.short	0x010a
        /*0b8e*/ 	.byte	0x3f
	.zero		1


	//   ....[86]....
        /*0b90*/ 	.word	0x00019580
        /*0b94*/ 	.word	0x0000000a
        /*0b98*/ 	.word	0x000168c0
        /*0b9c*/ 	.short	0x010a
        /*0b9e*/ 	.byte	0x3f
	.zero		1


	//   ....[87]....
        /*0ba0*/ 	.word	0x00019720
        /*0ba4*/ 	.word	0x00000005
        /*0ba8*/ 	.word	0x00016840
        /*0bac*/ 	.short	0x010a
        /*0bae*/ 	.byte	0x3f
	.zero		1


	//   ....[88]....
        /*0bb0*/ 	.word	0x00019770
        /*0bb4*/ 	.word	0x0000001b
        /*0bb8*/ 	.word	0x00016820
        /*0bbc*/ 	.short	0x010a
        /*0bbe*/ 	.byte	0x3f
	.zero		1


	//   ....[89]....
        /*0bc0*/ 	.word	0x000197c0
        /*0bc4*/ 	.word	0x00000003
        /*0bc8*/ 	.word	0x00016840
        /*0bcc*/ 	.short	0x010a
        /*0bce*/ 	.byte	0x3f
	.zero		1


	//   ....[90]....
        /*0bd0*/ 	.word	0x00019810
        /*0bd4*/ 	.word	0x00000002
        /*0bd8*/ 	.word	0x00000060
        /*0bdc*/ 	.short	0x010a
        /*0bde*/ 	.byte	0x3f
	.zero		1


	//   ....[91]....
        /*0be0*/ 	.word	0x00019860
        /*0be4*/ 	.word	0x00000003
        /*0be8*/ 	.word	0x00016840
        /*0bec*/ 	.short	0x010a
        /*0bee*/ 	.byte	0x3f
	.zero		1


	//   ....[92]....
        /*0bf0*/ 	.word	0x000198b0
        /*0bf4*/ 	.word	0x00000003
        /*0bf8*/ 	.word	0x00000060
        /*0bfc*/ 	.short	0x010a
        /*0bfe*/ 	.byte	0x3f
	.zero		1


	//   ....[93]....
        /*0c00*/ 	.word	0x00019900
        /*0c04*/ 	.word	0x00000002
        /*0c08*/ 	.word	0x00016840
        /*0c0c*/ 	.short	0x010a
        /*0c0e*/ 	.byte	0x3f
	.zero		1


	//   ....[94]....
        /*0c10*/ 	.word	0x00019950
        /*0c14*/ 	.word	0x00000002
        /*0c18*/ 	.word	0x00000060
        /*0c1c*/ 	.short	0x010a
        /*0c1e*/ 	.byte	0x3f
	.zero		1


	//   ....[95]....
        /*0c20*/ 	.word	0x000199a0
        /*0c24*/ 	.word	0x00000003
        /*0c28*/ 	.word	0x00016860
        /*0c2c*/ 	.short	0x010a
        /*0c2e*/ 	.byte	0x3f
	.zero		1


	//   ....[96]....
        /*0c30*/ 	.word	0x0001a350
        /*0c34*/ 	.word	0x00000009
        /*0c38*/ 	.word	0x00016820
        /*0c3c*/ 	.short	0x010a
        /*0c3e*/ 	.byte	0x3f
	.zero		1


	//   ....[97]....
        /*0c40*/ 	.word	0x0001a4f0
        /*0c44*/ 	.word	0x00000007
        /*0c48*/ 	.word	0x00000000
        /*0c4c*/ 	.short	0x010a
        /*0c4e*/ 	.byte	0x3f
	.zero		1


	//   ....[98]....
        /*0c50*/ 	.word	0x0001a540
        /*0c54*/ 	.word	0x00000003
        /*0c58*/ 	.word	0x00000000
        /*0c5c*/ 	.short	0x010a
        /*0c5e*/ 	.byte	0x3f
	.zero		1


	//   ....[99]....
        /*0c60*/ 	.word	0x0001a590
        /*0c64*/ 	.word	0x00000005
        /*0c68*/ 	.word	0x00000000
        /*0c6c*/ 	.short	0x010a
        /*0c6e*/ 	.byte	0x3f
	.zero		1


	//----- nvinfo : EIATTR_NUM_MBARRIERS
	.align		4
.L_325:
        /*0c70*/ 	.byte	0x03, 0x38
        /*0c72*/ 	.short	0x0016


	//----- nvinfo : EIATTR_EXIT_INSTR_OFFSETS
	.align		4
        /*0c74*/ 	.byte	0x04, 0x1c
        /*0c76*/ 	.short	(.L_327 - .L_326)


	//   ....[0]....
.L_326:
        /*0c78*/ 	.word	0x00018480


	//----- nvinfo : EIATTR_MAX_THREADS
	.align		4
.L_327:
        /*0c7c*/ 	.byte	0x04, 0x05
        /*0c7e*/ 	.short	(.L_329 - .L_328)
.L_328:
        /*0c80*/ 	.word	0x00000200
        /*0c84*/ 	.word	0x00000001
        /*0c88*/ 	.word	0x00000001


	//----- nvinfo : EIATTR_CRS_STACK_SIZE
	.align		4
.L_329:
        /*0c8c*/ 	.byte	0x04, 0x1e
        /*0c8e*/ 	.short	(.L_331 - .L_330)
.L_330:
        /*0c90*/ 	.word	0x00000000


	//----- nvinfo : EIATTR_CBANK_PARAM_SIZE
	.align		4
.L_331:
        /*0c94*/ 	.byte	0x03, 0x19
        /*0c96*/ 	.short	0x0a70


	//----- nvinfo : EIATTR_PARAM_CBANK
	.align		4
        /*0c98*/ 	.byte	0x04, 0x0a
        /*0c9a*/ 	.short	(.L_333 - .L_332)
	.align		4
.L_332:
        /*0c9c*/ 	.word	index@(.nv.constant0._ZN7cutlass13device_kernelIN5flash11enable_sm90INS1_16FlashAttnFwdSm90INS1_25CollectiveMainloopFwdSm90ILi2EN4cute5tupleIJNS5_1CILi1EEES8_S8_EEENS6_IJNS7_ILi192EEENS7_ILi128EEENS7_ILi64EEEEEELi64ENS_10bfloat16_tEfNS_4arch4Sm90ELb1ELb0ELb1ELb1ELb0ELb1ELb0ELb1ELb1ELb0ELb0ELb0EEENS1_21CollectiveEpilogueFwdINS6_IJSA_SC_SB_EEES9_SE_SG_Li384ELb1ELb0ELb0ELb0EEENS1_36VarlenDynamicPersistentTileSchedulerILi192ELi128ELi384ELi32ELb0ELb0ELb1ELb1ELb1ELb1EEEEEEEEEvNT_6ParamsE)
        /*0ca0*/ 	.short	0x0210
        /*0ca2*/ 	.short	0x0a70


	//----- nvinfo : EIATTR_SW_WAR
	.align		4
.L_333:
        /*0ca4*/ 	.byte	0x04, 0x36
        /*0ca6*/ 	.short	(.L_335 - .L_334)
.L_334:
        /*0ca8*/ 	.word	0x00000008
.L_335:


//--------------------- .nv.callgraph             --------------------------
	.section	.nv.callgraph,"",@"SHT_CUDA_CALLGRAPH"
	.align	4
	.sectionentsize	8
	.align		4
        /*0000*/ 	.word	0x00000000
	.align		4
        /*0004*/ 	.word	0xffffffff
	.align		4
        /*0008*/ 	.word	index@(_ZN7cutlass13device_kernelIN5flash11enable_sm90INS1_16FlashAttnFwdSm90INS1_25CollectiveMainloopFwdSm90ILi2EN4cute5tupleIJNS5_1CILi1EEES8_S8_EEENS6_IJNS7_ILi192EEESA_NS7_ILi64EEEEEELi64ENS_10bfloat16_tEfNS_4arch4Sm90ELb0ELb0ELb1ELb0ELb0ELb0ELb0ELb0ELb1ELb0ELb0ELb0EEENS1_21CollectiveEpilogueFwdINS6_IJSA_SB_SA_EEES9_SD_SF_Li384ELb0ELb0ELb0ELb0EEENS1_29StaticPersistentTileSchedulerILb0EEEEEEEEEvNT_6ParamsE)
	.align		4
        /*000c*/ 	.word	index@(__assertfail)
	.align		4
        /*0010*/ 	.word	index@(_ZN7cutlass13device_kernelIN5flash11enable_sm90INS1_16FlashAttnFwdSm90INS1_25CollectiveMainloopFwdSm90ILi2EN4cute5tupleIJNS5_1CILi1EEES8_S8_EEENS6_IJNS7_ILi192EEESA_NS7_ILi64EEEEEELi64ENS_10bfloat16_tEfNS_4arch4Sm90ELb0ELb0ELb1ELb1ELb0ELb0ELb0ELb0ELb1ELb0ELb0ELb0EEENS1_21CollectiveEpilogueFwdINS6_IJSA_SB_SA_EEES9_SD_SF_Li384ELb1ELb0ELb0ELb0EEENS1_36VarlenDynamicPersistentTileSchedulerILi192ELi192ELi384ELi32ELb0ELb0ELb1ELb0ELb1ELb1EEEEEEEEEvNT_6ParamsE)
	.align		4
        /*0014*/ 	.word	index@(__assertfail)
	.align		4
        /*0018*/ 	.word	index@(_ZN7cutlass13device_kernelIN5flash11enable_sm90INS1_16FlashAttnFwdSm90INS1_25CollectiveMainloopFwdSm90ILi2EN4cute5tupleIJNS5_1CILi1EEES8_S8_EEENS6_IJNS7_ILi192EEESA_NS7_ILi64EEEEEELi64ENS_10bfloat16_tEfNS_4arch4Sm90ELb0ELb0ELb1ELb1ELb0ELb1ELb0ELb0ELb1ELb0ELb0ELb0EEENS1_21CollectiveEpilogueFwdINS6_IJSA_SB_SA_EEES9_SD_SF_Li384ELb1ELb0ELb0ELb0EEENS1_36VarlenDynamicPersistentTileSchedulerILi192ELi192ELi384ELi32ELb0ELb0ELb1ELb0ELb1ELb1EEEEEEEEEvNT_6ParamsE)
	.align		4
        /*001c*/ 	.word	index@(__assertfail)
	.align		4
        /*0020*/ 	.word	index@(_ZN7cutlass13device_kernelIN5flash11enable_sm90INS1_16FlashAttnFwdSm90INS1_25CollectiveMainloopFwdSm90ILi2EN4cute5tupleIJNS5_1CILi1EEES8_S8_EEENS6_IJNS7_ILi192EEENS7_ILi128EEENS7_ILi64EEEEEELi64ENS_10bfloat16_tEfNS_4arch4Sm90ELb0ELb1ELb1ELb0ELb0ELb0ELb0ELb1ELb1ELb0ELb0ELb0EEENS1_21CollectiveEpilogueFwdINS6_IJSA_SC_SB_EEES9_SE_SG_Li384ELb0ELb0ELb0ELb0EEENS1_30DynamicPersistentTileSchedulerILi384ELi32ELb0ELb0ELb1EEEEEEEEEvNT_6ParamsE)
	.align		4
        /*0024*/ 	.word	index@(__assertfail)
	.align		4
        /*0028*/ 	.word	index@(_ZN7cutlass13device_kernelIN5flash11enable_sm90INS1_16FlashAttnFwdSm90INS1_25CollectiveMainloopFwdSm90ILi2EN4cute5tupleIJNS5_1CILi1EEES8_S8_EEENS6_IJNS7_ILi192EEENS7_ILi128EEENS7_ILi64EEEEEELi64ENS_10bfloat16_tEfNS_4arch4Sm90ELb0ELb1ELb1ELb1ELb0ELb0ELb0ELb1ELb1ELb0ELb0ELb0EEENS1_21CollectiveEpilogueFwdINS6_IJSA_SC_SB_EEES9_SE_SG_Li384ELb1ELb0ELb0ELb0EEENS1_36VarlenDynamicPersistentTileSchedulerILi192ELi128ELi384ELi32ELb0ELb0ELb1ELb1ELb0ELb1EEEEEEEEEvNT_6ParamsE)
	.align		4
        /*002c*/ 	.word	index@(__assertfail)
	.align		4
        /*0030*/ 	.word	index@(_ZN7cutlass13device_kernelIN5flash11enable_sm90INS1_16FlashAttnFwdSm90INS1_25CollectiveMainloopFwdSm90ILi2EN4cute5tupleIJNS5_1CILi1EEES8_S8_EEENS6_IJNS7_ILi192EEENS7_ILi128EEENS7_ILi64EEEEEELi64ENS_10bfloat16_tEfNS_4arch4Sm90ELb0ELb1ELb1ELb1ELb0ELb1ELb0ELb1ELb1ELb0ELb0ELb0EEENS1_21CollectiveEpilogueFwdINS6_IJSA_SC_SB_EEES9_SE_SG_Li384ELb1ELb0ELb0ELb0EEENS1_36VarlenDynamicPersistentTileSchedulerILi192ELi128ELi384ELi32ELb0ELb0ELb1ELb1ELb0ELb1EEEEEEEEEvNT_6ParamsE)
	.align		4
        /*0034*/ 	.word	index@(__assertfail)
	.align		4
        /*0038*/ 	.word	index@(_ZN7cutlass13device_kernelIN5flash11enable_sm90INS1_16FlashAttnFwdSm90INS1_25CollectiveMainloopFwdSm90ILi2EN4cute5tupleIJNS5_1CILi1EEES8_S8_EEENS6_IJNS7_ILi192EEENS7_ILi128EEENS7_ILi64EEEEEELi64ENS_10bfloat16_tEfNS_4arch4Sm90ELb1ELb0ELb1ELb0ELb0ELb0ELb0ELb1ELb1ELb0ELb0ELb0EEENS1_21CollectiveEpilogueFwdINS6_IJSA_SC_SB_EEES9_SE_SG_Li384ELb0ELb0ELb0ELb0EEENS1_30DynamicPersistentTileSchedulerILi384ELi32ELb0ELb0ELb1EEEEEEEEEvNT_6ParamsE)
	.align		4
        /*003c*/ 	.word	index@(__assertfail)
	.align		4
        /*0040*/ 	.word	index@(_ZN7cutlass13device_kernelIN5flash11enable_sm90INS1_16FlashAttnFwdSm90INS1_25CollectiveMainloopFwdSm90ILi2EN4cute5tupleIJNS5_1CILi1EEES8_S8_EEENS6_IJNS7_ILi192EEENS7_ILi128EEENS7_ILi64EEEEEELi64ENS_10bfloat16_tEfNS_4arch4Sm90ELb1ELb0ELb1ELb1ELb0ELb0ELb0ELb1ELb1ELb0ELb0ELb0EEENS1_21CollectiveEpilogueFwdINS6_IJSA_SC_SB_EEES9_SE_SG_Li384ELb1ELb0ELb0ELb0EEENS1_36VarlenDynamicPersistentTileSchedulerILi192ELi128ELi384ELi32ELb0ELb0ELb1ELb1ELb1ELb1EEEEEEEEEvNT_6ParamsE)
	.align		4
        /*0044*/ 	.word	index@(__assertfail)
	.align		4
        /*0048*/ 	.word	index@(_ZN7cutlass13device_kernelIN5flash11enable_sm90INS1_16FlashAttnFwdSm90INS1_25CollectiveMainloopFwdSm90ILi2EN4cute5tupleIJNS5_1CILi1EEES8_S8_EEENS6_IJNS7_ILi192EEENS7_ILi128EEENS7_ILi64EEEEEELi64ENS_10bfloat16_tEfNS_4arch4Sm90ELb1ELb0ELb1ELb1ELb0ELb1ELb0ELb1ELb1ELb0ELb0ELb0EEENS1_21CollectiveEpilogueFwdINS6_IJSA_SC_SB_EEES9_SE_SG_Li384ELb1ELb0ELb0ELb0EEENS1_36VarlenDynamicPersistentTileSchedulerILi192ELi128ELi384ELi32ELb0ELb0ELb1ELb1ELb1ELb1EEEEEEEEEvNT_6ParamsE)
	.align		4
        /*004c*/ 	.word	index@(__assertfail)
	.align		4
        /*0050*/ 	.word	0x00000000
	.align		4
        /*0054*/ 	.word	0xfffffffe
	.align		4
        /*0058*/ 	.word	0x00000000
	.align		4
        /*005c*/ 	.word	0xfffffffd
	.align		4
        /*0060*/ 	.word	0x00000000
	.align		4
        /*0064*/ 	.word	0xfffffffc


//--------------------- .nv.constant4             --------------------------
	.section	.nv.constant4,"a",@progbits
	.align	8
	.align		8
.nv.constant4:
        /*0000*/ 	.dword	__assertfail
	.align		8
        /*0008*/ 	.dword	__unnamed_1
	.align		8
        /*0010*/ 	.dword	__unnamed_2
	.align		8
        /*0018*/ 	.dword	__unnamed_3
	.align		8
        /*0020*/ 	.dword	__unnamed_4
	.align		8
        /*0028*/ 	.dword	__unnamed_5
	.align		8
        /*0030*/ 	.dword	__unnamed_6
	.align		8
        /*0038*/ 	.dword	__unnamed_7
	.align		8
        /*0040*/ 	.dword	__unnamed_8
	.align		8
        /*0048*/ 	.dword	__unnamed_9
	.align		8
        /*0050*/ 	.dword	_ZN73_INTERNAL_22021ef2_37_flash_fwd_hdim64_bf16_softcap_sm90_cu_ceb34e2a_35914cuda3std3__45__cpo5beginE
	.align		8
        /*0058*/ 	.dword	_ZN73_INTERNAL_22021ef2_37_flash_fwd_hdim64_bf16_softcap_sm90_cu_ceb34e2a_35914cuda3std3__45__cpo3endE
	.align		8
        /*0060*/ 	.dword	_ZN73_INTERNAL_22021ef2_37_flash_fwd_hdim64_bf16_softcap_sm90_cu_ceb34e2a_35914cuda3std3__45__cpo6cbeginE
	.align		8
        /*0068*/ 	.dword	_ZN73_INTERNAL_22021ef2_37_flash_fwd_hdim64_bf16_softcap_sm90_cu_ceb34e2a_35914cuda3std3__45__cpo4cendE
	.align		8
        /*0070*/ 	.dword	_ZN73_INTERNAL_22021ef2_37_flash_fwd_hdim64_bf16_softcap_sm90_cu_ceb34e2a_35914cuda3std3__475_GLOBAL__N__22021ef2_37_flash_fwd_hdim64_bf16_softcap_sm90_cu_ceb34e2a_35916ignoreE
	.align		8
        /*0078*/ 	.dword	_ZN73_INTERNAL_22021ef2_37_flash_fwd_hdim64_bf16_softcap_sm90_cu_ceb34e2a_35914cuda3std3__419piecewise_constructE
	.align		8
        /*0080*/ 	.dword	_ZN73_INTERNAL_22021ef2_37_flash_fwd_hdim64_bf16_softcap_sm90_cu_ceb34e2a_35914cuda3std3__48in_placeE
	.align		8
        /*0088*/ 	.dword	_ZN73_INTERNAL_22021ef2_37_flash_fwd_hdim64_bf16_softcap_sm90_cu_ceb34e2a_35914cuda3std6ranges3__45__cpo4swapE
	.align		8
        /*0090*/ 	.dword	_ZN73_INTERNAL_22021ef2_37_flash_fwd_hdim64_bf16_softcap_sm90_cu_ceb34e2a_35914cuda3std6ranges3__45__cpo9iter_moveE
	.align		8
        /*0098*/ 	.dword	_ZN73_INTERNAL_22021ef2_37_flash_fwd_hdim64_bf16_softcap_sm90_cu_ceb34e2a_35914cute7productE
	.align		8
        /*00a0*/ 	.dword	_ZN73_INTERNAL_22021ef2_37_flash_fwd_hdim64_bf16_softcap_sm90_cu_ceb34e2a_35914cute1_E
	.align		8
        /*00a8*/ 	.dword	$str$20
	.align		8
        /*00b0*/ 	.dword	$str$21


//--------------------- .text._ZN7cutlass13device_kernelIN5flash11enable_sm90INS1_16FlashAttnFwdSm90INS1_25CollectiveMainloopFwdSm90ILi2EN4cute5tupleIJNS5_1CILi1EEES8_S8_EEENS6_IJNS7_ILi192EEESA_NS7_ILi64EEEEEELi64ENS_10bfloat16_tEfNS_4arch4Sm90ELb0ELb0ELb1ELb0ELb0ELb0ELb0ELb0ELb1ELb0ELb0ELb0EEENS1_21CollectiveEpilogueFwdINS6_IJSA_SB_SA_EEES9_SD_SF_Li384ELb0ELb0ELb0ELb0EEENS1_29StaticPersistentTileSchedulerILb0EEEEEEEEEvNT_6ParamsE --------------------------
	.section	.text._ZN7cutlass13device_kernelIN5flash11enable_sm90INS1_16FlashAttnFwdSm90INS1_25CollectiveMainloopFwdSm90ILi2EN4cute5tupleIJNS5_1CILi1EEES8_S8_EEENS6_IJNS7_ILi192EEESA_NS7_ILi64EEEEEELi64ENS_10bfloat16_tEfNS_4arch4Sm90ELb0ELb0ELb1ELb0ELb0ELb0ELb0ELb0ELb1ELb0ELb0ELb0EEENS1_21CollectiveEpilogueFwdINS6_IJSA_SB_SA_EEES9_SD_SF_Li384ELb0ELb0ELb0ELb0EEENS1_29StaticPersistentTileSchedulerILb0EEEEEEEEEvNT_6ParamsE,"ax",@progbits
	.align	128
.text._ZN7cutlass13device_kernelIN5flash11enable_sm90INS1_16FlashAttnFwdSm90INS1_25CollectiveMainloopFwdSm90ILi2EN4cute5tupleIJNS5_1CILi1EEES8_S8_EEENS6_IJNS7_ILi192EEESA_NS7_ILi64EEEEEELi64ENS_10bfloat16_tEfNS_4arch4Sm90ELb0ELb0ELb1ELb0ELb0ELb0ELb0ELb0ELb1ELb0ELb0ELb0EEENS1_21CollectiveEpilogueFwdINS6_IJSA_SB_SA_EEES9_SD_SF_Li384ELb0ELb0ELb0ELb0EEENS1_29StaticPersistentTileSchedulerILb0EEEEEEEEEvNT_6ParamsE:
        .type           _ZN7cutlass13device_kernelIN5flash11enable_sm90INS1_16FlashAttnFwdSm90INS1_25CollectiveMainloopFwdSm90ILi2EN4cute5tupleIJNS5_1CILi1EEES8_S8_EEENS6_IJNS7_ILi192EEESA_NS7_ILi64EEEEEELi64ENS_10bfloat16_tEfNS_4arch4Sm90ELb0ELb0ELb1ELb0ELb0ELb0ELb0ELb0ELb1ELb0ELb0ELb0EEENS1_21CollectiveEpilogueFwdINS6_IJSA_SB_SA_EEES9_SD_SF_Li384ELb0ELb0ELb0ELb0EEENS1_29StaticPersistentTileSchedulerILb0EEEEEEEEEvNT_6ParamsE,@function
        .size           _ZN7cutlass13device_kernelIN5flash11enable_sm90INS1_16FlashAttnFwdSm90INS1_25CollectiveMainloopFwdSm90ILi2EN4cute5tupleIJNS5_1CILi1EEES8_S8_EEENS6_IJNS7_ILi192EEESA_NS7_ILi64EEEEEELi64ENS_10bfloat16_tEfNS_4arch4Sm90ELb0ELb0ELb1ELb0ELb0ELb0ELb0ELb0ELb1ELb0ELb0ELb0EEENS1_21CollectiveEpilogueFwdINS6_IJSA_SB_SA_EEES9_SD_SF_Li384ELb0ELb0ELb0ELb0EEENS1_29StaticPersistentTileSchedulerILb0EEEEEEEEEvNT_6ParamsE,(.L_x_2275 - _ZN7cutlass13device_kernelIN5flash11enable_sm90INS1_16FlashAttnFwdSm90INS1_25CollectiveMainloopFwdSm90ILi2EN4cute5tupleIJNS5_1CILi1EEES8_S8_EEENS6_IJNS7_ILi192EEESA_NS7_ILi64EEEEEELi64ENS_10bfloat16_tEfNS_4arch4Sm90ELb0ELb0ELb1ELb0ELb0ELb0ELb0ELb0ELb1ELb0ELb0ELb0EEENS1_21CollectiveEpilogueFwdINS6_IJSA_SB_SA_EEES9_SD_SF_Li384ELb0ELb0ELb0ELb0EEENS1_29StaticPersistentTileSchedulerILb0EEEEEEEEEvNT_6ParamsE)
        .other          _ZN7cutlass13device_kernelIN5flash11enable_sm90INS1_16FlashAttnFwdSm90INS1_25CollectiveMainloopFwdSm90ILi2EN4cute5tupleIJNS5_1CILi1EEES8_S8_EEENS6_IJNS7_ILi192EEESA_NS7_ILi64EEEEEELi64ENS_10bfloat16_tEfNS_4arch4Sm90ELb0ELb0ELb1ELb0ELb0ELb0ELb0ELb0ELb1ELb0ELb0ELb0EEENS1_21CollectiveEpilogueFwdINS6_IJSA_SB_SA_EEES9_SD_SF_Li384ELb0ELb0ELb0ELb0EEENS1_29StaticPersistentTileSchedulerILb0EEEEEEEEEvNT_6ParamsE,@"STO_CUDA_ENTRY STV_DEFAULT"
_ZN7cutlass13device_kernelIN5flash11enable_sm90INS1_16FlashAttnFwdSm90INS1_25CollectiveMainloopFwdSm90ILi2EN4cute5tupleIJNS5_1CILi1EEES8_S8_EEENS6_IJNS7_ILi192EEESA_NS7_ILi64EEEEEELi64ENS_10bfloat16_tEfNS_4arch4Sm90ELb0ELb0ELb1ELb0ELb0ELb0ELb0ELb0ELb1ELb0ELb0ELb0EEENS1_21CollectiveEpilogueFwdINS6_IJSA_SB_SA_EEES9_SD_SF_Li384ELb0ELb0ELb0ELb0EEENS1_29StaticPersistentTileSchedulerILb0EEEEEEEEEvNT_6ParamsE:
[----:B------:R-:W1:Y:S02]  /*0000*/  LDC R1, c[0x0][0x28] ;  /* 0x00000a00ff017b82 */ /* 0x000e640000000800 */
[----:B-1----:R-:W-:Y:S01]  /*0010*/  VIADD R1, R1, 0xffffffe8 ;  /* 0xffffffe801017836 */ /* 0x002fe20000000000 */
[----:B------:R-:W1:Y:S01]  /*0020*/  S2R R2, SR_TID.X ;  /* 0x0000000000027919 */ /* 0x000e620000002100 */
[----:B------:R-:W-:Y:S01]  /*0030*/  ELECT P0, URZ, PT ;  /* 0x00000000003f782f */ /* 0x000fe20003800000 */
[----:B------:R-:W-:Y:S01]  /*0040*/  BSSY B0, `(.L_x_0) ;  /* 0x0000013000007945 */ /* 0x000fe20003800000 */
[----:B-1----:R-:W-:-:S05]  /*0050*/  SHF.R.U32.HI R0, RZ, 0x5, R2 ;  /* 0x00000005ff007819 */ /* 0x002fca0000011602 */
[----:B------:R-:W1:Y:S02]  /*0060*/  SHFL.IDX PT, R3, R0, RZ, 0x1f ;  /* 0x00001fff00037589 */ /* 0x000e6400000e0000 */
[----:B-1----:R-:W-:-:S13]  /*0070*/  ISETP.EQ.AND P0, PT, R3, RZ, P0 ;  /* 0x000000ff0300720c */ /* 0x002fda0000702270 */
[----:B------:R-:W-:Y:S05]  /*0080*/  @!P0 BRA `(.L_x_1) ;  /* 0x0000000000388947 */ /* 0x000fea0003800000 */
[----:B------:R-:W-:Y:S02]  /*0090*/  ULDC.64 UR4, c[0x0][0x198] ;  /* 0x0000660000047ab9 */ /* 0x000fe40000000a00 */
[----:B------:R-:W-:Y:S02]  /*00a0*/  UIADD3 UR6, UP0, UR4, 0x270, URZ ;  /* 0x0000027004067890 */ /* 0x000fe4000ff1e03f */
[----:B------:R-:W-:Y:S02]  /*00b0*/  UIADD3 UR8, UP1, UR4, 0x370, URZ ;  /* 0x0000037004087890 */ /* 0x000fe4000ff3e03f */
[----:B------:R-:W-:Y:S02]  /*00c0*/  UIADD3 UR10, UP2, UR4, 0x470, URZ ;  /* 0x00000470040a7890 */ /* 0x000fe4000ff5e03f */
[----:B------:R-:W-:Y:S02]  /*00d0*/  UIADD3 UR4, UP3, UR4, 0x9f0, URZ ;  /* 0x000009f004047890 */ /* 0x000fe4000ff7e03f */
[----:B------:R-:W-:-:S02]  /*00e0*/  UIADD3.X UR7, URZ, UR5, URZ, UP0, !UPT ;  /* 0x000000053f077290 */ /* 0x000fc400087fe43f */
[----:B------:R-:W-:Y:S02]  /*00f0*/  UIADD3.X UR9, URZ, UR5, URZ, UP1, !UPT ;  /* 0x000000053f097290 */ /* 0x000fe40008ffe43f */
[----:B------:R-:W-:Y:S02]  /*0100*/  UIADD3.X UR11, URZ, UR5, URZ, UP2, !UPT ;  /* 0x000000053f0b7290 */ /* 0x000fe400097fe43f */
[----:B------:R-:W-:-:S03]  /*0110*/  UIADD3.X UR5, URZ, UR5, URZ, UP3, !UPT ;  /* 0x000000053f057290 */ /* 0x000fc60009ffe43f */
[----:B------:R1:W-:Y:S02]  /*0120*/  UTMACCTL.PF [UR6] ;  /* 0x00000000060079b9 */ /* 0x0003e40008040000 */
[----:B------:R1:W-:Y:S02]  /*0130*/  UTMACCTL.PF [UR8] ;  /* 0x00000000080079b9 */ /* 0x0003e40008040000 */
[----:B------:R1:W-:Y:S02]  /*0140*/  UTMACCTL.PF [UR10] ;  /* 0x000000000a0079b9 */ /* 0x0003e40008040000 */
[----:B------:R1:W-:Y:S02]  /*0150*/  UTMACCTL.PF [UR4] ;  /* 0x00000000040079b9 */ /* 0x0003e40008040000 */
[----:B-1----:R-:W-:Y:S01]  /*0160*/  NOP ;  /* 0x0000000000007918 */ /* 0x002fe20000000000 */
.L_x_1:
[----:B------:R-:W-:Y:S05]  /*0170*/  BSYNC B0 ;  /* 0x0000000000007941 */ /* 0x000fea0003800000 */
.L_x_0:
[----:B------:R-:W-:Y:S01]  /*0180*/  VOTEU.ANY UP0, P0 ;  /* 0x00000000003f7886 */ /* 0x000fe20000000100 */
[----:B------:R-:W1:Y:S01]  /*0190*/  SHFL.IDX PT, R3, R0, RZ, 0x1f ;  /* 0x00001fff00037589 */ /* 0x000e6200000e0000 */
[----:B------:R-:W-:Y:S01]  /*01a0*/  UMOV UR4, 0x1 ;  /* 0x0000000100047882 */ /* 0x000fe20000000000 */
[----:B------:R-:W-:Y:S01]  /*01b0*/  SHF.R.U32.HI R16, RZ, 0x7, R2 ;  /* 0x00000007ff107819 */ /* 0x000fe20000011602 */
[----:B------:R-:W-:Y:S01]  /*01c0*/  VOTEU.ANY UP1, P0 ;  /* 0x00000000003f7886 */ /* 0x000fe20000020100 */
[----:B------:R-:W2:Y:S01]  /*01d0*/  @UP0 S2UR UR7, SR_CgaCtaId ;  /* 0x00000000000709c3 */ /* 0x000ea20000008800 */
[----:B------:R-:W-:Y:S01]  /*01e0*/  @UP0 UMOV UR6, 0x400 ;  /* 0x0000040000060882 */ /* 0x000fe20000000000 */
[----:B------:R-:W-:-:S04]  /*01f0*/  @UP0 UIADD3 UR4, -UR4, 0x100000, URZ ;  /* 0x0010000004040890 */ /* 0x000fc8000fffe13f */
[----:B------:R-:W-:Y:S02]  /*0200*/  @UP0 USHF.L.U32 UR5, UR4, 0xb, URZ ;  /* 0x0000000b04050899 */ /* 0x000fe4000800063f */
[----:B------:R-:W-:Y:S01]  /*0210*/  @UP0 USHF.L.U32 UR4, UR4, 0x1, URZ ;  /* 0x0000000104040899 */ /* 0x000fe2000800063f */
[----:B-1----:R-:W-:Y:S02]  /*0220*/  ISETP.NE.AND P1, PT, R3, RZ, PT ;  /* 0x000000ff0300720c */ /* 0x002fe40003f25270 */
[----:B------:R1:W3:Y:S01]  /*0230*/  SHFL.IDX PT, R3, R16, RZ, 0x1f ;  /* 0x00001fff10037589 */ /* 0x0002e200000e0000 */
[----:B--2---:R-:W-:Y:S01]  /*0240*/  @UP0 ULEA UR6, UR7, UR6, 0x18 ;  /* 0x0000000607060291 */ /* 0x004fe2000f8ec03f */
[----:B------:R-:W-:Y:S02]  /*0250*/  VOTEU.ANY UP0, P0 ;  /* 0x00000000003f7886 */ /* 0x000fe40000000100 */
[----:B------:R-:W2:Y:S09]  /*0260*/  FENCE.VIEW.ASYNC.S ;  /* 0x00000000000073c6 */ /* 0x000eb20000000000 */
[----:B--2---:R1:W2:Y:S01]  /*0270*/  @UP0 SYNCS.EXCH.64 URZ, [UR6+0x30800], UR4 ;  /* 0x03080004063f05b2 */ /* 0x0042a20008000100 */
[----:B------:R1:W4:Y:S02]  /*0280*/  @UP1 SYNCS.EXCH.64 URZ, [UR6+0x30820], UR4 ;  /* 0x03082004063f15b2 */ /* 0x0003240008000100 */
[----:B-1----:R-:W-:Y:S05]  /*0290*/  @P1 BRA `(.L_x_2) ;  /* 0x0000000000481947 */ /* 0x002fea0003800000 */
[----:B------:R-:W1:Y:S01]  /*02a0*/  S2UR UR5, SR_CgaCtaId ;  /* 0x00000000000579c3 */ /* 0x000e620000008800 */
[----:B------:R-:W-:Y:S01]  /*02b0*/  UMOV UR4, 0x400 ;  /* 0x0000040000047882 */ /* 0x000fe20000000000 */
[----:B------:R-:W-:Y:S01]  /*02c0*/  UMOV UR6, 0x1 ;  /* 0x0000000100067882 */ /* 0x000fe20000000000 */
[----:B------:R-:W-:Y:S01]  /*02d0*/  UMOV UR9, 0x3 ;  /* 0x0000000300097882 */ /* 0x000fe20000000000 */
[----:B------:R-:W-:-:S04]  /*02e0*/  UIADD3 UR6, -UR6, 0x100000, URZ ;  /* 0x0010000006067890 */ /* 0x000fc8000fffe13f */
[----:B------:R-:W-:Y:S02]  /*02f0*/  USHF.L.U32 UR7, UR6, 0xb, URZ ;  /* 0x0000000b06077899 */ /* 0x000fe4000800063f */
[----:B------:R-:W-:Y:S01]  /*0300*/  USHF.L.U32 UR6, UR6, 0x1, URZ ;  /* 0x0000000106067899 */ /* 0x000fe2000800063f */
[----:B------:R-:W-:Y:S01]  /*0310*/  ELECT P0, URZ, PT ;  /* 0x00000000003f782f */ /* 0x000fe20003800000 */
[----:B-1----:R-:W-:Y:S02]  /*0320*/  ULEA UR8, UR5, UR4, 0x18 ;  /* 0x0000000405087291 */ /* 0x002fe4000f8ec03f */
[----:B------:R-:W-:-:S04]  /*0330*/  UIADD3 UR4, -UR9, 0x100000, URZ ;  /* 0x0010000009047890 */ /* 0x000fc8000fffe13f */
[----:B------:R-:W-:Y:S02]  /*0340*/  USHF.L.U32 UR5, UR4, 0xb, URZ ;  /* 0x0000000b04057899 */ /* 0x000fe4000800063f */
[----:B------:R-:W-:Y:S01]  /*0350*/  USHF.L.U32 UR4, UR4, 0x1, URZ ;  /* 0x0000000104047899 */ /* 0x000fe2000800063f */
[----:B------:R-:W1:Y:S03]  /*0360*/  FENCE.VIEW.ASYNC.S ;  /* 0x00000000000073c6 */ /* 0x000e660000000000 */
[----:B-1----:R1:W1:Y:S08]  /*0370*/  SYNCS.EXCH.64 URZ, [UR8+0x30830], UR6 ;  /* 0x03083006083f75b2 */ /* 0x0022700008000100 */
[----:B------:R1:W1:Y:S01]  /*0380*/  SYNCS.EXCH.64 URZ, [UR8+0x30840], UR4 ;  /* 0x03084004083f75b2 */ /* 0x0002620008000100 */
[----:B------:R1:W1:Y:S01]  /*0390*/  SYNCS.EXCH.64 URZ, [UR8+0x30838], UR6 ;  /* 0x03083806083f75b2 */ /* 0x0002620008000100 */
[----:B------:R1:W1:Y:S01]  /*03a0*/  SYNCS.EXCH.64 URZ, [UR8+0x30848], UR4 ;  /* 0x03084804083f75b2 */ /* 0x0002620008000100 */
[----:B------:R-:W-:Y:S01]  /*03b0*/  NOP ;  /* 0x0000000000007918 */ /* 0x000fe20000000000 */
.L_x_2:
[----:B------:R-:W5:Y:S01]  /*03c0*/  SHFL.IDX PT, R4, R0, RZ, 0x1f ;  /* 0x00001fff00047589 */ /* 0x000f6200000e0000 */
[----:B------:R-:W-:Y:S01]  /*03d0*/  NOP ;  /* 0x0000000000007918 */ /* 0x000fe20000000000 */
[----:B-----5:R-:W-:-:S13]  /*03e0*/  ISETP.NE.AND P0, PT, R4, RZ, PT ;  /* 0x000000ff0400720c */ /* 0x020fda0003f05270 */
[----:B------:R-:W-:Y:S05]  /*03f0*/  @P0 BRA `(.L_x_3) ;  /* 0x0000000000480947 */ /* 0x000fea0003800000 */
[----:B-1----:R-:W1:Y:S01]  /*0400*/  S2UR UR5, SR_CgaCtaId ;  /* 0x00000000000579c3 */ /* 0x002e620000008800 */
[----:B------:R-:W-:Y:S01]  /*0410*/  UMOV UR4, 0x400 ;  /* 0x0000040000047882 */ /* 0x000fe20000000000 */
[----:B------:R-:W-:Y:S01]  /*0420*/  UMOV UR6, 0x1 ;  /* 0x0000000100067882 */ /* 0x000fe20000000000 */
[----:B------:R-:W-:Y:S01]  /*0430*/  UMOV UR7, 0x3 ;  /* 0x0000000300077882 */ /* 0x000fe20000000000 */
[----:B------:R-:W-:Y:S01]  /*0440*/  ELECT P0, URZ, PT ;  /* 0x00000000003f782f */ /* 0x000fe20003800000 */
[----:B-1----:R-:W-:Y:S02]  /*0450*/  ULEA UR8, UR5, UR4, 0x18 ;  /* 0x0000000405087291 */ /* 0x002fe4000f8ec03f */
[----:B------:R-:W-:-:S04]  /*0460*/  UIADD3 UR4, -UR6, 0x100000, URZ ;  /* 0x0010000006047890 */ /* 0x000fc8000fffe13f */
[----:B------:R-:W-:Y:S02]  /*0470*/  USHF.L.U32 UR5, UR4, 0xb, URZ ;  /* 0x0000000b04057899 */ /* 0x000fe4000800063f */
[----:B------:R-:W-:Y:S02]  /*0480*/  USHF.L.U32 UR4, UR4, 0x1, URZ ;  /* 0x0000000104047899 */ /* 0x000fe4000800063f */
        /* <DEDUP_REMOVED lines=9> */
.L_x_3:
[----:B------:R-:W5:Y:S01]  /*0520*/  SHFL.IDX PT, R4, R0, RZ, 0x1f ;  /* 0x00001fff00047589 */ /* 0x000f6200000e0000 */
[----:B------:R-:W-:Y:S01]  /*0530*/  NOP ;  /* 0x0000000000007918 */ /* 0x000fe20000000000 */
[----:B-----5:R-:W-:-:S13]  /*0540*/  ISETP.NE.AND P0, PT, R4, RZ, PT ;  /* 0x000000ff0400720c */ /* 0x020fda0003f05270 */
[----:B------:R-:W-:Y:S05]  /*0550*/  @P0 BRA `(.L_x_4) ;  /* 0x0000000000380947 */ /* 0x000fea0003800000 */
[----:B-1----:R-:W1:Y:S01]  /*0560*/  S2UR UR5, SR_CgaCtaId ;  /* 0x00000000000579c3 */ /* 0x002e620000008800 */
[----:B------:R-:W-:Y:S01]  /*0570*/  UMOV UR4, 0x400 ;  /* 0x0000040000047882 */ /* 0x000fe20000000000 */
[----:B------:R-:W-:Y:S01]  /*0580*/  UMOV UR7, 0x1 ;  /* 0x0000000100077882 */ /* 0x000fe20000000000 */
[----:B------:R-:W-:Y:S01]  /*0590*/  ELECT P0, URZ, PT ;  /* 0x00000000003f782f */ /* 0x000fe20003800000 */
[----:B-1----:R-:W-:Y:S02]  /*05a0*/  ULEA UR6, UR5, UR4, 0x18 ;  /* 0x0000000405067291 */ /* 0x002fe4000f8ec03f */
[----:B------:R-:W-:-:S04]  /*05b0*/  UIADD3 UR4, -UR7, 0x100000, URZ ;  /* 0x0010000007047890 */ /* 0x000fc8000fffe13f */
[----:B------:R-:W-:Y:S02]  /*05c0*/  USHF.L.U32 UR5, UR4, 0xb, URZ ;  /* 0x0000000b04057899 */ /* 0x000fe4000800063f */
[----:B------:R-:W-:Y:S01]  /*05d0*/  USHF.L.U32 UR4, UR4, 0x1, URZ ;  /* 0x0000000104047899 */ /* 0x000fe2000800063f */
[----:B------:R-:W1:Y:S11]  /*05e0*/  FENCE.VIEW.ASYNC.S ;  /* 0x00000000000073c6 */ /* 0x000e760000000000 */
[----:B-1----:R1:W1:Y:S01]  /*05f0*/  SYNCS.EXCH.64 URZ, [UR6+0x30870], UR4 ;  /* 0x03087004063f75b2 */ /* 0x0022620008000100 */
[----:B------:R1:W1:Y:S01]  /*0600*/  SYNCS.EXCH.64 URZ, [UR6+0x30880], UR4 ;  /* 0x03088004063f75b2 */ /* 0x0002620008000100 */
[----:B------:R1:W1:Y:S01]  /*0610*/  SYNCS.EXCH.64 URZ, [UR6+0x30878], UR4 ;  /* 0x03087804063f75b2 */ /* 0x0002620008000100 */
[----:B------:R1:W1:Y:S01]  /*0620*/  SYNCS.EXCH.64 URZ, [UR6+0x30888], UR4 ;  /* 0x03088804063f75b2 */ /* 0x0002620008000100 */
[----:B------:R-:W-:Y:S01]  /*0630*/  NOP ;  /* 0x0000000000007918 */ /* 0x000fe20000000000 */
.L_x_4:
        /* <DEDUP_REMOVED lines=22> */
.L_x_5:
        /* <DEDUP_REMOVED lines=22> */
.L_x_6:
[----:B---3--:R-:W-:Y:S01]  /*0900*/  ISETP.NE.AND P0, PT, R3, RZ, PT ;  /* 0x000000ff0300720c */ /* 0x008fe20003f05270 */
[----:B------:R-:W-:Y:S01]  /*0910*/  IMAD.MOV.U32 R17, RZ, RZ, 0x1 ;  /* 0x00000001ff117424 */ /* 0x000fe200078e00ff */
[----:B------:R-:W-:Y:S01]  /*0920*/  NOP ;  /* 0x0000000000007918 */ /* 0x000fe20000000000 */
[----:B------:R-:W-:Y:S01]  /*0930*/  ULDC.64 UR38, c[0x0][0x208] ;  /* 0x0000820000267ab9 */ /* 0x000fe20000000a00 */
[----:B------:R-:W-:Y:S02]  /*0940*/  LOP3.LUT R18, R2, 0x7f, RZ, 0xc0, !PT ;  /* 0x0000007f02127812 */ /* 0x000fe400078ec0ff */
[----:B------:R-:W-:Y:S01]  /*0950*/  SEL R17, R17, 0x2, !P0 ;  /* 0x0000000211117807 */ /* 0x000fe20004000000 */
[----:B-12-4-:R-:W-:Y:S06]  /*0960*/  BAR.SYNC.DEFER_BLOCKING 0x0 ;  /* 0x0000000000007b1d */ /* 0x016fec0000010000 */
[----:B------:R-:W-:Y:S05]  /*0970*/  @!P0 BRA `(.L_x_7) ;  /* 0x0000008800908947 */ /* 0x000fea0003800000 */
.L_x_8:
[----:B------:R-:W-:-:S08]  /*0980*/  NOP ;  /* 0x0000000000007918 */ /* 0x000fd00000000000 */
[----:B------:R-:W1:Y:S02]  /*0990*/  USETMAXREG.TRY_ALLOC.CTAPOOL UP0, 0xa0 ;  /* 0x000000a0000079c8 */ /* 0x000e640008000600 */
[----:B-1----:R-:W-:-:S13]  /*09a0*/  PLOP3.LUT P0, PT, PT, PT, UP0, 0x80, 0x0 ;  /* 0x000000000000781c */ /* 0x002fda0003f0f008 */
[----:B------:R-:W-:Y:S05]  /*09b0*/  @!P0 BRA `(.L_x_8) ;  /* 0xfffffffc00f08947 */ /* 0x000fea000383ffff */
[----:B------:R-:W-:Y:S01]  /*09c0*/  LOP3.LUT R0, R2, 0xffffff80, RZ, 0xc0, !PT ;  /* 0xffffff8002007812 */ /* 0x000fe200078ec0ff */
[----:B------:R-:W1:Y:S08]  /*09d0*/  S2UR UR46, SR_CTAID.X ;  /* 0x00000000002e79c3 */ /* 0x000e700000002500 */
[----:B------:R-:W-:Y:S06]  /*09e0*/  BAR.ARV 0x8, 0x1a0 ;  /* 0x0206800000007b1d */ /* 0x000fec0000002000 */
[----:B------:R-:W-:-:S02]  /*09f0*/  ISETP.NE.AND P0, PT, R0, 0x80, PT ;  /* 0x000000800000780c */ /* 0x000fc40003f05270 */
[----:B------:R-:W1:Y:S11]  /*0a00*/  LDC R0, c[0x0][0xda4] ;  /* 0x00036900ff007b82 */ /* 0x000e760000000800 */
[----:B------:R-:W-:Y:S06]  /*0a10*/  @!P0 BAR.ARV 0x9, 0x100 ;  /* 0x0244000000008b1d */ /* 0x000fec0000002000 */
[----:B-1----:R-:W-:-:S13]  /*0a20*/  ISETP.LE.AND P0, PT, R0, UR46, PT ;  /* 0x0000002e00007c0c */ /* 0x002fda000bf03270 */
[----:B------:R-:W-:Y:S05]  /*0a30*/  @P0 EXIT ;  /* 0x000000000000094d */ /* 0x000fea0003800000 */
[----:B------:R-:W-:Y:S01]  /*0a40*/  IADD3 R0, R2, -0x80, RZ ;  /* 0xffffff8002007810 */ /* 0x000fe20007ffe0ff */
[----:B------:R-:W1:Y:S01]  /*0a50*/  S2UR UR4, SR_CgaCtaId ;  /* 0x00000000000479c3 */ /* 0x000e620000008800 */
[----:B------:R-:W-:Y:S01]  /*0a60*/  UMOV UR40, 0x400 ;  /* 0x0000040000287882 */ /* 0x000fe20000000000 */
[----:B------:R-:W-:Y:S01]  /*0a70*/  MOV R19, 0x40 ;  /* 0x0000004000137802 */ /* 0x000fe20000000f00 */
[----:B------:R-:W-:Y:S01]  /*0a80*/  IMAD.MOV.U32 R15, RZ, RZ, -0x2 ;  /* 0xfffffffeff0f7424 */ /* 0x000fe200078e00ff */
[----:B------:R-:W-:Y:S01]  /*0a90*/  SHF.R.S32.HI R3, RZ, 0x1f, R0 ;  /* 0x0000001fff037819 */ /* 0x000fe20000011400 */
[----:B------:R-:W-:Y:S01]  /*0aa0*/  IMAD.MOV.U32 R23, RZ, RZ, RZ ;  /* 0x000000ffff177224 */ /* 0x000fe200078e00ff */
[----:B------:R-:W-:Y:S01]  /*0ab0*/  ULDC.64 UR48, c[0x0][0x198] ;  /* 0x0000660000307ab9 */ /* 0x000fe20000000a00 */
[----:B------:R-:W-:Y:S01]  /*0ac0*/  UMOV UR37, URZ ;  /* 0x0000003f00257c82 */ /* 0x000fe20008000000 */
[CC--:B------:R-:W-:Y:S01]  /*0ad0*/  LEA.HI R5, R3.reuse, R0.reuse, RZ, 0x4 ;  /* 0x0000000003057211 */ /* 0x0c0fe200078f20ff */
[----:B------:R-:W2:Y:S01]  /*0ae0*/  S2UR UR6, SR_SWINHI ;  /* 0x00000000000679c3 */ /* 0x000ea20000002f00 */
[----:B------:R-:W-:Y:S01]  /*0af0*/  LEA.HI R4, R3, R0, RZ, 0x7 ;  /* 0x0000000003047211 */ /* 0x000fe200078f38ff */
[----:B------:R-:W-:Y:S01]  /*0b00*/  UMOV UR36, URZ ;  /* 0x0000003f00247c82 */ /* 0x000fe20008000000 */
[----:B------:R-:W-:-:S02]  /*0b10*/  LOP3.LUT R7, R5, 0xfffffff0, RZ, 0xc0, !PT ;  /* 0xfffffff005077812 */ /* 0x000fc400078ec0ff */
[----:B------:R-:W-:Y:S02]  /*0b20*/  LOP3.LUT R157, R4, 0xffffff80, RZ, 0xc0, !PT ;  /* 0xffffff80049d7812 */ /* 0x000fe400078ec0ff */
[----:B------:R-:W-:Y:S01]  /*0b30*/  SHF.R.S32.HI R8, RZ, 0x4, R5 ;  /* 0x00000004ff087819 */ /* 0x000fe20000011405 */
[C---:B------:R-:W-:Y:S01]  /*0b40*/  IMAD.IADD R7, R0.reuse, 0x1, -R7 ;  /* 0x0000000100077824 */ /* 0x040fe200078e0a07 */
[----:B------:R-:W-:Y:S01]  /*0b50*/  LEA.HI R3, R3, R0, RZ, 0x5 ;  /* 0x0000000003037211 */ /* 0x000fe200078f28ff */
[----:B------:R-:W-:Y:S01]  /*0b60*/  IMAD.IADD R157, R0, 0x1, -R157 ;  /* 0x00000001009d7824 */ /* 0x000fe200078e0a9d */
[----:B------:R-:W-:Y:S02]  /*0b70*/  LEA.HI R5, R5, R8, RZ, 0x1 ;  /* 0x0000000805057211 */ /* 0x000fe400078f08ff */
[----:B------:R-:W-:Y:S02]  /*0b80*/  SHF.R.S32.HI R6, RZ, 0x1f, R7 ;  /* 0x0000001fff067819 */ /* 0x000fe40000011407 */
[----:B------:R-:W-:Y:S01]  /*0b90*/  SHF.R.S32.HI R10, RZ, 0x1f, R157 ;  /* 0x0000001fff0a7819 */ /* 0x000fe2000001149d */
[----:B-1----:R-:W-:Y:S01]  /*0ba0*/  ULEA UR40, UR4, UR40, 0x18 ;  /* 0x0000002804287291 */ /* 0x002fe2000f8ec03f */
[----:B------:R-:W-:-:S02]  /*0bb0*/  LEA.HI R6, R6, R7, RZ, 0x3 ;  /* 0x0000000706067211 */ /* 0x000fc400078f18ff */
[----:B------:R-:W-:Y:S02]  /*0bc0*/  LEA.HI R11, R10, R157, RZ, 0x2 ;  /* 0x0000009d0a0b7211 */ /* 0x000fe400078f10ff */
[----:B------:R-:W-:Y:S02]  /*0bd0*/  LOP3.LUT R0, R6, 0xfffffff8, RZ, 0xc0, !PT ;  /* 0xfffffff806007812 */ /* 0x000fe400078ec0ff */
[--C-:B------:R-:W-:Y:S01]  /*0be0*/  SHF.R.S32.HI R12, RZ, 0x2, R11.reuse ;  /* 0x00000002ff0c7819 */ /* 0x100fe2000001140b */
[----:B------:R-:W-:Y:S01]  /*0bf0*/  UMOV UR4, UR40 ;  /* 0x0000002800047c82 */ /* 0x000fe20008000000 */
[----:B--2---:R-:W-:Y:S01]  /*0c00*/  UMOV UR5, UR6 ;  /* 0x0000000600057c82 */ /* 0x004fe20008000000 */
[----:B------:R-:W-:Y:S01]  /*0c10*/  SHF.R.S32.HI R13, RZ, 0x1f, R11 ;  /* 0x0000001fff0d7819 */ /* 0x000fe2000001140b */
[----:B------:R-:W-:Y:S01]  /*0c20*/  IMAD.IADD R0, R7, 0x1, -R0 ;  /* 0x0000000107007824 */ /* 0x000fe200078e0a00 */
[----:B------:R-:W-:Y:S02]  /*0c30*/  LOP3.LUT R5, R5, 0x1ffffffe, RZ, 0xc0, !PT ;  /* 0x1ffffffe05057812 */ /* 0x000fe400078ec0ff */
[----:B------:R-:W-:-:S02]  /*0c40*/  SHF.R.S32.HI R9, RZ, 0x5, R3 ;  /* 0x00000005ff097819 */ /* 0x000fc40000011403 */
[----:B------:R-:W-:Y:S02]  /*0c50*/  SHF.R.S32.HI R14, RZ, 0x7, R4 ;  /* 0x00000007ff0e7819 */ /* 0x000fe40000011404 */
[----:B------:R-:W-:Y:S01]  /*0c60*/  LEA.HI R13, R13, R12, RZ, 0x3 ;  /* 0x0000000c0d0d7211 */ /* 0x000fe200078f18ff */
[----:B------:R-:W-:Y:S01]  /*0c70*/  IMAD.SHL.U32 R9, R9, 0x400, RZ ;  /* 0x0000040009097824 */ /* 0x000fe200078e00ff */
[----:B------:R-:W-:Y:S02]  /*0c80*/  IADD3 R5, R8, -R5, RZ ;  /* 0x8000000508057210 */ /* 0x000fe40007ffe0ff */
[C---:B------:R-:W-:Y:S01]  /*0c90*/  SHF.L.U32 R3, R0.reuse, 0x6, RZ ;  /* 0x0000000600037819 */ /* 0x040fe200000006ff */
[----:B------:R-:W-:Y:S01]  /*0ca0*/  IMAD R7, R7, 0x40, R9 ;  /* 0x0000004007077824 */ /* 0x000fe200078e0209 */
[----:B------:R-:W-:Y:S01]  /*0cb0*/  R2P PR, R0, 0x6 ;  /* 0x0000000600007804 */ /* 0x000fe20000000000 */
[----:B------:R-:W-:Y:S01]  /*0cc0*/  IMAD.HI R0, R14, 0x55555556, RZ ;  /* 0x555555560e007827 */ /* 0x000fe200078e02ff */
[----:B------:R-:W-:-:S02]  /*0cd0*/  LOP3.LUT R13, R13, 0xfffffff8, RZ, 0xc0, !PT ;  /* 0xfffffff80d0d7812 */ /* 0x000fc400078ec0ff */
[----:B------:R-:W-:Y:S01]  /*0ce0*/  LEA.HI R10, R10, R157, RZ, 0x5 ;  /* 0x0000009d0a0a7211 */ /* 0x000fe200078f28ff */
[----:B------:R-:W-:Y:S01]  /*0cf0*/  IMAD.SHL.U32 R8, R5, 0x8, RZ ;  /* 0x0000000805087824 */ /* 0x000fe200078e00ff */
[----:B------:R-:W-:Y:S01]  /*0d00*/  LOP3.LUT R4, R11, 0x7ffffffc, RZ, 0xc0, !PT ;  /* 0x7ffffffc0b047812 */ /* 0x000fe200078ec0ff */
[----:B------:R-:W-:Y:S01]  /*0d10*/  IMAD.IADD R13, R12, 0x1, -R13 ;  /* 0x000000010c0d7824 */ /* 0x000fe200078e0a0d */
[----:B------:R-:W-:Y:S02]  /*0d20*/  LEA.HI R0, R0, R0, RZ, 0x1 ;  /* 0x0000000000007211 */ /* 0x000fe400078f08ff */
[----:B------:R-:W-:Y:S01]  /*0d30*/  SHF.R.S32.HI R10, RZ, 0x5, R10 ;  /* 0x00000005ff0a7819 */ /* 0x000fe2000001140a */
[----:B------:R-:W-:Y:S01]  /*0d40*/  IMAD.IADD R156, R157, 0x1, -R4 ;  /* 0x000000019d9c7824 */ /* 0x000fe200078e0a04 */
[----:B------:R-:W-:Y:S01]  /*0d50*/  LOP3.LUT R3, R3, 0x1c0, RZ, 0xc0, !PT ;  /* 0x000001c003037812 */ /* 0x000fe200078ec0ff */
[----:B------:R-:W-:Y:S01]  /*0d60*/  IMAD.U32 R4, RZ, RZ, UR4 ;  /* 0x00000004ff047e24 */ /* 0x000fe2000f8e00ff */
[----:B------:R-:W-:Y:S01]  /*0d70*/  IADD3 R7, R8, R7, RZ ;  /* 0x0000000708077210 */ /* 0x000fe20007ffe0ff */
[----:B------:R-:W-:Y:S01]  /*0d80*/  IMAD R0, R0, -0x3, R14 ;  /* 0xfffffffd00007824 */ /* 0x000fe200078e020e */
[----:B------:R-:W-:Y:S01]  /*0d90*/  MOV R5, UR5 ;  /* 0x0000000500057c02 */ /* 0x000fe20008000f00 */
[----:B------:R-:W-:Y:S01]  /*0da0*/  IMAD R13, R10, 0x10, R13 ;  /* 0x000000100a0d7824 */ /* 0x000fe200078e020d */
[----:B------:R-:W-:Y:S01]  /*0db0*/  LOP3.LUT R8, R3, 0x8, R8, 0xf8, !PT ;  /* 0x0000000803087812 */ /* 0x000fe200078ef808 */
[----:B------:R-:W-:Y:S01]  /*0dc0*/  IMAD R156, R156, R15, 0xc0 ;  /* 0x000000c09c9c7424 */ /* 0x000fe200078e020f */
[----:B------:R-:W-:Y:S01]  /*0dd0*/  SHF.R.U32.HI R3, RZ, 0x3, R3 ;  /* 0x00000003ff037819 */ /* 0x000fe20000011603 */
[----:B------:R-:W-:Y:S01]  /*0de0*/  IMAD.WIDE R4, R7, 0x2, R4 ;  /* 0x0000000207047825 */ /* 0x000fe200078e0204 */
[----:B------:R-:W-:-:S02]  /*0df0*/  SHF.L.U32 R6, R6, 0x6, RZ ;  /* 0x0000000606067819 */ /* 0x000fc400000006ff */
[----:B------:R-:W-:Y:S01]  /*0e00*/  LOP3.LUT R3, R8, R3, RZ, 0x3c, !PT ;  /* 0x0000000308037212 */ /* 0x000fe200078e3cff */
[----:B------:R-:W-:Y:S01]  /*0e10*/  IMAD R152, R0, 0x40, R13 ;  /* 0x0000004000987824 */ /* 0x000fe200078e020d */
[----:B------:R-:W-:Y:S01]  /*0e20*/  LOP3.LUT R0, R17, 0x1, RZ, 0xfc, !PT ;  /* 0x0000000111007812 */ /* 0x000fe200078efcff */
[----:B------:R1:W-:Y:S01]  /*0e30*/  STL.64 [R1+0x10], R4 ;  /* 0x0000100401007387 */ /* 0x0003e20000100a00 */
[----:B------:R-:W-:Y:S02]  /*0e40*/  LOP3.LUT R6, R6, 0x7ffffe00, RZ, 0xc0, !PT ;  /* 0x7ffffe0006067812 */ /* 0x000fe400078ec0ff */
[----:B------:R-:W-:Y:S01]  /*0e50*/  SEL R19, R19, 0xffffffc0, !P2 ;  /* 0xffffffc013137807 */ /* 0x000fe20005000000 */
[----:B------:R1:W-:Y:S01]  /*0e60*/  STL [R1], R0 ;  /* 0x0000000001007387 */ /* 0x0003e20000100800 */
[----:B------:R-:W-:-:S04]  /*0e70*/  IADD3 R3, R3, R6, R9 ;  /* 0x0000000603037210 */ /* 0x000fc80007ffe009 */
[----:B------:R-:W-:-:S05]  /*0e80*/  LEA R155, R3, UR40, 0x1 ;  /* 0x00000028039b7c11 */ /* 0x000fca000f8e08ff */
[C---:B------:R-:W-:Y:S02]  /*0e90*/  VIADD R153, R155.reuse, 0x1e800 ;  /* 0x0001e8009b997836 */ /* 0x040fe40000000000 */
[----:B------:R-:W-:-:S03]  /*0ea0*/  VIADD R154, R155, 0x1e820 ;  /* 0x0001e8209b9a7836 */ /* 0x000fc60000000000 */
[C---:B------:R-:W-:Y:S01]  /*0eb0*/  @P1 IADD3 R154, R153.reuse, -0x20, RZ ;  /* 0xffffffe0999a1810 */ /* 0x040fe20007ffe0ff */
[----:B------:R-:W-:-:S03]  /*0ec0*/  IMAD.IADD R153, R153, 0x1, R19 ;  /* 0x0000000199997824 */ /* 0x000fc600078e0213 */
[----:B------:R-:W-:Y:S01]  /*0ed0*/  IADD3 R19, R19, R154, RZ ;  /* 0x0000009a13137210 */ /* 0x000fe20007ffe0ff */
[C---:B------:R-:W-:Y:S02]  /*0ee0*/  VIADD R18, R154.reuse, 0x6000 ;  /* 0x000060009a127836 */ /* 0x040fe40000000000 */
[----:B-1----:R-:W-:-:S07]  /*0ef0*/  VIADD R17, R154, 0xc000 ;  /* 0x0000c0009a117836 */ /* 0x002fce0000000000 */
.L_x_31:
[C---:B------:R-:W-:Y:S01]  /*0f00*/  VIADD R0, R2.reuse, 0xffffff80 ;  /* 0xffffff8002007836 */ /* 0x040fe20000000000 */
[----:B------:R-:W-:Y:S01]  /*0f10*/  IADD3 R3, R2, -0x80, RZ ;  /* 0xffffff8002037810 */ /* 0x000fe20007ffe0ff */
[----:B------:R-:W1:Y:S01]  /*0f20*/  LDC R121, c[0x0][0x2e0] ;  /* 0x0000b800ff797b82 */ /* 0x000e620000000800 */
[----:B------:R-:W-:Y:S01]  /*0f30*/  ULDC.64 UR6, c[0x0][0x3f8] ;  /* 0x0000fe0000067ab9 */ /* 0x000fe20000000a00 */
[----:B------:R-:W-:Y:S01]  /*0f40*/  ULDC UR4, c[0x0][0xda8] ;  /* 0x00036a0000047ab9 */ /* 0x000fe20000000800 */
[----:B------:R-:W-:Y:S01]  /*0f50*/  SHF.R.S32.HI R0, RZ, 0x1f, R0 ;  /* 0x0000001fff007819 */ /* 0x000fe20000011400 */
[----:B------:R-:W-:Y:S02]  /*0f60*/  UISETP.NE.U32.AND UP0, UPT, UR6, URZ, UPT ;  /* 0x0000003f0600728c */ /* 0x000fe4000bf05070 */
[----:B------:R-:W-:Y:S01]  /*0f70*/  UISETP.NE.AND UP1, UPT, UR4, 0x1, UPT ;  /* 0x000000010400788c */ /* 0x000fe2000bf25270 */
[----:B------:R-:W-:Y:S01]  /*0f80*/  LEA.HI R0, R0, R3, RZ, 0x7 ;  /* 0x0000000300007211 */ /* 0x000fe200078f38ff */
[----:B------:R-:W-:Y:S01]  /*0f90*/  UISETP.NE.AND.EX UP0, UPT, UR7, URZ, UPT, UP0 ;  /* 0x0000003f0700728c */ /* 0x000fe2000bf05300 */
[----:B------:R-:W-:-:S02]  /*0fa0*/  ULDC UR6, c[0x0][0x404] ;  /* 0x0001010000067ab9 */ /* 0x000fc40000000800 */
[----:B------:R-:W-:Y:S01]  /*0fb0*/  SHF.R.S32.HI R0, RZ, 0x7, R0 ;  /* 0x00000007ff007819 */ /* 0x000fe20000011400 */
[----:B------:R-:W-:Y:S02]  /*0fc0*/  USEL UR6, UR6, 0x1, UP0 ;  /* 0x0000000106067887 */ /* 0x000fe40008000000 */
[----:B------:R-:W-:Y:S02]  /*0fd0*/  UIADD3 UR7, UR40, 0x1e800, URZ ;  /* 0x0001e80028077890 */ /* 0x000fe4000fffe03f */
[----:B------:R2:W3:Y:S01]  /*0fe0*/  SHFL.IDX PT, R22, R0, RZ, 0x1f ;  /* 0x00001fff00167589 */ /* 0x0004e200000e0000 */
[----:B------:R-:W-:Y:S01]  /*0ff0*/  ULDC UR4, c[0x0][0xdb4] ;  /* 0x00036d0000047ab9 */ /* 0x000fe20000000800 */
[----:B------:R-:W-:Y:S02]  /*1000*/  ULOP3.LUT UP0, URZ, UR7, 0x3ff, URZ, 0xc0, !UPT ;  /* 0x000003ff073f7892 */ /* 0x000fe4000f80c03f */
[----:B------:R-:W-:Y:S01]  /*1010*/  UISETP.NE.AND UP2, UPT, UR4, 0x1, UPT ;  /* 0x000000010400788c */ /* 0x000fe2000bf45270 */
[----:B------:R-:W-:-:S02]  /*1020*/  UMOV UR41, UR46 ;  /* 0x0000002e00297c82 */ /* 0x000fc40008000000 */
[----:B------:R-:W-:Y:S01]  /*1030*/  @UP1 ULDC UR4, c[0x0][0xdac] ;  /* 0x00036b0000041ab9 */ /* 0x000fe20000000800 */
[----:B-1----:R-:W-:Y:S01]  /*1040*/  IMAD R121, R121, UR6, RZ ;  /* 0x0000000679797c24 */ /* 0x002fe2000f8e02ff */
[----:B------:R-:W-:Y:S01]  /*1050*/  UIMAD.WIDE.U32 UR4, UR46, UR4, URZ ;  /* 0x000000042e0472a5 */ /* 0x000fe2000f8e003f */
[----:B------:R-:W-:Y:S01]  /*1060*/  PLOP3.LUT P0, PT, PT, PT, UP0, 0x80, 0x0 ;  /* 0x000000000000781c */ /* 0x000fe20003f0f008 */
[----:B------:R-:W-:Y:S01]  /*1070*/  @UP1 ULDC UR6, c[0x0][0xdb0] ;  /* 0x00036c0000061ab9 */ /* 0x000fe20000000800 */
[----:B--2---:R-:W-:Y:S01]  /*1080*/  VIADD R0, R121, 0xbf ;  /* 0x000000bf79007836 */ /* 0x004fe20000000000 */
[----:B------:R-:W-:-:S03]  /*1090*/  @UP1 USHF.R.U32.HI UR41, URZ, UR6, UR5 ;  /* 0x000000063f291299 */ /* 0x000fc60008011605 */
[----:B------:R-:W-:Y:S01]  /*10a0*/  IMAD.HI R0, R0, 0x2aaaaaab, RZ ;  /* 0x2aaaaaab00007827 */ /* 0x000fe200078e02ff */
[----:B------:R-:W-:Y:S02]  /*10b0*/  @UP2 ULDC.64 UR6, c[0x0][0xdb8] ;  /* 0x00036e0000062ab9 */ /* 0x000fe40000000a00 */
[----:B------:R-:W-:Y:S02]  /*10c0*/  UIMAD.WIDE.U32 UR4, UR41, UR6, URZ ;  /* 0x00000006290472a5 */ /* 0x000fe4000f8e003f */
[----:B------:R-:W-:Y:S02]  /*10d0*/  UMOV UR44, UR41 ;  /* 0x00000029002c7c82 */ /* 0x000fe40008000000 */
[----:B------:R-:W-:Y:S01]  /*10e0*/  @UP2 USHF.R.U32.HI UR44, URZ, UR7, UR5 ;  /* 0x000000073f2c2299 */ /* 0x000fe20008011605 */
[----:B---3--:R-:W-:-:S05]  /*10f0*/  IMAD.HI R3, R22, 0x55555556, RZ ;  /* 0x5555555616037827 */ /* 0x008fca00078e02ff */
[----:B------:R-:W-:Y:S02]  /*1100*/  LEA.HI R5, R3, R3, RZ, 0x1 ;  /* 0x0000000303057211 */ /* 0x000fe400078f08ff */
[----:B------:R-:W-:-:S03]  /*1110*/  SHF.R.U32.HI R3, RZ, 0x1f, R0 ;  /* 0x0000001fff037819 */ /* 0x000fc60000011600 */
[----:B------:R-:W-:Y:S01]  /*1120*/  IMAD R24, R5, -0x3, R22 ;  /* 0xfffffffd05187824 */ /* 0x000fe200078e0216 */
[----:B------:R-:W-:-:S05]  /*1130*/  LEA.HI.SX32 R0, R0, R3, 0x1b ;  /* 0x0000000300007211 */ /* 0x000fca00078fdaff */
[----:B------:R1:W-:Y:S01]  /*1140*/  STL [R1+0xc], R0 ;  /* 0x00000c0001007387 */ /* 0x0003e20000100800 */
[----:B------:R-:W-:Y:S05]  /*1150*/  @!P0 BRA `(.L_x_9) ;  /* 0x0000000000408947 */ /* 0x000fea0003800000 */
[----:B-1----:R-:W-:Y:S01]  /*1160*/  MOV R0, 0x0 ;  /* 0x0000000000007802 */ /* 0x002fe20000000f00 */
[----:B------:R-:W-:Y:S01]  /*1170*/  ULDC.64 UR4, c[0x4][0xa8] ;  /* 0x01002a0000047ab9 */ /* 0x000fe20000000a00 */
[----:B------:R-:W-:Y:S01]  /*1180*/  ULDC.64 UR6, c[0x4][0x48] ;  /* 0x0100120000067ab9 */ /* 0x000fe20000000a00 */
[----:B------:R-:W-:Y:S01]  /*1190*/  MOV R4, UR4 ;  /* 0x0000000400047c02 */ /* 0x000fe20008000f00 */
[----:B------:R1:W2:Y:S01]  /*11a0*/  LDC.64 R14, c[0x4][R0] ;  /* 0x01000000000e7b82 */ /* 0x0002a20000000a00 */
[----:B------:R-:W-:Y:S01]  /*11b0*/  IMAD.U32 R5, RZ, RZ, UR5 ;  /* 0x00000005ff057e24 */ /* 0x000fe2000f8e00ff */
[----:B------:R-:W-:Y:S01]  /*11c0*/  ULDC.64 UR4, c[0x4][0xb0] ;  /* 0x01002c0000047ab9 */ /* 0x000fe20000000a00 */
[----:B------:R-:W-:Y:S01]  /*11d0*/  IMAD.U32 R10, RZ, RZ, UR6 ;  /* 0x00000006ff0a7e24 */ /* 0x000fe2000f8e00ff */
[----:B------:R-:W-:Y:S01]  /*11e0*/  MOV R7, UR5 ;  /* 0x0000000500077c02 */ /* 0x000fe20008000f00 */
[----:B------:R-:W-:Y:S01]  /*11f0*/  IMAD.U32 R6, RZ, RZ, UR4 ;  /* 0x00000004ff067e24 */ /* 0x000fe2000f8e00ff */
[----:B------:R-:W-:Y:S01]  /*1200*/  MOV R8, 0x70 ;  /* 0x0000007000087802 */ /* 0x000fe20000000f00 */
[----:B------:R-:W-:-:S02]  /*1210*/  IMAD.U32 R11, RZ, RZ, UR7 ;  /* 0x00000007ff0b7e24 */ /* 0x000fc4000f8e00ff */
[----:B------:R-:W-:Y:S02]  /*1220*/  IMAD.MOV.U32 R12, RZ, RZ, 0x1 ;  /* 0x00000001ff0c7424 */ /* 0x000fe400078e00ff */
[----:B-1----:R-:W-:-:S07]  /*1230*/  IMAD.MOV.U32 R13, RZ, RZ, RZ ;  /* 0x000000ffff0d7224 */ /* 0x002fce00078e00ff */
[----:B------:R-:W-:-:S07]  /*1240*/  LEPC R20, `(.L_x_9) ;  /* 0x000000001014794e */ /* 0x000fce0000000000 */
[----:B--2---:R-:W-:Y:S05]  /*1250*/  CALL.ABS.NOINC R14 ;  /* 0x000000000e007343 */ /* 0x004fea0003c00000 */
.L_x_9:
[----:B------:R-:W2:Y:S01]  /*1260*/  LDL R20, [R1] ;  /* 0x0000000001147983 */ /* 0x000ea20000100800 */
[----:B-1----:R-:W-:-:S04]  /*1270*/  LOP3.LUT R0, R23, 0x1, RZ, 0xc0, !PT ;  /* 0x0000000117007812 */ /* 0x002fc800078ec0ff */
[----:B------:R-:W-:-:S04]  /*1280*/  SHF.L.U32 R0, R0, 0x1f, RZ ;  /* 0x0000001f00007819 */ /* 0x000fc800000006ff */
[----:B------:R-:W1:Y:S01]  /*1290*/  SYNCS.PHASECHK.TRANS64.TRYWAIT P1, [UR40+0x30800], R0 ;  /* 0x03080000ff0075a7 */ /* 0x000e620008020168 */
[----:B--2---:R-:W-:Y:S01]  /*12a0*/  ISETP.NE.AND P0, PT, R20, 0x3, PT ;  /* 0x000000031400780c */ /* 0x004fe20003f05270 */
[----:B-1----:R-:W-:-:S12]  /*12b0*/  @!P1 BRA `(.L_x_10) ;  /* 0x000000a400849947 */ /* 0x002fd80003800000 */
.L_x_87:
[----:B------:R-:W-:Y:S05]  /*12c0*/  @!P0 BRA `(.L_x_11) ;  /* 0x0000000000048947 */ /* 0x000fea0003800000 */
[----:B------:R-:W-:Y:S01]  /*12d0*/  BPT.TRAP 0x1 ;  /* 0x000000040000795c */ /* 0x000fe20000300000 */
.L_x_11:
[----:B------:R-:W-:Y:S01]  /*12e0*/  IMAD.U32 R6, RZ, RZ, UR37 ;  /* 0x00000025ff067e24 */ /* 0x000fe2000f8e00ff */
[----:B-1----:R-:W-:-:S04]  /*12f0*/  MOV R3, UR36 ;  /* 0x0000002400037c02 */ /* 0x002fc80008000f00 */
[----:B------:R-:W-:Y:S02]  /*1300*/  LEA R3, R3, UR40, 0x3 ;  /* 0x0000002803037c11 */ /* 0x000fe4000f8e18ff */
[----:B------:R-:W-:-:S04]  /*1310*/  SHF.L.U32 R6, R6, 0x1f, RZ ;  /* 0x0000001f06067819 */ /* 0x000fc800000006ff */
[----:B------:R1:W2:Y:S01]  /*1320*/  SYNCS.PHASECHK.TRANS64.TRYWAIT P2, [R3+URZ+0x30830], R6 ;  /* 0x03083006030075a7 */ /* 0x0002a2000804017f */
[----:B------:R-:W-:Y:S05]  /*1330*/  @!P0 BRA `(.L_x_12) ;  /* 0x0000000000048947 */ /* 0x000fea0003800000 */
[----:B------:R-:W-:Y:S01]  /*1340*/  BPT.TRAP 0x1 ;  /* 0x000000040000795c */ /* 0x000fe20000300000 */
.L_x_12:
[----:B------:R-:W-:Y:S02]  /*1350*/  LEA R0, R24, UR40, 0xd ;  /* 0x0000002818007c11 */ /* 0x000fe4000f8e68ff */
[----:B------:R-:W-:-:S03]  /*1360*/  LOP3.LUT P1, RZ, R2, 0x7f, RZ, 0xc0, !PT ;  /* 0x0000007f02ff7812 */ /* 0x000fc6000782c0ff */
[----:B------:R-:W-:-:S05]  /*1370*/  VIADD R4, R0, 0xc400 ;  /* 0x0000c40000047836 */ /* 0x000fca0000000000 */
[----:B------:R-:W-:-:S04]  /*1380*/  SHF.R.U32.HI R4, RZ, 0x4, R4 ;  /* 0x00000004ff047819 */ /* 0x000fc80000011604 */
[----:B------:R-:W-:Y:S01]  /*1390*/  LOP3.LUT R4, R4, 0x3fff, RZ, 0xc0, !PT ;  /* 0x00003fff04047812 */ /* 0x000fe200078ec0ff */
[----:B--2---:R-:W-:Y:S06]  /*13a0*/  @P2 BRA `(.L_x_13) ;  /* 0x0000000000082947 */ /* 0x004fec0003800000 */
[----:B------:R-:W2:Y:S02]  /*13b0*/  SYNCS.PHASECHK.TRANS64.TRYWAIT P2, [R3+URZ+0x30830], R6 ;  /* 0x03083006030075a7 */ /* 0x000ea4000804017f */
[----:B--2---:R-:W-:Y:S05]  /*13c0*/  @!P2 BRA `(.L_x_14) ;  /* 0x000000a40058a947 */ /* 0x004fea0003800000 */
.L_x_13:
[----:B------:R-:W-:Y:S05]  /*13d0*/  WARPSYNC.ALL ;  /* 0x0000000000007948 */ /* 0x000fea0003800000 */
[----:B------:R-:W-:Y:S01]  /*13e0*/  MOV R151, RZ ;  /* 0x000000ff00977202 */ /* 0x000fe20000000f00 */
[----:B------:R-:W-:Y:S01]  /*13f0*/  IMAD.MOV.U32 R9, RZ, RZ, 0x40000040 ;  /* 0x40000040ff097424 */ /* 0x000fe200078e00ff */
[----:B------:R-:W-:Y:S01]  /*1400*/  LOP3.LUT R8, R4, 0x10000, RZ, 0xfc, !PT ;  /* 0x0001000004087812 */ /* 0x000fe200078efcff */
[----:B------:R-:W-:-:S03]  /*1410*/  UIADD3 UR4, UR40, 0x12400, URZ ;  /* 0x0001240028047890 */ /* 0x000fc6000fffe03f */
[C---:B------:R-:W-:Y:S01]  /*1420*/  R2UR UR8, R8.reuse ;  /* 0x00000000080872ca */ /* 0x040fe200000e0000 */
[----:B------:R-:W-:Y:S01]  /*1430*/  WARPGROUP.ARRIVE ;  /* 0x00000000000079c5 */ /* 0x000fe20000000000 */
[----:B------:R-:W-:Y:S01]  /*1440*/  R2UR UR9, R9 ;  /* 0x00000000090972ca */ /* 0x000fe200000e0000 */
[----:B------:R-:W-:Y:S01]  /*1450*/  USHF.R.U32.HI UR4, URZ, 0x4, UR4 ;  /* 0x000000043f047899 */ /* 0x000fe20008011604 */
[----:B------:R-:W-:Y:S01]  /*1460*/  R2UR UR16, R8 ;  /* 0x00000000081072ca */ /* 0x000fe200000e0000 */
[----:B------:R-:W-:Y:S01]  /*1470*/  UMOV UR11, 0x40000040 ;  /* 0x40000040000b7882 */ /* 0x000fe20000000000 */
[----:B------:R-:W-:Y:S01]  /*1480*/  UMOV UR13, 0x40000040 ;  /* 0x40000040000d7882 */ /* 0x000fe20000000000 */
[----:B------:R-:W-:Y:S01]  /*1490*/  ULOP3.LUT UR4, UR4, 0x3fff, URZ, 0xc0, !UPT ;  /* 0x00003fff04047892 */ /* 0x000fe2000f8ec03f */
[C---:B------:R-:W-:Y:S01]  /*14a0*/  VIADD R123, R121.reuse, 0xbf ;  /* 0x000000bf797b7836 */ /* 0x040fe20000000000 */
[----:B------:R-:W-:Y:S01]  /*14b0*/  UMOV UR15, 0x40000040 ;  /* 0x40000040000f7882 */ /* 0x000fe20000000000 */
[----:B------:R-:W-:Y:S01]  /*14c0*/  UMOV UR17, 0x40000040 ;  /* 0x4000004000117882 */ /* 0x000fe20000000000 */
[----:B------:R-:W-:Y:S01]  /*14d0*/  ULOP3.LUT UR4, UR4, 0x10000, URZ, 0xfc, !UPT ;  /* 0x0001000004047892 */ /* 0x000fe2000f8efc3f */
[----:B------:R-:W-:Y:S01]  /*14e0*/  IADD3 R122, R121, 0xbf, RZ ;  /* 0x000000bf797a7810 */ /* 0x000fe20007ffe0ff */
[----:B------:R-:W-:Y:S01]  /*14f0*/  UMOV UR19, 0x40000040 ;  /* 0x4000004000137882 */ /* 0x000fe20000000000 */
[----:B------:R-:W-:Y:S01]  /*1500*/  ULDC UR5, c[0x0][0x9d8] ;  /* 0x0002760000057ab9 */ /* 0x000fe20000000800 */
[----:B------:R-:W-:Y:S01]  /*1510*/  UIMAD UR6, UR36, 0x600, UR4 ;  /* 0x00000600240678a4 */ /* 0x000fe2000f8e0204 */
[----:B------:R-:W-:Y:S01]  /*1520*/  IMAD.HI R123, R123, 0x2aaaaaab, RZ ;  /* 0x2aaaaaab7b7b7827 */ /* 0x000fe200078e02ff */
[----:B------:R-:W-:Y:S01]  /*1530*/  UIADD3 UR12, UR16, 0x4, URZ ;  /* 0x00000004100c7890 */ /* 0x000fe2000fffe03f */
[----:B------:R-:W-:Y:S01]  /*1540*/  P2R R120, PR, RZ, 0x1 ;  /* 0x00000001ff787803 */ /* 0x000fe20000000000 */
[----:B------:R-:W-:Y:S01]  /*1550*/  UIADD3 UR14, UR6, 0x4, URZ ;  /* 0x00000004060e7890 */ /* 0x000fe2000fffe03f */
[----:B------:R-:W-:Y:S01]  /*1560*/  IMAD.HI R122, R122, 0x2aaaaaab, RZ ;  /* 0x2aaaaaab7a7a7827 */ /* 0x000fe200078e02ff */
[----:B------:R-:W-:Y:S01]  /*1570*/  UIADD3 UR18, UR6, 0x6, URZ ;  /* 0x0000000606127890 */ /* 0x000fe2000fffe03f */
[----:B------:R-:W-:Y:S01]  /*1580*/  SHF.R.U32.HI R123, RZ, 0x1f, R123 ;  /* 0x0000001fff7b7819 */ /* 0x000fe2000001167b */
[----:B------:R-:W-:Y:S01]  /*1590*/  UMOV UR10, UR6 ;  /* 0x00000006000a7c82 */ /* 0x000fe20008000000 */
[--C-:B------:R-:W-:Y:S01]  /*15a0*/  IMAD.MOV.U32 R149, RZ, RZ, R151.reuse ;  /* 0x000000ffff957224 */ /* 0x100fe200078e0097 */
[----:B------:R-:W-:Y:S01]  /*15b0*/  HGMMA.64x192x16.F32.BF16 R24, gdesc[UR8], RZ, !UPT, gsb0 ;  /* 0x02e00000081879f0 */ /* 0x000fe2000c0018ff */
[----:B------:R-:W-:Y:S01]  /*15c0*/  UIADD3 UR8, UR16, 0x2, URZ ;  /* 0x0000000210087890 */ /* 0x000fe2000fffe03f */
[----:B------:R-:W-:Y:S01]  /*15d0*/  LEA.HI.SX32 R122, R122, R123, 0x1b ;  /* 0x0000007b7a7a7211 */ /* 0x000fe200078fdaff */
[----:B------:R-:W-:Y:S01]  /*15e0*/  UIADD3 UR10, UR6, 0x2, URZ ;  /* 0x00000002060a7890 */ /* 0x000fe2000fffe03f */
[--C-:B------:R-:W-:Y:S01]  /*15f0*/  IMAD.MOV.U32 R147, RZ, RZ, R151.reuse ;  /* 0x000000ffff937224 */ /* 0x100fe200078e0097 */
[----:B------:R-:W-:Y:S01]  /*1600*/  UMOV UR9, 0x40000040 ;  /* 0x4000004000097882 */ /* 0x000fe20000000000 */
[----:B------:R-:W-:Y:S01]  /*1610*/  UMOV UR11, 0x40000040 ;  /* 0x40000040000b7882 */ /* 0x000fe20000000000 */
[----:B------:R-:W-:Y:S01]  /*1620*/  UIADD3 UR16, UR16, 0x6, URZ ;  /* 0x0000000610107890 */ /* 0x000fe2000fffe03f */
[-C--:B------:R-:W-:Y:S01]  /*1630*/  MOV R145, R151.reuse ;  /* 0x0000009700917202 */ /* 0x080fe20000000f00 */
[----:B------:R-:W-:Y:S01]  /*1640*/  ULDC UR6, c[0x0][0x988] ;  /* 0x0002620000067ab9 */ /* 0x000fe20000000800 */
[--C-:B------:R-:W-:Y:S01]  /*1650*/  IMAD.MOV.U32 R143, RZ, RZ, R151.reuse ;  /* 0x000000ffff8f7224 */ /* 0x100fe200078e0097 */
[-C--:B------:R-:W-:Y:S01]  /*1660*/  MOV R139, R151.reuse ;  /* 0x00000097008b7202 */ /* 0x080fe20000000f00 */
[--C-:B------:R-:W-:Y:S01]  /*1670*/  IMAD.MOV.U32 R141, RZ, RZ, R151.reuse ;  /* 0x000000ffff8d7224 */ /* 0x100fe200078e0097 */
[-C--:B------:R-:W-:Y:S01]  /*1680*/  MOV R133, R151.reuse ;  /* 0x0000009700857202 */ /* 0x080fe20000000f00 */
[--C-:B------:R-:W-:Y:S01]  /*1690*/  IMAD.MOV.U32 R137, RZ, RZ, R151.reuse ;  /* 0x000000ffff897224 */ /* 0x100fe200078e0097 */
[----:B------:R-:W-:Y:S01]  /*16a0*/  MOV R127, R151 ;  /* 0x00000097007f7202 */ /* 0x000fe20000000f00 */
[----:B------:R-:W-:-:S02]  /*16b0*/  IMAD.MOV.U32 R135, RZ, RZ, R151 ;  /* 0x000000ffff877224 */ /* 0x000fc400078e0097 */
[--C-:B------:R-:W-:Y:S02]  /*16c0*/  IMAD.MOV.U32 R131, RZ, RZ, R151.reuse ;  /* 0x000000ffff837224 */ /* 0x100fe400078e0097 */
[--C-:B------:R-:W-:Y:S02]  /*16d0*/  IMAD.MOV.U32 R129, RZ, RZ, R151.reuse ;  /* 0x000000ffff817224 */ /* 0x100fe400078e0097 */
[--C-:B------:R-:W-:Y:S02]  /*16e0*/  IMAD.MOV.U32 R125, RZ, RZ, R151.reuse ;  /* 0x000000ffff7d7224 */ /* 0x100fe400078e0097 */
[----:B------:R-:W-:Y:S01]  /*16f0*/  IMAD.MOV.U32 R123, RZ, RZ, R151 ;  /* 0x000000ffff7b7224 */ /* 0x000fe200078e0097 */
[----:B------:R-:W-:Y:S02]  /*1700*/  WARPGROUP.DEPBAR.LE gsb0, 0x0 ;  /* 0x00008000000079c5 */ /* 0x000fe40000010000 */
[----:B------:R-:W-:-:S06]  /*1710*/  WARPGROUP.ARRIVE ;  /* 0x00000000000079c5 */ /* 0x000fcc0000000000 */
[----:B------:R-:W-:Y:S03]  /*1720*/  HGMMA.64x192x16.F32.BF16 R24, gdesc[UR8], R24, gsb0 ;  /* 0x02e00000081879f0 */ /* 0x000fe60008001818 */
[----:B------:R-:W-:Y:S02]  /*1730*/  WARPGROUP.DEPBAR.LE gsb0, 0x0 ;  /* 0x00008000000079c5 */ /* 0x000fe40000010000 */
[----:B------:R-:W-:-:S15]  /*1740*/  WARPGROUP.ARRIVE ;  /* 0x00000000000079c5 */ /* 0x000fde0000000000 */
[----:B------:R-:W-:Y:S03]  /*1750*/  HGMMA.64x192x16.F32.BF16 R24, gdesc[UR12], R24, gsb0 ;  /* 0x02e000000c1879f0 */ /* 0x000fe60008001818 */
[----:B------:R-:W-:Y:S02]  /*1760*/  WARPGROUP.DEPBAR.LE gsb0, 0x0 ;  /* 0x00008000000079c5 */ /* 0x000fe40000010000 */
[----:B------:R-:W-:-:S15]  /*1770*/  WARPGROUP.ARRIVE ;  /* 0x00000000000079c5 */ /* 0x000fde0000000000 */
[----:B------:R-:W-:Y:S03]  /*1780*/  HGMMA.64x192x16.F32.BF16 R24, gdesc[UR16], R24, gsb0 ;  /* 0x02e00000101879f0 */ /* 0x000fe60008001818 */
[----:B------:R-:W-:Y:S02]  /*1790*/  WARPGROUP.DEPBAR.LE gsb0, 0x0 ;  /* 0x00008000000079c5 */ /* 0x000fe40000010000 */
[----:B------:R-:W-:Y:S01]  /*17a0*/  FMUL.FTZ R10, R28, UR5 ;  /* 0x000000051c0a7c20 */ /* 0x000fe20008410000 */
[----:B------:R-:W-:Y:S01]  /*17b0*/  FMUL.FTZ R12, R30, UR5 ;  /* 0x000000051e0c7c20 */ /* 0x000fe20008410000 */
[----:B-12---:R-:W-:Y:S01]  /*17c0*/  FMUL.FTZ R6, R26, UR5 ;  /* 0x000000051a067c20 */ /* 0x006fe20008410000 */
[----:B------:R-:W-:Y:S01]  /*17d0*/  FMUL.FTZ R7, R27, UR5 ;  /* 0x000000051b077c20 */ /* 0x000fe20008410000 */
[----:B------:R-:W-:Y:S01]  /*17e0*/  FMUL.FTZ R5, R25, UR5 ;  /* 0x0000000519057c20 */ /* 0x000fe20008410000 */
[----:B------:R-:W-:Y:S01]  /*17f0*/  FMUL.FTZ R14, R32, UR5 ;  /* 0x00000005200e7c20 */ /* 0x000fe20008410000 */
[----:B------:R-:W-:Y:S01]  /*1800*/  FMUL.FTZ R25, R37, UR5 ;  /* 0x0000000525197c20 */ /* 0x000fe20008410000 */
[----:B------:R-:W1:Y:S01]  /*1810*/  MUFU.TANH R10, R10 ;  /* 0x0000000a000a7308 */ /* 0x000e620000002400 */
[----:B------:R-:W-:Y:S01]  /*1820*/  FMUL.FTZ R32, R44, UR5 ;  /* 0x000000052c207c20 */ /* 0x000fe20008410000 */
[----:B------:R-:W-:Y:S01]  /*1830*/  FMUL.FTZ R44, R56, UR5 ;  /* 0x00000005382c7c20 */ /* 0x000fe20008410000 */
[----:B------:R-:W-:Y:S01]  /*1840*/  FMUL.FTZ R56, R68, UR5 ;  /* 0x0000000544387c20 */ /* 0x000fe20008410000 */
[----:B------:R-:W-:Y:S01]  /*1850*/  FMUL.FTZ R27, R39, UR5 ;  /* 0x00000005271b7c20 */ /* 0x000fe20008410000 */
[----:B------:R-:W-:Y:S01]  /*1860*/  FMUL.FTZ R68, R80, UR5 ;  /* 0x0000000550447c20 */ /* 0x000fe20008410000 */
[----:B------:R-:W-:Y:S01]  /*1870*/  FMUL.FTZ R13, R31, UR5 ;  /* 0x000000051f0d7c20 */ /* 0x000fe20008410000 */
[----:B------:R-:W-:Y:S01]  /*1880*/  IMAD.IADD R80, R156, 0x1, R121 ;  /* 0x000000019c507824 */ /* 0x000fe200078e0279 */
[----:B------:R-:W2:Y:S01]  /*1890*/  MUFU.TANH R12, R12 ;  /* 0x0000000c000c7308 */ /* 0x000ea20000002400 */
[----:B------:R-:W-:Y:S01]  /*18a0*/  FMUL.FTZ R20, R34, UR5 ;  /* 0x0000000522147c20 */ /* 0x000fe20008410000 */
[----:B------:R-:W-:Y:S01]  /*18b0*/  FMUL.FTZ R4, R24, UR5 ;  /* 0x0000000518047c20 */ /* 0x000fe20008410000 */
[----:B------:R-:W-:-:S02]  /*18c0*/  IMAD R80, R122, -0xc0, R80 ;  /* 0xffffff407a507824 */ /* 0x000fc400078e0250 */
[----:B------:R-:W-:Y:S01]  /*18d0*/  FMUL.FTZ R11, R29, UR5 ;  /* 0x000000051d0b7c20 */ /* 0x000fe20008410000 */
[----:B------:R-:W-:Y:S01]  /*18e0*/  FMUL.FTZ R29, R41, UR5 ;  /* 0x00000005291d7c20 */ /* 0x000fe20008410000 */
[----:B------:R-:W-:Y:S01]  /*18f0*/  FMUL.FTZ R21, R35, UR5 ;  /* 0x0000000523157c20 */ /* 0x000fe20008410000 */
[----:B------:R-:W-:Y:S01]  /*1900*/  FMUL.FTZ R15, R33, UR5 ;  /* 0x00000005210f7c20 */ /* 0x000fe20008410000 */
[----:B------:R-:W3:Y:S01]  /*1910*/  MUFU.TANH R6, R6 ;  /* 0x0000000600067308 */ /* 0x000ee20000002400 */
[----:B------:R-:W-:Y:S01]  /*1920*/  ISETP.GT.AND P3, PT, R80, 0x8, PT ;  /* 0x000000085000780c */ /* 0x000fe20003f64270 */
[----:B------:R-:W-:Y:S01]  /*1930*/  FMUL.FTZ R26, R38, UR5 ;  /* 0x00000005261a7c20 */ /* 0x000fe20008410000 */
[C---:B------:R-:W-:Y:S01]  /*1940*/  ISETP.GT.AND P4, PT, R80.reuse, RZ, PT ;  /* 0x000000ff5000720c */ /* 0x040fe20003f84270 */
[----:B------:R-:W-:Y:S01]  /*1950*/  FMUL.FTZ R33, R45, UR5 ;  /* 0x000000052d217c20 */ /* 0x000fe20008410000 */
[----:B------:R-:W-:Y:S01]  /*1960*/  ISETP.GT.AND P2, PT, R80, 0x1, PT ;  /* 0x000000015000780c */ /* 0x000fe20003f44270 */
[----:B------:R-:W-:Y:S01]  /*1970*/  FMUL.FTZ R45, R57, UR5 ;  /* 0x00000005392d7c20 */ /* 0x000fe20008410000 */
[----:B-1----:R-:W-:Y:S01]  /*1980*/  FSEL R10, R10, -INF , P3 ;  /* 0xff8000000a0a7808 */ /* 0x002fe20001800000 */
[----:B------:R-:W1:Y:S01]  /*1990*/  MUFU.TANH R7, R7 ;  /* 0x0000000700077308 */ /* 0x000e620000002400 */
[----:B--2---:R-:W-:Y:S01]  /*19a0*/  FSEL R12, R12, -INF , P3 ;  /* 0xff8000000c0c7808 */ /* 0x004fe20001800000 */
[----:B------:R-:W-:Y:S01]  /*19b0*/  FMUL.FTZ R57, R69, UR5 ;  /* 0x0000000545397c20 */ /* 0x000fe20008410000 */
[----:B------:R-:W-:Y:S01]  /*19c0*/  ISETP.GT.AND P3, PT, R80, 0x19, PT ;  /* 0x000000195000780c */ /* 0x000fe20003f64270 */
[----:B------:R-:W-:Y:S01]  /*19d0*/  FMUL.FTZ R69, R81, UR5 ;  /* 0x0000000551457c20 */ /* 0x000fe20008410000 */
[----:B------:R-:W-:Y:S01]  /*19e0*/  FMUL.FTZ R35, R47, UR5 ;  /* 0x000000052f237c20 */ /* 0x000fe20008410000 */
[----:B------:R-:W-:Y:S01]  /*19f0*/  FMUL.FTZ R81, R92, UR5 ;  /* 0x000000055c517c20 */ /* 0x000fe20008410000 */
[----:B------:R-:W-:Y:S01]  /*1a00*/  FMUL.FTZ R24, R36, UR5 ;  /* 0x0000000524187c20 */ /* 0x000fe20008410000 */
[----:B------:R-:W2:Y:S01]  /*1a10*/  MUFU.TANH R25, R25 ;  /* 0x0000001900197308 */ /* 0x000ea20000002400 */
[----:B---3--:R-:W-:Y:S01]  /*1a20*/  FSEL R6, R6, -INF , P4 ;  /* 0xff80000006067808 */ /* 0x008fe20002000000 */
[----:B------:R-:W-:Y:S01]  /*1a30*/  FMUL.FTZ R47, R59, UR5 ;  /* 0x000000053b2f7c20 */ /* 0x000fe20008410000 */
[----:B------:R-:W-:Y:S01]  /*1a40*/  FMUL.FTZ R31, R43, UR5 ;  /* 0x000000052b1f7c20 */ /* 0x000fe20008410000 */
[----:B------:R-:W-:Y:S01]  /*1a50*/  FMUL.FTZ R36, R48, UR5 ;  /* 0x0000000530247c20 */ /* 0x000fe20008410000 */
[----:B------:R-:W-:Y:S01]  /*1a60*/  FMUL.FTZ R59, R71, UR5 ;  /* 0x00000005473b7c20 */ /* 0x000fe20008410000 */
[----:B------:R-:W-:Y:S01]  /*1a70*/  ISETP.GT.AND P6, PT, R80, 0x9, PT ;  /* 0x000000095000780c */ /* 0x000fe20003fc4270 */
[----:B------:R-:W-:Y:S01]  /*1a80*/  FMUL.FTZ R30, R42, UR5 ;  /* 0x000000052a1e7c20 */ /* 0x000fe20008410000 */
[----:B------:R-:W3:Y:S01]  /*1a90*/  MUFU.TANH R27, R27 ;  /* 0x0000001b001b7308 */ /* 0x000ee20000002400 */
[----:B-1----:R-:W-:Y:S01]  /*1aa0*/  FSEL R7, R7, -INF , P2 ;  /* 0xff80000007077808 */ /* 0x002fe20001000000 */
[----:B------:R-:W-:Y:S01]  /*1ab0*/  FMUL.FTZ R48, R60, UR5 ;  /* 0x000000053c307c20 */ /* 0x000fe20008410000 */
[----:B------:R-:W-:Y:S01]  /*1ac0*/  FMUL.FTZ R71, R83, UR5 ;  /* 0x0000000553477c20 */ /* 0x000fe20008410000 */
[----:B------:R-:W-:Y:S01]  /*1ad0*/  FMUL.FTZ R60, R72, UR5 ;  /* 0x00000005483c7c20 */ /* 0x000fe20008410000 */
[----:B------:R-:W-:Y:S01]  /*1ae0*/  ISETP.GT.AND P5, PT, R80, 0x10, PT ;  /* 0x000000105000780c */ /* 0x000fe20003fa4270 */
[----:B------:R-:W-:Y:S01]  /*1af0*/  FMUL.FTZ R83, R94, UR5 ;  /* 0x000000055e537c20 */ /* 0x000fe20008410000 */
[----:B------:R-:W-:Y:S01]  /*1b00*/  FMUL.FTZ R72, R84, UR5 ;  /* 0x0000000554487c20 */ /* 0x000fe20008410000 */
[----:B------:R-:W1:Y:S01]  /*1b10*/  MUFU.TANH R13, R13 ;  /* 0x0000000d000d7308 */ /* 0x000e620000002400 */
[----:B--2---:R-:W-:Y:S01]  /*1b20*/  FSEL R92, R25, -INF , P3 ;  /* 0xff800000195c7808 */ /* 0x004fe20001800000 */
[----:B------:R-:W-:Y:S01]  /*1b30*/  FMUL.FTZ R42, R54, UR5 ;  /* 0x00000005362a7c20 */ /* 0x000fe20008410000 */
[----:B------:R-:W-:Y:S01]  /*1b40*/  FMNMX.FTZ R25, R6, R7, !PT ;  /* 0x0000000706197209 */ /* 0x000fe20007810000 */
[----:B------:R-:W-:Y:S01]  /*1b50*/  FMUL.FTZ R34, R46, UR5 ;  /* 0x000000052e227c20 */ /* 0x000fe20008410000 */
[----:B------:R-:W-:Y:S01]  /*1b60*/  FMUL.FTZ R54, R66, UR5 ;  /* 0x0000000542367c20 */ /* 0x000fe20008410000 */
[----:B------:R-:W-:Y:S01]  /*1b70*/  FMUL.FTZ R66, R78, UR5 ;  /* 0x000000054e427c20 */ /* 0x000fe20008410000 */
[----:B------:R-:W-:Y:S01]  /*1b80*/  FMUL.FTZ R78, R90, UR5 ;  /* 0x000000055a4e7c20 */ /* 0x000fe20008410000 */
[----:B------:R-:W2:Y:S01]  /*1b90*/  MUFU.TANH R14, R14 ;  /* 0x0000000e000e7308 */ /* 0x000ea20000002400 */
[----:B---3--:R-:W-:Y:S01]  /*1ba0*/  FSEL R94, R27, -INF , P3 ;  /* 0xff8000001b5e7808 */ /* 0x008fe20001800000 */
[----:B------:R-:W-:Y:S01]  /*1bb0*/  FMUL.FTZ R38, R50, UR5 ;  /* 0x0000000532267c20 */ /* 0x000fe20008410000 */
[----:B------:R-:W-:Y:S01]  /*1bc0*/  FMNMX.FTZ R27, R12, R25, !PT ;  /* 0x000000190c1b7209 */ /* 0x000fe20007810000 */
[----:B------:R-:W-:Y:S01]  /*1bd0*/  FMUL.FTZ R28, R40, UR5 ;  /* 0x00000005281c7c20 */ /* 0x000fe20008410000 */
[----:B------:R-:W-:Y:S01]  /*1be0*/  FMUL.FTZ R50, R62, UR5 ;  /* 0x000000053e327c20 */ /* 0x000fe20008410000 */
[----:B------:R-:W-:Y:S01]  /*1bf0*/  FMUL.FTZ R62, R74, UR5 ;  /* 0x000000054a3e7c20 */ /* 0x000fe20008410000 */
[----:B------:R-:W-:Y:S01]  /*1c00*/  FMUL.FTZ R74, R86, UR5 ;  /* 0x00000005564a7c20 */ /* 0x000fe20008410000 */
[----:B------:R-:W3:Y:S01]  /*1c10*/  MUFU.TANH R20, R20 ;  /* 0x0000001400147308 */ /* 0x000ee20000002400 */
[----:B-1----:R-:W-:Y:S01]  /*1c20*/  FSEL R84, R13, -INF , P6 ;  /* 0xff8000000d547808 */ /* 0x002fe20003000000 */
[----:B------:R-:W-:Y:S01]  /*1c30*/  FMUL.FTZ R13, R96, UR5 ;  /* 0x00000005600d7c20 */ /* 0x000fe20008410000 */
[----:B------:R-:W-:Y:S01]  /*1c40*/  FMUL.FTZ R39, R51, UR5 ;  /* 0x0000000533277c20 */ /* 0x000fe20008410000 */
[----:B------:R-:W-:Y:S01]  /*1c50*/  FMUL.FTZ R40, R52, UR5 ;  /* 0x0000000534287c20 */ /* 0x000fe20008410000 */
[----:B------:R-:W-:Y:S01]  /*1c60*/  FMNMX.FTZ R27, R84, R27, !PT ;  /* 0x0000001b541b7209 */ /* 0x000fe20007810000 */
[----:B------:R-:W-:Y:S01]  /*1c70*/  FMUL.FTZ R52, R64, UR5 ;  /* 0x0000000540347c20 */ /* 0x000fe20008410000 */
[----:B------:R-:W-:Y:S01]  /*1c80*/  FMUL.FTZ R64, R76, UR5 ;  /* 0x000000054c407c20 */ /* 0x000fe20008410000 */
[----:B------:R-:W1:Y:S01]  /*1c90*/  MUFU.TANH R4, R4 ;  /* 0x0000000400047308 */ /* 0x000e620000002400 */
[----:B--2---:R-:W-:Y:S01]  /*1ca0*/  FSEL R14, R14, -INF , P5 ;  /* 0xff8000000e0e7808 */ /* 0x004fe20002800000 */
[----:B------:R-:W-:Y:S01]  /*1cb0*/  FMUL.FTZ R76, R88, UR5 ;  /* 0x00000005584c7c20 */ /* 0x000fe20008410000 */
[----:B------:R-:W-:Y:S01]  /*1cc0*/  FMUL.FTZ R43, R55, UR5 ;  /* 0x00000005372b7c20 */ /* 0x000fe20008410000 */
[----:B------:R-:W-:Y:S01]  /*1cd0*/  FMUL.FTZ R37, R49, UR5 ;  /* 0x0000000531257c20 */ /* 0x000fe20008410000 */
[----:B------:R-:W-:Y:S01]  /*1ce0*/  FMUL.FTZ R46, R58, UR5 ;  /* 0x000000053a2e7c20 */ /* 0x000fe20008410000 */
[----:B------:R-:W-:Y:S01]  /*1cf0*/  ISETP.GT.AND P3, PT, R80, 0x30, PT ;  /* 0x000000305000780c */ /* 0x000fe20003f64270 */
[----:B------:R-:W-:Y:S01]  /*1d00*/  FMUL.FTZ R41, R53, UR5 ;  /* 0x0000000535297c20 */ /* 0x000fe20008410000 */
[----:B------:R-:W2:Y:S01]  /*1d10*/  MUFU.TANH R5, R5 ;  /* 0x0000000500057308 */ /* 0x000ea20000002400 */
[----:B---3--:R-:W-:Y:S01]  /*1d20*/  FSEL R20, R20, -INF , P5 ;  /* 0xff80000014147808 */ /* 0x008fe20002800000 */
[----:B------:R-:W-:Y:S01]  /*1d30*/  FMUL.FTZ R51, R63, UR5 ;  /* 0x000000053f337c20 */ /* 0x000fe20008410000 */
[----:B------:R-:W-:Y:S01]  /*1d40*/  ISETP.GT.AND P5, PT, R80, 0x21, PT ;  /* 0x000000215000780c */ /* 0x000fe20003fa4270 */
[----:B------:R-:W-:Y:S01]  /*1d50*/  FMUL.FTZ R55, R67, UR5 ;  /* 0x0000000543377c20 */ /* 0x000fe20008410000 */
[----:B------:R-:W-:Y:S01]  /*1d60*/  FMUL.FTZ R58, R70, UR5 ;  /* 0x00000005463a7c20 */ /* 0x000fe20008410000 */
[----:B------:R-:W-:Y:S01]  /*1d70*/  FMUL.FTZ R49, R61, UR5 ;  /* 0x000000053d317c20 */ /* 0x000fe20008410000 */
[----:B------:R-:W-:Y:S01]  /*1d80*/  FMUL.FTZ R53, R65, UR5 ;  /* 0x0000000541357c20 */ /* 0x000fe20008410000 */
[----:B------:R-:W3:Y:S01]  /*1d90*/  MUFU.TANH R29, R29 ;  /* 0x0000001d001d7308 */ /* 0x000ee20000002400 */
[----:B-1----:R-:W-:Y:S01]  /*1da0*/  FSEL R4, R4, -INF , P4 ;  /* 0xff80000004047808 */ /* 0x002fe20002000000 */
[----:B------:R-:W-:Y:S01]  /*1db0*/  FMUL.FTZ R63, R75, UR5 ;  /* 0x000000054b3f7c20 */ /* 0x000fe20008410000 */
[----:B------:R-:W-:Y:S01]  /*1dc0*/  ISETP.GT.AND P4, PT, R80, 0x11, PT ;  /* 0x000000115000780c */ /* 0x000fe20003f84270 */
[----:B------:R-:W-:Y:S01]  /*1dd0*/  FMUL.FTZ R61, R73, UR5 ;  /* 0x00000005493d7c20 */ /* 0x000fe20008410000 */
[----:B------:R-:W-:Y:S01]  /*1de0*/  FMUL.FTZ R70, R82, UR5 ;  /* 0x0000000552467c20 */ /* 0x000fe20008410000 */
[----:B------:R-:W-:Y:S01]  /*1df0*/  FMUL.FTZ R67, R79, UR5 ;  /* 0x000000054f437c20 */ /* 0x000fe20008410000 */
[----:B------:R-:W-:Y:S01]  /*1e00*/  FMUL.FTZ R65, R77, UR5 ;  /* 0x000000054d417c20 */ /* 0x000fe20008410000 */
        /* <DEDUP_REMOVED lines=21> */
[----:B------:R-:W-:-:S03]  /*1f60*/  FMNMX.FTZ R29, R90, R29, !PT ;  /* 0x0000001d5a1d7209 */ /* 0x000fc60007810000 */
[----:B------:R-:W1:Y:S01]  /*1f70*/  MUFU.TANH R31, R31 ;  /* 0x0000001f001f7308 */ /* 0x000e620000002400 */
[----:B--2---:R-:W-:-:S04]  /*1f80*/  FSEL R26, R26, -INF , P2 ;  /* 0xff8000001a1a7808 */ /* 0x004fc80001000000 */
[----:B------:R-:W-:-:S03]  /*1f90*/  FMNMX.FTZ R29, R26, R29, !PT ;  /* 0x0000001d1a1d7209 */ /* 0x000fc60007810000 */
[----:B------:R-:W2:Y:S01]  /*1fa0*/  MUFU.TANH R30, R30 ;  /* 0x0000001e001e7308 */ /* 0x000ea20000002400 */
[----:B---3--:R-:W-:Y:S01]  /*1fb0*/  FSEL R86, R11, -INF , P6 ;  /* 0xff8000000b567808 */ /* 0x008fe20003000000 */
[----:B------:R-:W-:Y:S01]  /*1fc0*/  FMUL.FTZ R11, R95, UR5 ;  /* 0x000000055f0b7c20 */ /* 0x000fe20008410000 */
[----:B------:R-:W-:Y:S01]  /*1fd0*/  ISETP.GT.AND P6, PT, R80, 0x20, PT ;  /* 0x000000205000780c */ /* 0x000fe20003fc4270 */
[----:B------:R-:W-:-:S04]  /*1fe0*/  FMUL.FTZ R95, R109, UR5 ;  /* 0x000000056d5f7c20 */ /* 0x000fc80008410000 */
[----:B------:R-:W3:Y:S01]  /*1ff0*/  MUFU.TANH R15, R15 ;  /* 0x0000000f000f7308 */ /* 0x000ee20000002400 */
[----:B-1----:R-:W-:Y:S02]  /*2000*/  FSEL R122, R31, -INF , P5 ;  /* 0xff8000001f7a7808 */ /* 0x002fe40002800000 */
[----:B------:R-:W-:Y:S01]  /*2010*/  FMNMX.FTZ R31, R94, R29, !PT ;  /* 0x0000001d5e1f7209 */ /* 0x000fe20007810000 */
[----:B------:R-:W-:Y:S01]  /*2020*/  FMUL.FTZ R29, R101, UR5 ;  /* 0x00000005651d7c20 */ /* 0x000fe20008410000 */
[----:B------:R-:W-:Y:S01]  /*2030*/  ISETP.GT.AND P5, PT, R80, 0x38, PT ;  /* 0x000000385000780c */ /* 0x000fe20003fa4270 */
[----:B------:R-:W-:Y:S02]  /*2040*/  FMUL.FTZ R101, R117, UR5 ;  /* 0x0000000575657c20 */ /* 0x000fe40008410000 */
[----:B------:R-:W1:Y:S01]  /*2050*/  MUFU.TANH R24, R24 ;  /* 0x0000001800187308 */ /* 0x000e620000002400 */
[----:B--2---:R-:W-:-:S04]  /*2060*/  FSEL R30, R30, -INF , P6 ;  /* 0xff8000001e1e7808 */ /* 0x004fc80003000000 */
[----:B------:R-:W-:-:S03]  /*2070*/  FMNMX.FTZ R31, R30, R31, !PT ;  /* 0x0000001f1e1f7209 */ /* 0x000fc60007810000 */
[----:B------:R-:W2:Y:S01]  /*2080*/  MUFU.TANH R34, R34 ;  /* 0x0000002200227308 */ /* 0x000ea20000002400 */
[----:B---3--:R-:W-:Y:S01]  /*2090*/  FSEL R88, R15, -INF , P4 ;  /* 0xff8000000f587808 */ /* 0x008fe20002000000 */
[----:B------:R-:W-:Y:S01]  /*20a0*/  FMUL.FTZ R15, R97, UR5 ;  /* 0x00000005610f7c20 */ /* 0x000fe20008410000 */
[----:B------:R-:W-:Y:S01]  /*20b0*/  ISETP.GT.AND P4, PT, R80, 0x28, PT ;  /* 0x000000285000780c */ /* 0x000fe20003f84270 */
[----:B------:R-:W-:Y:S01]  /*20c0*/  FMUL.FTZ R97, R113, UR5 ;  /* 0x0000000571617c20 */ /* 0x000fe20008410000 */
[----:B------:R-:W-:-:S03]  /*20d0*/  FMNMX.FTZ R31, R122, R31, !PT ;  /* 0x0000001f7a1f7209 */ /* 0x000fc60007810000 */
[----:B------:R-:W3:Y:S01]  /*20e0*/  MUFU.TANH R33, R33 ;  /* 0x0000002100217308 */ /* 0x000ee20000002400 */
[----:B-1----:R-:W-:Y:S02]  /*20f0*/  FSEL R24, R24, -INF , P2 ;  /* 0xff80000018187808 */ /* 0x002fe40001000000 */
[----:B------:R-:W-:-:S05]  /*2100*/  ISETP.GT.AND P2, PT, R80, 0x29, PT ;  /* 0x000000295000780c */ /* 0x000fca0003f44270 */
[----:B------:R-:W1:Y:S01]  /*2110*/  MUFU.TANH R35, R35 ;  /* 0x0000002300237308 */ /* 0x000e620000002400 */
[----:B--2---:R-:W-:-:S07]  /*2120*/  FSEL R34, R34, -INF , P4 ;  /* 0xff80000022227808 */ /* 0x004fce0002000000 */
[----:B------:R-:W2:Y:S01]  /*2130*/  MUFU.TANH R28, R28 ;  /* 0x0000001c001c7308 */ /* 0x000ea20000002400 */
[----:B---3--:R-:W-:Y:S02]  /*2140*/  FSEL R124, R33, -INF , P2 ;  /* 0xff800000217c7808 */ /* 0x008fe40001000000 */
[----:B------:R-:W-:Y:S01]  /*2150*/  FMNMX.FTZ R33, R34, R31, !PT ;  /* 0x0000001f22217209 */ /* 0x000fe20007810000 */
[----:B------:R-:W-:-:S04]  /*2160*/  FMUL.FTZ R31, R102, UR5 ;  /* 0x00000005661f7c20 */ /* 0x000fc80008410000 */
[----:B------:R-:W3:Y:S01]  /*2170*/  MUFU.TANH R38, R38 ;  /* 0x0000002600267308 */ /* 0x000ee20000002400 */
[----:B-1----:R-:W-:Y:S02]  /*2180*/  FSEL R126, R35, -INF , P2 ;  /* 0xff800000237e7808 */ /* 0x002fe40001000000 */
[----:B------:R-:W-:Y:S02]  /*2190*/  ISETP.GT.AND P2, PT, R80, 0x40, PT ;  /* 0x000000405000780c */ /* 0x000fe40003f44270 */
[----:B------:R-:W-:-:S03]  /*21a0*/  FMNMX.FTZ R33, R126, R33, !PT ;  /* 0x000000217e217209 */ /* 0x000fc60007810000 */
[----:B------:R-:W1:Y:S01]  /*21b0*/  MUFU.TANH R39, R39 ;  /* 0x0000002700277308 */ /* 0x000e620000002400 */
[----:B--2---:R-:W-:Y:S02]  /*21c0*/  FSEL R28, R28, -INF , P6 ;  /* 0xff8000001c1c7808 */ /* 0x004fe40003000000 */
[----:B------:R-:W-:-:S05]  /*21d0*/  ISETP.GT.AND P6, PT, R80, 0x31, PT ;  /* 0x000000315000780c */ /* 0x000fca0003fc4270 */
[----:B------:R-:W2:Y:S01]  /*21e0*/  MUFU.TANH R32, R32 ;  /* 0x0000002000207308 */ /* 0x000ea20000002400 */
[----:B---3--:R-:W-:-:S04]  /*21f0*/  FSEL R38, R38, -INF , P3 ;  /* 0xff80000026267808 */ /* 0x008fc80001800000 */
[----:B------:R-:W-:Y:S01]  /*2200*/  FMNMX.FTZ R35, R38, R33, !PT ;  /* 0x0000002126237209 */ /* 0x000fe20007810000 */
[----:B------:R-:W-:Y:S02]  /*2210*/  FMUL.FTZ R33, R103, UR5 ;  /* 0x0000000567217c20 */ /* 0x000fe40008410000 */
[----:B------:R-:W3:Y:S01]  /*2220*/  MUFU.TANH R42, R42 ;  /* 0x0000002a002a7308 */ /* 0x000ee20000002400 */
[----:B-1----:R-:W-:-:S04]  /*2230*/  FSEL R128, R39, -INF , P6 ;  /* 0xff80000027807808 */ /* 0x002fc80003000000 */
[----:B------:R-:W-:-:S03]  /*2240*/  FMNMX.FTZ R35, R128, R35, !PT ;  /* 0x0000002380237209 */ /* 0x000fc60007810000 */
[----:B------:R-:W1:Y:S01]  /*2250*/  MUFU.TANH R43, R43 ;  /* 0x0000002b002b7308 */ /* 0x000e620000002400 */
[----:B--2---:R-:W-:Y:S02]  /*2260*/  FSEL R32, R32, -INF , P4 ;  /* 0xff80000020207808 */ /* 0x004fe40002000000 */
[----:B------:R-:W-:-:S05]  /*2270*/  ISETP.GT.AND P4, PT, R80, 0x39, PT ;  /* 0x000000395000780c */ /* 0x000fca0003f84270 */
[----:B------:R-:W2:Y:S01]  /*2280*/  MUFU.TANH R36, R36 ;  /* 0x0000002400247308 */ /* 0x000ea20000002400 */
[----:B---3--:R-:W-:-:S04]  /*2290*/  FSEL R42, R42, -INF , P5 ;  /* 0xff8000002a2a7808 */ /* 0x008fc80002800000 */
[----:B------:R-:W-:-:S03]  /*22a0*/  FMNMX.FTZ R35, R42, R35, !PT ;  /* 0x000000232a237209 */ /* 0x000fc60007810000 */
[----:B------:R-:W3:Y:S01]  /*22b0*/  MUFU.TANH R37, R37 ;  /* 0x0000002500257308 */ /* 0x000ee20000002400 */
[----:B-1----:R-:W-:-:S07]  /*22c0*/  FSEL R100, R43, -INF , P4 ;  /* 0xff8000002b647808 */ /* 0x002fce0002000000 */
[----:B------:R-:W1:Y:S01]  /*22d0*/  MUFU.TANH R46, R46 ;  /* 0x0000002e002e7308 */ /* 0x000e620000002400 */
[----:B--2---:R-:W-:Y:S02]  /*22e0*/  FSEL R36, R36, -INF , P3 ;  /* 0xff80000024247808 */ /* 0x004fe40001800000 */
[----:B------:R-:W-:-:S05]  /*22f0*/  ISETP.GT.AND P3, PT, R80, 0x41, PT ;  /* 0x000000415000780c */ /* 0x000fca0003f64270 */
[----:B------:R-:W2:Y:S01]  /*2300*/  MUFU.TANH R47, R47 ;  /* 0x0000002f002f7308 */ /* 0x000ea20000002400 */
[----:B---3--:R-:W-:Y:S02]  /*2310*/  FSEL R130, R37, -INF , P6 ;  /* 0xff80000025827808 */ /* 0x008fe40003000000 */
[----:B------:R-:W-:Y:S01]  /*2320*/  FMNMX.FTZ R37, R100, R35, !PT ;  /* 0x0000002364257209 */ /* 0x000fe20007810000 */
[----:B------:R-:W-:Y:S01]  /*2330*/  FMUL.FTZ R35, R104, UR5 ;  /* 0x0000000568237c20 */ /* 0x000fe20008410000 */
[----:B------:R-:W-:-:S03]  /*2340*/  ISETP.GT.AND P6, PT, R80, 0x48, PT ;  /* 0x000000485000780c */ /* 0x000fc60003fc4270 */
[----:B------:R-:W3:Y:S01]  /*2350*/  MUFU.TANH R40, R40 ;  /* 0x0000002800287308 */ /* 0x000ee20000002400 */
[----:B-1----:R-:W-:-:S04]  /*2360*/  FSEL R46, R46, -INF , P2 ;  /* 0xff8000002e2e7808 */ /* 0x002fc80001000000 */
[----:B------:R-:W-:-:S03]  /*2370*/  FMNMX.FTZ R37, R46, R37, !PT ;  /* 0x000000252e257209 */ /* 0x000fc60007810000 */
[----:B------:R-:W1:Y:S01]  /*2380*/  MUFU.TANH R50, R50 ;  /* 0x0000003200327308 */ /* 0x000e620000002400 */
[----:B--2---:R-:W-:Y:S01]  /*2390*/  FSEL R134, R47, -INF , P3 ;  /* 0xff8000002f867808 */ /* 0x004fe20001800000 */
[----:B------:R-:W-:-:S03]  /*23a0*/  FMUL.FTZ R47, R110, UR5 ;  /* 0x000000056e2f7c20 */ /* 0x000fc60008410000 */
[----:B------:R-:W-:-:S03]  /*23b0*/  FMNMX.FTZ R37, R134, R37, !PT ;  /* 0x0000002586257209 */ /* 0x000fc60007810000 */
[----:B------:R-:W2:Y:S01]  /*23c0*/  MUFU.TANH R41, R41 ;  /* 0x0000002900297308 */ /* 0x000ea20000002400 */
[----:B---3--:R-:W-:Y:S02]  /*23d0*/  FSEL R40, R40, -INF , P5 ;  /* 0xff80000028287808 */ /* 0x008fe40002800000 */
[----:B------:R-:W-:-:S05]  /*23e0*/  ISETP.GT.AND P5, PT, R80, 0x49, PT ;  /* 0x000000495000780c */ /* 0x000fca0003fa4270 */
[----:B------:R-:W3:Y:S01]  /*23f0*/  MUFU.TANH R51, R51 ;  /* 0x0000003300337308 */ /* 0x000ee20000002400 */
[----:B-1----:R-:W-:-:S04]  /*2400*/  FSEL R50, R50, -INF , P6 ;  /* 0xff80000032327808 */ /* 0x002fc80003000000 */
[----:B------:R-:W-:Y:S01]  /*2410*/  FMNMX.FTZ R39, R50, R37, !PT ;  /* 0x0000002532277209 */ /* 0x000fe20007810000 */
[----:B------:R-:W-:Y:S02]  /*2420*/  FMUL.FTZ R37, R105, UR5 ;  /* 0x0000000569257c20 */ /* 0x000fe40008410000 */
[----:B------:R-:W1:Y:S01]  /*2430*/  MUFU.TANH R44, R44 ;  /* 0x0000002c002c7308 */ /* 0x000e620000002400 */
[----:B--2---:R-:W-:Y:S02]  /*2440*/  FSEL R132, R41, -INF , P4 ;  /* 0xff80000029847808 */ /* 0x004fe40002000000 */
[----:B------:R-:W-:-:S05]  /*2450*/  ISETP.GT.AND P4, PT, R80, 0x50, PT ;  /* 0x000000505000780c */ /* 0x000fca0003f84270 */
[----:B------:R-:W2:Y:S01]  /*2460*/  MUFU.TANH R54, R54 ;  /* 0x0000003600367308 */ /* 0x000ea20000002400 */
[----:B---3--:R-:W-:Y:S01]  /*2470*/  FSEL R102, R51, -INF , P5 ;  /* 0xff80000033667808 */ /* 0x008fe20002800000 */
[----:B------:R-:W-:-:S03]  /*2480*/  FMUL.FTZ R51, R108, UR5 ;  /* 0x000000056c337c20 */ /* 0x000fc60008410000 */
[----:B------:R-:W-:-:S03]  /*2490*/  FMNMX.FTZ R39, R102, R39, !PT ;  /* 0x0000002766277209 */ /* 0x000fc60007810000 */
[----:B------:R-:W3:Y:S01]  /*24a0*/  MUFU.TANH R45, R45 ;  /* 0x0000002d002d7308 */ /* 0x000ee20000002400 */
[----:B-1----:R-:W-:Y:S02]  /*24b0*/  FSEL R44, R44, -INF , P2 ;  /* 0xff8000002c2c7808 */ /* 0x002fe40001000000 */
[----:B------:R-:W-:-:S05]  /*24c0*/  ISETP.GT.AND P2, PT, R80, 0x51, PT ;  /* 0x000000515000780c */ /* 0x000fca0003f44270 */
[----:B------:R-:W1:Y:S01]  /*24d0*/  MUFU.TANH R55, R55 ;  /* 0x0000003700377308 */ /* 0x000e620000002400 */
[----:B--2---:R-:W-:-:S04]  /*24e0*/  FSEL R140, R54, -INF , P4 ;  /* 0xff800000368c7808 */ /* 0x004fc80002000000 */
[----:B------:R-:W-:Y:S01]  /*24f0*/  FMNMX.FTZ R41, R140, R39, !PT ;  /* 0x000000278c297209 */ /* 0x000fe20007810000 */
[----:B------:R-:W-:Y:S02]  /*2500*/  FMUL.FTZ R39, R106, UR5 ;  /* 0x000000056a277c20 */ /* 0x000fe40008410000 */
[----:B------:R-:W2:Y:S01]  /*2510*/  MUFU.TANH R48, R48 ;  /* 0x0000003000307308 */ /* 0x000ea20000002400 */
[----:B---3--:R-:W-:Y:S01]  /*2520*/  FSEL R136, R45, -INF , P3 ;  /* 0xff8000002d887808 */ /* 0x008fe20001800000 */
[----:B------:R-:W-:Y:S01]  /*2530*/  FMUL.FTZ R45, R107, UR5 ;  /* 0x000000056b2d7c20 */ /* 0x000fe20008410000 */
[----:B------:R-:W-:-:S05]  /*2540*/  ISETP.GT.AND P3, PT, R80, 0x58, PT ;  /* 0x000000585000780c */ /* 0x000fca0003f64270 */
[----:B------:R-:W3:Y:S01]  /*2550*/  MUFU.TANH R58, R58 ;  /* 0x0000003a003a7308 */ /* 0x000ee20000002400 */
[----:B-1----:R-:W-:Y:S01]  /*2560*/  FSEL R142, R55, -INF , P2 ;  /* 0xff800000378e7808 */ /* 0x002fe20001000000 */
[----:B------:R-:W-:-:S03]  /*2570*/  FMUL.FTZ R55, R118, UR5 ;  /* 0x0000000576377c20 */ /* 0x000fc60008410000 */
        /* <DEDUP_REMOVED lines=8> */
[----:B-1----:R-:W-:Y:S01]  /*2600*/  FSEL R138, R49, -INF , P5 ;  /* 0xff800000318a7808 */ /* 0x002fe20002800000 */
[----:B------:R-:W-:Y:S01]  /*2610*/  FMUL.FTZ R49, R114, UR5 ;  /* 0x0000000572317c20 */ /* 0x000fe20008410000 */
[----:B------:R-:W-:-:S05]  /*2620*/  ISETP.GT.AND P5, PT, R80, 0x60, PT ;  /* 0x000000605000780c */ /* 0x000fca0003fa4270 */
[----:B------:R-:W1:Y:S01]  /*2630*/  MUFU.TANH R62, R62 ;  /* 0x0000003e003e7308 */ /* 0x000e620000002400 */
[----:B--2---:R-:W-:-:S04]  /*2640*/  FSEL R144, R59, -INF , P6 ;  /* 0xff8000003b907808 */ /* 0x004fc80003000000 */
[----:B------:R-:W-:-:S03]  /*2650*/  FMNMX.FTZ R41, R144, R41, !PT ;  /* 0x0000002990297209 */ /* 0x000fc60007810000 */
[----:B------:R-:W2:Y:S01]  /*2660*/  MUFU.TANH R53, R53 ;  /* 0x0000003500357308 */ /* 0x000ea20000002400 */
[----:B---3--:R-:W-:Y:S02]  /*2670*/  FSEL R52, R52, -INF , P4 ;  /* 0xff80000034347808 */ /* 0x008fe40002000000 */
[----:B------:R-:W-:-:S05]  /*2680*/  ISETP.GT.AND P4, PT, R80, 0x61, PT ;  /* 0x000000615000780c */ /* 0x000fca0003f84270 */
        /* <DEDUP_REMOVED lines=10> */
[----:B-1----:R-:W-:Y:S02]  /*2730*/  FSEL R58, R57, -INF , P6 ;  /* 0xff800000393a7808 */ /* 0x002fe40003000000 */
[----:B------:R-:W-:-:S05]  /*2740*/  ISETP.GT.AND P6, PT, R80, 0x70, PT ;  /* 0x000000705000780c */ /* 0x000fca0003fc4270 */
[----:B------:R-:W1:Y:S01]  /*2750*/  MUFU.TANH R61, R61 ;  /* 0x0000003d003d7308 */ /* 0x000e620000002400 */
[----:B--2---:R-:W-:Y:S02]  /*2760*/  FSEL R56, R56, -INF , P3 ;  /* 0xff80000038387808 */ /* 0x004fe40001800000 */
[----:B------:R-:W-:-:S05]  /*2770*/  ISETP.GT.AND P3, PT, R80, 0x69, PT ;  /* 0x000000695000780c */ /* 0x000fca0003f64270 */
[----:B------:R-:W2:Y:S01]  /*2780*/  MUFU.TANH R70, R70 ;  /* 0x0000004600467308 */ /* 0x000ea20000002400 */
[----:B---3--:R-:W-:-:S07]  /*2790*/  FSEL R106, R66, -INF , P2 ;  /* 0xff800000426a7808 */ /* 0x008fce0001000000 */
[----:B------:R-:W3:Y:S01]  /*27a0*/  MUFU.TANH R67, R67 ;  /* 0x0000004300437308 */ /* 0x000ee20000002400 */
[----:B-1----:R-:W-:Y:S02]  /*27b0*/  FSEL R62, R61, -INF , P4 ;  /* 0xff8000003d3e7808 */ /* 0x002fe40002000000 */
[----:B------:R-:W-:-:S05]  /*27c0*/  ISETP.GT.AND P4, PT, R80, 0x78, PT ;  /* 0x000000785000780c */ /* 0x000fca0003f84270 */
[----:B------:R-:W1:Y:S01]  /*27d0*/  MUFU.TANH R60, R60 ;  /* 0x0000003c003c7308 */ /* 0x000e620000002400 */
[----:B--2---:R-:W-:Y:S02]  /*27e0*/  FSEL R41, R70, -INF , P6 ;  /* 0xff80000046297808 */ /* 0x004fe40003000000 */
[----:B------:R-:W-:-:S05]  /*27f0*/  FMNMX.FTZ R70, R106, R43, !PT ;  /* 0x0000002b6a467209 */ /* 0x000fca0007810000 */
[----:B------:R-:W2:Y:S01]  /*2800*/  MUFU.TANH R74, R74 ;  /* 0x0000004a004a7308 */ /* 0x000ea20000002400 */
[----:B---3--:R-:W-:-:S07]  /*2810*/  FSEL R67, R67, -INF , P3 ;  /* 0xff80000043437808 */ /* 0x008fce0001800000 */
[----:B------:R-:W3:Y:S01]  /*2820*/  MUFU.TANH R71, R71 ;  /* 0x0000004700477308 */ /* 0x000ee20000002400 */
[----:B-1----:R-:W-:Y:S02]  /*2830*/  FSEL R60, R60, -INF , P5 ;  /* 0xff8000003c3c7808 */ /* 0x002fe40002800000 */
[----:B------:R-:W-:-:S05]  /*2840*/  ISETP.GT.AND P5, PT, R80, 0x71, PT ;  /* 0x000000715000780c */ /* 0x000fca0003fa4270 */
[----:B------:R-:W1:Y:S01]  /*2850*/  MUFU.TANH R65, R65 ;  /* 0x0000004100417308 */ /* 0x000e620000002400 */
[----:B--2---:R-:W-:Y:S02]  /*2860*/  FSEL R108, R74, -INF , P4 ;  /* 0xff8000004a6c7808 */ /* 0x004fe40002000000 */
[----:B------:R-:W-:-:S04]  /*2870*/  FMNMX.FTZ R74, R67, R70, !PT ;  /* 0x00000046434a7209 */ /* 0x000fc80007810000 */
[----:B------:R-:W-:Y:S01]  /*2880*/  FMNMX.FTZ R74, R41, R74, !PT ;  /* 0x0000004a294a7209 */ /* 0x000fe20007810000 */
        /* <DEDUP_REMOVED lines=10> */
[----:B---3--:R-:W-:Y:S02]  /*2930*/  FSEL R110, R78, -INF , P3 ;  /* 0xff8000004e6e7808 */ /* 0x008fe40001800000 */
[----:B------:R-:W-:-:S05]  /*2940*/  FMNMX.FTZ R78, R108, R43, !PT ;  /* 0x0000002b6c4e7209 */ /* 0x000fca0007810000 */
[----:B------:R-:W3:Y:S01]  /*2950*/  MUFU.TANH R69, R69 ;  /* 0x0000004500457308 */ /* 0x000ee20000002400 */
[----:B-1----:R-:W-:-:S04]  /*2960*/  FSEL R75, R75, -INF , P2 ;  /* 0xff8000004b4b7808 */ /* 0x002fc80001000000 */
[----:B------:R-:W-:-:S03]  /*2970*/  FMNMX.FTZ R43, R75, R78, !PT ;  /* 0x0000004e4b2b7209 */ /* 0x000fc60007810000 */
[----:B------:R-:W1:Y:S01]  /*2980*/  MUFU.TANH R79, R79 ;  /* 0x0000004f004f7308 */ /* 0x000e620000002400 */
[----:B--2---:R-:W-:Y:S02]  /*2990*/  FSEL R150, R68, -INF , P6 ;  /* 0xff80000044967808 */ /* 0x004fe40003000000 */
[----:B------:R-:W-:Y:S02]  /*29a0*/  ISETP.GT.AND P6, PT, R80, 0x81, PT ;  /* 0x000000815000780c */ /* 0x000fe40003fc4270 */
        /* <DEDUP_REMOVED lines=47> */
[----:B---3--:R-:W-:Y:S01]  /*2ca0*/  FSEL R15, R39, -INF , P4 ;  /* 0xff800000270f7808 */ /* 0x008fe20002000000 */
[----:B------:R-:W-:-:S03]  /*2cb0*/  IMAD.U32 R39, RZ, RZ, UR6 ;  /* 0x00000006ff277e24 */ /* 0x000fc6000f8e00ff */
        /* <DEDUP_REMOVED lines=38> */
[----:B-1----:R-:W-:-:S04]  /*2f20*/  FSEL R55, R119, -INF , P2 ;  /* 0xff80000077377808 */ /* 0x002fc80001000000 */
[----:B------:R-:W-:-:S03]  /*2f30*/  FMNMX.FTZ R57, R55, R98, !PT ;  /* 0x0000006237397209 */ /* 0x000fc60007810000 */
[----:B------:R-:W1:Y:S02]  /*2f40*/  MUFU.TANH R97, R97 ;  /* 0x0000006100617308 */ /* 0x000e640000002400 */
[----:B------:R-:W4:Y:S06]  /*2f50*/  SHFL.BFLY PT, R80, R57, 0x2, 0x1f ;  /* 0x0c401f0039507f89 */ /* 0x000f2c00000e0000 */
[----:B------:R-:W-:Y:S08]  /*2f60*/  MUFU.TANH R99, R99 ;  /* 0x0000006300637308 */ /* 0x000ff00000002400 */
[----:B------:R-:W-:Y:S01]  /*2f70*/  MUFU.TANH R101, R101 ;  /* 0x0000006500657308 */ /* 0x000fe20000002400 */
[----:B----4-:R-:W-:-:S05]  /*2f80*/  FMNMX.FTZ R59, R57, R80, !PT ;  /* 0x00000050393b7209 */ /* 0x010fca0007810000 */
[----:B------:R-:W4:Y:S02]  /*2f90*/  SHFL.BFLY PT, R98, R59, 0x1, 0x1f ;  /* 0x0c201f003b627f89 */ /* 0x000f2400000e0000 */
[----:B----4-:R-:W-:Y:S02]  /*2fa0*/  FMNMX.FTZ R98, R59, R98, !PT ;  /* 0x000000623b627209 */ /* 0x010fe40007810000 */
[----:B------:R-:W-:Y:S02]  /*2fb0*/  FMNMX.FTZ R59, R4, R5, !PT ;  /* 0x00000005043b7209 */ /* 0x000fe40007810000 */
[C---:B------:R-:W-:Y:S01]  /*2fc0*/  FSETP.NEU.FTZ.AND P0, PT, R98.reuse, -INF , PT ;  /* 0xff8000006200780b */ /* 0x040fe20003f1d000 */
[----:B------:R-:W-:Y:S01]  /*2fd0*/  FMUL.FTZ R80, R98, R39 ;  /* 0x0000002762507220 */ /* 0x000fe20000410000 */
[----:B------:R-:W-:-:S04]  /*2fe0*/  FMNMX.FTZ R59, R10, R59, !PT ;  /* 0x0000003b0a3b7209 */ /* 0x000fc80007810000 */
[----:B------:R-:W-:Y:S02]  /*2ff0*/  FMNMX.FTZ R59, R86, R59, !PT ;  /* 0x0000003b563b7209 */ /* 0x000fe40007810000 */
[----:B------:R-:W-:Y:S02]  /*3000*/  FSEL R80, R80, RZ, P0 ;  /* 0x000000ff50507208 */ /* 0x000fe40000000000 */
[----:B------:R-:W-:Y:S02]  /*3010*/  FMNMX.FTZ R59, R14, R59, !PT ;  /* 0x0000003b0e3b7209 */ /* 0x000fe40007810000 */
[----:B------:R-:W-:Y:S01]  /*3020*/  ISETP.NE.AND P0, PT, R120, RZ, PT ;  /* 0x000000ff7800720c */ /* 0x000fe20003f05270 */
[--C-:B------:R-:W-:Y:S01]  /*3030*/  FFMA.FTZ R89, R46, R39, -R80.reuse ;  /* 0x000000272e597223 */ /* 0x100fe20000010850 */
[----:B------:R-:W-:Y:S01]  /*3040*/  FMNMX.FTZ R59, R88, R59, !PT ;  /* 0x0000003b583b7209 */ /* 0x000fe20007810000 */
[-CC-:B------:R-:W-:Y:S01]  /*3050*/  FFMA.FTZ R112, R94, R39.reuse, -R80.reuse ;  /* 0x000000275e707223 */ /* 0x180fe20000010850 */
[-CC-:B------:R-:W-:Y:S01]  /*3060*/  FFMA.FTZ R94, R67, R39.reuse, -R80.reuse ;  /* 0x00000027435e7223 */ /* 0x180fe20000010850 */
[--C-:B------:R-:W-:Y:S01]  /*3070*/  FFMA.FTZ R91, R50, R39, -R80.reuse ;  /* 0x00000027325b7223 */ /* 0x100fe20000010850 */
[----:B------:R-:W-:Y:S01]  /*3080*/  FMNMX.FTZ R59, R24, R59, !PT ;  /* 0x0000003b183b7209 */ /* 0x000fe20007810000 */
[-CC-:B------:R-:W-:Y:S01]  /*3090*/  FFMA.FTZ R77, R128, R39.reuse, -R80.reuse ;  /* 0x00000027804d7223 */ /* 0x180fe20000010850 */
[----:B--2---:R-:W-:Y:S01]  /*30a0*/  FSEL R128, R95, -INF , P6 ;  /* 0xff8000005f807808 */ /* 0x004fe20003000000 */
[--C-:B------:R-:W-:Y:S01]  /*30b0*/  FFMA.FTZ R116, R134, R39, -R80.reuse ;  /* 0x0000002786747223 */ /* 0x100fe20000010850 */
[----:B------:R-:W-:Y:S01]  /*30c0*/  FMNMX.FTZ R59, R92, R59, !PT ;  /* 0x0000003b5c3b7209 */ /* 0x000fe20007810000 */
[-CC-:B------:R-:W-:Y:S01]  /*30d0*/  FFMA.FTZ R87, R26, R39.reuse, -R80.reuse ;  /* 0x000000271a577223 */ /* 0x180fe20000010850 */
[----:B---3--:R-:W-:Y:S01]  /*30e0*/  FSEL R134, R93, -INF , P5 ;  /* 0xff8000005d867808 */ /* 0x008fe20002800000 */
[--C-:B------:R-:W-:Y:S01]  /*30f0*/  FFMA.FTZ R26, R34, R39, -R80.reuse ;  /* 0x00000027221a7223 */ /* 0x100fe20000010850 */
[----:B------:R-:W-:Y:S01]  /*3100*/  FMNMX.FTZ R59, R28, R59, !PT ;  /* 0x0000003b1c3b7209 */ /* 0x000fe20007810000 */
[-CC-:B------:R-:W-:Y:S01]  /*3110*/  FFMA.FTZ R34, R140, R39.reuse, -R80.reuse ;  /* 0x000000278c227223 */ /* 0x180fe20000010850 */
[-CC-:B------:R-:W-:Y:S01]  /*3120*/  FFMA.FTZ R142, R142, R39.reuse, -R80.reuse ;  /* 0x000000278e8e7223 */ /* 0x180fe20000010850 */
[----:B-1----:R-:W-:Y:S01]  /*3130*/  FSEL R140, R97, -INF , P4 ;  /* 0xff800000618c7808 */ /* 0x002fe20002000000 */
[--C-:B------:R-:W-:Y:S01]  /*3140*/  FFMA.FTZ R144, R144, R39, -R80.reuse ;  /* 0x0000002790907223 */ /* 0x100fe20000010850 */
[----:B------:R-:W-:Y:S01]  /*3150*/  FMNMX.FTZ R59, R96, R59, !PT ;  /* 0x0000003b603b7209 */ /* 0x000fe20007810000 */
[-CC-:B------:R-:W-:Y:S01]  /*3160*/  FFMA.FTZ R85, R42, R39.reuse, -R80.reuse ;  /* 0x000000272a557223 */ /* 0x180fe20000010850 */
[-CC-:B------:R-:W-:Y:S01]  /*3170*/  FFMA.FTZ R42, R104, R39.reuse, -R80.reuse ;  /* 0x00000027682a7223 */ /* 0x180fe20000010850 */
        /* <DEDUP_REMOVED lines=10> */
[----:B------:R-:W-:Y:S01]  /*3220*/  MUFU.EX2 R6, R6 ;  /* 0x0000000600067308 */ /* 0x000fe20000000800 */
[-CC-:B------:R-:W-:Y:S01]  /*3230*/  FFMA.FTZ R83, R31, R39.reuse, -R80.reuse ;  /* 0x000000271f537223 */ /* 0x180fe20000010850 */
[--C-:B------:R-:W-:Y:S01]  /*3240*/  FFMA.FTZ R69, R84, R39, -R80.reuse ;  /* 0x0000002754457223 */ /* 0x100fe20000010850 */
[----:B------:R-:W-:Y:S01]  /*3250*/  FMNMX.FTZ R59, R130, R59, !PT ;  /* 0x0000003b823b7209 */ /* 0x000fe20007810000 */
[-CC-:B------:R-:W-:Y:S01]  /*3260*/  FFMA.FTZ R146, R146, R39.reuse, -R80.reuse ;  /* 0x0000002792927223 */ /* 0x180fe20000010850 */
[-CC-:B------:R-:W-:Y:S01]  /*3270*/  FFMA.FTZ R73, R20, R39.reuse, -R80.reuse ;  /* 0x0000002714497223 */ /* 0x180fe20000010850 */
[--C-:B------:R-:W-:Y:S01]  /*3280*/  FFMA.FTZ R90, R90, R39, -R80.reuse ;  /* 0x000000275a5a7223 */ /* 0x100fe20000010850 */
[----:B------:R-:W-:Y:S01]  /*3290*/  FMNMX.FTZ R59, R40, R59, !PT ;  /* 0x0000003b283b7209 */ /* 0x000fe20007810000 */
[----:B------:R-:W1:Y:S01]  /*32a0*/  MUFU.EX2 R7, R7 ;  /* 0x0000000700077308 */ /* 0x000e620000000800 */
[-CC-:B------:R-:W-:Y:S01]  /*32b0*/  FFMA.FTZ R20, R30, R39.reuse, -R80.reuse ;  /* 0x000000271e147223 */ /* 0x180fe20000010850 */
[--C-:B------:R-:W-:Y:S01]  /*32c0*/  FFMA.FTZ R30, R38, R39, -R80.reuse ;  /* 0x00000027261e7223 */ /* 0x100fe20000010850 */
[----:B------:R-:W-:Y:S01]  /*32d0*/  FMNMX.FTZ R59, R132, R59, !PT ;  /* 0x0000003b843b7209 */ /* 0x000fe20007810000 */
[-CC-:B------:R-:W-:Y:S01]  /*32e0*/  FFMA.FTZ R38, R41, R39.reuse, -R80.reuse ;  /* 0x0000002729267223 */ /* 0x180fe20000010850 */
[-CC-:B------:R-:W-:Y:S01]  /*32f0*/  FFMA.FTZ R41, R71, R39.reuse, -R80.reuse ;  /* 0x0000002747297223 */ /* 0x180fe20000010850 */
[--C-:B------:R-:W-:Y:S01]  /*3300*/  FFMA.FTZ R71, R75, R39, -R80.reuse ;  /* 0x000000274b477223 */ /* 0x100fe20000010850 */
[----:B------:R-:W-:Y:S01]  /*3310*/  FMNMX.FTZ R59, R44, R59, !PT ;  /* 0x0000003b2c3b7209 */ /* 0x000fe20007810000 */
[----:B------:R-:W2:Y:S01]  /*3320*/  MUFU.EX2 R12, R12 ;  /* 0x0000000c000c7308 */ /* 0x000ea20000000800 */
[-CC-:B------:R-:W-:Y:S01]  /*3330*/  FFMA.FTZ R75, R110, R39.reuse, -R80.reuse ;  /* 0x000000276e4b7223 */ /* 0x180fe20000010850 */
[--C-:B------:R-:W-:Y:S01]  /*3340*/  FFMA.FTZ R110, R13, R39, -R80.reuse ;  /* 0x000000270d6e7223 */ /* 0x100fe20000010850 */
[----:B------:R-:W-:Y:S01]  /*3350*/  FMNMX.FTZ R59, R136, R59, !PT ;  /* 0x0000003b883b7209 */ /* 0x000fe20007810000 */
[-CC-:B------:R-:W-:Y:S01]  /*3360*/  FFMA.FTZ R63, R126, R39.reuse, -R80.reuse ;  /* 0x000000277e3f7223 */ /* 0x180fe20000010850 */
[-CC-:B------:R-:W-:Y:S01]  /*3370*/  FFMA.FTZ R108, R108, R39.reuse, -R80.reuse ;  /* 0x000000276c6c7223 */ /* 0x180fe20000010850 */
[--C-:B------:R-:W-:Y:S01]  /*3380*/  FFMA.FTZ R126, R53, R39, -R80.reuse ;  /* 0x00000027357e7223 */ /* 0x100fe20000010850 */
[----:B------:R-:W-:Y:S01]  /*3390*/  FMNMX.FTZ R59, R48, R59, !PT ;  /* 0x0000003b303b7209 */ /* 0x000fe20007810000 */
[----:B------:R-:W3:Y:S01]  /*33a0*/  MUFU.EX2 R69, R69 ;  /* 0x0000004500457308 */ /* 0x000ee20000000800 */
[----:B-1----:R-:W-:Y:S01]  /*33b0*/  FADD.FTZ R13, R6, R7 ;  /* 0x00000007060d7221 */ /* 0x002fe20000010000 */
        /* <DEDUP_REMOVED lines=12> */
[----:B------:R-:W-:Y:S01]  /*3480*/  FFMA.FTZ R45, R45, R39, -R80 ;  /* 0x000000272d2d7223 */ /* 0x000fe20000010850 */
[----:B------:R-:W-:Y:S01]  /*3490*/  FMNMX.FTZ R61, R56, R61, !PT ;  /* 0x0000003d383d7209 */ /* 0x000fe20007810000 */
[----:B------:R4:W-:Y:S01]  /*34a0*/  MUFU.EX2 R59, R142 ;  /* 0x0000008e003b7308 */ /* 0x0009e20000000800 */
[----:B------:R-:W-:-:S02]  /*34b0*/  MOV R148, R151 ;  /* 0x0000009700947202 */ /* 0x000fc40000000f00 */
[----:B------:R-:W-:-:S04]  /*34c0*/  FMNMX.FTZ R61, R58, R61, !PT ;  /* 0x0000003d3a3d7209 */ /* 0x000fc80007810000 */
[----:B------:R-:W-:Y:S01]  /*34d0*/  FMNMX.FTZ R61, R60, R61, !PT ;  /* 0x0000003d3c3d7209 */ /* 0x000fe20007810000 */
[----:B------:R-:W-:Y:S01]  /*34e0*/  MUFU.EX2 R90, R90 ;  /* 0x0000005a005a7308 */ /* 0x000fe20000000800 */
[----:B----4-:R-:W-:Y:S02]  /*34f0*/  FSEL R142, R99, -INF , P3 ;  /* 0xff800000638e7808 */ /* 0x010fe40001800000 */
[----:B------:R-:W-:-:S04]  /*3500*/  FMNMX.FTZ R65, R62, R61, !PT ;  /* 0x0000003d3e417209 */ /* 0x000fc80007810000 */
[----:B------:R-:W-:Y:S01]  /*3510*/  FMNMX.FTZ R65, R64, R65, !PT ;  /* 0x0000004140417209 */ /* 0x000fe20007810000 */
[----:B------:R4:W-:Y:S03]  /*3520*/  MUFU.EX2 R61, R144 ;  /* 0x00000090003d7308 */ /* 0x0009e60000000800 */
[----:B------:R-:W-:-:S04]  /*3530*/  FMNMX.FTZ R81, R66, R65, !PT ;  /* 0x0000004142517209 */ /* 0x000fc80007810000 */
[----:B------:R-:W-:Y:S01]  /*3540*/  FMNMX.FTZ R81, R150, R81, !PT ;  /* 0x0000005196517209 */ /* 0x000fe20007810000 */
[----:B------:R-:W-:Y:S01]  /*3550*/  MUFU.EX2 R65, R146 ;  /* 0x0000009200417308 */ /* 0x000fe20000000800 */
[----:B----4-:R-:W-:Y:S02]  /*3560*/  FSEL R144, R101, -INF , P2 ;  /* 0xff80000065907808 */ /* 0x010fe40001000000 */
[----:B------:R-:W-:-:S04]  /*3570*/  FMNMX.FTZ R81, R68, R81, !PT ;  /* 0x0000005144517209 */ /* 0x000fc80007810000 */
[----:B------:R-:W-:Y:S01]  /*3580*/  FMNMX.FTZ R81, R72, R81, !PT ;  /* 0x0000005148517209 */ /* 0x000fe20007810000 */
[----:B------:R-:W-:Y:S03]  /*3590*/  MUFU.EX2 R87, R87 ;  /* 0x0000005700577308 */ /* 0x000fe60000000800 */
        /* <DEDUP_REMOVED lines=8> */
[----:B------:R4:W-:Y:S03]  /*3620*/  MUFU.EX2 R81, R106 ;  /* 0x0000006a00517308 */ /* 0x0009e60000000800 */
[----:B------:R-:W-:-:S04]  /*3630*/  FMNMX.FTZ R67, R11, R46, !PT ;  /* 0x0000002e0b437209 */ /* 0x000fc80007810000 */
[----:B------:R-:W-:Y:S01]  /*3640*/  FMNMX.FTZ R46, R118, R67, !PT ;  /* 0x00000043762e7209 */ /* 0x000fe20007810000 */
[----:B------:R-:W-:Y:S01]  /*3650*/  MUFU.EX2 R57, R57 ;  /* 0x0000003900397308 */ /* 0x000fe20000000800 */
[----:B----4-:R-:W-:Y:S02]  /*3660*/  FFMA.FTZ R106, R43, R39, -R80 ;  /* 0x000000272b6a7223 */ /* 0x010fe40000010850 */
[----:B------:R-:W-:-:S04]  /*3670*/  FMNMX.FTZ R50, R29, R46, !PT ;  /* 0x0000002e1d327209 */ /* 0x000fc80007810000 */
[----:B------:R-:W-:Y:S01]  /*3680*/  FMNMX.FTZ R50, R35, R50, !PT ;  /* 0x0000003223327209 */ /* 0x000fe20007810000 */
[----:B------:R4:W-:Y:S03]  /*3690*/  MUFU.EX2 R46, R108 ;  /* 0x0000006c002e7308 */ /* 0x0009e60000000800 */
[----:B------:R-:W-:-:S04]  /*36a0*/  FMNMX.FTZ R50, R37, R50, !PT ;  /* 0x0000003225327209 */ /* 0x000fc80007810000 */
[----:B------:R-:W-:Y:S01]  /*36b0*/  FMNMX.FTZ R67, R27, R50, !PT ;  /* 0x000000321b437209 */ /* 0x000fe20007810000 */
[----:B------:R-:W-:Y:S01]  /*36c0*/  MUFU.EX2 R26, R26 ;  /* 0x0000001a001a7308 */ /* 0x000fe20000000800 */
[-CC-:B----4-:R-:W-:Y:S01]  /*36d0*/  FFMA.FTZ R108, R33, R39.reuse, -R80.reuse ;  /* 0x00000027216c7223 */ /* 0x190fe20000010850 */
[--C-:B------:R-:W-:Y:S01]  /*36e0*/  FFMA.FTZ R33, R15, R39, -R80.reuse ;  /* 0x000000270f217223 */ /* 0x100fe20000010850 */
[----:B------:R-:W-:Y:S01]  /*36f0*/  FMNMX.FTZ R67, R128, R67, !PT ;  /* 0x0000004380437209 */ /* 0x000fe20007810000 */
[----:B------:R-:W-:-:S03]  /*3700*/  FFMA.FTZ R80, R55, R39, -R80 ;  /* 0x0000002737507223 */ /* 0x000fc60000010850 */
[----:B------:R-:W-:Y:S01]  /*3710*/  FMNMX.FTZ R67, R134, R67, !PT ;  /* 0x0000004386437209 */ /* 0x000fe20007810000 */
[----:B------:R-:W-:Y:S03]  /*3720*/  MUFU.EX2 R63, R63 ;  /* 0x0000003f003f7308 */ /* 0x000fe60000000800 */
[----:B------:R-:W-:-:S04]  /*3730*/  FMNMX.FTZ R67, R140, R67, !PT ;  /* 0x000000438c437209 */ /* 0x000fc80007810000 */
[----:B------:R-:W-:Y:S01]  /*3740*/  FMNMX.FTZ R67, R142, R67, !PT ;  /* 0x000000438e437209 */ /* 0x000fe20007810000 */
[----:B------:R-:W-:Y:S03]  /*3750*/  MUFU.EX2 R30, R30 ;  /* 0x0000001e001e7308 */ /* 0x000fe60000000800 */
[----:B------:R-:W-:-:S05]  /*3760*/  FMNMX.FTZ R67, R144, R67, !PT ;  /* 0x0000004390437209 */ /* 0x000fca0007810000 */
[----:B------:R-:W4:Y:S01]  /*3770*/  SHFL.BFLY PT, R50, R67, 0x2, 0x1f ;  /* 0x0c401f0043327f89 */ /* 0x000f2200000e0000 */
[----:B------:R-:W-:Y:S08]  /*3780*/  MUFU.EX2 R77, R77 ;  /* 0x0000004d004d7308 */ /* 0x000ff00000000800 */
[----:B------:R-:W-:Y:S08]  /*3790*/  MUFU.EX2 R85, R85 ;  /* 0x0000005500557308 */ /* 0x000ff00000000800 */
[----:B------:R-:W-:Y:S01]  /*37a0*/  MUFU.EX2 R100, R100 ;  /* 0x0000006400647308 */ /* 0x000fe20000000800 */
[----:B----4-:R-:W-:-:S07]  /*37b0*/  FMNMX.FTZ R25, R67, R50, !PT ;  /* 0x0000003243197209 */ /* 0x010fce0007810000 */
[----:B------:R-:W-:Y:S01]  /*37c0*/  MUFU.EX2 R89, R89 ;  /* 0x0000005900597308 */ /* 0x000fe20000000800 */
[----:B------:R-:W4:Y:S07]  /*37d0*/  SHFL.BFLY PT, R50, R25, 0x1, 0x1f ;  /* 0x0c201f0019327f89 */ /* 0x000f2e00000e0000 */
[----:B------:R-:W-:Y:S08]  /*37e0*/  MUFU.EX2 R116, R116 ;  /* 0x0000007400747308 */ /* 0x000ff00000000800 */
[----:B------:R-:W-:Y:S08]  /*37f0*/  MUFU.EX2 R91, R91 ;  /* 0x0000005b005b7308 */ /* 0x000ff00000000800 */
[----:B------:R-:W-:Y:S01]  /*3800*/  MUFU.EX2 R120, R120 ;  /* 0x0000007800787308 */ /* 0x000fe20000000800 */
[----:B----4-:R-:W-:-:S04]  /*3810*/  FMNMX.FTZ R50, R25, R50, !PT ;  /* 0x0000003219327209 */ /* 0x010fc80007810000 */
[C---:B------:R-:W-:Y:S01]  /*3820*/  FSETP.NEU.FTZ.AND P2, PT, R50.reuse, -INF , PT ;  /* 0xff8000003200780b */ /* 0x040fe20003f5d000 */
[----:B------:R-:W-:Y:S02]  /*3830*/  FMUL.FTZ R25, R50, R39 ;  /* 0x0000002732197220 */ /* 0x000fe40000410000 */
[----:B------:R-:W-:Y:S03]  /*3840*/  MUFU.EX2 R34, R34 ;  /* 0x0000002200227308 */ /* 0x000fe60000000800 */
[----:B------:R-:W-:Y:S02]  /*3850*/  FSEL R25, R25, RZ, P2 ;  /* 0x000000ff19197208 */ /* 0x000fe40001000000 */
[----:B------:R-:W-:-:S03]  /*3860*/  ISETP.GE.AND P2, PT, R121, 0xc1, PT ;  /* 0x000000c17900780c */ /* 0x000fc60003f46270 */
[----:B------:R-:W-:Y:S01]  /*3870*/  MUFU.EX2 R42, R42 ;  /* 0x0000002a002a7308 */ /* 0x000fe20000000800 */
[-CC-:B------:R-:W-:Y:S01]  /*3880*/  FFMA.FTZ R4, R4, R39.reuse, -R25.reuse ;  /* 0x0000002704047223 */ /* 0x180fe20000010819 */
[-CC-:B------:R-:W-:Y:S01]  /*3890*/  FFMA.FTZ R31, R5, R39.reuse, -R25.reuse ;  /* 0x00000027051f7223 */ /* 0x180fe20000010819 */
[-CC-:B------:R-:W-:Y:S01]  /*38a0*/  FFMA.FTZ R99, R10, R39.reuse, -R25.reuse ;  /* 0x000000270a637223 */ /* 0x180fe20000010819 */
[-CC-:B------:R-:W-:Y:S01]  /*38b0*/  FFMA.FTZ R146, R86, R39.reuse, -R25.reuse ;  /* 0x0000002756927223 */ /* 0x180fe20000010819 */
[-CC-:B------:R-:W-:Y:S01]  /*38c0*/  FFMA.FTZ R14, R14, R39.reuse, -R25.reuse ;  /* 0x000000270e0e7223 */ /* 0x180fe20000010819 */
[-CC-:B------:R-:W-:Y:S01]  /*38d0*/  FFMA.FTZ R101, R88, R39.reuse, -R25.reuse ;  /* 0x0000002758657223 */ /* 0x180fe20000010819 */
[-CC-:B------:R-:W-:Y:S01]  /*38e0*/  FFMA.FTZ R88, R24, R39.reuse, -R25.reuse ;  /* 0x0000002718587223 */ /* 0x180fe20000010819 */
[----:B------:R-:W-:Y:S01]  /*38f0*/  MUFU.EX2 R4, R4 ;  /* 0x0000000400047308 */ /* 0x000fe20000000800 */
[-CC-:B------:R-:W-:Y:S01]  /*3900*/  FFMA.FTZ R24, R28, R39.reuse, -R25.reuse ;  /* 0x000000271c187223 */ /* 0x180fe20000010819 */
[-CC-:B------:R-:W-:Y:S01]  /*3910*/  FFMA.FTZ R28, R36, R39.reuse, -R25.reuse ;  /* 0x00000027241c7223 */ /* 0x180fe20000010819 */
[-C--:B------:R-:W-:Y:S01]  /*3920*/  FFMA.FTZ R36, R56, R39.reuse, -R25 ;  /* 0x0000002738247223 */ /* 0x080fe20000010819 */
[----:B--2---:R-:W-:Y:S01]  /*3930*/  FADD.FTZ R56, R12, R13 ;  /* 0x0000000d0c387221 */ /* 0x004fe20000010000 */
[-CC-:B------:R-:W-:Y:S01]  /*3940*/  FFMA.FTZ R53, R54, R39.reuse, -R25.reuse ;  /* 0x0000002736357223 */ /* 0x180fe20000010819 */
[-CC-:B------:R-:W-:Y:S01]  /*3950*/  FFMA.FTZ R103, R92, R39.reuse, -R25.reuse ;  /* 0x000000275c677223 */ /* 0x180fe20000010819 */
[----:B------:R-:W-:Y:S01]  /*3960*/  @!P1 IADD3 R5, R3, 0x30840, RZ ;  /* 0x0003084003059810 */ /* 0x000fe20007ffe0ff */
[----:B------:R-:W2:Y:S01]  /*3970*/  MUFU.EX2 R31, R31 ;  /* 0x0000001f001f7308 */ /* 0x000ea20000000800 */
[----:B---3--:R-:W-:Y:S01]  /*3980*/  FADD.FTZ R56, R69, R56 ;  /* 0x0000003845387221 */ /* 0x008fe20000010000 */
[-C--:B------:R-:W-:Y:S01]  /*3990*/  FFMA.FTZ R43, R96, R39.reuse, -R25 ;  /* 0x00000027602b7223 */ /* 0x080fe20000010819 */
[----:B------:R-:W-:Y:S01]  /*39a0*/  @!P1 PRMT R5, RZ, 0x654, R5 ;  /* 0x00000654ff059816 */ /* 0x000fe20000000005 */
[-CC-:B------:R-:W-:Y:S01]  /*39b0*/  FFMA.FTZ R10, R32, R39.reuse, -R25.reuse ;  /* 0x00000027200a7223 */ /* 0x180fe20000010819 */
[----:B-1----:R-:W-:Y:S01]  /*39c0*/  FADD.FTZ R15, R73, R56 ;  /* 0x00000038490f7221 */ /* 0x002fe20000010000 */
[-CC-:B------:R-:W-:Y:S01]  /*39d0*/  FFMA.FTZ R51, R124, R39.reuse, -R25.reuse ;  /* 0x000000277c337223 */ /* 0x180fe20000010819 */
[----:B------:R1:W-:Y:S01]  /*39e0*/  @!P1 SYNCS.ARRIVE.TRANS64.RED.A1T0 RZ, [R5+URZ], RZ ;  /* 0x000000ff05ff99a7 */ /* 0x0003e2000810043f */
[----:B------:R-:W3:Y:S01]  /*39f0*/  MUFU.EX2 R99, R99 ;  /* 0x0000006300637308 */ /* 0x000ee20000000800 */
[-CC-:B------:R-:W-:Y:S01]  /*3a00*/  FFMA.FTZ R93, R58, R39.reuse, -R25.reuse ;  /* 0x000000273a5d7223 */ /* 0x180fe20000010819 */
[-CC-:B------:R-:W-:Y:S01]  /*3a10*/  FFMA.FTZ R55, R130, R39.reuse, -R25.reuse ;  /* 0x0000002782377223 */ /* 0x180fe20000010819 */
[-CC-:B------:R-:W-:Y:S01]  /*3a20*/  FFMA.FTZ R86, R44, R39.reuse, -R25.reuse ;  /* 0x000000272c567223 */ /* 0x180fe20000010819 */
[-CC-:B------:R-:W-:Y:S01]  /*3a30*/  FFMA.FTZ R44, R60, R39.reuse, -R25.reuse ;  /* 0x000000273c2c7223 */ /* 0x180fe20000010819 */
[-CC-:B------:R-:W-:Y:S01]  /*3a40*/  FFMA.FTZ R40, R40, R39.reuse, -R25.reuse ;  /* 0x0000002728287223 */ /* 0x180fe20000010819 */
[-C--:B------:R-:W-:Y:S01]  /*3a50*/  FFMA.FTZ R66, R66, R39.reuse, -R25 ;  /* 0x0000002742427223 */ /* 0x080fe20000010819 */
[----:B-1----:R-:W-:Y:S01]  /*3a60*/  F2FP.BF16.F32.PACK_AB R5, R7, R6 ;  /* 0x000000060705723e */ /* 0x002fe200000010ff */
[----:B------:R-:W1:Y:S01]  /*3a70*/  MUFU.EX2 R146, R146 ;  /* 0x0000009200927308 */ /* 0x000e620000000800 */
[----:B--2---:R-:W-:Y:S01]  /*3a80*/  FADD.FTZ R54, R4, R31 ;  /* 0x0000001f04367221 */ /* 0x004fe20000010000 */
[----:B------:R-:W-:Y:S01]  /*3a90*/  F2FP.BF16.F32.PACK_AB R4, R31, R4 ;  /* 0x000000041f04723e */ /* 0x000fe200000010ff */
[-CC-:B------:R-:W-:Y:S01]  /*3aa0*/  FFMA.FTZ R67, R132, R39.reuse, -R25.reuse ;  /* 0x0000002784437223 */ /* 0x180fe20000010819 */
[-CC-:B------:R-:W-:Y:S01]  /*3ab0*/  FFMA.FTZ R62, R62, R39.reuse, -R25.reuse ;  /* 0x000000273e3e7223 */ /* 0x180fe20000010819 */
[----:B------:R-:W-:Y:S01]  /*3ac0*/  F2FP.BF16.F32.PACK_AB R7, R69, R12 ;  /* 0x0000000c4507723e */ /* 0x000fe200000010ff */
[-CC-:B------:R-:W-:Y:S01]  /*3ad0*/  FFMA.FTZ R95, R136, R39.reuse, -R25.reuse ;  /* 0x00000027885f7223 */ /* 0x180fe20000010819 */
[-C--:B------:R-:W-:Y:S01]  /*3ae0*/  FFMA.FTZ R48, R48, R39.reuse, -R25 ;  /* 0x0000002730307223 */ /* 0x080fe20000010819 */
[----:B------:R-:W2:Y:S01]  /*3af0*/  MUFU.EX2 R14, R14 ;  /* 0x0000000e000e7308 */ /* 0x000ea20000000800 */
[----:B---3--:R-:W-:Y:S01]  /*3b00*/  FADD.FTZ R13, R99, R54 ;  /* 0x00000036630d7221 */ /* 0x008fe20000010000 */
[----:B------:R-:W-:Y:S01]  /*3b10*/  FADD.FTZ R54, R90, R15 ;  /* 0x0000000f5a367221 */ /* 0x000fe20000010000 */
[-CC-:B------:R-:W-:Y:S01]  /*3b20*/  FFMA.FTZ R97, R138, R39.reuse, -R25.reuse ;  /* 0x000000278a617223 */ /* 0x180fe20000010819 */
[-CC-:B------:R-:W-:Y:S01]  /*3b30*/  FFMA.FTZ R32, R52, R39.reuse, -R25.reuse ;  /* 0x0000002734207223 */ /* 0x180fe20000010819 */
[-CC-:B------:R-:W-:Y:S01]  /*3b40*/  FFMA.FTZ R52, R64, R39.reuse, -R25.reuse ;  /* 0x0000002740347223 */ /* 0x180fe20000010819 */
[----:B------:R-:W-:Y:S01]  /*3b50*/  FADD.FTZ R15, R87, R54 ;  /* 0x00000036570f7221 */ /* 0x000fe20000010000 */
[----:B------:R-:W-:Y:S01]  /*3b60*/  FFMA.FTZ R54, R150, R39, -R25 ;  /* 0x0000002796367223 */ /* 0x000fe20000010819 */
[----:B------:R-:W3:Y:S01]  /*3b70*/  MUFU.EX2 R101, R101 ;  /* 0x0000006500657308 */ /* 0x000ee20000000800 */
[----:B-1----:R-:W-:Y:S01]  /*3b80*/  FADD.FTZ R13, R146, R13 ;  /* 0x0000000d920d7221 */ /* 0x002fe20000010000 */
[C---:B------:R-:W-:Y:S01]  /*3b90*/  FADD.FTZ R105, R112.reuse, R15 ;  /* 0x0000000f70697221 */ /* 0x040fe20000010000 */
[----:B------:R-:W-:Y:S01]  /*3ba0*/  F2FP.BF16.F32.PACK_AB R15, R112, R87 ;  /* 0x00000057700f723e */ /* 0x000fe200000010ff */
[-CC-:B------:R-:W-:Y:S01]  /*3bb0*/  FFMA.FTZ R70, R70, R39.reuse, -R25.reuse ;  /* 0x0000002746467223 */ /* 0x180fe20000010819 */
[-C--:B------:R-:W-:Y:S01]  /*3bc0*/  FFMA.FTZ R76, R76, R39.reuse, -R25 ;  /* 0x000000274c4c7223 */ /* 0x080fe20000010819 */
[----:B------:R-:W-:Y:S01]  /*3bd0*/  FADD.FTZ R58, R20, R105 ;  /* 0x00000069143a7221 */ /* 0x000fe20000010000 */
[----:B------:R-:W-:Y:S01]  /*3be0*/  FFMA.FTZ R74, R74, R39, -R25 ;  /* 0x000000274a4a7223 */ /* 0x000fe20000010819 */
[----:B------:R-:W1:Y:S01]  /*3bf0*/  MUFU.EX2 R88, R88 ;  /* 0x0000005800587308 */ /* 0x000e620000000800 */
[----:B--2---:R-:W-:Y:S01]  /*3c00*/  FADD.FTZ R6, R14, R13 ;  /* 0x0000000d0e067221 */ /* 0x004fe20000010000 */
[----:B------:R-:W-:Y:S01]  /*3c10*/  F2FP.BF16.F32.PACK_AB R13, R90, R73 ;  /* 0x000000495a0d723e */ /* 0x000fe200000010ff */
[-CC-:B------:R-:W-:Y:S01]  /*3c20*/  FFMA.FTZ R78, R78, R39.reuse, -R25.reuse ;  /* 0x000000274e4e7223 */ /* 0x180fe20000010819 */
[-CC-:B------:R-:W-:Y:S01]  /*3c30*/  FFMA.FTZ R87, R82, R39.reuse, -R25.reuse ;  /* 0x0000002752577223 */ /* 0x180fe20000010819 */
[-CC-:B------:R-:W-:Y:S01]  /*3c40*/  FFMA.FTZ R114, R114, R39.reuse, -R25.reuse ;  /* 0x0000002772727223 */ /* 0x180fe20000010819 */
[-CC-:B------:R-:W-:Y:S01]  /*3c50*/  FFMA.FTZ R64, R11, R39.reuse, -R25.reuse ;  /* 0x000000270b407223 */ /* 0x180fe20000010819 */
[--C-:B------:R-:W-:Y:S01]  /*3c60*/  FFMA.FTZ R118, R118, R39, -R25.reuse ;  /* 0x0000002776767223 */ /* 0x100fe20000010819 */
[----:B------:R-:W2:Y:S01]  /*3c70*/  MUFU.EX2 R103, R103 ;  /* 0x0000006700677308 */ /* 0x000ea20000000800 */
[----:B---3--:R-:W-:Y:S01]  /*3c80*/  FADD.FTZ R73, R101, R6 ;  /* 0x0000000665497221 */ /* 0x008fe20000010000 */
[----:B------:R-:W-:Y:S01]  /*3c90*/  F2FP.BF16.F32.PACK_AB R6, R146, R99 ;  /* 0x000000639206723e */ /* 0x000fe200000010ff */
[----:B------:R-:W-:Y:S01]  /*3ca0*/  FADD.FTZ R99, R57, R58 ;  /* 0x0000003a39637221 */ /* 0x000fe20000010000 */
[-CC-:B------:R-:W-:Y:S01]  /*3cb0*/  FFMA.FTZ R128, R128, R39.reuse, -R25.reuse ;  /* 0x0000002780807223 */ /* 0x180fe20000010819 */
[-CC-:B------:R-:W-:Y:S01]  /*3cc0*/  FFMA.FTZ R134, R134, R39.reuse, -R25.reuse ;  /* 0x0000002786867223 */ /* 0x180fe20000010819 */
[-C--:B------:R-:W-:Y:S01]  /*3cd0*/  FFMA.FTZ R140, R140, R39.reuse, -R25 ;  /* 0x000000278c8c7223 */ /* 0x080fe20000010819 */
[----:B------:R-:W-:Y:S01]  /*3ce0*/  FADD.FTZ R60, R26, R99 ;  /* 0x000000631a3c7221 */ /* 0x000fe20000010000 */
[----:B------:R-:W3:Y:S01]  /*3cf0*/  MUFU.EX2 R24, R24 ;  /* 0x0000001800187308 */ /* 0x000ee20000000800 */
[----:B-1----:R-:W-:Y:S01]  /*3d00*/  FADD.FTZ R56, R88, R73 ;  /* 0x0000004958387221 */ /* 0x002fe20000010000 */
[-CC-:B------:R-:W-:Y:S01]  /*3d10*/  FFMA.FTZ R73, R68, R39.reuse, -R25.reuse ;  /* 0x0000002744497223 */ /* 0x180fe20000010819 */
[----:B------:R-:W-:Y:S01]  /*3d20*/  FADD.FTZ R99, R63, R60 ;  /* 0x0000003c3f637221 */ /* 0x000fe20000010000 */
[-CC-:B------:R-:W-:Y:S01]  /*3d30*/  FFMA.FTZ R142, R142, R39.reuse, -R25.reuse ;  /* 0x000000278e8e7223 */ /* 0x180fe20000010819 */
[-CC-:B------:R-:W-:Y:S01]  /*3d40*/  FFMA.FTZ R144, R144, R39.reuse, -R25.reuse ;  /* 0x0000002790907223 */ /* 0x180fe20000010819 */
[----:B------:R1:W-:Y:S01]  /*3d50*/  STSM.16.M88.4 [R155+0x1e800], R4 ;  /* 0x01e800049b007844 */ /* 0x0003e20000000200 */
[----:B------:R-:W-:Y:S01]  /*3d60*/  F2FP.BF16.F32.PACK_AB R12, R101, R14 ;  /* 0x0000000e650c723e */ /* 0x000fe200000010ff */
[----:B------:R-:W4:Y:S01]  /*3d70*/  MUFU.EX2 R43, R43 ;  /* 0x0000002b002b7308 */ /* 0x000f220000000800 */
[C---:B--2---:R-:W-:Y:S01]  /*3d80*/  FADD.FTZ R31, R103.reuse, R56 ;  /* 0x00000038671f7221 */ /* 0x044fe20000010000 */
[----:B------:R-:W-:Y:S01]  /*3d90*/  FFMA.FTZ R56, R72, R39, -R25 ;  /* 0x0000002748387223 */ /* 0x000fe20000010819 */
[----:B------:R-:W-:Y:S01]  /*3da0*/  F2FP.BF16.F32.PACK_AB R14, R103, R88 ;  /* 0x00000058670e723e */ /* 0x000fe200000010ff */
[--C-:B------:R-:W-:Y:S01]  /*3db0*/  IMAD.MOV.U32 R150, RZ, RZ, R151.reuse ;  /* 0x000000ffff967224 */ /* 0x100fe200078e0097 */
[-C--:B------:R-:W-:Y:S01]  /*3dc0*/  MOV R136, R151.reuse ;  /* 0x0000009700887202 */ /* 0x080fe20000000f00 */
[----:B------:R-:W-:Y:S01]  /*3dd0*/  IMAD.MOV.U32 R146, RZ, RZ, R151 ;  /* 0x000000ffff927224 */ /* 0x000fe200078e0097 */
[-C--:B------:R-:W-:Y:S01]  /*3de0*/  MOV R130, R151.reuse ;  /* 0x0000009700827202 */ /* 0x080fe20000000f00 */
[----:B------:R-:W2:Y:S01]  /*3df0*/  MUFU.EX2 R10, R10 ;  /* 0x0000000a000a7308 */ /* 0x000ea20000000800 */
[----:B---3--:R-:W-:Y:S01]  /*3e00*/  FADD.FTZ R58, R24, R31 ;  /* 0x0000001f183a7221 */ /* 0x008fe20000010000 */
[----:B------:R3:W-:Y:S01]  /*3e10*/  STSM.16.M88.4 [R154], R12 ;  /* 0x0000000c9a007844 */ /* 0x0007e20000000200 */
[--C-:B------:R-:W-:Y:S01]  /*3e20*/  IMAD.MOV.U32 R138, RZ, RZ, R151.reuse ;  /* 0x000000ffff8a7224 */ /* 0x100fe200078e0097 */
[----:B------:R-:W-:Y:S01]  /*3e30*/  MOV R124, R151 ;  /* 0x00000097007c7202 */ /* 0x000fe20000000f00 */
[----:B------:R-:W-:Y:S01]  /*3e40*/  IMAD.MOV.U32 R132, RZ, RZ, R151 ;  /* 0x000000ffff847224 */ /* 0x000fe200078e0097 */
[----:B-1----:R-:W-:-:S02]  /*3e50*/  F2FP.BF16.F32.PACK_AB R7, R120, R91 ;  /* 0x0000005b7807723e */ /* 0x002fc400000010ff */
[----:B------:R-:W1:Y:S01]  /*3e60*/  MUFU.EX2 R51, R51 ;  /* 0x0000003300337308 */ /* 0x000e620000000800 */
[----:B----4-:R-:W-:Y:S01]  /*3e70*/  FADD.FTZ R31, R43, R58 ;  /* 0x0000003a2b1f7221 */ /* 0x010fe20000010000 */
[----:B------:R-:W-:Y:S01]  /*3e80*/  FFMA.FTZ R58, R35, R39, -R25 ;  /* 0x00000027233a7223 */ /* 0x000fe20000010819 */
[----:B------:R-:W-:Y:S02]  /*3e90*/  F2FP.BF16.F32.PACK_AB R24, R43, R24 ;  /* 0x000000182b18723e */ /* 0x000fe400000010ff */
[----:B------:R-:W-:-:S03]  /*3ea0*/  MOV R121, R151 ;  /* 0x0000009700797202 */ /* 0x000fc60000000f00 */
[----:B------:R-:W4:Y:S01]  /*3eb0*/  MUFU.EX2 R28, R28 ;  /* 0x0000001c001c7308 */ /* 0x000f220000000800 */
[----:B--2---:R-:W-:Y:S01]  /*3ec0*/  FADD.FTZ R60, R10, R31 ;  /* 0x0000001f0a3c7221 */ /* 0x004fe20000010000 */
[----:B------:R-:W-:-:S06]  /*3ed0*/  F2FP.BF16.F32.PACK_AB R31, R100, R85 ;  /* 0x00000055641f723e */ /* 0x000fcc00000010ff */
[----:B------:R-:W2:Y:S08]  /*3ee0*/  MUFU.EX2 R55, R55 ;  /* 0x0000003700377308 */ /* 0x000eb00000000800 */
[----:B------:R-:W5:Y:S08]  /*3ef0*/  MUFU.EX2 R40, R40 ;  /* 0x0000002800287308 */ /* 0x000f700000000800 */
[----:B------:R3:W-:Y:S08]  /*3f00*/  MUFU.EX2 R69, R66 ;  /* 0x0000004200457308 */ /* 0x0007f00000000800 */
[----:B------:R1:W-:Y:S01]  /*3f10*/  MUFU.EX2 R3, R62 ;  /* 0x0000003e00037308 */ /* 0x0003e20000000800 */
[----:B---3--:R-:W-:-:S04]  /*3f20*/  FADD.FTZ R66, R30, R99 ;  /* 0x000000631e427221 */ /* 0x008fc80000010000 */
[----:B------:R-:W-:-:S03]  /*3f30*/  FADD.FTZ R68, R77, R66 ;  /* 0x000000424d447221 */ /* 0x000fc60000010000 */
[----:B------:R-:W3:Y:S01]  /*3f40*/  MUFU.EX2 R67, R67 ;  /* 0x0000004300437308 */ /* 0x000ee20000000800 */
[-CC-:B-1----:R-:W-:Y:S01]  /*3f50*/  FFMA.FTZ R62, R29, R39.reuse, -R25.reuse ;  /* 0x000000271d3e7223 */ /* 0x182fe20000010819 */
[----:B------:R-:W-:Y:S01]  /*3f60*/  FADD.FTZ R29, R51, R60 ;  /* 0x0000003c331d7221 */ /* 0x000fe20000010000 */
[-CC-:B------:R-:W-:Y:S01]  /*3f70*/  FFMA.FTZ R60, R37, R39.reuse, -R25.reuse ;  /* 0x00000027253c7223 */ /* 0x180fe20000010819 */
[----:B------:R-:W-:Y:S02]  /*3f80*/  FFMA.FTZ R37, R27, R39, -R25 ;  /* 0x000000271b257223 */ /* 0x000fe40000010819 */
[----:B----4-:R-:W-:Y:S01]  /*3f90*/  FADD.FTZ R66, R28, R29 ;  /* 0x0000001d1c427221 */ /* 0x010fe20000010000 */
[----:B------:R-:W-:Y:S01]  /*3fa0*/  FADD.FTZ R29, R85, R68 ;  /* 0x00000044551d7221 */ /* 0x000fe20000010000 */
[----:B------:R-:W1:Y:S01]  /*3fb0*/  MUFU.EX2 R86, R86 ;  /* 0x0000005600567308 */ /* 0x000e620000000800 */
[C---:B--2---:R-:W-:Y:S01]  /*3fc0*/  F2FP.BF16.F32.PACK_AB R28, R55.reuse, R28 ;  /* 0x0000001c371c723e */ /* 0x044fe200000010ff */
[----:B------:R-:W-:Y:S01]  /*3fd0*/  FADD.FTZ R27, R55, R66 ;  /* 0x00000042371b7221 */ /* 0x000fe20000010000 */
[----:B------:R-:W-:-:S03]  /*3fe0*/  FADD.FTZ R68, R100, R29 ;  /* 0x0000001d64447221 */ /* 0x000fc60000010000 */
[----:B-----5:R-:W-:Y:S01]  /*3ff0*/  FADD.FTZ R66, R40, R27 ;  /* 0x0000001b28427221 */ /* 0x020fe20000010000 */
[----:B------:R-:W-:Y:S01]  /*4000*/  FADD.FTZ R29, R89, R68 ;  /* 0x00000044591d7221 */ /* 0x000fe20000010000 */
[----:B------:R-:W2:Y:S02]  /*4010*/  MUFU.EX2 R95, R95 ;  /* 0x0000005f005f7308 */ /* 0x000ea40000000800 */
[----:B---3--:R-:W-:Y:S01]  /*4020*/  FADD.FTZ R27, R67, R66 ;  /* 0x00000042431b7221 */ /* 0x008fe20000010000 */
[----:B------:R-:W-:-:S04]  /*4030*/  FADD.FTZ R68, R116, R29 ;  /* 0x0000001d74447221 */ /* 0x000fc80000010000 */
[----:B------:R-:W-:Y:S01]  /*4040*/  FADD.FTZ R25, R91, R68 ;  /* 0x000000445b197221 */ /* 0x000fe20000010000 */
[----:B------:R-:W3:Y:S01]  /*4050*/  MUFU.EX2 R48, R48 ;  /* 0x0000003000307308 */ /* 0x000ee20000000800 */
[----:B-1----:R-:W-:Y:S02]  /*4060*/  FADD.FTZ R66, R86, R27 ;  /* 0x0000001b56427221 */ /* 0x002fe40000010000 */
[----:B------:R-:W-:Y:S01]  /*4070*/  FADD.FTZ R29, R120, R25 ;  /* 0x00000019781d7221 */ /* 0x000fe20000010000 */
[----:B------:R-:W-:Y:S01]  /*4080*/  F2FP.BF16.F32.PACK_AB R25, R57, R20 ;  /* 0x000000143919723e */ /* 0x000fe200000010ff */
[----:B------:R-:W-:-:S03]  /*4090*/  IMAD.MOV.U32 R120, RZ, RZ, R151 ;  /* 0x000000ffff787224 */ /* 0x000fc600078e0097 */
[----:B------:R-:W1:Y:S01]  /*40a0*/  MUFU.EX2 R97, R97 ;  /* 0x0000006100617308 */ /* 0x000e620000000800 */
[----:B--2---:R-:W-:Y:S01]  /*40b0*/  FADD.FTZ R27, R95, R66 ;  /* 0x000000425f1b7221 */ /* 0x004fe20000010000 */
[----:B------:R-:W-:Y:S01]  /*40c0*/  FADD.FTZ R66, R34, R29 ;  /* 0x0000001d22427221 */ /* 0x000fe20000010000 */
[----:B------:R-:W-:Y:S02]  /*40d0*/  F2FP.BF16.F32.PACK_AB R29, R77, R30 ;  /* 0x0000001e4d1d723e */ /* 0x000fe400000010ff */
[----:B------:R-:W-:Y:S01]  /*40e0*/  F2FP.BF16.F32.PACK_AB R30, R67, R40 ;  /* 0x00000028431e723e */ /* 0x000fe200000010ff */
[----:B------:R-:W-:Y:S02]  /*40f0*/  FADD.FTZ R5, R59, R66 ;  /* 0x000000423b057221 */ /* 0x000fe40000010000 */
[----:B------:R-:W2:Y:S01]  /*4100*/  MUFU.EX2 R32, R32 ;  /* 0x0000002000207308 */ /* 0x000ea20000000800 */
[----:B---3--:R-:W-:Y:S01]  /*4110*/  FADD.FTZ R20, R48, R27 ;  /* 0x0000001b30147221 */ /* 0x008fe20000010000 */
[----:B------:R-:W-:Y:S01]  /*4120*/  FADD.FTZ R6, R42, R5 ;  /* 0x000000052a067221 */ /* 0x000fe20000010000 */
[----:B------:R-:W-:-:S02]  /*4130*/  F2FP.BF16.F32.PACK_AB R27, R63, R26 ;  /* 0x0000001a3f1b723e */ /* 0x000fc400000010ff */
[----:B------:R-:W-:Y:S01]  /*4140*/  F2FP.BF16.F32.PACK_AB R26, R51, R10 ;  /* 0x0000000a331a723e */ /* 0x000fe200000010ff */
[----:B------:R-:W-:Y:S01]  /*4150*/  FADD.FTZ R6, R61, R6 ;  /* 0x000000063d067221 */ /* 0x000fe20000010000 */
[----:B------:R-:W-:Y:S01]  /*4160*/  F2FP.BF16.F32.PACK_AB R5, R116, R89 ;  /* 0x000000597405723e */ /* 0x000fe200000010ff */
[----:B------:R-:W3:Y:S01]  /*4170*/  MUFU.EX2 R53, R53 ;  /* 0x0000003500357308 */ /* 0x000ee20000000800 */
[----:B-1----:R-:W-:Y:S01]  /*4180*/  FADD.FTZ R57, R97, R20 ;  /* 0x0000001461397221 */ /* 0x002fe20000010000 */
[----:B------:R-:W-:Y:S01]  /*4190*/  FADD.FTZ R15, R65, R6 ;  /* 0x00000006410f7221 */ /* 0x000fe20000010000 */
[----:B------:R-:W-:Y:S01]  /*41a0*/  F2FP.BF16.F32.PACK_AB R6, R97, R48 ;  /* 0x000000306106723e */ /* 0x000fe200000010ff */
[----:B------:R1:W-:Y:S04]  /*41b0*/  STSM.16.M88.4 [R153], R24 ;  /* 0x0000001899007844 */ /* 0x0003e80000000200 */
[----:B------:R-:W4:Y:S01]  /*41c0*/  MUFU.EX2 R36, R36 ;  /* 0x0000002400247308 */ /* 0x000f220000000800 */
[----:B--2---:R-:W-:Y:S01]  /*41d0*/  FADD.FTZ R4, R32, R57 ;  /* 0x0000003920047221 */ /* 0x004fe20000010000 */
[----:B------:R-:W-:Y:S06]  /*41e0*/  STSM.16.M88.4 [R19], R28 ;  /* 0x0000001c13007844 */ /* 0x000fec0000000200 */
[----:B------:R-:W2:Y:S01]  /*41f0*/  MUFU.EX2 R93, R93 ;  /* 0x0000005d005d7308 */ /* 0x000ea20000000800 */
[----:B---3--:R-:W-:-:S07]  /*4200*/  FADD.FTZ R13, R53, R4 ;  /* 0x00000004350d7221 */ /* 0x008fce0000010000 */
[----:B------:R-:W3:Y:S01]  /*4210*/  MUFU.EX2 R84, R84 ;  /* 0x0000005400547308 */ /* 0x000ee20000000800 */
[----:B----4-:R-:W-:-:S07]  /*4220*/  FADD.FTZ R4, R36, R13 ;  /* 0x0000000d24047221 */ /* 0x010fce0000010000 */
[----:B------:R-:W4:Y:S01]  /*4230*/  MUFU.EX2 R44, R44 ;  /* 0x0000002c002c7308 */ /* 0x000f220000000800 */
[C---:B--2---:R-:W-:Y:S01]  /*4240*/  FADD.FTZ R13, R93.reuse, R4 ;  /* 0x000000045d0d7221 */ /* 0x044fe20000010000 */
[----:B------:R-:W-:-:S06]  /*4250*/  F2FP.BF16.F32.PACK_AB R14, R93, R36 ;  /* 0x000000245d0e723e */ /* 0x000fcc00000010ff */
[----:B------:R-:W2:Y:S01]  /*4260*/  MUFU.EX2 R94, R94 ;  /* 0x0000005e005e7308 */ /* 0x000ea20000000800 */
[C---:B---3--:R-:W-:Y:S01]  /*4270*/  FADD.FTZ R4, R84.reuse, R15 ;  /* 0x0000000f54047221 */ /* 0x048fe20000010000 */
[----:B------:R-:W-:-:S03]  /*4280*/  F2FP.BF16.F32.PACK_AB R65, R84, R65 ;  /* 0x000000415441723e */ /* 0x000fc600000010ff */
[----:B------:R-:W-:Y:S01]  /*4290*/  FADD.FTZ R15, R81, R4 ;  /* 0x00000004510f7221 */ /* 0x000fe20000010000 */
[----:B------:R-:W-:Y:S02]  /*42a0*/  F2FP.BF16.F32.PACK_AB R4, R95, R86 ;  /* 0x000000565f04723e */ /* 0x000fe400000010ff */
[----:B------:R-:W3:Y:S01]  /*42b0*/  MUFU.EX2 R52, R52 ;  /* 0x0000003400347308 */ /* 0x000ee20000000800 */
[----:B----4-:R-:W-:Y:S02]  /*42c0*/  FADD.FTZ R10, R44, R13 ;  /* 0x0000000d2c0a7221 */ /* 0x010fe40000010000 */
[----:B------:R4:W-:Y:S02]  /*42d0*/  STSM.16.M88.4 [R155+0x24800], R4 ;  /* 0x024800049b007844 */ /* 0x0009e40000000200 */
[----:B------:R-:W-:-:S03]  /*42e0*/  FADD.FTZ R13, R3, R10 ;  /* 0x0000000a030d7221 */ /* 0x000fc60000010000 */
[----:B------:R-:W5:Y:S01]  /*42f0*/  MUFU.EX2 R38, R38 ;  /* 0x0000002600267308 */ /* 0x000f620000000800 */
[C---:B--2---:R-:W-:Y:S01]  /*4300*/  FADD.FTZ R15, R94.reuse, R15 ;  /* 0x0000000f5e0f7221 */ /* 0x044fe20000010000 */
[----:B------:R-:W-:-:S06]  /*4310*/  F2FP.BF16.F32.PACK_AB R67, R94, R81 ;  /* 0x000000515e43723e */ /* 0x000fcc00000010ff */
[----:B------:R-:W2:Y:S01]  /*4320*/  MUFU.EX2 R41, R41 ;  /* 0x0000002900297308 */ /* 0x000ea20000000800 */
[----:B---3--:R-:W-:Y:S01]  /*4330*/  FADD.FTZ R10, R52, R13 ;  /* 0x0000000d340a7221 */ /* 0x008fe20000010000 */
[----:B------:R-:W-:Y:S02]  /*4340*/  F2FP.BF16.F32.PACK_AB R13, R59, R34 ;  /* 0x000000223b0d723e */ /* 0x000fe400000010ff */
[----:B------:R-:W-:-:S04]  /*4350*/  F2FP.BF16.F32.PACK_AB R66, R69, R52 ;  /* 0x000000344542723e */ /* 0x000fc800000010ff */
[----:B------:R-:W3:Y:S01]  /*4360*/  MUFU.EX2 R54, R54 ;  /* 0x0000003600367308 */ /* 0x000ee20000000800 */
[----:B-----5:R-:W-:Y:S01]  /*4370*/  FADD.FTZ R12, R38, R15 ;  /* 0x0000000f260c7221 */ /* 0x020fe20000010000 */
[----:B------:R-:W-:-:S06]  /*4380*/  FADD.FTZ R15, R69, R10 ;  /* 0x0000000a450f7221 */ /* 0x000fcc0000010000 */
[----:B------:R-:W1:Y:S01]  /*4390*/  MUFU.EX2 R73, R73 ;  /* 0x0000004900497308 */ /* 0x000e620000000800 */
[C---:B--2---:R-:W-:Y:S01]  /*43a0*/  FADD.FTZ R43, R41.reuse, R12 ;  /* 0x0000000c292b7221 */ /* 0x044fe20000010000 */
[----:B------:R-:W-:-:S03]  /*43b0*/  F2FP.BF16.F32.PACK_AB R41, R41, R38 ;  /* 0x000000262929723e */ /* 0x000fc600000010ff */
[----:B------:R-:W-:-:S03]  /*43c0*/  FADD.FTZ R12, R46, R43 ;  /* 0x0000002b2e0c7221 */ /* 0x000fc60000010000 */
[----:B------:R-:W2:Y:S01]  /*43d0*/  MUFU.EX2 R71, R71 ;  /* 0x0000004700477308 */ /* 0x000ea20000000800 */
[----:B---3--:R-:W-:Y:S01]  /*43e0*/  FADD.FTZ R10, R54, R15 ;  /* 0x0000000f360a7221 */ /* 0x008fe20000010000 */
[----:B------:R-:W-:-:S06]  /*43f0*/  F2FP.BF16.F32.PACK_AB R15, R61, R42 ;  /* 0x0000002a3d0f723e */ /* 0x000fcc00000010ff */
[----:B------:R-:W4:Y:S01]  /*4400*/  MUFU.EX2 R56, R56 ;  /* 0x0000003800387308 */ /* 0x000f220000000800 */
[C---:B-1----:R-:W-:Y:S01]  /*4410*/  FADD.FTZ R25, R73.reuse, R10 ;  /* 0x0000000a49197221 */ /* 0x042fe20000010000 */
[----:B------:R-:W-:-:S06]  /*4420*/  F2FP.BF16.F32.PACK_AB R40, R73, R54 ;  /* 0x000000364928723e */ /* 0x000fcc00000010ff */
[----:B------:R-:W1:Y:S01]  /*4430*/  MUFU.EX2 R75, R75 ;  /* 0x0000004b004b7308 */ /* 0x000e620000000800 */
[C---:B--2---:R-:W-:Y:S01]  /*4440*/  FADD.FTZ R12, R71.reuse, R12 ;  /* 0x0000000c470c7221 */ /* 0x044fe20000010000 */
[----:B------:R-:W-:-:S06]  /*4450*/  F2FP.BF16.F32.PACK_AB R43, R71, R46 ;  /* 0x0000002e472b723e */ /* 0x000fcc00000010ff */
[----:B------:R-:W2:Y:S01]  /*4460*/  MUFU.EX2 R11, R70 ;  /* 0x00000046000b7308 */ /* 0x000ea20000000800 */
[----:B----4-:R-:W-:-:S07]  /*4470*/  FADD.FTZ R4, R56, R25 ;  /* 0x0000001938047221 */ /* 0x010fce0000010000 */
[----:B------:R-:W3:Y:S01]  /*4480*/  MUFU.EX2 R102, R102 ;  /* 0x0000006600667308 */ /* 0x000ee20000000800 */
[----:B-1----:R-:W-:Y:S01]  /*4490*/  FADD.FTZ R25, R75, R12 ;  /* 0x0000000c4b197221 */ /* 0x002fe20000010000 */
[----:B------:R-:W-:-:S05]  /*44a0*/  F2FP.BF16.F32.PACK_AB R12, R53, R32 ;  /* 0x00000020350c723e */ /* 0x000fca00000010ff */
[----:B------:R1:W-:Y:S01]  /*44b0*/  STSM.16.M88.4 [R18], R12 ;  /* 0x0000000c12007844 */ /* 0x0003e20000000200 */
[----:B------:R-:W4:Y:S01]  /*44c0*/  MUFU.EX2 R76, R76 ;  /* 0x0000004c004c7308 */ /* 0x000f220000000800 */
[C---:B--2---:R-:W-:Y:S01]  /*44d0*/  FADD.FTZ R7, R11.reuse, R4 ;  /* 0x000000040b077221 */ /* 0x044fe20000010000 */
[----:B------:R-:W-:-:S06]  /*44e0*/  F2FP.BF16.F32.PACK_AB R42, R11, R56 ;  /* 0x000000380b2a723e */ /* 0x000fcc00000010ff */
[----:B------:R-:W-:Y:S01]  /*44f0*/  MUFU.EX2 R79, R79 ;  /* 0x0000004f004f7308 */ /* 0x000fe20000000800 */
[C---:B---3--:R-:W-:Y:S01]  /*4500*/  FADD.FTZ R6, R102.reuse, R25 ;  /* 0x0000001966067221 */ /* 0x048fe20000010000 */
[----:B------:R-:W-:-:S06]  /*4510*/  F2FP.BF16.F32.PACK_AB R77, R102, R75 ;  /* 0x0000004b664d723e */ /* 0x000fcc00000010ff */
[----:B------:R-:W2:Y:S01]  /*4520*/  MUFU.EX2 R35, R74 ;  /* 0x0000004a00237308 */ /* 0x000ea20000000800 */
[----:B----4-:R-:W-:-:S07]  /*4530*/  FADD.FTZ R4, R76, R7 ;  /* 0x000000074c047221 */ /* 0x010fce0000010000 */
[----:B------:R-:W-:Y:S08]  /*4540*/  MUFU.EX2 R106, R106 ;  /* 0x0000006a006a7308 */ /* 0x000ff00000000800 */
[----:B------:R-:W3:Y:S01]  /*4550*/  MUFU.EX2 R78, R78 ;  /* 0x0000004e004e7308 */ /* 0x000ee20000000800 */
[C---:B--2---:R-:W-:Y:S01]  /*4560*/  FADD.FTZ R7, R35.reuse, R4 ;  /* 0x0000000423077221 */ /* 0x044fe20000010000 */
[----:B------:R-:W-:-:S06]  /*4570*/  F2FP.BF16.F32.PACK_AB R76, R35, R76 ;  /* 0x0000004c234c723e */ /* 0x000fcc00000010ff */
[----:B------:R-:W-:Y:S08]  /*4580*/  MUFU.EX2 R21, R21 ;  /* 0x0000001500157308 */ /* 0x000ff00000000800 */
[----:B------:R-:W2:Y:S01]  /*4590*/  MUFU.EX2 R87, R87 ;  /* 0x0000005700577308 */ /* 0x000ea20000000800 */
[----:B---3--:R-:W-:-:S07]  /*45a0*/  FADD.FTZ R4, R78, R7 ;  /* 0x000000074e047221 */ /* 0x008fce0000010000 */
[----:B------:R-:W-:Y:S08]  /*45b0*/  MUFU.EX2 R104, R104 ;  /* 0x0000006800687308 */ /* 0x000ff00000000800 */
[----:B------:R-:W3:Y:S01]  /*45c0*/  MUFU.EX2 R114, R114 ;  /* 0x0000007200727308 */ /* 0x000ee20000000800 */
[C---:B--2---:R-:W-:Y:S01]  /*45d0*/  FADD.FTZ R7, R87.reuse, R4 ;  /* 0x0000000457077221 */ /* 0x044fe20000010000 */
[----:B------:R-:W-:-:S06]  /*45e0*/  F2FP.BF16.F32.PACK_AB R78, R87, R78 ;  /* 0x0000004e574e723e */ /* 0x000fcc00000010ff */
[----:B------:R2:W1:Y:S08]  /*45f0*/  MUFU.EX2 R57, R64 ;  /* 0x0000004000397308 */ /* 0x0004700000000800 */
[----:B------:R-:W4:Y:S01]  /*4600*/  MUFU.EX2 R83, R83 ;  /* 0x0000005300537308 */ /* 0x000f220000000800 */
[----:B--2---:R-:W-:Y:S01]  /*4610*/  F2FP.BF16.F32.PACK_AB R64, R3, R44 ;  /* 0x0000002c0340723e */ /* 0x004fe200000010ff */
[----:B------:R-:W-:Y:S01]  /*4620*/  FADD.FTZ R3, R79, R6 ;  /* 0x000000064f037221 */ /* 0x000fe20000010000 */
[----:B---3--:R-:W-:Y:S01]  /*4630*/  FADD.FTZ R4, R114, R7 ;  /* 0x0000000772047221 */ /* 0x008fe20000010000 */
[----:B------:R-:W-:-:S02]  /*4640*/  F2FP.BF16.F32.PACK_AB R79, R106, R79 ;  /* 0x0000004f6a4f723e */ /* 0x000fc400000010ff */
[----:B------:R-:W-:Y:S01]  /*4650*/  FADD.FTZ R6, R106, R3 ;  /* 0x000000036a067221 */ /* 0x000fe20000010000 */
[----:B------:R2:W-:Y:S01]  /*4660*/  STSM.16.M88.4 [R153+0x6000], R64 ;  /* 0x0060004099007844 */ /* 0x0005e20000000200 */
[----:B------:R-:W3:Y:S01]  /*4670*/  MUFU.EX2 R108, R108 ;  /* 0x0000006c006c7308 */ /* 0x000ee20000000800 */
[----:B-1----:R-:W-:Y:S01]  /*4680*/  FADD.FTZ R13, R57, R4 ;  /* 0x00000004390d7221 */ /* 0x002fe20000010000 */
[----:B------:R-:W-:Y:S01]  /*4690*/  FADD.FTZ R25, R21, R6 ;  /* 0x0000000615197221 */ /* 0x000fe20000010000 */
[----:B------:R-:W-:Y:S01]  /*46a0*/  F2FP.BF16.F32.PACK_AB R12, R57, R114 ;  /* 0x00000072390c723e */ /* 0x000fe200000010ff */
[----:B------:R2:W-:Y:S02]  /*46b0*/  STSM.16.M88.4 [R19+0x6000], R40 ;  /* 0x0060002813007844 */ /* 0x0005e40000000200 */
[----:B------:R-:W-:Y:S02]  /*46c0*/  FADD.FTZ R6, R104, R25 ;  /* 0x0000001968067221 */ /* 0x000fe40000010000 */
[----:B------:R-:W1:Y:S01]  /*46d0*/  MUFU.EX2 R118, R118 ;  /* 0x0000007600767308 */ /* 0x000e620000000800 */
[----:B------:R2:W-:Y:S01]  /*46e0*/  STSM.16.M88.4 [R155+0x2a800], R76 ;  /* 0x02a8004c9b007844 */ /* 0x0005e20000000200 */
[----:B----4-:R-:W-:-:S06]  /*46f0*/  FADD.FTZ R7, R83, R6 ;  /* 0x0000000653077221 */ /* 0x010fcc0000010000 */
[----:B------:R-:W4:Y:S01]  /*4700*/  MUFU.EX2 R33, R33 ;  /* 0x0000002100217308 */ /* 0x000f220000000800 */
[C---:B---3--:R-:W-:Y:S01]  /*4710*/  FADD.FTZ R6, R108.reuse, R7 ;  /* 0x000000076c067221 */ /* 0x048fe20000010000 */
[----:B------:R-:W-:-:S06]  /*4720*/  F2FP.BF16.F32.PACK_AB R15, R108, R83 ;  /* 0x000000536c0f723e */ /* 0x000fcc00000010ff */
[----:B------:R-:W3:Y:S01]  /*4730*/  MUFU.EX2 R51, R62 ;  /* 0x0000003e00337308 */ /* 0x000ee20000000800 */
[----:B-1----:R-:W-:-:S07]  /*4740*/  FADD.FTZ R4, R118, R13 ;  /* 0x0000000d76047221 */ /* 0x002fce0000010000 */
[----:B------:R-:W1:Y:S01]  /*4750*/  MUFU.EX2 R110, R110 ;  /* 0x0000006e006e7308 */ /* 0x000e620000000800 */
[----:B----4-:R-:W-:-:S07]  /*4760*/  FADD.FTZ R13, R33, R6 ;  /* 0x00000006210d7221 */ /* 0x010fce0000010000 */
[----:B------:R-:W4:Y:S01]  /*4770*/  MUFU.EX2 R58, R58 ;  /* 0x0000003a003a7308 */ /* 0x000f220000000800 */
[C---:B---3--:R-:W-:Y:S01]  /*4780*/  FADD.FTZ R11, R51.reuse, R4 ;  /* 0x00000004330b7221 */ /* 0x048fe20000010000 */
[----:B------:R-:W-:-:S06]  /*4790*/  F2FP.BF16.F32.PACK_AB R14, R51, R118 ;  /* 0x00000076330e723e */ /* 0x000fcc00000010ff */
[----:B------:R-:W3:Y:S01]  /*47a0*/  MUFU.EX2 R45, R45 ;  /* 0x0000002d002d7308 */ /* 0x000ee20000000800 */
[----:B-1----:R-:W-:Y:S01]  /*47b0*/  FADD.FTZ R6, R110, R13 ;  /* 0x0000000d6e067221 */ /* 0x002fe20000010000 */
[----:B------:R-:W-:Y:S02]  /*47c0*/  F2FP.BF16.F32.PACK_AB R13, R104, R21 ;  /* 0x00000015680d723e */ /* 0x000fe400000010ff */
[----:B------:R-:W-:-:S03]  /*47d0*/  F2FP.BF16.F32.PACK_AB R33, R110, R33 ;  /* 0x000000216e21723e */ /* 0x000fc600000010ff */
[----:B------:R2:W-:Y:S01]  /*47e0*/  STSM.16.M88.4 [R17], R12 ;  /* 0x0000000c11007844 */ /* 0x0005e20000000200 */
[----:B------:R-:W1:Y:S01]  /*47f0*/  MUFU.EX2 R122, R122 ;  /* 0x0000007a007a7308 */ /* 0x000e620000000800 */
[----:B----4-:R-:W-:-:S07]  /*4800*/  FADD.FTZ R4, R58, R11 ;  /* 0x0000000b3a047221 */ /* 0x010fce0000010000 */
[----:B------:R-:W4:Y:S01]  /*4810*/  MUFU.EX2 R5, R60 ;  /* 0x0000003c00057308 */ /* 0x000f220000000800 */
[----:B---3--:R-:W-:-:S07]  /*4820*/  FADD.FTZ R11, R45, R6 ;  /* 0x000000062d0b7221 */ /* 0x008fce0000010000 */
[----:B------:R-:W3:Y:S01]  /*4830*/  MUFU.EX2 R34, R37 ;  /* 0x0000002500227308 */ /* 0x000ee20000000800 */
[C---:B-1----:R-:W-:Y:S01]  /*4840*/  FADD.FTZ R6, R122.reuse, R11 ;  /* 0x0000000b7a067221 */ /* 0x042fe20000010000 */
[----:B------:R-:W-:Y:S01]  /*4850*/  F2FP.BF16.F32.PACK_AB R35, R122, R45 ;  /* 0x0000002d7a23723e */ /* 0x000fe200000010ff */
[----:B------:R-:W-:-:S05]  /*4860*/  IMAD.MOV.U32 R122, RZ, RZ, R151 ;  /* 0x000000ffff7a7224 */ /* 0x000fca00078e0097 */
[----:B------:R-:W1:Y:S01]  /*4870*/  MUFU.EX2 R47, R47 ;  /* 0x0000002f002f7308 */ /* 0x000e620000000800 */
[C---:B----4-:R-:W-:Y:S01]  /*4880*/  FADD.FTZ R21, R5.reuse, R4 ;  /* 0x0000000405157221 */ /* 0x050fe20000010000 */
[----:B------:R-:W-:-:S06]  /*4890*/  F2FP.BF16.F32.PACK_AB R32, R5, R58 ;  /* 0x0000003a0520723e */ /* 0x000fcc00000010ff */
[----:B------:R4:W5:Y:S01]  /*48a0*/  MUFU.EX2 R3, R128 ;  /* 0x0000008000037308 */ /* 0x0009620000000800 */
[----:B---3--:R-:W-:-:S07]  /*48b0*/  FADD.FTZ R4, R34, R21 ;  /* 0x0000001522047221 */ /* 0x008fce0000010000 */
[----:B------:R-:W3:Y:S01]  /*48c0*/  MUFU.EX2 R126, R126 ;  /* 0x0000007e007e7308 */ /* 0x000ee20000000800 */
[----:B-1----:R-:W-:Y:S01]  /*48d0*/  FADD.FTZ R25, R47, R6 ;  /* 0x000000062f197221 */ /* 0x002fe20000010000 */
[----:B----4-:R-:W-:-:S06]  /*48e0*/  IMAD.MOV.U32 R128, RZ, RZ, R151 ;  /* 0x000000ffff807224 */ /* 0x010fcc00078e0097 */
[----:B------:R1:W4:Y:S01]  /*48f0*/  MUFU.EX2 R24, R134 ;  /* 0x0000008600187308 */ /* 0x0003220000000800 */
[C---:B-----5:R-:W-:Y:S01]  /*4900*/  FADD.FTZ R21, R3.reuse, R4 ;  /* 0x0000000403157221 */ /* 0x060fe20000010000 */
[----:B------:R-:W-:-:S05]  /*4910*/  F2FP.BF16.F32.PACK_AB R34, R3, R34 ;  /* 0x000000220322723e */ /* 0x000fca00000010ff */
[----:B------:R2:W-:Y:S01]  /*4920*/  STSM.16.M88.4 [R153+0xc000], R32 ;  /* 0x00c0002099007844 */ /* 0x0005e20000000200 */
[----:B------:R-:W5:Y:S01]  /*4930*/  MUFU.EX2 R49, R49 ;  /* 0x0000003100317308 */ /* 0x000f620000000800 */
[C---:B---3--:R-:W-:Y:S01]  /*4940*/  FADD.FTZ R6, R126.reuse, R25 ;  /* 0x000000197e067221 */ /* 0x048fe20000010000 */
[----:B------:R-:W-:Y:S01]  /*4950*/  F2FP.BF16.F32.PACK_AB R25, R126, R47 ;  /* 0x0000002f7e19723e */ /* 0x000fe200000010ff */
[--C-:B-1----:R-:W-:Y:S02]  /*4960*/  IMAD.MOV.U32 R134, RZ, RZ, R151.reuse ;  /* 0x000000ffff867224 */ /* 0x102fe400078e0097 */
[----:B------:R-:W-:-:S03]  /*4970*/  IMAD.MOV.U32 R126, RZ, RZ, R151 ;  /* 0x000000ffff7e7224 */ /* 0x000fc600078e0097 */
[----:B------:R-:W1:Y:S01]  /*4980*/  MUFU.EX2 R80, R80 ;  /* 0x0000005000507308 */ /* 0x000e620000000800 */
[----:B----4-:R-:W-:-:S07]  /*4990*/  FADD.FTZ R4, R24, R21 ;  /* 0x0000001518047221 */ /* 0x010fce0000010000 */
[----:B------:R3:W4:Y:S01]  /*49a0*/  MUFU.EX2 R7, R140 ;  /* 0x0000008c00077308 */ /* 0x0007220000000800 */
[----:B-----5:R-:W-:-:S07]  /*49b0*/  FADD.FTZ R5, R49, R6 ;  /* 0x0000000631057221 */ /* 0x020fce0000010000 */
[----:B------:R-:W5:Y:S01]  /*49c0*/  MUFU.EX2 R142, R142 ;  /* 0x0000008e008e7308 */ /* 0x000f620000000800 */
[C---:B-1----:R-:W-:Y:S01]  /*49d0*/  F2FP.BF16.F32.PACK_AB R27, R80.reuse, R49 ;  /* 0x00000031501b723e */ /* 0x042fe200000010ff */
[----:B------:R-:W-:Y:S01]  /*49e0*/  FADD.FTZ R5, R80, R5 ;  /* 0x0000000550057221 */ /* 0x000fe20000010000 */
[----:B---3--:R-:W-:-:S05]  /*49f0*/  IMAD.MOV.U32 R140, RZ, RZ, R151 ;  /* 0x000000ffff8c7224 */ /* 0x008fca00078e0097 */
[----:B------:R1:W3:Y:S01]  /*4a00*/  MUFU.EX2 R11, R144 ;  /* 0x00000090000b7308 */ /* 0x0002e20000000800 */
[C---:B----4-:R-:W-:Y:S01]  /*4a10*/  F2FP.BF16.F32.PACK_AB R24, R7.reuse, R24 ;  /* 0x000000180718723e */ /* 0x050fe200000010ff */
[----:B------:R-:W-:-:S04]  /*4a20*/  FADD.FTZ R3, R7, R4 ;  /* 0x0000000407037221 */ /* 0x000fc80000010000 */
[----:B-----5:R-:W-:Y:S01]  /*4a30*/  FADD.FTZ R6, R142, R3 ;  /* 0x000000038e067221 */ /* 0x020fe20000010000 */
[----:B-1----:R-:W-:Y:S01]  /*4a40*/  IMAD.MOV.U32 R144, RZ, RZ, R151 ;  /* 0x000000ffff907224 */ /* 0x002fe200078e0097 */
[C---:B---3--:R-:W-:Y:S02]  /*4a50*/  F2FP.BF16.F32.PACK_AB R26, R11.reuse, R142 ;  /* 0x0000008e0b1a723e */ /* 0x048fe400000010ff */
[----:B------:R-:W-:Y:S01]  /*4a60*/  FADD.FTZ R6, R11, R6 ;  /* 0x000000060b067221 */ /* 0x000fe20000010000 */
[----:B------:R-:W-:Y:S02]  /*4a70*/  MOV R142, R151 ;  /* 0x00000097008e7202 */ /* 0x000fe40000000f00 */
[----:B------:R2:W-:Y:S01]  /*4a80*/  STSM.16.M88.4 [R19+0xc000], R24 ;  /* 0x00c0001813007844 */ /* 0x0005e20000000200 */
[----:B------:R1:W-:Y:S06]  /*4a90*/  MEMBAR.ALL.CTA ;  /* 0x0000000000007992 */ /* 0x0003ec0000008000 */
[----:B-1----:R-:W1:Y:S02]  /*4aa0*/  FENCE.VIEW.ASYNC.S ;  /* 0x00000000000073c6 */ /* 0x002e640000000000 */
[----:B-1----:R-:W-:Y:S01]  /*4ab0*/  NOP ;  /* 0x0000000000007918 */ /* 0x002fe20000000000 */
[----:B------:R-:W-:Y:S05]  /*4ac0*/  @!P2 BRA `(.L_x_15) ;  /* 0x0000003400cca947 */ /* 0x000fea0003800000 */
[----:B------:R-:W3:Y:S01]  /*4ad0*/  LDL.LU R107, [R1+0xc] ;  /* 0x00000c00016b7983 */ /* 0x000ee20000300800 */
[----:B------:R-:W-:Y:S01]  /*4ae0*/  MOV R7, R98 ;  /* 0x0000006200077202 */ /* 0x000fe20000000f00 */
[----:B------:R-:W-:Y:S01]  /*4af0*/  IMAD.MOV.U32 R4, RZ, RZ, R50 ;  /* 0x000000ffff047224 */ /* 0x000fe200078e0032 */
[----:B------:R-:W-:Y:S02]  /*4b00*/  CS2R R150, SRZ ;  /* 0x0000000000967805 */ /* 0x000fe4000001ff00 */
[----:B------:R-:W-:Y:S02]  /*4b10*/  CS2R R148, SRZ ;  /* 0x0000000000947805 */ /* 0x000fe4000001ff00 */
[----:B------:R-:W-:Y:S02]  /*4b20*/  CS2R R146, SRZ ;  /* 0x0000000000927805 */ /* 0x000fe4000001ff00 */
[----:B------:R-:W-:Y:S02]  /*4b30*/  CS2R R144, SRZ ;  /* 0x0000000000907805 */ /* 0x000fe4000001ff00 */
[----:B------:R-:W-:-:S02]  /*4b40*/  CS2R R142, SRZ ;  /* 0x00000000008e7805 */ /* 0x000fc4000001ff00 */
[----:B------:R-:W-:Y:S02]  /*4b50*/  CS2R R140, SRZ ;  /* 0x00000000008c7805 */ /* 0x000fe4000001ff00 */
        /* <DEDUP_REMOVED lines=9> */
[----:B------:R-:W-:Y:S01]  /*4bf0*/  CS2R R120, SRZ ;  /* 0x0000000000787805 */ /* 0x000fe2000001ff00 */
[----:B------:R-:W-:Y:S01]  /*4c00*/  UMOV UR7, UR37 ;  /* 0x0000002500077c82 */ /* 0x000fe20008000000 */
[----:B------:R-:W-:Y:S01]  /*4c10*/  UMOV UR6, UR36 ;  /* 0x0000002400067c82 */ /* 0x000fe20008000000 */
[----:B------:R-:W-:Y:S01]  /*4c20*/  ULDC UR5, c[0x0][0x9d8] ;  /* 0x0002760000057ab9 */ /* 0x000fe20000000800 */
[----:B---3--:R-:W-:-:S07]  /*4c30*/  VIADD R3, R107, 0xfffffffe ;  /* 0xfffffffe6b037836 */ /* 0x008fce0000000000 */
.L_x_24:
[----:B------:R-:W-:Y:S01]  /*4c40*/  UIADD3 UR36, UR6, 0x1, URZ ;  /* 0x0000000106247890 */ /* 0x000fe2000fffe03f */
[----:B------:R-:W-:-:S03]  /*4c50*/  ISETP.NE.AND P3, PT, R22, RZ, PT ;  /* 0x000000ff1600720c */ /* 0x000fc60003f65270 */
[----:B------:R-:W-:-:S04]  /*4c60*/  UISETP.NE.AND UP0, UPT, UR36, 0x2, UPT ;  /* 0x000000022400788c */ /* 0x000fc8000bf05270 */
[----:B------:R-:W-:Y:S02]  /*4c70*/  USEL UR37, URZ, 0x1, UP0 ;  /* 0x000000013f257887 */ /* 0x000fe40008000000 */
[----:B------:R-:W-:Y:S02]  /*4c80*/  USEL UR36, UR36, URZ, UP0 ;  /* 0x0000003f24247287 */ /* 0x000fe40008000000 */
[----:B------:R-:W-:Y:S02]  /*4c90*/  ULOP3.LUT UR37, UR7, UR37, URZ, 0x3c, !UPT ;  /* 0x0000002507257292 */ /* 0x000fe4000f8e3c3f */
[----:B---3--:R-:W-:Y:S10]  /*4ca0*/  @P3 BRA `(.L_x_16) ;  /* 0x00000000002c3947 */ /* 0x008ff40003800000 */
[----:B------:R-:W-:Y:S05]  /*4cb0*/  @!P0 BRA `(.L_x_17) ;  /* 0x0000000000048947 */ /* 0x000fea0003800000 */
[----:B------:R-:W-:Y:S01]  /*4cc0*/  BPT.TRAP 0x1 ;  /* 0x000000040000795c */ /* 0x000fe20000300000 */
.L_x_17:
[----:B------:R-:W-:Y:S01]  /*4cd0*/  ULEA UR10, UR36, UR40, 0x3 ;  /* 0x00000028240a7291 */ /* 0x000fe2000f8e183f */
[----:B------:R-:W-:-:S05]  /*4ce0*/  IMAD.U32 R10, RZ, RZ, UR37 ;  /* 0x00000025ff0a7e24 */ /* 0x000fca000f8e00ff */
[----:B------:R-:W-:-:S04]  /*4cf0*/  SHF.L.U32 R10, R10, 0x1f, RZ ;  /* 0x0000001f0a0a7819 */ /* 0x000fc800000006ff */
[----:B------:R1:W3:Y:S01]  /*4d00*/  SYNCS.PHASECHK.TRANS64.TRYWAIT P2, [UR10+0x30830], R10 ;  /* 0x0308300aff0075a7 */ /* 0x0002e2000804014a */
[----:B------:R-:W-:Y:S05]  /*4d10*/  @!P0 BRA `(.L_x_18) ;  /* 0x0000000000048947 */ /* 0x000fea0003800000 */
[----:B------:R-:W-:Y:S01]  /*4d20*/  BPT.TRAP 0x1 ;  /* 0x000000040000795c */ /* 0x000fe20000300000 */
.L_x_18:
[----:B---3--:R-:W-:Y:S05]  /*4d30*/  @P2 BRA `(.L_x_16) ;  /* 0x0000000000082947 */ /* 0x008fea0003800000 */
[----:B------:R-:W3:Y:S02]  /*4d40*/  SYNCS.PHASECHK.TRANS64.TRYWAIT P2, [UR10+0x30830], R10 ;  /* 0x0308300aff0075a7 */ /* 0x000ee4000804014a */
[----:B---3--:R-:W-:Y:S05]  /*4d50*/  @!P2 BRA `(.L_x_19) ;  /* 0x0000006c0008a947 */ /* 0x008fea0003800000 */
.L_x_16:
[----:B-1-3--:R-:W-:Y:S01]  /*4d60*/  IADD3 R10, R16, 0x8, RZ ;  /* 0x00000008100a7810 */ /* 0x00afe20007ffe0ff */
[----:B------:R-:W-:Y:S01]  /*4d70*/  UIMAD UR22, UR36, 0x600, UR4 ;  /* 0x00000600241678a4 */ /* 0x000fe2000f8e0204 */
[----:B------:R-:W-:Y:S01]  /*4d80*/  R2UR UR20, R8 ;  /* 0x00000000081472ca */ /* 0x000fe200000e0000 */
[----:B------:R-:W-:Y:S01]  /*4d90*/  UMOV UR23, 0x40000040 ;  /* 0x4000004000177882 */ /* 0x000fe20000000000 */
[----:B------:R-:W-:Y:S01]  /*4da0*/  R2UR UR21, R9 ;  /* 0x00000000091572ca */ /* 0x000fe200000e0000 */
[----:B------:R1:W-:Y:S01]  /*4db0*/  BAR.SYNC.DEFER_BLOCKING R10, 0x100 ;  /* 0x0004000a0000751d */ /* 0x0003e20000010000 */
[----:B------:R-:W-:Y:S02]  /*4dc0*/  UIADD3 UR10, UR22, 0x2, URZ ;  /* 0x00000002160a7890 */ /* 0x000fe4000fffe03f */
[----:B------:R-:W-:Y:S02]  /*4dd0*/  UIADD3 UR14, UR22, 0x4, URZ ;  /* 0x00000004160e7890 */ /* 0x000fe4000fffe03f */
[----:B------:R-:W-:Y:S01]  /*4de0*/  UIADD3 UR18, UR22, 0x6, URZ ;  /* 0x0000000616127890 */ /* 0x000fe2000fffe03f */
[----:B------:R-:W-:Y:S01]  /*4df0*/  UMOV UR11, 0x40000040 ;  /* 0x40000040000b7882 */ /* 0x000fe20000000000 */
[----:B------:R-:W-:Y:S01]  /*4e00*/  UMOV UR15, 0x40000040 ;  /* 0x40000040000f7882 */ /* 0x000fe20000000000 */
[----:B------:R-:W-:Y:S01]  /*4e10*/  UMOV UR19, 0x40000040 ;  /* 0x4000004000137882 */ /* 0x000fe20000000000 */
[----:B--2---:R-:W-:-:S06]  /*4e20*/  WARPGROUP.ARRIVE ;  /* 0x00000000000079c5 */ /* 0x004fcc0000000000 */
[----:B------:R-:W-:Y:S03]  /*4e30*/  HGMMA.64x192x16.F32.BF16 R24, gdesc[UR20], RZ, !UPT, gsb0 ;  /* 0x02e00000141879f0 */ /* 0x000fe6000c0018ff */
[----:B------:R-:W-:Y:S02]  /*4e40*/  WARPGROUP.DEPBAR.LE gsb0, 0x0 ;  /* 0x00008000000079c5 */ /* 0x000fe40000010000 */
[----:B------:R-:W-:-:S15]  /*4e50*/  WARPGROUP.ARRIVE ;  /* 0x00000000000079c5 */ /* 0x000fde0000000000 */
        /* <DEDUP_REMOVED lines=8> */
[----:B-1----:R-:W-:Y:S05]  /*4ee0*/  @P3 BRA `(.L_x_20) ;  /* 0x00000000002c3947 */ /* 0x002fea0003800000 */
[----:B------:R-:W-:Y:S05]  /*4ef0*/  @!P0 BRA `(.L_x_21) ;  /* 0x0000000000048947 */ /* 0x000fea0003800000 */
[----:B------:R-:W-:Y:S01]  /*4f00*/  BPT.TRAP 0x1 ;  /* 0x000000040000795c */ /* 0x000fe20000300000 */
.L_x_21:
[----:B------:R-:W-:Y:S01]  /*4f10*/  ULEA UR10, UR6, UR40, 0x3 ;  /* 0x00000028060a7291 */ /* 0x000fe2000f8e183f */
[----:B------:R-:W-:-:S05]  /*4f20*/  IMAD.U32 R10, RZ, RZ, UR7 ;  /* 0x00000007ff0a7e24 */ /* 0x000fca000f8e00ff */
[----:B------:R-:W-:-:S04]  /*4f30*/  SHF.L.U32 R10, R10, 0x1f, RZ ;  /* 0x0000001f0a0a7819 */ /* 0x000fc800000006ff */
[----:B------:R1:W2:Y:S01]  /*4f40*/  SYNCS.PHASECHK.TRANS64.TRYWAIT P2, [UR10+0x30850], R10 ;  /* 0x0308500aff0075a7 */ /* 0x0002a2000804014a */
[----:B------:R-:W-:Y:S05]  /*4f50*/  @!P0 BRA `(.L_x_22) ;  /* 0x0000000000048947 */ /* 0x000fea0003800000 */
[----:B------:R-:W-:Y:S01]  /*4f60*/  BPT.TRAP 0x1 ;  /* 0x000000040000795c */ /* 0x000fe20000300000 */
.L_x_22:
[----:B--2---:R-:W-:Y:S05]  /*4f70*/  @P2 BRA `(.L_x_20) ;  /* 0x0000000000082947 */ /* 0x004fea0003800000 */
[----:B------:R-:W2:Y:S02]  /*4f80*/  SYNCS.PHASECHK.TRANS64.TRYWAIT P2, [UR10+0x30850], R10 ;  /* 0x0308500aff0075a7 */ /* 0x000ea4000804014a */
[----:B--2---:R-:W-:Y:S05]  /*4f90*/  @!P2 BRA `(.L_x_23) ;  /* 0x000000680090a947 */ /* 0x004fea0003800000 */
.L_x_20:
[----:B------:R-:W-:Y:S01]  /*4fa0*/  R2UR UR10, R0 ;  /* 0x00000000000a72ca */ /* 0x000fe200000e0000 */
[----:B------:R-:W-:Y:S01]  /*4fb0*/  UIADD3 UR7, UR40, 0x400, URZ ;  /* 0x0000040028077890 */ /* 0x000fe2000fffe03f */
[----:B------:R-:W-:Y:S01]  /*4fc0*/  WARPGROUP.ARRIVE ;  /* 0x00000000000079c5 */ /* 0x000fe20000000000 */
[----:B------:R-:W-:Y:S01]  /*4fd0*/  UMOV UR23, 0x40000040 ;  /* 0x4000004000177882 */ /* 0x000fe20000000000 */
[----:B------:R-:W-:Y:S01]  /*4fe0*/  UMOV UR21, 0x40000040 ;  /* 0x4000004000157882 */ /* 0x000fe20000000000 */
[----:B------:R-:W-:Y:S01]  /*4ff0*/  USHF.R.U32.HI UR7, URZ, 0x4, UR7 ;  /* 0x000000043f077899 */ /* 0x000fe20008011607 */
[----:B--2---:R-:W-:Y:S01]  /*5000*/  FMUL.FTZ R11, R24, UR5 ;  /* 0x00000005180b7c20 */ /* 0x004fe20008410000 */
[----:B------:R-:W-:Y:S01]  /*5010*/  FMUL.FTZ R13, R25, UR5 ;  /* 0x00000005190d7c20 */ /* 0x000fe20008410000 */
[----:B------:R-:W-:Y:S01]  /*5020*/  FMUL.FTZ R14, R28, UR5 ;  /* 0x000000051c0e7c20 */ /* 0x000fe20008410000 */
[----:B------:R-:W-:Y:S01]  /*5030*/  ULOP3.LUT UR7, UR7, 0x3fff, URZ, 0xc0, !UPT ;  /* 0x00003fff07077892 */ /* 0x000fe2000f8ec03f */
[----:B------:R-:W-:Y:S01]  /*5040*/  FMUL.FTZ R21, R29, UR5 ;  /* 0x000000051d157c20 */ /* 0x000fe20008410000 */
[----:B------:R-:W-:Y:S01]  /*5050*/  FMUL.FTZ R24, R32, UR5 ;  /* 0x0000000520187c20 */ /* 0x000fe20008410000 */
[----:B------:R-:W2:Y:S01]  /*5060*/  MUFU.TANH R11, R11 ;  /* 0x0000000b000b7308 */ /* 0x000ea20000002400 */
[----:B------:R-:W-:Y:S01]  /*5070*/  UIADD3 UR10, UR10, 0x1e800, URZ ;  /* 0x0001e8000a0a7890 */ /* 0x000fe2000fffe03f */
[----:B------:R-:W-:Y:S01]  /*5080*/  FMUL.FTZ R25, R33, UR5 ;  /* 0x0000000521197c20 */ /* 0x000fe20008410000 */
[----:B------:R-:W-:Y:S01]  /*5090*/  FMUL.FTZ R32, R48, UR5 ;  /* 0x0000000530207c20 */ /* 0x000fe20008410000 */
[----:B------:R-:W-:Y:S01]  /*50a0*/  FMUL.FTZ R48, R64, UR5 ;  /* 0x0000000540307c20 */ /* 0x000fe20008410000 */
[----:B------:R-:W-:Y:S01]  /*50b0*/  USHF.R.U32.HI UR10, URZ, 0x4, UR10 ;  /* 0x000000043f0a7899 */ /* 0x000fe2000801160a */
[----:B-1----:R-:W-:Y:S01]  /*50c0*/  FMUL.FTZ R10, R26, UR5 ;  /* 0x000000051a0a7c20 */ /* 0x002fe20008410000 */
[----:B------:R-:W-:Y:S01]  /*50d0*/  FMUL.FTZ R26, R36, UR5 ;  /* 0x00000005241a7c20 */ /* 0x000fe20008410000 */
[----:B------:R-:W1:Y:S01]  /*50e0*/  MUFU.TANH R13, R13 ;  /* 0x0000000d000d7308 */ /* 0x000e620000002400 */
[----:B------:R-:W-:Y:S01]  /*50f0*/  ULOP3.LUT UR11, UR10, 0x3fff, URZ, 0xc0, !UPT ;  /* 0x00003fff0a0b7892 */ /* 0x000fe2000f8ec03f */
[----:B------:R-:W-:Y:S01]  /*5100*/  FMUL.FTZ R33, R49, UR5 ;  /* 0x0000000531217c20 */ /* 0x000fe20008410000 */
[----:B------:R-:W-:Y:S01]  /*5110*/  UIMAD UR10, UR6, 0x600, UR7 ;  /* 0x00000600060a78a4 */ /* 0x000fe2000f8e0207 */
[----:B------:R-:W-:Y:S01]  /*5120*/  FMUL.FTZ R49, R65, UR5 ;  /* 0x0000000541317c20 */ /* 0x000fe20008410000 */
[----:B------:R-:W-:Y:S01]  /*5130*/  ULOP3.LUT UR7, UR11, 0x10000, URZ, 0xfc, !UPT ;  /* 0x000100000b077892 */ /* 0x000fe2000f8efc3f */
[----:B------:R-:W-:Y:S01]  /*5140*/  FMUL.FTZ R12, R27, UR5 ;  /* 0x000000051b0c7c20 */ /* 0x000fe20008410000 */
[----:B------:R-:W-:Y:S01]  /*5150*/  FMUL.FTZ R27, R37, UR5 ;  /* 0x00000005251b7c20 */ /* 0x000fe20008410000 */
[----:B------:R-:W3:Y:S01]  /*5160*/  MUFU.TANH R14, R14 ;  /* 0x0000000e000e7308 */ /* 0x000ee20000002400 */
[----:B--2---:R-:W-:Y:S01]  /*5170*/  FMNMX.FTZ R64, R11, R4, !PT ;  /* 0x000000040b407209 */ /* 0x004fe20007810000 */
[----:B------:R-:W-:Y:S01]  /*5180*/  UMOV UR22, UR10 ;  /* 0x0000000a00167c82 */ /* 0x000fe20008000000 */
[----:B------:R-:W-:Y:S01]  /*5190*/  FMUL.FTZ R36, R52, UR5 ;  /* 0x0000000534247c20 */ /* 0x000fe20008410000 */
[----:B------:R-:W-:Y:S01]  /*51a0*/  UMOV UR20, UR7 ;  /* 0x0000000700147c82 */ /* 0x000fe20008000000 */
[----:B------:R-:W-:Y:S01]  /*51b0*/  FMUL.FTZ R52, R68, UR5 ;  /* 0x0000000544347c20 */ /* 0x000fe20008410000 */
[----:B------:R-:W-:Y:S01]  /*51c0*/  HGMMA.64x64x16.F32.BF16 R120, gdesc[UR20].tnspB, R120, gsb0 ;  /* 0x40e00000147879f0 */ /* 0x000fe20008001878 */
[----:B------:R-:W-:Y:S01]  /*51d0*/  UIADD3 UR22, UR10, 0x80, URZ ;  /* 0x000000800a167890 */ /* 0x000fe2000fffe03f */
[----:B------:R-:W2:Y:S01]  /*51e0*/  MUFU.TANH R21, R21 ;  /* 0x0000001500157308 */ /* 0x000ea20000002400 */
[----:B------:R-:W-:Y:S01]  /*51f0*/  UIADD3 UR20, UR7, 0x2, URZ ;  /* 0x0000000207147890 */ /* 0x000fe2000fffe03f */
[----:B-1----:R-:W-:Y:S01]  /*5200*/  FMNMX.FTZ R65, R13, R64, !PT ;  /* 0x000000400d417209 */ /* 0x002fe20007810000 */
[----:B------:R-:W-:Y:S01]  /*5210*/  UMOV UR23, 0x40000040 ;  /* 0x4000004000177882 */ /* 0x000fe20000000000 */
[----:B------:R-:W-:Y:S01]  /*5220*/  UMOV UR21, 0x40000040 ;  /* 0x4000004000157882 */ /* 0x000fe20000000000 */
[----:B------:R-:W-:Y:S01]  /*5230*/  FMUL.FTZ R28, R40, UR5 ;  /* 0x00000005281c7c20 */ /* 0x000fe20008410000 */
[----:B------:R-:W-:Y:S01]  /*5240*/  FMUL.FTZ R29, R41, UR5 ;  /* 0x00000005291d7c20 */ /* 0x000fe20008410000 */
[----:B------:R-:W-:Y:S01]  /*5250*/  FMUL.FTZ R15, R30, UR5 ;  /* 0x000000051e0f7c20 */ /* 0x000fe20008410000 */
[----:B------:R-:W1:Y:S01]  /*5260*/  MUFU.TANH R24, R24 ;  /* 0x0000001800187308 */ /* 0x000e620000002400 */
[----:B---3--:R-:W-:Y:S01]  /*5270*/  FMNMX.FTZ R68, R14, R65, !PT ;  /* 0x000000410e447209 */ /* 0x008fe20007810000 */
[----:B------:R-:W-:Y:S01]  /*5280*/  FMUL.FTZ R30, R44, UR5 ;  /* 0x000000052c1e7c20 */ /* 0x000fe20008410000 */
[----:B------:R-:W-:Y:S01]  /*5290*/  FMUL.FTZ R37, R53, UR5 ;  /* 0x0000000535257c20 */ /* 0x000fe20008410000 */
[----:B------:R-:W-:Y:S01]  /*52a0*/  FMUL.FTZ R53, R69, UR5 ;  /* 0x0000000545357c20 */ /* 0x000fe20008410000 */
[----:B------:R-:W-:Y:S01]  /*52b0*/  FMUL.FTZ R20, R31, UR5 ;  /* 0x000000051f147c20 */ /* 0x000fe20008410000 */
[----:B------:R-:W-:Y:S01]  /*52c0*/  FMUL.FTZ R31, R45, UR5 ;  /* 0x000000052d1f7c20 */ /* 0x000fe20008410000 */
[----:B------:R-:W-:Y:S01]  /*52d0*/  FMUL.FTZ R40, R56, UR5 ;  /* 0x0000000538287c20 */ /* 0x000fe20008410000 */
[----:B------:R-:W3:Y:S01]  /*52e0*/  MUFU.TANH R25, R25 ;  /* 0x0000001900197308 */ /* 0x000ee20000002400 */
[----:B--2---:R-:W-:Y:S01]  /*52f0*/  FMNMX.FTZ R65, R21, R68, !PT ;  /* 0x0000004415417209 */ /* 0x004fe20007810000 */
[----:B------:R-:W-:Y:S01]  /*5300*/  FMUL.FTZ R56, R72, UR5 ;  /* 0x0000000548387c20 */ /* 0x000fe20008410000 */
[----:B------:R-:W-:Y:S01]  /*5310*/  FMUL.FTZ R41, R57, UR5 ;  /* 0x0000000539297c20 */ /* 0x000fe20008410000 */
[----:B------:R-:W-:Y:S01]  /*5320*/  FMUL.FTZ R57, R73, UR5 ;  /* 0x0000000549397c20 */ /* 0x000fe20008410000 */
[----:B------:R-:W-:Y:S01]  /*5330*/  FMUL.FTZ R44, R60, UR5 ;  /* 0x000000053c2c7c20 */ /* 0x000fe20008410000 */
[----:B------:R-:W-:Y:S01]  /*5340*/  FMUL.FTZ R60, R76, UR5 ;  /* 0x000000054c3c7c20 */ /* 0x000fe20008410000 */
[----:B------:R-:W-:Y:S01]  /*5350*/  FMUL.FTZ R45, R61, UR5 ;  /* 0x000000053d2d7c20 */ /* 0x000fe20008410000 */
[----:B------:R-:W2:Y:S01]  /*5360*/  MUFU.TANH R26, R26 ;  /* 0x0000001a001a7308 */ /* 0x000ea20000002400 */
[----:B-1----:R-:W-:Y:S01]  /*5370*/  FMNMX.FTZ R68, R24, R65, !PT ;  /* 0x0000004118447209 */ /* 0x002fe20007810000 */
[----:B------:R-:W-:Y:S01]  /*5380*/  FMUL.FTZ R61, R77, UR5 ;  /* 0x000000054d3d7c20 */ /* 0x000fe20008410000 */
[----:B------:R-:W-:Y:S01]  /*5390*/  FMUL.FTZ R64, R80, UR5 ;  /* 0x0000000550407c20 */ /* 0x000fe20008410000 */
[----:B------:R-:W-:Y:S01]  /*53a0*/  FMUL.FTZ R65, R81, UR5 ;  /* 0x0000000551417c20 */ /* 0x000fe20008410000 */
        /* <DEDUP_REMOVED lines=31> */
[----:B------:R-:W-:-:S04]  /*55a0*/  ISETP.GE.U32.AND P2, PT, R2, 0x180, PT ;  /* 0x000001800200780c */ /* 0x000fc80003f46070 */
[----:B------:R-:W3:Y:S01]  /*55b0*/  MUFU.TANH R31, R31 ;  /* 0x0000001f001f7308 */ /* 0x000ee20000002400 */
[----:B--2---:R-:W-:Y:S01]  /*55c0*/  FMNMX.FTZ R73, R29, R72, !PT ;  /* 0x000000481d497209 */ /* 0x004fe20007810000 */
[----:B------:R-:W-:-:S06]  /*55d0*/  FMUL.FTZ R72, R88, UR5 ;  /* 0x0000000558487c20 */ /* 0x000fcc0008410000 */
[----:B------:R-:W2:Y:S01]  /*55e0*/  MUFU.TANH R32, R32 ;  /* 0x0000002000207308 */ /* 0x000ea20000002400 */
[----:B-1----:R-:W-:Y:S01]  /*55f0*/  FMNMX.FTZ R76, R30, R73, !PT ;  /* 0x000000491e4c7209 */ /* 0x002fe20007810000 */
[----:B------:R-:W-:Y:S02]  /*5600*/  WARPGROUP.DEPBAR.LE gsb0, 0x0 ;  /* 0x00008000000079c5 */ /* 0x000fe40000010000 */
[----:B------:R-:W-:-:S04]  /*5610*/  WARPGROUP.ARRIVE ;  /* 0x00000000000079c5 */ /* 0x000fc80000000000 */
[----:B------:R-:W1:Y:S01]  /*5620*/  MUFU.TANH R33, R33 ;  /* 0x0000002100217308 */ /* 0x000e620000002400 */
[----:B---3--:R-:W-:Y:S01]  /*5630*/  FMNMX.FTZ R73, R31, R76, !PT ;  /* 0x0000004c1f497209 */ /* 0x008fe20007810000 */
[----:B------:R-:W-:Y:S01]  /*5640*/  HGMMA.64x64x16.F32.BF16 R120, gdesc[UR20].tnspB, R120, gsb0 ;  /* 0x40e00000147879f0 */ /* 0x000fe20008001878 */
[----:B------:R-:W-:Y:S02]  /*5650*/  UIADD3 UR22, UR10, 0x100, URZ ;  /* 0x000001000a167890 */ /* 0x000fe4000fffe03f */
[----:B------:R-:W-:Y:S01]  /*5660*/  UIADD3 UR20, UR7, 0x4, URZ ;  /* 0x0000000407147890 */ /* 0x000fe2000fffe03f */
[----:B------:R-:W-:Y:S01]  /*5670*/  UMOV UR23, 0x40000040 ;  /* 0x4000004000177882 */ /* 0x000fe20000000000 */
[----:B------:R-:W-:Y:S01]  /*5680*/  UMOV UR21, 0x40000040 ;  /* 0x4000004000157882 */ /* 0x000fe20000000000 */
[----:B------:R-:W3:Y:S01]  /*5690*/  MUFU.TANH R36, R36 ;  /* 0x0000002400247308 */ /* 0x000ee20000002400 */
[----:B--2---:R-:W-:Y:S01]  /*56a0*/  FMNMX.FTZ R76, R32, R73, !PT ;  /* 0x00000049204c7209 */ /* 0x004fe20007810000 */
[----:B------:R-:W-:-:S06]  /*56b0*/  FMUL.FTZ R73, R89, UR5 ;  /* 0x0000000559497c20 */ /* 0x000fcc0008410000 */
[----:B------:R-:W2:Y:S01]  /*56c0*/  MUFU.TANH R37, R37 ;  /* 0x0000002500257308 */ /* 0x000ea20000002400 */
[----:B-1----:R-:W-:Y:S01]  /*56d0*/  FMNMX.FTZ R77, R33, R76, !PT ;  /* 0x0000004c214d7209 */ /* 0x002fe20007810000 */
[----:B------:R-:W-:-:S06]  /*56e0*/  FMUL.FTZ R76, R92, UR5 ;  /* 0x000000055c4c7c20 */ /* 0x000fcc0008410000 */
[----:B------:R-:W1:Y:S01]  /*56f0*/  MUFU.TANH R40, R40 ;  /* 0x0000002800287308 */ /* 0x000e620000002400 */
[----:B---3--:R-:W-:-:S07]  /*5700*/  FMNMX.FTZ R80, R36, R77, !PT ;  /* 0x0000004d24507209 */ /* 0x008fce0007810000 */
[----:B------:R-:W3:Y:S01]  /*5710*/  MUFU.TANH R41, R41 ;  /* 0x0000002900297308 */ /* 0x000ee20000002400 */
[----:B--2---:R-:W-:-:S07]  /*5720*/  FMNMX.FTZ R77, R37, R80, !PT ;  /* 0x00000050254d7209 */ /* 0x004fce0007810000 */
[----:B------:R-:W2:Y:S01]  /*5730*/  MUFU.TANH R44, R44 ;  /* 0x0000002c002c7308 */ /* 0x000ea20000002400 */
[----:B-1----:R-:W-:Y:S01]  /*5740*/  FMNMX.FTZ R80, R40, R77, !PT ;  /* 0x0000004d28507209 */ /* 0x002fe20007810000 */
[----:B------:R-:W-:-:S06]  /*5750*/  FMUL.FTZ R77, R93, UR5 ;  /* 0x000000055d4d7c20 */ /* 0x000fcc0008410000 */
[----:B------:R-:W1:Y:S01]  /*5760*/  MUFU.TANH R45, R45 ;  /* 0x0000002d002d7308 */ /* 0x000e620000002400 */
[----:B---3--:R-:W-:Y:S01]  /*5770*/  FMNMX.FTZ R81, R41, R80, !PT ;  /* 0x0000005029517209 */ /* 0x008fe20007810000 */
[----:B------:R-:W-:-:S06]  /*5780*/  FMUL.FTZ R80, R96, UR5 ;  /* 0x0000000560507c20 */ /* 0x000fcc0008410000 */
[----:B------:R-:W3:Y:S01]  /*5790*/  MUFU.TANH R48, R48 ;  /* 0x0000003000307308 */ /* 0x000ee20000002400 */
[----:B--2---:R-:W-:-:S07]  /*57a0*/  FMNMX.FTZ R84, R44, R81, !PT ;  /* 0x000000512c547209 */ /* 0x004fce0007810000 */
[----:B------:R-:W2:Y:S01]  /*57b0*/  MUFU.TANH R49, R49 ;  /* 0x0000003100317308 */ /* 0x000ea20000002400 */
[----:B-1----:R-:W-:-:S07]  /*57c0*/  FMNMX.FTZ R81, R45, R84, !PT ;  /* 0x000000542d517209 */ /* 0x002fce0007810000 */
[----:B------:R-:W1:Y:S01]  /*57d0*/  MUFU.TANH R52, R52 ;  /* 0x0000003400347308 */ /* 0x000e620000002400 */
[----:B---3--:R-:W-:Y:S01]  /*57e0*/  FMNMX.FTZ R84, R48, R81, !PT ;  /* 0x0000005130547209 */ /* 0x008fe20007810000 */
[----:B------:R-:W-:Y:S01]  /*57f0*/  FMUL.FTZ R81, R97, UR5 ;  /* 0x0000000561517c20 */ /* 0x000fe20008410000 */
[----:B------:R-:W-:Y:S02]  /*5800*/  WARPGROUP.DEPBAR.LE gsb0, 0x0 ;  /* 0x00008000000079c5 */ /* 0x000fe40000010000 */
[----:B------:R-:W-:-:S03]  /*5810*/  WARPGROUP.ARRIVE ;  /* 0x00000000000079c5 */ /* 0x000fc60000000000 */
[----:B------:R-:W3:Y:S01]  /*5820*/  MUFU.TANH R53, R53 ;  /* 0x0000003500357308 */ /* 0x000ee20000002400 */
[----:B--2---:R-:W-:Y:S01]  /*5830*/  FMNMX.FTZ R85, R49, R84, !PT ;  /* 0x0000005431557209 */ /* 0x004fe20007810000 */
[----:B------:R-:W-:Y:S01]  /*5840*/  FMUL.FTZ R84, R100, UR5 ;  /* 0x0000000564547c20 */ /* 0x000fe20008410000 */
[----:B------:R-:W-:Y:S01]  /*5850*/  HGMMA.64x64x16.F32.BF16 R120, gdesc[UR20].tnspB, R120, gsb0 ;  /* 0x40e00000147879f0 */ /* 0x000fe20008001878 */
[----:B------:R-:W-:Y:S02]  /*5860*/  UIADD3 UR22, UR10, 0x180, URZ ;  /* 0x000001800a167890 */ /* 0x000fe4000fffe03f */
[----:B------:R-:W-:Y:S02]  /*5870*/  UIADD3 UR20, UR7, 0x6, URZ ;  /* 0x0000000607147890 */ /* 0x000fe4000fffe03f */
[----:B------:R-:W2:Y:S01]  /*5880*/  MUFU.TANH R56, R56 ;  /* 0x0000003800387308 */ /* 0x000ea20000002400 */
[----:B------:R-:W-:Y:S01]  /*5890*/  UMOV UR23, 0x40000040 ;  /* 0x4000004000177882 */ /* 0x000fe20000000000 */
[----:B------:R-:W-:Y:S01]  /*58a0*/  UMOV UR21, 0x40000040 ;  /* 0x4000004000157882 */ /* 0x000fe20000000000 */
[----:B-1----:R-:W-:-:S05]  /*58b0*/  FMNMX.FTZ R88, R52, R85, !PT ;  /* 0x0000005534587209 */ /* 0x002fca0007810000 */
[----:B------:R-:W1:Y:S01]  /*58c0*/  MUFU.TANH R57, R57 ;  /* 0x0000003900397308 */ /* 0x000e620000002400 */
[----:B---3--:R-:W-:-:S07]  /*58d0*/  FMNMX.FTZ R85, R53, R88, !PT ;  /* 0x0000005835557209 */ /* 0x008fce0007810000 */
        /* <DEDUP_REMOVED lines=17> */
[----:B--2---:R-:W-:Y:S01]  /*59f0*/  FMNMX.FTZ R96, R68, R93, !PT ;  /* 0x0000005d44607209 */ /* 0x004fe20007810000 */
[----:B------:R-:W-:Y:S02]  /*5a00*/  WARPGROUP.DEPBAR.LE gsb0, 0x0 ;  /* 0x00008000000079c5 */ /* 0x000fe40000010000 */
[----:B------:R-:W-:-:S04]  /*5a10*/  WARPGROUP.ARRIVE ;  /* 0x00000000000079c5 */ /* 0x000fc80000000000 */
[----:B------:R-:W2:Y:S01]  /*5a20*/  MUFU.TANH R73, R73 ;  /* 0x0000004900497308 */ /* 0x000ea20000002400 */
[----:B-1----:R-:W-:Y:S01]  /*5a30*/  FMNMX.FTZ R93, R69, R96, !PT ;  /* 0x00000060455d7209 */ /* 0x002fe20007810000 */
[----:B------:R-:W-:Y:S01]  /*5a40*/  HGMMA.64x64x16.F32.BF16 R120, gdesc[UR20].tnspB, R120, gsb0 ;  /* 0x40e00000147879f0 */ /* 0x000fe20008001878 */
[----:B------:R-:W-:Y:S02]  /*5a50*/  UIADD3 UR22, UR10, 0x200, URZ ;  /* 0x000002000a167890 */ /* 0x000fe4000fffe03f */
[----:B---3--:R-:W-:Y:S01]  /*5a60*/  FMNMX.FTZ R96, R72, R93, !PT ;  /* 0x0000005d48607209 */ /* 0x008fe20007810000 */
[----:B------:R-:W-:Y:S02]  /*5a70*/  UIADD3 UR20, UR7, 0x600, URZ ;  /* 0x0000060007147890 */ /* 0x000fe4000fffe03f */
[----:B------:R-:W1:Y:S01]  /*5a80*/  MUFU.TANH R76, R76 ;  /* 0x0000004c004c7308 */ /* 0x000e620000002400 */
[----:B------:R-:W-:Y:S01]  /*5a90*/  UMOV UR23, 0x40000040 ;  /* 0x4000004000177882 */ /* 0x000fe20000000000 */
[----:B------:R-:W-:Y:S01]  /*5aa0*/  UMOV UR21, 0x40000040 ;  /* 0x4000004000157882 */ /* 0x000fe20000000000 */
[----:B------:R-:W-:-:S05]  /*5ab0*/  FMUL.FTZ R93, R109, UR5 ;  /* 0x000000056d5d7c20 */ /* 0x000fca0008410000 */
[----:B------:R-:W3:Y:S01]  /*5ac0*/  MUFU.TANH R77, R77 ;  /* 0x0000004d004d7308 */ /* 0x000ee20000002400 */
[----:B--2---:R-:W-:Y:S01]  /*5ad0*/  FMNMX.FTZ R97, R73, R96, !PT ;  /* 0x0000006049617209 */ /* 0x004fe20007810000 */
[----:B------:R-:W-:Y:S01]  /*5ae0*/  FMUL.FTZ R96, R112, UR5 ;  /* 0x0000000570607c20 */ /* 0x000fe20008410000 */
[----:B------:R-:W-:Y:S01]  /*5af0*/  FMUL.FTZ R112, R43, UR5 ;  /* 0x000000052b707c20 */ /* 0x000fe20008410000 */
[----:B------:R-:W-:-:S04]  /*5b00*/  FMUL.FTZ R43, R50, UR5 ;  /* 0x00000005322b7c20 */ /* 0x000fc80008410000 */
[----:B------:R-:W2:Y:S01]  /*5b10*/  MUFU.TANH R80, R80 ;  /* 0x0000005000507308 */ /* 0x000ea20000002400 */
[----:B-1----:R-:W-:-:S07]  /*5b20*/  FMNMX.FTZ R100, R76, R97, !PT ;  /* 0x000000614c647209 */ /* 0x002fce0007810000 */
        /* <DEDUP_REMOVED lines=21> */
[----:B--2---:R-:W-:Y:S01]  /*5c80*/  FMNMX.FTZ R108, R92, R101, !PT ;  /* 0x000000655c6c7209 */ /* 0x004fe20007810000 */
[----:B------:R-:W-:Y:S02]  /*5c90*/  UIADD3 UR20, UR7, 0x602, URZ ;  /* 0x0000060207147890 */ /* 0x000fe4000fffe03f */
[----:B------:R-:W2:Y:S01]  /*5ca0*/  MUFU.TANH R96, R96 ;  /* 0x0000006000607308 */ /* 0x000ea20000002400 */
[----:B------:R-:W-:Y:S01]  /*5cb0*/  UMOV UR23, 0x40000040 ;  /* 0x4000004000177882 */ /* 0x000fe20000000000 */
[----:B------:R-:W-:-:S06]  /*5cc0*/  UMOV UR21, 0x40000040 ;  /* 0x4000004000157882 */ /* 0x000fcc0000000000 */
[----:B------:R-:W3:Y:S01]  /*5cd0*/  MUFU.TANH R97, R97 ;  /* 0x0000006100617308 */ /* 0x000ee20000002400 */
[----:B-1----:R-:W-:-:S07]  /*5ce0*/  FMNMX.FTZ R101, R93, R108, !PT ;  /* 0x0000006c5d657209 */ /* 0x002fce0007810000 */
[----:B------:R-:W1:Y:S01]  /*5cf0*/  MUFU.TANH R100, R100 ;  /* 0x0000006400647308 */ /* 0x000e620000002400 */
[----:B--2---:R-:W-:-:S07]  /*5d00*/  FMNMX.FTZ R108, R96, R101, !PT ;  /* 0x00000065606c7209 */ /* 0x004fce0007810000 */
[----:B------:R-:W2:Y:S01]  /*5d10*/  MUFU.TANH R104, R104 ;  /* 0x0000006800687308 */ /* 0x000ea20000002400 */
[----:B---3--:R-:W-:Y:S01]  /*5d20*/  FMNMX.FTZ R101, R97, R108, !PT ;  /* 0x0000006c61657209 */ /* 0x008fe20007810000 */
[----:B------:R-:W-:-:S06]  /*5d30*/  FMUL.FTZ R108, R39, UR5 ;  /* 0x00000005276c7c20 */ /* 0x000fcc0008410000 */
[----:B------:R-:W-:Y:S01]  /*5d40*/  MUFU.TANH R10, R10 ;  /* 0x0000000a000a7308 */ /* 0x000fe20000002400 */
[----:B-1----:R-:W-:-:S07]  /*5d50*/  FMNMX.FTZ R101, R100, R101, !PT ;  /* 0x0000006564657209 */ /* 0x002fce0007810000 */
[----:B------:R-:W-:Y:S01]  /*5d60*/  MUFU.TANH R12, R12 ;  /* 0x0000000c000c7308 */ /* 0x000fe20000002400 */
[----:B--2---:R-:W-:-:S05]  /*5d70*/  FMNMX.FTZ R116, R104, R101, !PT ;  /* 0x0000006568747209 */ /* 0x004fca0007810000 */
[----:B------:R-:W1:Y:S02]  /*5d80*/  SHFL.BFLY PT, R101, R116, 0x2, 0x1f ;  /* 0x0c401f0074657f89 */ /* 0x000e6400000e0000 */
[----:B------:R-:W-:Y:S08]  /*5d90*/  MUFU.TANH R15, R15 ;  /* 0x0000000f000f7308 */ /* 0x000ff00000002400 */
[----:B------:R-:W-:Y:S08]  /*5da0*/  MUFU.TANH R20, R20 ;  /* 0x0000001400147308 */ /* 0x000ff00000002400 */
[----:B------:R-:W-:Y:S01]  /*5db0*/  MUFU.TANH R34, R34 ;  /* 0x0000002200227308 */ /* 0x000fe20000002400 */
[----:B-1----:R-:W-:Y:S01]  /*5dc0*/  FMNMX.FTZ R39, R116, R101, !PT ;  /* 0x0000006574277209 */ /* 0x002fe20007810000 */
[----:B------:R-:W-:Y:S01]  /*5dd0*/  FMUL.FTZ R101, R47, UR5 ;  /* 0x000000052f657c20 */ /* 0x000fe20008410000 */
[----:B------:R-:W-:-:S02]  /*5de0*/  WARPGROUP.DEPBAR.LE gsb0, 0x0 ;  /* 0x00008000000079c5 */ /* 0x000fc40000010000 */
[----:B------:R-:W-:Y:S01]  /*5df0*/  WARPGROUP.ARRIVE ;  /* 0x00000000000079c5 */ /* 0x000fe20000000000 */
[----:B------:R-:W1:Y:S01]  /*5e00*/  SHFL.BFLY PT, R50, R39, 0x1, 0x1f ;  /* 0x0c201f0027327f89 */ /* 0x000e6200000e0000 */
[----:B------:R-:W-:Y:S01]  /*5e10*/  FMUL.FTZ R47, R51, UR5 ;  /* 0x00000005332f7c20 */ /* 0x000fe20008410000 */
[----:B------:R-:W-:Y:S01]  /*5e20*/  FMUL.FTZ R51, R55, UR5 ;  /* 0x0000000537337c20 */ /* 0x000fe20008410000 */
[----:B------:R-:W-:Y:S01]  /*5e30*/  FMUL.FTZ R55, R59, UR5 ;  /* 0x000000053b377c20 */ /* 0x000fe20008410000 */
[----:B------:R-:W-:Y:S01]  /*5e40*/  FMUL.FTZ R59, R63, UR5 ;  /* 0x000000053f3b7c20 */ /* 0x000fe20008410000 */
[----:B------:R-:W-:Y:S01]  /*5e50*/  HGMMA.64x64x16.F32.BF16 R120, gdesc[UR20].tnspB, R120, gsb0 ;  /* 0x40e00000147879f0 */ /* 0x000fe20008001878 */
[----:B------:R-:W-:Y:S01]  /*5e60*/  UIADD3 UR22, UR10, 0x300, URZ ;  /* 0x000003000a167890 */ /* 0x000fe2000fffe03f */
[----:B------:R2:W-:Y:S01]  /*5e70*/  MUFU.TANH R116, R101 ;  /* 0x0000006500747308 */ /* 0x0005e20000002400 */
[----:B------:R-:W-:Y:S01]  /*5e80*/  UIADD3 UR20, UR7, 0x604, URZ ;  /* 0x0000060407147890 */ /* 0x000fe2000fffe03f */
[----:B------:R-:W-:Y:S01]  /*5e90*/  UMOV UR23, 0x40000040 ;  /* 0x4000004000177882 */ /* 0x000fe20000000000 */
[----:B------:R-:W-:-:S05]  /*5ea0*/  UMOV UR21, 0x40000040 ;  /* 0x4000004000157882 */ /* 0x000fca0000000000 */
[----:B------:R-:W-:Y:S08]  /*5eb0*/  MUFU.TANH R35, R35 ;  /* 0x0000002300237308 */ /* 0x000ff00000002400 */
[----:B------:R-:W-:Y:S01]  /*5ec0*/  MUFU.TANH R38, R38 ;  /* 0x0000002600267308 */ /* 0x000fe20000002400 */
[----:B-1----:R-:W-:Y:S02]  /*5ed0*/  FMNMX.FTZ R50, R39, R50, !PT ;  /* 0x0000003227327209 */ /* 0x002fe40007810000 */
[----:B------:R-:W1:Y:S03]  /*5ee0*/  LDC R39, c[0x0][0x988] ;  /* 0x00026200ff277b82 */ /* 0x000e660000000800 */
[----:B------:R-:W-:-:S02]  /*5ef0*/  FADD.FTZ R4, -R50, R4 ;  /* 0x0000000432047221 */ /* 0x000fc40000010100 */
[----:B------:R-:W-:Y:S08]  /*5f00*/  MUFU.TANH R108, R108 ;  /* 0x0000006c006c7308 */ /* 0x000ff00000002400 */
[----:B------:R-:W-:Y:S08]  /*5f10*/  MUFU.TANH R42, R42 ;  /* 0x0000002a002a7308 */ /* 0x000ff00000002400 */
[----:B------:R-:W-:Y:S01]  /*5f20*/  MUFU.TANH R112, R112 ;  /* 0x0000007000707308 */ /* 0x000fe20000002400 */
[-C--:B-1----:R-:W-:Y:S01]  /*5f30*/  FMUL.FTZ R63, R50, R39.reuse ;  /* 0x00000027323f7220 */ /* 0x082fe20000410000 */
[----:B------:R-:W-:-:S03]  /*5f40*/  FMUL.FTZ R4, R4, R39 ;  /* 0x0000002704047220 */ /* 0x000fc60000410000 */
[-CC-:B------:R-:W-:Y:S01]  /*5f50*/  FFMA.FTZ R11, R11, R39.reuse, -R63.reuse ;  /* 0x000000270b0b7223 */ /* 0x180fe2000001083f */
[-CC-:B------:R-:W-:Y:S01]  /*5f60*/  FFMA.FTZ R13, R13, R39.reuse, -R63.reuse ;  /* 0x000000270d0d7223 */ /* 0x180fe2000001083f */
[-CC-:B--2---:R-:W-:Y:S01]  /*5f70*/  FFMA.FTZ R101, R21, R39.reuse, -R63.reuse ;  /* 0x0000002715657223 */ /* 0x184fe2000001083f */
[-CC-:B------:R-:W-:Y:S01]  /*5f80*/  FFMA.FTZ R21, R24, R39.reuse, -R63.reuse ;  /* 0x0000002718157223 */ /* 0x180fe2000001083f */
[-CC-:B------:R-:W-:Y:S01]  /*5f90*/  FFMA.FTZ R105, R85, R39.reuse, -R63.reuse ;  /* 0x0000002755697223 */ /* 0x180fe2000001083f */
        /* <DEDUP_REMOVED lines=8> */
[----:B------:R-:W1:Y:S01]  /*6020*/  MUFU.EX2 R85, R4 ;  /* 0x0000000400557308 */ /* 0x000e620000000800 */
[-CC-:B------:R-:W-:Y:S01]  /*6030*/  FFMA.FTZ R31, R31, R39.reuse, -R63.reuse ;  /* 0x000000271f1f7223 */ /* 0x180fe2000001083f */
[-CC-:B------:R-:W-:Y:S01]  /*6040*/  FFMA.FTZ R32, R32, R39.reuse, -R63.reuse ;  /* 0x0000002720207223 */ /* 0x180fe2000001083f */
[-CC-:B------:R-:W-:Y:S01]  /*6050*/  FFMA.FTZ R33, R33, R39.reuse, -R63.reuse ;  /* 0x0000002721217223 */ /* 0x180fe2000001083f */
[-CC-:B------:R-:W-:Y:S01]  /*6060*/  FFMA.FTZ R36, R36, R39.reuse, -R63.reuse ;  /* 0x0000002724247223 */ /* 0x180fe2000001083f */
[-CC-:B------:R-:W-:Y:S01]  /*6070*/  FFMA.FTZ R37, R37, R39.reuse, -R63.reuse ;  /* 0x0000002725257223 */ /* 0x180fe2000001083f */
[-CC-:B------:R-:W-:Y:S01]  /*6080*/  FFMA.FTZ R40, R40, R39.reuse, -R63.reuse ;  /* 0x0000002728287223 */ /* 0x180fe2000001083f */
[-CC-:B------:R-:W-:Y:S01]  /*6090*/  FFMA.FTZ R41, R41, R39.reuse, -R63.reuse ;  /* 0x0000002729297223 */ /* 0x180fe2000001083f */
[----:B------:R-:W2:Y:S01]  /*60a0*/  MUFU.EX2 R13, R13 ;  /* 0x0000000d000d7308 */ /* 0x000ea20000000800 */
[-CC-:B------:R-:W-:Y:S01]  /*60b0*/  FFMA.FTZ R44, R44, R39.reuse, -R63.reuse ;  /* 0x000000272c2c7223 */ /* 0x180fe2000001083f */
[-CC-:B------:R-:W-:Y:S01]  /*60c0*/  FFMA.FTZ R45, R45, R39.reuse, -R63.reuse ;  /* 0x000000272d2d7223 */ /* 0x180fe2000001083f */
[-CC-:B------:R-:W-:Y:S01]  /*60d0*/  FFMA.FTZ R48, R48, R39.reuse, -R63.reuse ;  /* 0x0000002730307223 */ /* 0x180fe2000001083f */
[-CC-:B------:R-:W-:Y:S01]  /*60e0*/  FFMA.FTZ R49, R49, R39.reuse, -R63.reuse ;  /* 0x0000002731317223 */ /* 0x180fe2000001083f */
[----:B------:R-:W-:Y:S01]  /*60f0*/  FFMA.FTZ R52, R52, R39, -R63 ;  /* 0x0000002734347223 */ /* 0x000fe2000001083f */
[----:B------:R-:W-:-:S02]  /*6100*/  WARPGROUP.DEPBAR.LE gsb0, 0x0 ;  /* 0x00008000000079c5 */ /* 0x000fc40000010000 */
[----:B------:R-:W-:Y:S01]  /*6110*/  WARPGROUP.ARRIVE ;  /* 0x00000000000079c5 */ /* 0x000fe20000000000 */
[----:B-1----:R-:W-:Y:S01]  /*6120*/  FFMA.FTZ R6, R85, R6, R24 ;  /* 0x0000000655067223 */ /* 0x002fe20000010018 */
[-CC-:B------:R-:W-:Y:S01]  /*6130*/  FFMA.FTZ R53, R53, R39.reuse, -R63.reuse ;  /* 0x0000002735357223 */ /* 0x180fe2000001083f */
[-CC-:B------:R-:W-:Y:S01]  /*6140*/  FFMA.FTZ R56, R56, R39.reuse, -R63.reuse ;  /* 0x0000002738387223 */ /* 0x180fe2000001083f */
[-CC-:B------:R-:W-:Y:S01]  /*6150*/  FFMA.FTZ R57, R57, R39.reuse, -R63.reuse ;  /* 0x0000002739397223 */ /* 0x180fe2000001083f */
[-CC-:B------:R-:W-:Y:S01]  /*6160*/  FFMA.FTZ R60, R60, R39.reuse, -R63.reuse ;  /* 0x000000273c3c7223 */ /* 0x180fe2000001083f */
[----:B------:R-:W-:Y:S01]  /*6170*/  HGMMA.64x64x16.F32.BF16 R120, gdesc[UR20].tnspB, R120, gsb0 ;  /* 0x40e00000147879f0 */ /* 0x000fe20008001878 */
[----:B------:R-:W-:Y:S01]  /*6180*/  UIADD3 UR22, UR10, 0x380, URZ ;  /* 0x000003800a167890 */ /* 0x000fe2000fffe03f */
[-CC-:B------:R-:W-:Y:S01]  /*6190*/  FFMA.FTZ R61, R61, R39.reuse, -R63.reuse ;  /* 0x000000273d3d7223 */ /* 0x180fe2000001083f */
[----:B------:R-:W-:Y:S01]  /*61a0*/  UIADD3 UR20, UR7, 0x606, URZ ;  /* 0x0000060607147890 */ /* 0x000fe2000fffe03f */
[C---:B--2---:R-:W-:Y:S01]  /*61b0*/  FADD.FTZ R6, R13.reuse, R6 ;  /* 0x000000060d067221 */ /* 0x044fe20000010000 */
[----:B------:R-:W-:Y:S01]  /*61c0*/  UMOV UR23, 0x40000040 ;  /* 0x4000004000177882 */ /* 0x000fe20000000000 */
[----:B------:R-:W-:Y:S01]  /*61d0*/  UMOV UR21, 0x40000040 ;  /* 0x4000004000157882 */ /* 0x000fe20000000000 */
[----:B------:R-:W-:Y:S01]  /*61e0*/  F2FP.BF16.F32.PACK_AB R4, R13, R24 ;  /* 0x000000180d04723e */ /* 0x000fe200000010ff */
        /* <DEDUP_REMOVED lines=20> */
[----:B------:R-:W-:Y:S01]  /*6330*/  FFMA.FTZ R63, R104, R39, -R63 ;  /* 0x00000027683f7223 */ /* 0x000fe2000001083f */
[----:B------:R-:W-:Y:S01]  /*6340*/  FMUL.FTZ R104, R67, UR5 ;  /* 0x0000000543687c20 */ /* 0x000fe20008410000 */
[----:B-1----:R-:W-:Y:S01]  /*6350*/  FADD.FTZ R67, R13, R6 ;  /* 0x000000060d437221 */ /* 0x002fe20000010000 */
[----:B------:R-:W-:Y:S01]  /*6360*/  MUFU.EX2 R25, R25 ;  /* 0x0000001900197308 */ /* 0x000fe20000000800 */
[----:B------:R-:W-:Y:S01]  /*6370*/  FMUL.FTZ R11, R71, UR5 ;  /* 0x00000005470b7c20 */ /* 0x000fe20008410000 */
[----:B------:R-:W-:Y:S01]  /*6380*/  FMUL.FTZ R14, R75, UR5 ;  /* 0x000000054b0e7c20 */ /* 0x000fe20008410000 */
[C---:B--2---:R-:W-:Y:S01]  /*6390*/  FADD.FTZ R67, R24.reuse, R67 ;  /* 0x0000004318437221 */ /* 0x044fe20000010000 */
[----:B------:R-:W-:-:S04]  /*63a0*/  F2FP.BF16.F32.PACK_AB R6, R24, R13 ;  /* 0x0000000d1806723e */ /* 0x000fc800000010ff */
[----:B------:R1:W2:Y:S08]  /*63b0*/  MUFU.EX2 R24, R21 ;  /* 0x0000001500187308 */ /* 0x0002b00000000800 */
[----:B------:R-:W3:Y:S01]  /*63c0*/  MUFU.TANH R46, R46 ;  /* 0x0000002e002e7308 */ /* 0x000ee20000002400 */
[----:B-1----:R-:W-:-:S04]  /*63d0*/  FMNMX.FTZ R21, R10, R7, !PT ;  /* 0x000000070a157209 */ /* 0x002fc80007810000 */
[----:B------:R-:W-:-:S03]  /*63e0*/  FMNMX.FTZ R21, R12, R21, !PT ;  /* 0x000000150c157209 */ /* 0x000fc60007810000 */
[----:B------:R-:W1:Y:S01]  /*63f0*/  MUFU.TANH R43, R43 ;  /* 0x0000002b002b7308 */ /* 0x000e620000002400 */
[----:B--2---:R-:W-:Y:S01]  /*6400*/  FADD.FTZ R13, R24, R67 ;  /* 0x00000043180d7221 */ /* 0x004fe20000010000 */
[----:B------:R-:W-:Y:S01]  /*6410*/  FMNMX.FTZ R21, R15, R21, !PT ;  /* 0x000000150f157209 */ /* 0x000fe20007810000 */
[----:B------:R-:W-:Y:S01]  /*6420*/  FMUL.FTZ R67, R79, UR5 ;  /* 0x000000054f437c20 */ /* 0x000fe20008410000 */
[C---:B------:R-:W-:Y:S01]  /*6430*/  F2FP.BF16.F32.PACK_AB R24, R25.reuse, R24 ;  /* 0x000000181918723e */ /* 0x040fe200000010ff */
[----:B------:R-:W-:Y:S01]  /*6440*/  FADD.FTZ R13, R25, R13 ;  /* 0x0000000d190d7221 */ /* 0x000fe20000010000 */
[----:B------:R-:W-:Y:S01]  /*6450*/  FMNMX.FTZ R25, R20, R21, !PT ;  /* 0x0000001514197209 */ /* 0x000fe20007810000 */
[----:B------:R-:W-:Y:S01]  /*6460*/  FMUL.FTZ R21, R83, UR5 ;  /* 0x0000000553157c20 */ /* 0x000fe20008410000 */
[----:B------:R-:W2:Y:S02]  /*6470*/  MUFU.TANH R47, R47 ;  /* 0x0000002f002f7308 */ /* 0x000ea40000002400 */
[----:B------:R-:W-:-:S04]  /*6480*/  FMNMX.FTZ R25, R34, R25, !PT ;  /* 0x0000001922197209 */ /* 0x000fc80007810000 */
[----:B------:R-:W-:Y:S02]  /*6490*/  FMNMX.FTZ R25, R35, R25, !PT ;  /* 0x0000001923197209 */ /* 0x000fe40007810000 */
[----:B------:R-:W4:Y:S02]  /*64a0*/  MUFU.TANH R54, R54 ;  /* 0x0000003600367308 */ /* 0x000f240000002400 */
[----:B------:R-:W-:Y:S01]  /*64b0*/  FMNMX.FTZ R25, R38, R25, !PT ;  /* 0x0000001926197209 */ /* 0x000fe20007810000 */
[----:B------:R-:W-:Y:S02]  /*64c0*/  WARPGROUP.DEPBAR.LE gsb0, 0x0 ;  /* 0x00008000000079c5 */ /* 0x000fe40000010000 */
[----:B------:R-:W-:Y:S01]  /*64d0*/  WARPGROUP.ARRIVE ;  /* 0x00000000000079c5 */ /* 0x000fe20000000000 */
[----:B------:R-:W-:Y:S02]  /*64e0*/  FMNMX.FTZ R71, R108, R25, !PT ;  /* 0x000000196c477209 */ /* 0x000fe40007810000 */
[----:B------:R-:W5:Y:S01]  /*64f0*/  MUFU.TANH R51, R51 ;  /* 0x0000003300337308 */ /* 0x000f620000002400 */
[----:B------:R-:W-:Y:S01]  /*6500*/  FMUL.FTZ R25, R87, UR5 ;  /* 0x0000000557197c20 */ /* 0x000fe20008410000 */
[----:B------:R-:W-:Y:S01]  /*6510*/  FMNMX.FTZ R71, R42, R71, !PT ;  /* 0x000000472a477209 */ /* 0x000fe20007810000 */
[----:B------:R-:W-:Y:S01]  /*6520*/  HGMMA.64x64x16.F32.BF16 R120, gdesc[UR20].tnspB, R120, gsb0 ;  /* 0x40e00000147879f0 */ /* 0x000fe20008001878 */
[----:B------:R-:W-:-:S02]  /*6530*/  UIADD3 UR22, UR10, 0x400, URZ ;  /* 0x000004000a167890 */ /* 0x000fc4000fffe03f */
[----:B------:R-:W-:Y:S01]  /*6540*/  UIADD3 UR20, UR7, 0xc00, URZ ;  /* 0x00000c0007147890 */ /* 0x000fe2000fffe03f */
[----:B------:R-:W-:Y:S01]  /*6550*/  FMNMX.FTZ R71, R112, R71, !PT ;  /* 0x0000004770477209 */ /* 0x000fe20007810000 */
[----:B------:R-:W-:Y:S01]  /*6560*/  UMOV UR23, 0x40000040 ;  /* 0x4000004000177882 */ /* 0x000fe20000000000 */
[----:B------:R-:W-:Y:S01]  /*6570*/  UMOV UR21, 0x40000040 ;  /* 0x4000004000157882 */ /* 0x000fe20000000000 */
[----:B------:R-:W5:Y:S01]  /*6580*/  MUFU.TANH R58, R58 ;  /* 0x0000003a003a7308 */ /* 0x000f620000002400 */
[----:B---3--:R-:W-:-:S04]  /*6590*/  FMNMX.FTZ R71, R46, R71, !PT ;  /* 0x000000472e477209 */ /* 0x008fc80007810000 */
[----:B------:R-:W-:Y:S01]  /*65a0*/  FMNMX.FTZ R75, R116, R71, !PT ;  /* 0x00000047744b7209 */ /* 0x000fe20007810000 */
[----:B------:R-:W-:Y:S02]  /*65b0*/  FMUL.FTZ R71, R91, UR5 ;  /* 0x000000055b477c20 */ /* 0x000fe40008410000 */
[----:B------:R-:W3:Y:S01]  /*65c0*/  MUFU.TANH R55, R55 ;  /* 0x0000003700377308 */ /* 0x000ee20000002400 */
[----:B-1----:R-:W-:-:S04]  /*65d0*/  FMNMX.FTZ R75, R43, R75, !PT ;  /* 0x0000004b2b4b7209 */ /* 0x002fc80007810000 */
[----:B--2---:R-:W-:-:S03]  /*65e0*/  FMNMX.FTZ R75, R47, R75, !PT ;  /* 0x0000004b2f4b7209 */ /* 0x004fc60007810000 */
[----:B------:R-:W1:Y:S01]  /*65f0*/  MUFU.TANH R62, R62 ;  /* 0x0000003e003e7308 */ /* 0x000e620000002400 */
[----:B----4-:R-:W-:-:S04]  /*6600*/  FMNMX.FTZ R75, R54, R75, !PT ;  /* 0x0000004b364b7209 */ /* 0x010fc80007810000 */
[----:B-----5:R-:W-:Y:S01]  /*6610*/  FMNMX.FTZ R79, R51, R75, !PT ;  /* 0x0000004b334f7209 */ /* 0x020fe20007810000 */
[----:B------:R-:W-:Y:S02]  /*6620*/  FMUL.FTZ R75, R95, UR5 ;  /* 0x000000055f4b7c20 */ /* 0x000fe40008410000 */
[----:B------:R-:W2:Y:S01]  /*6630*/  MUFU.TANH R59, R59 ;  /* 0x0000003b003b7308 */ /* 0x000ea20000002400 */
[----:B------:R-:W-:-:S04]  /*6640*/  FMNMX.FTZ R79, R58, R79, !PT ;  /* 0x0000004f3a4f7209 */ /* 0x000fc80007810000 */
[----:B---3--:R-:W-:Y:S01]  /*6650*/  FMNMX.FTZ R83, R55, R79, !PT ;  /* 0x0000004f37537209 */ /* 0x008fe20007810000 */
[----:B------:R-:W-:Y:S02]  /*6660*/  FMUL.FTZ R79, R98, UR5 ;  /* 0x00000005624f7c20 */ /* 0x000fe40008410000 */
[----:B------:R-:W3:Y:S01]  /*6670*/  MUFU.TANH R66, R66 ;  /* 0x0000004200427308 */ /* 0x000ee20000002400 */
[----:B-1----:R-:W-:Y:S01]  /*6680*/  FMNMX.FTZ R98, R62, R83, !PT ;  /* 0x000000533e627209 */ /* 0x002fe20007810000 */
[----:B------:R-:W-:-:S06]  /*6690*/  FMUL.FTZ R83, R99, UR5 ;  /* 0x0000000563537c20 */ /* 0x000fcc0008410000 */
[----:B------:R-:W1:Y:S01]  /*66a0*/  MUFU.TANH R104, R104 ;  /* 0x0000006800687308 */ /* 0x000e620000002400 */
[----:B--2---:R-:W-:-:S07]  /*66b0*/  FMNMX.FTZ R87, R59, R98, !PT ;  /* 0x000000623b577209 */ /* 0x004fce0007810000 */
[----:B------:R-:W2:Y:S01]  /*66c0*/  MUFU.TANH R70, R70 ;  /* 0x0000004600467308 */ /* 0x000ea20000002400 */
[----:B---3--:R-:W-:-:S07]  /*66d0*/  FMNMX.FTZ R87, R66, R87, !PT ;  /* 0x0000005742577209 */ /* 0x008fce0007810000 */
[----:B------:R-:W3:Y:S01]  /*66e0*/  MUFU.TANH R11, R11 ;  /* 0x0000000b000b7308 */ /* 0x000ee20000002400 */
[----:B-1----:R-:W-:-:S07]  /*66f0*/  FMNMX.FTZ R87, R104, R87, !PT ;  /* 0x0000005768577209 */ /* 0x002fce0007810000 */
[----:B------:R-:W1:Y:S01]  /*6700*/  MUFU.TANH R74, R74 ;  /* 0x0000004a004a7308 */ /* 0x000e620000002400 */
[----:B--2---:R-:W-:Y:S01]  /*6710*/  FMNMX.FTZ R98, R70, R87, !PT ;  /* 0x0000005746627209 */ /* 0x004fe20007810000 */
[----:B------:R-:W-:Y:S02]  /*6720*/  WARPGROUP.DEPBAR.LE gsb0, 0x0 ;  /* 0x00008000000079c5 */ /* 0x000fe40000010000 */
[----:B------:R-:W-:-:S04]  /*6730*/  WARPGROUP.ARRIVE ;  /* 0x00000000000079c5 */ /* 0x000fc80000000000 */
[----:B------:R-:W2:Y:S01]  /*6740*/  MUFU.TANH R14, R14 ;  /* 0x0000000e000e7308 */ /* 0x000ea20000002400 */
[----:B---3--:R-:W-:Y:S01]  /*6750*/  FMNMX.FTZ R87, R11, R98, !PT ;  /* 0x000000620b577209 */ /* 0x008fe20007810000 */
[----:B------:R-:W-:Y:S01]  /*6760*/  HGMMA.64x64x16.F32.BF16 R120, gdesc[UR20].tnspB, R120, gsb0 ;  /* 0x40e00000147879f0 */ /* 0x000fe20008001878 */
[----:B------:R-:W-:Y:S02]  /*6770*/  UIADD3 UR22, UR10, 0x480, URZ ;  /* 0x000004800a167890 */ /* 0x000fe4000fffe03f */
[----:B------:R-:W-:-:S03]  /*6780*/  UIADD3 UR20, UR7, 0xc02, URZ ;  /* 0x00000c0207147890 */ /* 0x000fc6000fffe03f */
[----:B------:R-:W3:Y:S01]  /*6790*/  MUFU.TANH R78, R78 ;  /* 0x0000004e004e7308 */ /* 0x000ee20000002400 */
[----:B------:R-:W-:Y:S01]  /*67a0*/  UMOV UR23, 0x40000040 ;  /* 0x4000004000177882 */ /* 0x000fe20000000000 */
[----:B------:R-:W-:Y:S01]  /*67b0*/  UMOV UR21, 0x40000040 ;  /* 0x4000004000157882 */ /* 0x000fe20000000000 */
[----:B-1----:R-:W-:Y:S01]  /*67c0*/  FMNMX.FTZ R91, R74, R87, !PT ;  /* 0x000000574a5b7209 */ /* 0x002fe20007810000 */
[----:B------:R-:W-:Y:S01]  /*67d0*/  FMUL.FTZ R87, R103, UR5 ;  /* 0x0000000567577c20 */ /* 0x000fe20008410000 */
[----:B------:R-:W-:-:S03]  /*67e0*/  FMUL.FTZ R103, R119, UR5 ;  /* 0x0000000577677c20 */ /* 0x000fc60008410000 */
        /* <DEDUP_REMOVED lines=8> */
[----:B------:R-:W-:-:S06]  /*6870*/  FMUL.FTZ R91, R107, UR5 ;  /* 0x000000056b5b7c20 */ /* 0x000fcc0008410000 */
[----:B------:R-:W2:Y:S01]  /*6880*/  MUFU.TANH R25, R25 ;  /* 0x0000001900197308 */ /* 0x000ea20000002400 */
[----:B---3--:R-:W-:-:S07]  /*6890*/  FMNMX.FTZ R95, R21, R98, !PT ;  /* 0x00000062155f7209 */ /* 0x008fce0007810000 */
[----:B------:R-:W3:Y:S01]  /*68a0*/  MUFU.TANH R90, R90 ;  /* 0x0000005a005a7308 */ /* 0x000ee20000002400 */
[----:B-1----:R-:W-:-:S07]  /*68b0*/  FMNMX.FTZ R98, R86, R95, !PT ;  /* 0x0000005f56627209 */ /* 0x002fce0007810000 */
[----:B------:R-:W1:Y:S01]  /*68c0*/  MUFU.TANH R71, R71 ;  /* 0x0000004700477308 */ /* 0x000e620000002400 */
[----:B--2---:R-:W-:-:S07]  /*68d0*/  FMNMX.FTZ R95, R25, R98, !PT ;  /* 0x00000062195f7209 */ /* 0x004fce0007810000 */
[----:B------:R-:W2:Y:S01]  /*68e0*/  MUFU.TANH R94, R94 ;  /* 0x0000005e005e7308 */ /* 0x000ea20000002400 */
[----:B---3--:R-:W-:Y:S01]  /*68f0*/  FMNMX.FTZ R98, R90, R95, !PT ;  /* 0x0000005f5a627209 */ /* 0x008fe20007810000 */
[----:B------:R-:W-:Y:S01]  /*6900*/  FMUL.FTZ R95, R111, UR5 ;  /* 0x000000056f5f7c20 */ /* 0x000fe20008410000 */
[----:B------:R-:W-:Y:S02]  /*6910*/  WARPGROUP.DEPBAR.LE gsb0, 0x0 ;  /* 0x00008000000079c5 */ /* 0x000fe40000010000 */
[----:B------:R-:W-:-:S03]  /*6920*/  WARPGROUP.ARRIVE ;  /* 0x00000000000079c5 */ /* 0x000fc60000000000 */
[----:B------:R-:W3:Y:S01]  /*6930*/  MUFU.TANH R75, R75 ;  /* 0x0000004b004b7308 */ /* 0x000ee20000002400 */
[----:B-1----:R-:W-:Y:S02]  /*6940*/  FMNMX.FTZ R99, R71, R98, !PT ;  /* 0x0000006247637209 */ /* 0x002fe40007810000 */
[----:B------:R-:W-:Y:S01]  /*6950*/  HGMMA.64x64x16.F32.BF16 R120, gdesc[UR20].tnspB, R120, gsb0 ;  /* 0x40e00000147879f0 */ /* 0x000fe20008001878 */
[----:B------:R-:W-:Y:S01]  /*6960*/  UIADD3 UR22, UR10, 0x500, URZ ;  /* 0x000005000a167890 */ /* 0x000fe2000fffe03f */
[----:B--2---:R-:W-:Y:S01]  /*6970*/  FMNMX.FTZ R98, R94, R99, !PT ;  /* 0x000000635e627209 */ /* 0x004fe20007810000 */
[----:B------:R-:W-:Y:S02]  /*6980*/  UIADD3 UR20, UR7, 0xc04, URZ ;  /* 0x00000c0407147890 */ /* 0x000fe4000fffe03f */
[----:B------:R-:W1:Y:S01]  /*6990*/  MUFU.TANH R79, R79 ;  /* 0x0000004f004f7308 */ /* 0x000e620000002400 */
[----:B------:R-:W-:Y:S01]  /*69a0*/  UMOV UR23, 0x40000040 ;  /* 0x4000004000177882 */ /* 0x000fe20000000000 */
[----:B------:R-:W-:Y:S01]  /*69b0*/  UMOV UR21, 0x40000040 ;  /* 0x4000004000157882 */ /* 0x000fe20000000000 */
[----:B------:R-:W-:-:S05]  /*69c0*/  FMUL.FTZ R99, R115, UR5 ;  /* 0x0000000573637c20 */ /* 0x000fca0008410000 */
[----:B------:R-:W2:Y:S01]  /*69d0*/  MUFU.TANH R83, R83 ;  /* 0x0000005300537308 */ /* 0x000ea20000002400 */
[----:B---3--:R-:W-:-:S07]  /*69e0*/  FMNMX.FTZ R98, R75, R98, !PT ;  /* 0x000000624b627209 */ /* 0x008fce0007810000 */
[----:B------:R-:W3:Y:S01]  /*69f0*/  MUFU.TANH R102, R102 ;  /* 0x0000006600667308 */ /* 0x000ee20000002400 */
[----:B-1----:R-:W-:-:S07]  /*6a00*/  FMNMX.FTZ R98, R79, R98, !PT ;  /* 0x000000624f627209 */ /* 0x002fce0007810000 */
[----:B------:R-:W1:Y:S01]  /*6a10*/  MUFU.TANH R87, R87 ;  /* 0x0000005700577308 */ /* 0x000e620000002400 */
[----:B--2---:R-:W-:-:S07]  /*6a20*/  FMNMX.FTZ R101, R83, R98, !PT ;  /* 0x0000006253657209 */ /* 0x004fce0007810000 */
        /* <DEDUP_REMOVED lines=9> */
[----:B-1----:R-:W-:Y:S01]  /*6ac0*/  FMNMX.FTZ R98, R110, R101, !PT ;  /* 0x000000656e627209 */ /* 0x002fe20007810000 */
[----:B------:R-:W-:Y:S02]  /*6ad0*/  WARPGROUP.DEPBAR.LE gsb0, 0x0 ;  /* 0x00008000000079c5 */ /* 0x000fe40000010000 */
[----:B------:R-:W-:-:S04]  /*6ae0*/  WARPGROUP.ARRIVE ;  /* 0x00000000000079c5 */ /* 0x000fc80000000000 */
[----:B------:R-:W1:Y:S01]  /*6af0*/  MUFU.TANH R99, R99 ;  /* 0x0000006300637308 */ /* 0x000e620000002400 */
[----:B--2---:R-:W-:Y:S01]  /*6b00*/  FMNMX.FTZ R101, R95, R98, !PT ;  /* 0x000000625f657209 */ /* 0x004fe20007810000 */
[----:B------:R-:W-:Y:S03]  /*6b10*/  HGMMA.64x64x16.F32.BF16 R120, gdesc[UR20].tnspB, R120, gsb0 ;  /* 0x40e00000147879f0 */ /* 0x000fe60008001878 */
[----:B---3--:R-:W-:Y:S01]  /*6b20*/  FMNMX.FTZ R98, R114, R101, !PT ;  /* 0x0000006572627209 */ /* 0x008fe20007810000 */
[----:B------:R-:W-:Y:S02]  /*6b30*/  UIADD3 UR22, UR10, 0x580, URZ ;  /* 0x000005800a167890 */ /* 0x000fe4000fffe03f */
[----:B------:R-:W2:Y:S01]  /*6b40*/  MUFU.TANH R118, R118 ;  /* 0x0000007600767308 */ /* 0x000ea20000002400 */
[----:B------:R-:W-:Y:S01]  /*6b50*/  UIADD3 UR20, UR7, 0xc06, URZ ;  /* 0x00000c0607147890 */ /* 0x000fe2000fffe03f */
[----:B------:R-:W-:Y:S01]  /*6b60*/  UMOV UR23, 0x40000040 ;  /* 0x4000004000177882 */ /* 0x000fe20000000000 */
[----:B------:R-:W-:Y:S01]  /*6b70*/  UMOV UR21, 0x40000040 ;  /* 0x4000004000157882 */ /* 0x000fe20000000000 */
[----:B------:R-:W-:-:S04]  /*6b80*/  UMOV UR7, UR37 ;  /* 0x0000002500077c82 */ /* 0x000fc80008000000 */
[----:B------:R-:W3:Y:S01]  /*6b90*/  MUFU.TANH R103, R103 ;  /* 0x0000006700677308 */ /* 0x000ee20000002400 */
[----:B-1----:R-:W-:-:S07]  /*6ba0*/  FMNMX.FTZ R101, R99, R98, !PT ;  /* 0x0000006263657209 */ /* 0x002fce0007810000 */
[----:B------:R-:W-:Y:S01]  /*6bb0*/  MUFU.EX2 R26, R26 ;  /* 0x0000001a001a7308 */ /* 0x000fe20000000800 */
[----:B--2---:R-:W-:-:S07]  /*6bc0*/  FMNMX.FTZ R98, R118, R101, !PT ;  /* 0x0000006576627209 */ /* 0x004fce0007810000 */
[----:B------:R-:W-:Y:S01]  /*6bd0*/  MUFU.EX2 R27, R27 ;  /* 0x0000001b001b7308 */ /* 0x000fe20000000800 */
[----:B---3--:R-:W-:-:S05]  /*6be0*/  FMNMX.FTZ R107, R103, R98, !PT ;  /* 0x00000062676b7209 */ /* 0x008fca0007810000 */
[----:B------:R-:W1:Y:S02]  /*6bf0*/  SHFL.BFLY PT, R98, R107, 0x2, 0x1f ;  /* 0x0c401f006b627f89 */ /* 0x000e6400000e0000 */
[----:B------:R-:W-:Y:S08]  /*6c00*/  MUFU.EX2 R28, R28 ;  /* 0x0000001c001c7308 */ /* 0x000ff00000000800 */
[----:B------:R-:W-:Y:S08]  /*6c10*/  MUFU.EX2 R29, R29 ;  /* 0x0000001d001d7308 */ /* 0x000ff00000000800 */
[----:B------:R-:W-:Y:S01]  /*6c20*/  MUFU.EX2 R30, R30 ;  /* 0x0000001e001e7308 */ /* 0x000fe20000000800 */
[----:B-1----:R-:W-:-:S07]  /*6c30*/  FMNMX.FTZ R109, R107, R98, !PT ;  /* 0x000000626b6d7209 */ /* 0x002fce0007810000 */
[----:B------:R-:W-:Y:S01]  /*6c40*/  MUFU.EX2 R31, R31 ;  /* 0x0000001f001f7308 */ /* 0x000fe20000000800 */
[----:B------:R-:W1:Y:S07]  /*6c50*/  SHFL.BFLY PT, R98, R109, 0x1, 0x1f ;  /* 0x0c201f006d627f89 */ /* 0x000e6e00000e0000 */
[----:B------:R-:W-:Y:S08]  /*6c60*/  MUFU.EX2 R33, R33 ;  /* 0x0000002100217308 */ /* 0x000ff00000000800 */
[----:B------:R-:W-:Y:S01]  /*6c70*/  MUFU.EX2 R36, R36 ;  /* 0x0000002400247308 */ /* 0x000fe20000000800 */
[----:B------:R-:W-:-:S02]  /*6c80*/  WARPGROUP.DEPBAR.LE gsb0, 0x0 ;  /* 0x00008000000079c5 */ /* 0x000fc40000010000 */
[----:B------:R-:W-:-:S05]  /*6c90*/  WARPGROUP.ARRIVE ;  /* 0x00000000000079c5 */ /* 0x000fca0000000000 */
[----:B------:R-:W-:Y:S01]  /*6ca0*/  MUFU.EX2 R37, R37 ;  /* 0x0000002500257308 */ /* 0x000fe20000000800 */
[----:B------:R-:W-:Y:S01]  /*6cb0*/  HGMMA.64x64x16.F32.BF16 R120, gdesc[UR20].tnspB, R120, gsb0 ;  /* 0x40e00000147879f0 */ /* 0x000fe20008001878 */
[----:B-1----:R-:W-:-:S05]  /*6cc0*/  FMNMX.FTZ R98, R109, R98, !PT ;  /* 0x000000626d627209 */ /* 0x002fca0007810000 */
[CC--:B------:R-:W-:Y:S01]  /*6cd0*/  FMUL.FTZ R101, R98.reuse, R39.reuse ;  /* 0x0000002762657220 */ /* 0x0c0fe20000410000 */
[----:B------:R-:W-:Y:S01]  /*6ce0*/  FADD.FTZ R7, -R98, R7 ;  /* 0x0000000762077221 */ /* 0x000fe20000010100 */
[----:B------:R-:W-:Y:S02]  /*6cf0*/  MUFU.EX2 R40, R40 ;  /* 0x0000002800287308 */ /* 0x000fe40000000800 */
        /* <DEDUP_REMOVED lines=47> */
[-C--:B------:R-:W-:Y:S01]  /*6ff0*/  FFMA.FTZ R101, R103, R39.reuse, -R101 ;  /* 0x0000002767657223 */ /* 0x080fe20000010865 */
[----:B------:R-:W-:Y:S01]  /*7000*/  MOV R103, UR36 ;  /* 0x0000002400677c02 */ /* 0x000fe20008000f00 */
[----:B------:R-:W-:Y:S01]  /*7010*/  FMUL.FTZ R70, R7, R39 ;  /* 0x0000002707467220 */ /* 0x000fe20000410000 */
[----:B------:R-:W-:Y:S01]  /*7020*/  VIADD R7, R16, 0x9 ;  /* 0x0000000910077836 */ /* 0x000fe20000000000 */
[----:B------:R-:W-:Y:S01]  /*7030*/  MUFU.EX2 R12, R12 ;  /* 0x0000000c000c7308 */ /* 0x000fe20000000800 */
[----:B------:R-:W-:-:S03]  /*7040*/  @!P1 LEA R103, R103, UR40, 0x3 ;  /* 0x0000002867679c11 */ /* 0x000fc6000f8e18ff */
[----:B------:R-:W-:Y:S02]  /*7050*/  SEL R25, R7, 0x9, !P2 ;  /* 0x0000000907197807 */ /* 0x000fe40005000000 */
[----:B------:R-:W-:Y:S01]  /*7060*/  @!P1 VIADD R103, R103, 0x30840 ;  /* 0x0003084067679836 */ /* 0x000fe20000000000 */
[C---:B------:R-:W-:Y:S01]  /*7070*/  ISETP.GT.AND P2, PT, R3.reuse, RZ, PT ;  /* 0x000000ff0300720c */ /* 0x040fe20003f44270 */
[----:B------:R-:W-:Y:S01]  /*7080*/  MUFU.EX2 R70, R70 ;  /* 0x0000004600467308 */ /* 0x000fe20000000800 */
[----:B------:R-:W-:Y:S02]  /*7090*/  VIADD R3, R3, 0xffffffff ;  /* 0xffffffff03037836 */ /* 0x000fe40000000000 */
[----:B------:R-:W-:Y:S01]  /*70a0*/  @!P1 PRMT R103, RZ, 0x654, R103 ;  /* 0x00000654ff679816 */ /* 0x000fe20000000067 */
[----:B------:R-:W-:-:S04]  /*70b0*/  WARPGROUP.DEPBAR.LE gsb0, 0x0 ;  /* 0x00008000000079c5 */ /* 0x000fc80000010000 */
[----:B------:R-:W1:Y:S01]  /*70c0*/  MUFU.EX2 R7, R10 ;  /* 0x0000000a00077308 */ /* 0x000e620000000800 */
[----:B------:R2:W-:Y:S06]  /*70d0*/  BAR.ARV R25, 0x100 ;  /* 0x000400190000751d */ /* 0x0005ec0000002000 */
[----:B------:R3:W-:Y:S01]  /*70e0*/  @!P1 SYNCS.ARRIVE.TRANS64.RED.A1T0 RZ, [R103+URZ], RZ ;  /* 0x000000ff67ff99a7 */ /* 0x0007e2000810043f */
[----:B------:R-:W-:Y:S01]  /*70f0*/  MUFU.EX2 R15, R15 ;  /* 0x0000000f000f7308 */ /* 0x000fe20000000800 */
[-C--:B------:R-:W-:Y:S01]  /*7100*/  FMUL.FTZ R120, R120, R85.reuse ;  /* 0x0000005578787220 */ /* 0x080fe20000410000 */
[-C--:B------:R-:W-:Y:S01]  /*7110*/  FMUL.FTZ R121, R121, R85.reuse ;  /* 0x0000005579797220 */ /* 0x080fe20000410000 */
[-C--:B------:R-:W-:Y:S01]  /*7120*/  FMUL.FTZ R124, R124, R85.reuse ;  /* 0x000000557c7c7220 */ /* 0x080fe20000410000 */
[-C--:B------:R-:W-:Y:S01]  /*7130*/  FMUL.FTZ R125, R125, R85.reuse ;  /* 0x000000557d7d7220 */ /* 0x080fe20000410000 */
[-C--:B------:R-:W-:Y:S01]  /*7140*/  FMUL.FTZ R128, R128, R85.reuse ;  /* 0x0000005580807220 */ /* 0x080fe20000410000 */
[----:B------:R-:W-:Y:S01]  /*7150*/  FMUL.FTZ R129, R129, R85 ;  /* 0x0000005581817220 */ /* 0x000fe20000410000 */
[----:B---3--:R-:W-:Y:S01]  /*7160*/  IMAD.U32 R103, RZ, RZ, UR6 ;  /* 0x00000006ff677e24 */ /* 0x008fe2000f8e00ff */
[----:B------:R-:W3:Y:S01]  /*7170*/  MUFU.EX2 R20, R20 ;  /* 0x0000001400147308 */ /* 0x000ee20000000800 */
[----:B-1----:R-:W-:Y:S01]  /*7180*/  FFMA.FTZ R5, R70, R5, R7 ;  /* 0x0000000546057223 */ /* 0x002fe20000010007 */
[----:B------:R-:W-:Y:S01]  /*7190*/  UMOV UR6, UR36 ;  /* 0x0000002400067c82 */ /* 0x000fe20008000000 */
[-C--:B------:R-:W-:Y:S01]  /*71a0*/  FMUL.FTZ R132, R132, R85.reuse ;  /* 0x0000005584847220 */ /* 0x080fe20000410000 */
[----:B------:R-:W-:Y:S01]  /*71b0*/  @!P1 LEA R10, R103, UR40, 0x3 ;  /* 0x00000028670a9c11 */ /* 0x000fe2000f8e18ff */
[-C--:B------:R-:W-:Y:S01]  /*71c0*/  FMUL.FTZ R133, R133, R85.reuse ;  /* 0x0000005585857220 */ /* 0x080fe20000410000 */
[-C--:B------:R-:W-:Y:S01]  /*71d0*/  FMUL.FTZ R136, R136, R85.reuse ;  /* 0x0000005588887220 */ /* 0x080fe20000410000 */
[-C--:B------:R-:W-:Y:S01]  /*71e0*/  FMUL.FTZ R137, R137, R85.reuse ;  /* 0x0000005589897220 */ /* 0x080fe20000410000 */
[----:B------:R-:W-:Y:S01]  /*71f0*/  @!P1 IADD3 R10, R10, 0x30860, RZ ;  /* 0x000308600a0a9810 */ /* 0x000fe20007ffe0ff */
[----:B--2---:R-:W1:Y:S01]  /*7200*/  MUFU.EX2 R25, R34 ;  /* 0x0000002200197308 */ /* 0x004e620000000800 */
[-C--:B------:R-:W-:Y:S01]  /*7210*/  FMUL.FTZ R140, R140, R85.reuse ;  /* 0x000000558c8c7220 */ /* 0x080fe20000410000 */
[-C--:B------:R-:W-:Y:S01]  /*7220*/  FMUL.FTZ R141, R141, R85.reuse ;  /* 0x000000558d8d7220 */ /* 0x080fe20000410000 */
[----:B------:R-:W-:Y:S01]  /*7230*/  @!P1 PRMT R10, RZ, 0x654, R10 ;  /* 0x00000654ff0a9816 */ /* 0x000fe2000000000a */
[-C--:B------:R-:W-:Y:S01]  /*7240*/  FMUL.FTZ R144, R144, R85.reuse ;  /* 0x0000005590907220 */ /* 0x080fe20000410000 */
[-C--:B------:R-:W-:Y:S01]  /*7250*/  FMUL.FTZ R145, R145, R85.reuse ;  /* 0x0000005591917220 */ /* 0x080fe20000410000 */
[-C--:B------:R-:W-:Y:S01]  /*7260*/  FMUL.FTZ R148, R148, R85.reuse ;  /* 0x0000005594947220 */ /* 0x080fe20000410000 */
[----:B------:R2:W-:Y:S01]  /*7270*/  @!P1 SYNCS.ARRIVE.TRANS64.RED.A1T0 RZ, [R10+URZ], RZ ;  /* 0x000000ff0aff99a7 */ /* 0x0005e2000810043f */
[----:B------:R-:W-:Y:S01]  /*7280*/  MUFU.EX2 R38, R38 ;  /* 0x0000002600267308 */ /* 0x000fe20000000800 */
[----:B------:R-:W-:Y:S01]  /*7290*/  FMUL.FTZ R149, R149, R85 ;  /* 0x0000005595957220 */ /* 0x000fe20000410000 */
[-C--:B------:R-:W-:Y:S01]  /*72a0*/  FMUL.FTZ R122, R122, R70.reuse ;  /* 0x000000467a7a7220 */ /* 0x080fe20000410000 */
[-C--:B------:R-:W-:Y:S01]  /*72b0*/  FMUL.FTZ R123, R123, R70.reuse ;  /* 0x000000467b7b7220 */ /* 0x080fe20000410000 */
[-C--:B------:R-:W-:Y:S01]  /*72c0*/  FMUL.FTZ R126, R126, R70.reuse ;  /* 0x000000467e7e7220 */ /* 0x080fe20000410000 */
[-C--:B------:R-:W-:Y:S01]  /*72d0*/  FMUL.FTZ R127, R127, R70.reuse ;  /* 0x000000467f7f7220 */ /* 0x080fe20000410000 */
[-C--:B------:R-:W-:Y:S01]  /*72e0*/  FMUL.FTZ R130, R130, R70.reuse ;  /* 0x0000004682827220 */ /* 0x080fe20000410000 */
[C---:B--2---:R-:W-:Y:S01]  /*72f0*/  FADD.FTZ R10, R12.reuse, R5 ;  /* 0x000000050c0a7221 */ /* 0x044fe20000010000 */
[----:B------:R-:W-:Y:S01]  /*7300*/  F2FP.BF16.F32.PACK_AB R5, R12, R7 ;  /* 0x000000070c05723e */ /* 0x000fe200000010ff */
[----:B------:R-:W2:Y:S01]  /*7310*/  MUFU.EX2 R111, R108 ;  /* 0x0000006c006f7308 */ /* 0x000ea20000000800 */
[----:B---3--:R-:W-:Y:S01]  /*7320*/  F2FP.BF16.F32.PACK_AB R7, R20, R15 ;  /* 0x0000000f1407723e */ /* 0x008fe200000010ff */
[----:B------:R-:W-:Y:S01]  /*7330*/  FADD.FTZ R15, R15, R10 ;  /* 0x0000000a0f0f7221 */ /* 0x000fe20000010000 */
[-C--:B------:R-:W-:Y:S01]  /*7340*/  FMUL.FTZ R131, R131, R70.reuse ;  /* 0x0000004683837220 */ /* 0x080fe20000410000 */
[-C--:B------:R-:W-:Y:S01]  /*7350*/  FMUL.FTZ R134, R134, R70.reuse ;  /* 0x0000004686867220 */ /* 0x080fe20000410000 */
[-C--:B------:R-:W-:Y:S01]  /*7360*/  FMUL.FTZ R135, R135, R70.reuse ;  /* 0x0000004687877220 */ /* 0x080fe20000410000 */
[----:B------:R3:W-:Y:S01]  /*7370*/  STSM.16.M88.4 [R155+0x1e800], R4 ;  /* 0x01e800049b007844 */ /* 0x0007e20000000200 */
[----:B------:R-:W-:Y:S01]  /*7380*/  FADD.FTZ R20, R20, R15 ;  /* 0x0000000f14147221 */ /* 0x000fe20000010000 */
[----:B------:R-:W-:Y:S01]  /*7390*/  MUFU.EX2 R112, R112 ;  /* 0x0000007000707308 */ /* 0x000fe20000000800 */
[-C--:B------:R-:W-:Y:S01]  /*73a0*/  FMUL.FTZ R138, R138, R70.reuse ;  /* 0x000000468a8a7220 */ /* 0x080fe20000410000 */
[-C--:B------:R-:W-:Y:S01]  /*73b0*/  FMUL.FTZ R139, R139, R70.reuse ;  /* 0x000000468b8b7220 */ /* 0x080fe20000410000 */
[----:B-1----:R-:W-:Y:S01]  /*73c0*/  FADD.FTZ R15, R25, R20 ;  /* 0x00000014190f7221 */ /* 0x002fe20000010000 */
[-C--:B------:R-:W-:Y:S01]  /*73d0*/  FMUL.FTZ R142, R142, R70.reuse ;  /* 0x000000468e8e7220 */ /* 0x080fe20000410000 */
[-C--:B------:R-:W-:Y:S01]  /*73e0*/  FMUL.FTZ R143, R143, R70.reuse ;  /* 0x000000468f8f7220 */ /* 0x080fe20000410000 */
[-C--:B------:R-:W-:Y:S01]  /*73f0*/  FMUL.FTZ R146, R146, R70.reuse ;  /* 0x0000004692927220 */ /* 0x080fe20000410000 */
[-C--:B------:R-:W-:Y:S01]  /*7400*/  FMUL.FTZ R147, R147, R70.reuse ;  /* 0x0000004693937220 */ /* 0x080fe20000410000 */
[----:B------:R1:W-:Y:S01]  /*7410*/  MUFU.EX2 R34, R11 ;  /* 0x0000000b00227308 */ /* 0x0003e20000000800 */
[-C--:B------:R-:W-:Y:S01]  /*7420*/  FMUL.FTZ R150, R150, R70.reuse ;  /* 0x0000004696967220 */ /* 0x080fe20000410000 */
[----:B------:R-:W-:Y:S01]  /*7430*/  FMUL.FTZ R151, R151, R70 ;  /* 0x0000004697977220 */ /* 0x000fe20000410000 */
[----:B---3--:R-:W-:Y:S01]  /*7440*/  FADD.FTZ R6, R26, R13 ;  /* 0x0000000d1a067221 */ /* 0x008fe20000010000 */
[----:B------:R-:W-:-:S04]  /*7450*/  F2FP.BF16.F32.PACK_AB R26, R27, R26 ;  /* 0x0000001a1b1a723e */ /* 0x000fc800000010ff */
[----:B------:R-:W3:Y:S01]  /*7460*/  MUFU.EX2 R4, R35 ;  /* 0x0000002300047308 */ /* 0x000ee20000000800 */
[----:B-1----:R-:W-:Y:S01]  /*7470*/  FADD.FTZ R11, R27, R6 ;  /* 0x000000061b0b7221 */ /* 0x002fe20000010000 */
[----:B--2---:R-:W-:-:S03]  /*7480*/  F2FP.BF16.F32.PACK_AB R27, R111, R38 ;  /* 0x000000266f1b723e */ /* 0x004fc600000010ff */
[----:B------:R-:W-:-:S03]  /*7490*/  FADD.FTZ R10, R28, R11 ;  /* 0x0000000b1c0a7221 */ /* 0x000fc60000010000 */
[----:B------:R-:W1:Y:S01]  /*74a0*/  MUFU.EX2 R5, R42 ;  /* 0x0000002a00057308 */ /* 0x000e620000000800 */
[----:B------:R-:W-:-:S04]  /*74b0*/  FADD.FTZ R13, R29, R10 ;  /* 0x0000000a1d0d7221 */ /* 0x000fc80000010000 */
[----:B------:R-:W-:-:S03]  /*74c0*/  FADD.FTZ R10, R30, R13 ;  /* 0x0000000d1e0a7221 */ /* 0x000fc60000010000 */
[----:B------:R-:W2:Y:S01]  /*74d0*/  MUFU.EX2 R7, R46 ;  /* 0x0000002e00077308 */ /* 0x000ea20000000800 */
[C---:B---3--:R-:W-:Y:S01]  /*74e0*/  FADD.FTZ R15, R4.reuse, R15 ;  /* 0x0000000f040f7221 */ /* 0x048fe20000010000 */
[----:B------:R-:W-:Y:S01]  /*74f0*/  F2FP.BF16.F32.PACK_AB R25, R4, R25 ;  /* 0x000000190419723e */ /* 0x000fe200000010ff */
[----:B------:R-:W-:Y:S02]  /*7500*/  FADD.FTZ R13, R31, R10 ;  /* 0x0000000a1f0d7221 */ /* 0x000fe40000010000 */
[----:B------:R-:W-:Y:S02]  /*7510*/  FADD.FTZ R4, R38, R15 ;  /* 0x0000000f26047221 */ /* 0x000fe40000010000 */
[----:B------:R-:W-:Y:S01]  /*7520*/  STSM.16.M88.4 [R154], R24 ;  /* 0x000000189a007844 */ /* 0x000fe20000000200 */
[----:B------:R-:W3:Y:S01]  /*7530*/  MUFU.EX2 R12, R32 ;  /* 0x00000020000c7308 */ /* 0x000ee20000000800 */
[----:B------:R-:W-:Y:S01]  /*7540*/  FADD.FTZ R6, R111, R4 ;  /* 0x000000046f067221 */ /* 0x000fe20000010000 */
[----:B------:R-:W-:-:S03]  /*7550*/  F2FP.BF16.F32.PACK_AB R4, R29, R28 ;  /* 0x0000001c1d04723e */ /* 0x000fc600000010ff */
[----:B-1----:R-:W-:Y:S01]  /*7560*/  FADD.FTZ R11, R5, R6 ;  /* 0x00000006050b7221 */ /* 0x002fe20000010000 */
[C---:B------:R-:W-:Y:S02]  /*7570*/  F2FP.BF16.F32.PACK_AB R5, R112.reuse, R5 ;  /* 0x000000057005723e */ /* 0x040fe400000010ff */
[----:B------:R-:W1:Y:S01]  /*7580*/  MUFU.EX2 R116, R116 ;  /* 0x0000007400747308 */ /* 0x000e620000000800 */
[----:B------:R-:W-:-:S04]  /*7590*/  FADD.FTZ R6, R112, R11 ;  /* 0x0000000b70067221 */ /* 0x000fc80000010000 */
[----:B--2---:R-:W-:-:S03]  /*75a0*/  FADD.FTZ R11, R7, R6 ;  /* 0x00000006070b7221 */ /* 0x004fc60000010000 */
[----:B------:R-:W2:Y:S01]  /*75b0*/  MUFU.EX2 R43, R43 ;  /* 0x0000002b002b7308 */ /* 0x000ea20000000800 */
[----:B---3--:R-:W-:Y:S01]  /*75c0*/  FADD.FTZ R10, R12, R13 ;  /* 0x0000000d0c0a7221 */ /* 0x008fe20000010000 */
[----:B------:R-:W-:-:S03]  /*75d0*/  F2FP.BF16.F32.PACK_AB R12, R33, R12 ;  /* 0x0000000c210c723e */ /* 0x000fc600000010ff */
[----:B------:R-:W-:-:S03]  /*75e0*/  FADD.FTZ R13, R33, R10 ;  /* 0x0000000a210d7221 */ /* 0x000fc60000010000 */
[----:B------:R-:W-:Y:S01]  /*75f0*/  MUFU.EX2 R32, R96 ;  /* 0x0000006000207308 */ /* 0x000fe20000000800 */
[C---:B-1----:R-:W-:Y:S01]  /*7600*/  FADD.FTZ R6, R116.reuse, R11 ;  /* 0x0000000b74067221 */ /* 0x042fe20000010000 */
[----:B------:R-:W-:-:S06]  /*7610*/  F2FP.BF16.F32.PACK_AB R7, R116, R7 ;  /* 0x000000077407723e */ /* 0x000fcc00000010ff */
[----:B------:R-:W1:Y:S01]  /*7620*/  MUFU.EX2 R96, R47 ;  /* 0x0000002f00607308 */ /* 0x000e620000000800 */
[----:B--2---:R-:W-:Y:S01]  /*7630*/  FADD.FTZ R11, R43, R6 ;  /* 0x000000062b0b7221 */ /* 0x004fe20000010000 */
[----:B------:R-:W-:-:S04]  /*7640*/  FADD.FTZ R6, R36, R13 ;  /* 0x0000000d24067221 */ /* 0x000fc80000010000 */
[----:B------:R-:W-:Y:S02]  /*7650*/  FADD.FTZ R13, R37, R6 ;  /* 0x00000006250d7221 */ /* 0x000fe40000010000 */
[----:B------:R-:W2:Y:S02]  /*7660*/  MUFU.EX2 R54, R54 ;  /* 0x0000003600367308 */ /* 0x000ea40000000800 */
[----:B------:R-:W-:-:S06]  /*7670*/  FADD.FTZ R10, R40, R13 ;  /* 0x0000000d280a7221 */ /* 0x000fcc0000010000 */
[----:B------:R-:W3:Y:S01]  /*7680*/  MUFU.EX2 R51, R51 ;  /* 0x0000003300337308 */ /* 0x000ee20000000800 */
[----:B-1----:R-:W-:-:S07]  /*7690*/  FADD.FTZ R11, R96, R11 ;  /* 0x0000000b600b7221 */ /* 0x002fce0000010000 */
[----:B------:R-:W1:Y:S01]  /*76a0*/  MUFU.EX2 R41, R41 ;  /* 0x0000002900297308 */ /* 0x000e620000000800 */
[----:B--2---:R-:W-:-:S07]  /*76b0*/  FADD.FTZ R6, R54, R11 ;  /* 0x0000000b36067221 */ /* 0x004fce0000010000 */
[----:B------:R-:W2:Y:S01]  /*76c0*/  MUFU.EX2 R58, R58 ;  /* 0x0000003a003a7308 */ /* 0x000ea20000000800 */
[----:B---3--:R-:W-:-:S07]  /*76d0*/  FADD.FTZ R11, R51, R6 ;  /* 0x00000006330b7221 */ /* 0x008fce0000010000 */
[----:B------:R-:W3:Y:S01]  /*76e0*/  MUFU.EX2 R44, R44 ;  /* 0x0000002c002c7308 */ /* 0x000ee20000000800 */
[----:B-1----:R-:W-:-:S07]  /*76f0*/  FADD.FTZ R13, R41, R10 ;  /* 0x0000000a290d7221 */ /* 0x002fce0000010000 */
[----:B------:R-:W1:Y:S01]  /*7700*/  MUFU.EX2 R55, R55 ;  /* 0x0000003700377308 */ /* 0x000e620000000800 */
[----:B--2---:R-:W-:-:S07]  /*7710*/  FADD.FTZ R6, R58, R11 ;  /* 0x0000000b3a067221 */ /* 0x004fce0000010000 */
[----:B------:R-:W2:Y:S01]  /*7720*/  MUFU.EX2 R45, R45 ;  /* 0x0000002d002d7308 */ /* 0x000ea20000000800 */
[----:B---3--:R-:W-:-:S07]  /*7730*/  FADD.FTZ R10, R44, R13 ;  /* 0x0000000d2c0a7221 */ /* 0x008fce0000010000 */
[----:B------:R-:W3:Y:S01]  /*7740*/  MUFU.EX2 R62, R62 ;  /* 0x0000003e003e7308 */ /* 0x000ee20000000800 */
[----:B-1----:R-:W-:Y:S01]  /*7750*/  FADD.FTZ R11, R55, R6 ;  /* 0x00000006370b7221 */ /* 0x002fe20000010000 */
[----:B------:R-:W-:-:S05]  /*7760*/  F2FP.BF16.F32.PACK_AB R6, R31, R30 ;  /* 0x0000001e1f06723e */ /* 0x000fca00000010ff */
[----:B------:R1:W-:Y:S01]  /*7770*/  STSM.16.M88.4 [R153], R4 ;  /* 0x0000000499007844 */ /* 0x0003e20000000200 */
[----:B------:R-:W-:Y:S01]  /*7780*/  MUFU.EX2 R48, R48 ;  /* 0x0000003000307308 */ /* 0x000fe20000000800 */
[C---:B--2---:R-:W-:Y:S01]  /*7790*/  FADD.FTZ R13, R45.reuse, R10 ;  /* 0x0000000a2d0d7221 */ /* 0x044fe20000010000 */
[----:B------:R-:W-:-:S06]  /*77a0*/  F2FP.BF16.F32.PACK_AB R30, R45, R44 ;  /* 0x0000002c2d1e723e */ /* 0x000fcc00000010ff */
[----:B------:R-:W2:Y:S01]  /*77b0*/  MUFU.EX2 R59, R59 ;  /* 0x0000003b003b7308 */ /* 0x000ea20000000800 */
[----:B---3--:R-:W-:-:S07]  /*77c0*/  FADD.FTZ R10, R62, R11 ;  /* 0x0000000b3e0a7221 */ /* 0x008fce0000010000 */
[----:B------:R-:W1:Y:S08]  /*77d0*/  MUFU.EX2 R49, R49 ;  /* 0x0000003100317308 */ /* 0x000e700000000800 */
[----:B------:R-:W3:Y:S01]  /*77e0*/  MUFU.EX2 R66, R66 ;  /* 0x0000004200427308 */ /* 0x000ee20000000800 */
[C---:B--2---:R-:W-:Y:S01]  /*77f0*/  FADD.FTZ R11, R59.reuse, R10 ;  /* 0x0000000a3b0b7221 */ /* 0x044fe20000010000 */
[----:B------:R-:W-:-:S06]  /*7800*/  F2FP.BF16.F32.PACK_AB R31, R59, R62 ;  /* 0x0000003e3b1f723e */ /* 0x000fcc00000010ff */
[----:B------:R-:W-:Y:S01]  /*7810*/  MUFU.EX2 R52, R52 ;  /* 0x0000003400347308 */ /* 0x000fe20000000800 */
[----:B-1----:R-:W-:-:S07]  /*7820*/  F2FP.BF16.F32.PACK_AB R4, R49, R48 ;  /* 0x000000303104723e */ /* 0x002fce00000010ff */
[----:B------:R-:W1:Y:S01]  /*7830*/  MUFU.EX2 R103, R104 ;  /* 0x0000006800677308 */ /* 0x000e620000000800 */
[----:B---3--:R-:W-:-:S07]  /*7840*/  FADD.FTZ R10, R66, R11 ;  /* 0x0000000b420a7221 */ /* 0x008fce0000010000 */
[----:B------:R-:W-:Y:S08]  /*7850*/  MUFU.EX2 R53, R53 ;  /* 0x0000003500357308 */ /* 0x000ff00000000800 */
[----:B------:R-:W2:Y:S01]  /*7860*/  MUFU.EX2 R107, R107 ;  /* 0x0000006b006b7308 */ /* 0x000ea20000000800 */
[----:B-1----:R-:W-:-:S07]  /*7870*/  FADD.FTZ R20, R103, R10 ;  /* 0x0000000a67147221 */ /* 0x002fce0000010000 */
[----:B------:R-:W1:Y:S08]  /*7880*/  MUFU.EX2 R56, R56 ;  /* 0x0000003800387308 */ /* 0x000e700000000800 */
[----:B------:R3:W-:Y:S01]  /*7890*/  MUFU.EX2 R35, R14 ;  /* 0x0000000e00237308 */ /* 0x0007e20000000800 */
[----:B--2---:R-:W-:-:S04]  /*78a0*/  FADD.FTZ R11, R107, R20 ;  /* 0x000000146b0b7221 */ /* 0x004fc80000010000 */
[----:B------:R-:W-:-:S03]  /*78b0*/  FADD.FTZ R11, R34, R11 ;  /* 0x0000000b220b7221 */ /* 0x000fc60000010000 */
[----:B------:R-:W2:Y:S01]  /*78c0*/  MUFU.EX2 R57, R57 ;  /* 0x0000003900397308 */ /* 0x000ea20000000800 */
[----:B---3--:R-:W-:Y:S01]  /*78d0*/  FADD.FTZ R14, R48, R13 ;  /* 0x0000000d300e7221 */ /* 0x008fe20000010000 */
[----:B------:R-:W-:-:S03]  /*78e0*/  F2FP.BF16.F32.PACK_AB R13, R96, R43 ;  /* 0x0000002b600d723e */ /* 0x000fc600000010ff */
[----:B------:R-:W-:Y:S01]  /*78f0*/  FADD.FTZ R15, R49, R14 ;  /* 0x0000000e310f7221 */ /* 0x000fe20000010000 */
[----:B------:R-:W-:Y:S02]  /*7900*/  F2FP.BF16.F32.PACK_AB R14, R37, R36 ;  /* 0x00000024250e723e */ /* 0x000fe400000010ff */
[----:B------:R-:W3:Y:S01]  /*7910*/  MUFU.EX2 R74, R74 ;  /* 0x0000004a004a7308 */ /* 0x000ee20000000800 */
[----:B------:R-:W-:Y:S01]  /*7920*/  FADD.FTZ R28, R52, R15 ;  /* 0x0000000f341c7221 */ /* 0x000fe20000010000 */
[----:B------:R-:W-:-:S03]  /*7930*/  F2FP.BF16.F32.PACK_AB R15, R51, R54 ;  /* 0x00000036330f723e */ /* 0x000fc600000010ff */
[----:B------:R-:W-:Y:S01]  /*7940*/  FADD.FTZ R29, R53, R28 ;  /* 0x0000001c351d7221 */ /* 0x000fe20000010000 */
[----:B------:R-:W-:Y:S01]  /*7950*/  F2FP.BF16.F32.PACK_AB R28, R41, R40 ;  /* 0x00000028291c723e */ /* 0x000fe200000010ff */
[----:B------:R4:W-:Y:S01]  /*7960*/  STSM.16.M88.4 [R19], R12 ;  /* 0x0000000c13007844 */ /* 0x0009e20000000200 */
[----:B------:R-:W5:Y:S01]  /*7970*/  MUFU.EX2 R60, R60 ;  /* 0x0000003c003c7308 */ /* 0x000f620000000800 */
[----:B-1----:R-:W-:-:S04]  /*7980*/  FADD.FTZ R20, R56, R29 ;  /* 0x0000001d38147221 */ /* 0x002fc80000010000 */
[----:B--2---:R-:W-:-:S03]  /*7990*/  FADD.FTZ R29, R57, R20 ;  /* 0x00000014391d7221 */ /* 0x004fc60000010000 */
[----:B------:R-:W1:Y:S01]  /*79a0*/  MUFU.EX2 R61, R61 ;  /* 0x0000003d003d7308 */ /* 0x000e620000000800 */
[----:B---3--:R-:W-:-:S04]  /*79b0*/  FADD.FTZ R20, R74, R11 ;  /* 0x0000000b4a147221 */ /* 0x008fc80000010000 */
[----:B------:R-:W-:-:S03]  /*79c0*/  FADD.FTZ R11, R35, R20 ;  /* 0x00000014230b7221 */ /* 0x000fc60000010000 */
[----:B------:R-:W2:Y:S01]  /*79d0*/  MUFU.EX2 R78, R78 ;  /* 0x0000004e004e7308 */ /* 0x000ea20000000800 */
[----:B-----5:R-:W-:Y:S01]  /*79e0*/  FADD.FTZ R36, R60, R29 ;  /* 0x0000001d3c247221 */ /* 0x020fe20000010000 */
[----:B------:R-:W-:-:S05]  /*79f0*/  F2FP.BF16.F32.PACK_AB R29, R55, R58 ;  /* 0x0000003a371d723e */ /* 0x000fca00000010ff */
[----:B------:R-:W-:Y:S01]  /*7a00*/  STSM.16.M88.4 [R155+0x24800], R28 ;  /* 0x0248001c9b007844 */ /* 0x000fe20000000200 */
[----:B------:R-:W4:Y:S01]  /*7a10*/  MUFU.EX2 R64, R64 ;  /* 0x0000004000407308 */ /* 0x000f220000000800 */
[----:B-1----:R-:W-:-:S07]  /*7a20*/  FADD.FTZ R5, R61, R36 ;  /* 0x000000243d057221 */ /* 0x002fce0000010000 */
[----:B------:R-:W1:Y:S01]  /*7a30*/  MUFU.EX2 R109, R109 ;  /* 0x0000006d006d7308 */ /* 0x000e620000000800 */
[----:B--2---:R-:W-:-:S07]  /*7a40*/  FADD.FTZ R6, R78, R11 ;  /* 0x0000000b4e067221 */ /* 0x004fce0000010000 */
[----:B------:R-:W2:Y:S01]  /*7a50*/  MUFU.EX2 R65, R65 ;  /* 0x0000004100417308 */ /* 0x000ea20000000800 */
[----:B----4-:R-:W-:Y:S01]  /*7a60*/  FADD.FTZ R12, R64, R5 ;  /* 0x00000005400c7221 */ /* 0x010fe20000010000 */
[----:B------:R-:W-:-:S06]  /*7a70*/  F2FP.BF16.F32.PACK_AB R5, R103, R66 ;  /* 0x000000426705723e */ /* 0x000fcc00000010ff */
[----:B------:R-:W3:Y:S01]  /*7a80*/  MUFU.EX2 R82, R82 ;  /* 0x0000005200527308 */ /* 0x000ee20000000800 */
[----:B-1----:R-:W-:Y:S01]  /*7a90*/  FADD.FTZ R7, R109, R6 ;  /* 0x000000066d077221 */ /* 0x002fe20000010000 */
[----:B------:R-:W-:-:S06]  /*7aa0*/  F2FP.BF16.F32.PACK_AB R6, R53, R52 ;  /* 0x000000343506723e */ /* 0x000fcc00000010ff */
[----:B------:R-:W1:Y:S01]  /*7ab0*/  MUFU.EX2 R68, R68 ;  /* 0x0000004400447308 */ /* 0x000e620000000800 */
[----:B--2---:R-:W-:-:S07]  /*7ac0*/  FADD.FTZ R11, R65, R12 ;  /* 0x0000000c410b7221 */ /* 0x004fce0000010000 */
[----:B------:R-:W2:Y:S01]  /*7ad0*/  MUFU.EX2 R67, R67 ;  /* 0x0000004300437308 */ /* 0x000ea20000000800 */
[----:B---3--:R-:W-:Y:S01]  /*7ae0*/  FADD.FTZ R12, R82, R7 ;  /* 0x00000007520c7221 */ /* 0x008fe20000010000 */
[----:B------:R-:W-:-:S05]  /*7af0*/  F2FP.BF16.F32.PACK_AB R7, R34, R107 ;  /* 0x0000006b2207723e */ /* 0x000fca00000010ff */
[----:B------:R3:W-:Y:S01]  /*7b00*/  STSM.16.M88.4 [R18], R4 ;  /* 0x0000000412007844 */ /* 0x0007e20000000200 */
[----:B------:R-:W4:Y:S01]  /*7b10*/  MUFU.EX2 R69, R69 ;  /* 0x0000004500457308 */ /* 0x000f220000000800 */
[----:B-1----:R-:W-:-:S07]  /*7b20*/  FADD.FTZ R14, R68, R11 ;  /* 0x0000000b440e7221 */ /* 0x002fce0000010000 */
[----:B------:R-:W1:Y:S01]  /*7b30*/  MUFU.EX2 R86, R86 ;  /* 0x0000005600567308 */ /* 0x000e620000000800 */
[----:B--2---:R-:W-:Y:S01]  /*7b40*/  FADD.FTZ R11, R67, R12 ;  /* 0x0000000c430b7221 */ /* 0x004fe20000010000 */
[----:B------:R-:W-:Y:S02]  /*7b50*/  F2FP.BF16.F32.PACK_AB R12, R57, R56 ;  /* 0x00000038390c723e */ /* 0x000fe400000010ff */
[----:B---3--:R-:W-:-:S04]  /*7b60*/  F2FP.BF16.F32.PACK_AB R4, R65, R64 ;  /* 0x000000404104723e */ /* 0x008fc800000010ff */
[----:B------:R-:W2:Y:S01]  /*7b70*/  MUFU.EX2 R72, R72 ;  /* 0x0000004800487308 */ /* 0x000ea20000000800 */
[C---:B----4-:R-:W-:Y:S01]  /*7b80*/  FADD.FTZ R13, R69.reuse, R14 ;  /* 0x0000000e450d7221 */ /* 0x050fe20000010000 */
[----:B------:R-:W-:-:S06]  /*7b90*/  F2FP.BF16.F32.PACK_AB R6, R69, R68 ;  /* 0x000000444506723e */ /* 0x000fcc00000010ff */
[----:B------:R-:W3:Y:S01]  /*7ba0*/  MUFU.EX2 R21, R21 ;  /* 0x0000001500157308 */ /* 0x000ee20000000800 */
[----:B-1----:R-:W-:-:S07]  /*7bb0*/  FADD.FTZ R14, R86, R11 ;  /* 0x0000000b560e7221 */ /* 0x002fce0000010000 */
[----:B------:R-:W1:Y:S01]  /*7bc0*/  MUFU.EX2 R73, R73 ;  /* 0x0000004900497308 */ /* 0x000e620000000800 */
[----:B--2---:R-:W-:Y:S01]  /*7bd0*/  FADD.FTZ R20, R72, R13 ;  /* 0x0000000d48147221 */ /* 0x004fe20000010000 */
[----:B------:R-:W-:-:S06]  /*7be0*/  F2FP.BF16.F32.PACK_AB R13, R35, R74 ;  /* 0x0000004a230d723e */ /* 0x000fcc00000010ff */
[----:B------:R-:W2:Y:S01]  /*7bf0*/  MUFU.EX2 R90, R90 ;  /* 0x0000005a005a7308 */ /* 0x000ea20000000800 */
[----:B---3--:R-:W-:Y:S01]  /*7c00*/  FADD.FTZ R11, R21, R14 ;  /* 0x0000000e150b7221 */ /* 0x008fe20000010000 */
[----:B------:R-:W-:-:S06]  /*7c10*/  F2FP.BF16.F32.PACK_AB R14, R61, R60 ;  /* 0x0000003c3d0e723e */ /* 0x000fcc00000010ff */
[----:B------:R-:W3:Y:S01]  /*7c20*/  MUFU.EX2 R76, R76 ;  /* 0x0000004c004c7308 */ /* 0x000ee20000000800 */
[----:B-1----:R-:W-:-:S07]  /*7c30*/  FADD.FTZ R15, R73, R20 ;  /* 0x00000014490f7221 */ /* 0x002fce0000010000 */
[----:B------:R-:W1:Y:S01]  /*7c40*/  MUFU.EX2 R71, R71 ;  /* 0x0000004700477308 */ /* 0x000e620000000800 */
[----:B--2---:R-:W-:-:S07]  /*7c50*/  FADD.FTZ R20, R90, R11 ;  /* 0x0000000b5a147221 */ /* 0x004fce0000010000 */
[----:B------:R-:W2:Y:S01]  /*7c60*/  MUFU.EX2 R77, R77 ;  /* 0x0000004d004d7308 */ /* 0x000ea20000000800 */
[----:B---3--:R-:W-:Y:S01]  /*7c70*/  FADD.FTZ R24, R76, R15 ;  /* 0x0000000f4c187221 */ /* 0x008fe20000010000 */
[----:B------:R-:W-:-:S05]  /*7c80*/  F2FP.BF16.F32.PACK_AB R15, R109, R78 ;  /* 0x0000004e6d0f723e */ /* 0x000fca00000010ff */
[----:B------:R3:W-:Y:S01]  /*7c90*/  STSM.16.M88.4 [R153+0x6000], R12 ;  /* 0x0060000c99007844 */ /* 0x0007e20000000200 */
[----:B------:R-:W4:Y:S01]  /*7ca0*/  MUFU.EX2 R94, R94 ;  /* 0x0000005e005e7308 */ /* 0x000f220000000800 */
[C---:B-1----:R-:W-:Y:S01]  /*7cb0*/  FADD.FTZ R5, R71.reuse, R20 ;  /* 0x0000001447057221 */ /* 0x042fe20000010000 */
[----:B------:R-:W-:-:S06]  /*7cc0*/  F2FP.BF16.F32.PACK_AB R25, R71, R90 ;  /* 0x0000005a4719723e */ /* 0x000fcc00000010ff */
[----:B------:R-:W1:Y:S01]  /*7cd0*/  MUFU.EX2 R80, R80 ;  /* 0x0000005000507308 */ /* 0x000e620000000800 */
[C---:B--2---:R-:W-:Y:S01]  /*7ce0*/  FADD.FTZ R7, R77.reuse, R24 ;  /* 0x000000184d077221 */ /* 0x044fe20000010000 */
[----:B------:R-:W-:-:S06]  /*7cf0*/  F2FP.BF16.F32.PACK_AB R26, R77, R76 ;  /* 0x0000004c4d1a723e */ /* 0x000fcc00000010ff */
[----:B------:R-:W2:Y:S01]  /*7d00*/  MUFU.EX2 R75, R75 ;  /* 0x0000004b004b7308 */ /* 0x000ea20000000800 */
[----:B----4-:R-:W-:Y:S01]  /*7d10*/  FADD.FTZ R20, R94, R5 ;  /* 0x000000055e147221 */ /* 0x010fe20000010000 */
[----:B------:R-:W-:-:S06]  /*7d20*/  F2FP.BF16.F32.PACK_AB R5, R67, R82 ;  /* 0x000000524305723e */ /* 0x000fcc00000010ff */
[----:B------:R-:W4:Y:S01]  /*7d30*/  MUFU.EX2 R81, R81 ;  /* 0x0000005100517308 */ /* 0x000f220000000800 */
[----:B-1----:R-:W-:Y:S01]  /*7d40*/  FADD.FTZ R24, R80, R7 ;  /* 0x0000000750187221 */ /* 0x002fe20000010000 */
[----:B------:R-:W-:-:S05]  /*7d50*/  F2FP.BF16.F32.PACK_AB R7, R21, R86 ;  /* 0x000000561507723e */ /* 0x000fca00000010ff */
[----:B------:R1:W-:Y:S01]  /*7d60*/  STSM.16.M88.4 [R19+0x6000], R4 ;  /* 0x0060000413007844 */ /* 0x0003e20000000200 */
[----:B------:R-:W5:Y:S01]  /*7d70*/  MUFU.EX2 R79, R79 ;  /* 0x0000004f004f7308 */ /* 0x000f620000000800 */
[C---:B--2---:R-:W-:Y:S01]  /*7d80*/  FADD.FTZ R20, R75.reuse, R20 ;  /* 0x000000144b147221 */ /* 0x044fe20000010000 */
[----:B------:R-:W-:-:S06]  /*7d90*/  F2FP.BF16.F32.PACK_AB R27, R75, R94 ;  /* 0x0000005e4b1b723e */ /* 0x000fcc00000010ff */
[----:B------:R-:W2:Y:S01]  /*7da0*/  MUFU.EX2 R84, R84 ;  /* 0x0000005400547308 */ /* 0x000ea20000000800 */
[----:B----4-:R-:W-:Y:S01]  /*7db0*/  FADD.FTZ R21, R81, R24 ;  /* 0x0000001851157221 */ /* 0x010fe20000010000 */
[----:B------:R-:W-:Y:S02]  /*7dc0*/  F2FP.BF16.F32.PACK_AB R24, R73, R72 ;  /* 0x000000484918723e */ /* 0x000fe400000010ff */
[----:B---3--:R-:W-:-:S03]  /*7dd0*/  F2FP.BF16.F32.PACK_AB R12, R81, R80 ;  /* 0x00000050510c723e */ /* 0x008fc600000010ff */
[----:B------:R3:W-:Y:S01]  /*7de0*/  STSM.16.M88.4 [R155+0x2a800], R24 ;  /* 0x02a800189b007844 */ /* 0x0007e20000000200 */
[----:B------:R-:W4:Y:S01]  /*7df0*/  MUFU.EX2 R10, R83 ;  /* 0x00000053000a7308 */ /* 0x000f220000000800 */
[----:B-----5:R-:W-:-:S07]  /*7e00*/  FADD.FTZ R11, R79, R20 ;  /* 0x000000144f0b7221 */ /* 0x020fce0000010000 */
[----:B------:R-:W5:Y:S01]  /*7e10*/  MUFU.EX2 R105, R105 ;  /* 0x0000006900697308 */ /* 0x000f620000000800 */
[----:B--2---:R-:W-:-:S07]  /*7e20*/  FADD.FTZ R20, R84, R21 ;  /* 0x0000001554147221 */ /* 0x004fce0000010000 */
[----:B------:R-:W2:Y:S01]  /*7e30*/  MUFU.EX2 R102, R102 ;  /* 0x0000006600667308 */ /* 0x000ea20000000800 */
[C---:B----4-:R-:W-:Y:S01]  /*7e40*/  FADD.FTZ R11, R10.reuse, R11 ;  /* 0x0000000b0a0b7221 */ /* 0x050fe20000010000 */
[----:B------:R-:W-:-:S06]  /*7e50*/  F2FP.BF16.F32.PACK_AB R13, R10, R79 ;  /* 0x0000004f0a0d723e */ /* 0x000fcc00000010ff */
[----:B------:R-:W4:Y:S01]  /*7e60*/  MUFU.EX2 R87, R87 ;  /* 0x0000005700577308 */ /* 0x000f220000000800 */
[C---:B-----5:R-:W-:Y:S01]  /*7e70*/  FADD.FTZ R21, R105.reuse, R20 ;  /* 0x0000001469157221 */ /* 0x060fe20000010000 */
[----:B------:R-:W-:-:S06]  /*7e80*/  F2FP.BF16.F32.PACK_AB R14, R105, R84 ;  /* 0x00000054690e723e */ /* 0x000fcc00000010ff */
[----:B------:R-:W5:Y:S01]  /*7e90*/  MUFU.EX2 R88, R88 ;  /* 0x0000005800587308 */ /* 0x000f620000000800 */
[----:B--2---:R-:W-:-:S07]  /*7ea0*/  FADD.FTZ R20, R102, R11 ;  /* 0x0000000b66147221 */ /* 0x004fce0000010000 */
[----:B------:R-:W1:Y:S01]  /*7eb0*/  MUFU.EX2 R106, R106 ;  /* 0x0000006a006a7308 */ /* 0x000e620000000800 */
[C---:B----4-:R-:W-:Y:S01]  /*7ec0*/  FADD.FTZ R11, R87.reuse, R20 ;  /* 0x00000014570b7221 */ /* 0x050fe20000010000 */
[----:B------:R-:W-:-:S05]  /*7ed0*/  F2FP.BF16.F32.PACK_AB R15, R87, R102 ;  /* 0x00000066570f723e */ /* 0x000fca00000010ff */
[----:B------:R3:W-:Y:S01]  /*7ee0*/  STSM.16.M88.4 [R17], R12 ;  /* 0x0000000c11007844 */ /* 0x0007e20000000200 */
[----:B------:R-:W2:Y:S01]  /*7ef0*/  MUFU.EX2 R89, R89 ;  /* 0x0000005900597308 */ /* 0x000ea20000000800 */
[----:B-----5:R-:W-:-:S07]  /*7f00*/  FADD.FTZ R28, R88, R21 ;  /* 0x00000015581c7221 */ /* 0x020fce0000010000 */
[----:B------:R-:W4:Y:S01]  /*7f10*/  MUFU.EX2 R91, R91 ;  /* 0x0000005b005b7308 */ /* 0x000f220000000800 */
[----:B-1----:R-:W-:-:S07]  /*7f20*/  FADD.FTZ R4, R106, R11 ;  /* 0x0000000b6a047221 */ /* 0x002fce0000010000 */
[----:B------:R-:W1:Y:S01]  /*7f30*/  MUFU.EX2 R92, R92 ;  /* 0x0000005c005c7308 */ /* 0x000e620000000800 */
[C---:B--2---:R-:W-:Y:S01]  /*7f40*/  FADD.FTZ R5, R89.reuse, R28 ;  /* 0x0000001c59057221 */ /* 0x044fe20000010000 */
[----:B------:R-:W-:-:S06]  /*7f50*/  F2FP.BF16.F32.PACK_AB R28, R89, R88 ;  /* 0x00000058591c723e */ /* 0x000fcc00000010ff */
[----:B------:R-:W2:Y:S01]  /*7f60*/  MUFU.EX2 R33, R110 ;  /* 0x0000006e00217308 */ /* 0x000ea20000000800 */
[C---:B----4-:R-:W-:Y:S01]  /*7f70*/  FADD.FTZ R4, R91.reuse, R4 ;  /* 0x000000045b047221 */ /* 0x050fe20000010000 */
[----:B------:R-:W-:-:S06]  /*7f80*/  F2FP.BF16.F32.PACK_AB R29, R91, R106 ;  /* 0x0000006a5b1d723e */ /* 0x000fcc00000010ff */
[----:B------:R-:W4:Y:S01]  /*7f90*/  MUFU.EX2 R93, R93 ;  /* 0x0000005d005d7308 */ /* 0x000f220000000800 */
[----:B-1----:R-:W-:-:S07]  /*7fa0*/  FADD.FTZ R6, R92, R5 ;  /* 0x000000055c067221 */ /* 0x002fce0000010000 */
[----:B------:R-:W1:Y:S01]  /*7fb0*/  MUFU.EX2 R31, R95 ;  /* 0x0000005f001f7308 */ /* 0x000e620000000800 */
[----:B--2---:R-:W-:-:S07]  /*7fc0*/  FADD.FTZ R4, R33, R4 ;  /* 0x0000000421047221 */ /* 0x004fce0000010000 */
[----:B------:R-:W2:Y:S01]  /*7fd0*/  MUFU.EX2 R35, R114 ;  /* 0x0000007200237308 */ /* 0x000ea20000000800 */
[C---:B----4-:R-:W-:Y:S01]  /*7fe0*/  FADD.FTZ R5, R93.reuse, R6 ;  /* 0x000000065d057221 */ /* 0x050fe20000010000 */
[----:B------:R-:W-:-:S03]  /*7ff0*/  F2FP.BF16.F32.PACK_AB R30, R93, R92 ;  /* 0x0000005c5d1e723e */ /* 0x000fc600000010ff */
[----:B------:R-:W-:-:S03]  /*8000*/  FADD.FTZ R6, R32, R5 ;  /* 0x0000000520067221 */ /* 0x000fc60000010000 */
[----:B------:R-:W4:Y:S01]  /*8010*/  MUFU.EX2 R99, R99 ;  /* 0x0000006300637308 */ /* 0x000f220000000800 */
[C---:B-1----:R-:W-:Y:S01]  /*8020*/  FADD.FTZ R4, R31.reuse, R4 ;  /* 0x000000041f047221 */ /* 0x042fe20000010000 */
[----:B------:R-:W-:-:S05]  /*8030*/  F2FP.BF16.F32.PACK_AB R31, R31, R33 ;  /* 0x000000211f1f723e */ /* 0x000fca00000010ff */
[----:B------:R3:W-:Y:S01]  /*8040*/  STSM.16.M88.4 [R153+0xc000], R28 ;  /* 0x00c0001c99007844 */ /* 0x0007e20000000200 */
[----:B------:R-:W1:Y:S01]  /*8050*/  MUFU.EX2 R97, R97 ;  /* 0x0000006100617308 */ /* 0x000e620000000800 */
[----:B--2---:R-:W-:-:S07]  /*8060*/  FADD.FTZ R4, R35, R4 ;  /* 0x0000000423047221 */ /* 0x004fce0000010000 */
[----:B------:R-:W2:Y:S01]  /*8070*/  MUFU.EX2 R100, R100 ;  /* 0x0000006400647308 */ /* 0x000ea20000000800 */
[C---:B----4-:R-:W-:Y:S01]  /*8080*/  F2FP.BF16.F32.PACK_AB R33, R99.reuse, R35 ;  /* 0x000000236321723e */ /* 0x050fe200000010ff */
[----:B------:R-:W-:-:S06]  /*8090*/  FADD.FTZ R4, R99, R4 ;  /* 0x0000000463047221 */ /* 0x000fcc0000010000 */
[----:B------:R-:W4:Y:S01]  /*80a0*/  MUFU.EX2 R63, R63 ;  /* 0x0000003f003f7308 */ /* 0x000f220000000800 */
[C---:B-1----:R-:W-:Y:S01]  /*80b0*/  F2FP.BF16.F32.PACK_AB R32, R97.reuse, R32 ;  /* 0x000000206120723e */ /* 0x042fe200000010ff */
[----:B------:R-:W-:-:S06]  /*80c0*/  FADD.FTZ R5, R97, R6 ;  /* 0x0000000661057221 */ /* 0x000fcc0000010000 */
[----:B------:R-:W1:Y:S01]  /*80d0*/  MUFU.EX2 R7, R118 ;  /* 0x0000007600077308 */ /* 0x000e620000000800 */
[----:B--2---:R-:W-:-:S07]  /*80e0*/  FADD.FTZ R6, R100, R5 ;  /* 0x0000000564067221 */ /* 0x004fce0000010000 */
[----:B------:R-:W2:Y:S01]  /*80f0*/  MUFU.EX2 R101, R101 ;  /* 0x0000006500657308 */ /* 0x000ea20000000800 */
[C---:B----4-:R-:W-:Y:S01]  /*8100*/  F2FP.BF16.F32.PACK_AB R34, R63.reuse, R100 ;  /* 0x000000643f22723e */ /* 0x050fe200000010ff */
[----:B------:R-:W-:Y:S01]  /*8110*/  FADD.FTZ R6, R63, R6 ;  /* 0x000000063f067221 */ /* 0x000fe20000010000 */
[----:B-1----:R-:W-:Y:S01]  /*8120*/  FADD.FTZ R4, R7, R4 ;  /* 0x0000000407047221 */ /* 0x002fe20000010000 */
[----:B--2---:R-:W-:-:S03]  /*8130*/  F2FP.BF16.F32.PACK_AB R35, R101, R7 ;  /* 0x000000076523723e */ /* 0x004fc600000010ff */
[----:B------:R-:W-:Y:S01]  /*8140*/  FADD.FTZ R5, R101, R4 ;  /* 0x0000000465057221 */ /* 0x000fe20000010000 */
[----:B------:R-:W-:Y:S01]  /*8150*/  IMAD.MOV.U32 R7, RZ, RZ, R98 ;  /* 0x000000ffff077224 */ /* 0x000fe200078e0062 */
[----:B------:R-:W-:Y:S01]  /*8160*/  MOV R4, R50 ;  /* 0x0000003200047202 */ /* 0x000fe20000000f00 */
[----:B------:R3:W-:Y:S01]  /*8170*/  STSM.16.M88.4 [R19+0xc000], R32 ;  /* 0x00c0002013007844 */ /* 0x0007e20000000200 */
[----:B------:R-:W-:Y:S01]  /*8180*/  @!PT LDS RZ, [RZ] ;  /* 0x00000000fffff984 */ /* 0x000fe20000000800 */
[----:B------:R-:W-:Y:S01]  /*8190*/  @!PT LDS RZ, [RZ] ;  /* 0x00000000fffff984 */ /* 0x000fe20000000800 */
[----:B------:R-:W-:Y:S01]  /*81a0*/  @!PT LDS RZ, [RZ] ;  /* 0x00000000fffff984 */ /* 0x000fe20000000800 */
[----:B------:R-:W-:Y:S01]  /*81b0*/  @!PT LDS RZ, [RZ] ;  /* 0x00000000fffff984 */ /* 0x000fe20000000800 */
[----:B------:R1:W-:Y:S06]  /*81c0*/  MEMBAR.ALL.CTA ;  /* 0x0000000000007992 */ /* 0x0003ec0000008000 */
[----:B-1----:R-:W1:Y:S02]  /*81d0*/  FENCE.VIEW.ASYNC.S ;  /* 0x00000000000073c6 */ /* 0x002e640000000000 */
[----:B-1----:R-:W-:Y:S01]  /*81e0*/  NOP ;  /* 0x0000000000007918 */ /* 0x002fe20000000000 */
[----:B------:R-:W-:Y:S05]  /*81f0*/  @P2 BRA `(.L_x_24) ;  /* 0xffffffc800902947 */ /* 0x000fea000383ffff */
.L_x_15:
[----:B------:R-:W-:Y:S06]  /*8200*/  BAR.ARV 0x8, 0x1a0 ;  /* 0x0206800000007b1d */ /* 0x000fec0000002000 */
[----:B------:R-:W-:Y:S05]  /*8210*/  @!P0 BRA `(.L_x_25) ;  /* 0x0000000000048947 */ /* 0x000fea0003800000 */
[----:B------:R-:W-:Y:S01]  /*8220*/  BPT.TRAP 0x1 ;  /* 0x000000040000795c */ /* 0x000fe20000300000 */
.L_x_25:
[----:B------:R-:W-:Y:S01]  /*8230*/  ULEA UR12, UR36, UR40, 0x3 ;  /* 0x00000028240c7291 */ /* 0x000fe2000f8e183f */
[----:B------:R-:W-:-:S05]  /*8240*/  IMAD.U32 R3, RZ, RZ, UR37 ;  /* 0x00000025ff037e24 */ /* 0x000fca000f8e00ff */
[----:B------:R-:W-:-:S04]  /*8250*/  SHF.L.U32 R3, R3, 0x1f, RZ ;  /* 0x0000001f03037819 */ /* 0x000fc800000006ff */
[----:B------:R1:W4:Y:S01]  /*8260*/  SYNCS.PHASECHK.TRANS64.TRYWAIT P2, [UR12+0x30850], R3 ;  /* 0x03085003ff0075a7 */ /* 0x000322000804014c */
[----:B------:R-:W-:Y:S05]  /*8270*/  @!P0 BRA `(.L_x_26) ;  /* 0x0000000000048947 */ /* 0x000fea0003800000 */
[----:B------:R-:W-:Y:S01]  /*8280*/  BPT.TRAP 0x1 ;  /* 0x000000040000795c */ /* 0x000fe20000300000 */
.L_x_26:
[----:B----4-:R-:W-:Y:S05]  /*8290*/  @P2 BRA `(.L_x_27) ;  /* 0x0000000000082947 */ /* 0x010fea0003800000 */
[----:B------:R-:W4:Y:S02]  /*82a0*/  SYNCS.PHASECHK.TRANS64.TRYWAIT P0, [UR12+0x30850], R3 ;  /* 0x03085003ff0075a7 */ /* 0x000f24000800014c */
[----:B----4-:R-:W-:Y:S05]  /*82b0*/  @!P0 BRA `(.L_x_28) ;  /* 0x0000003400e08947 */ /* 0x010fea0003800000 */
.L_x_27:
[----:B------:R-:W-:Y:S01]  /*82c0*/  R2UR UR4, R0 ;  /* 0x00000000000472ca */ /* 0x000fe200000e0000 */
[----:B------:R-:W-:Y:S01]  /*82d0*/  UIADD3 UR5, UR40, 0x400, URZ ;  /* 0x0000040028057890 */ /* 0x000fe2000fffe03f */
[----:B------:R-:W5:Y:S01]  /*82e0*/  LDL.64 R20, [R1+0x10] ;  /* 0x0000100001147983 */ /* 0x000f620000100a00 */
[----:B------:R-:W-:Y:S01]  /*82f0*/  WARPGROUP.ARRIVE ;  /* 0x00000000000079c5 */ /* 0x000fe20000000000 */
[----:B------:R-:W-:Y:S01]  /*8300*/  UMOV UR7, 0x40000040 ;  /* 0x4000004000077882 */ /* 0x000fe20000000000 */
[----:B------:R-:W-:Y:S01]  /*8310*/  USHF.R.U32.HI UR5, URZ, 0x4, UR5 ;  /* 0x000000043f057899 */ /* 0x000fe20008011605 */
[----:B----4-:R-:W4:Y:S01]  /*8320*/  SHFL.BFLY PT, R4, R5, 0x2, 0x1f ;  /* 0x0c401f0005047f89 */ /* 0x010f2200000e0000 */
[----:B------:R-:W-:Y:S01]  /*8330*/  UMOV UR11, 0x40000040 ;  /* 0x40000040000b7882 */ /* 0x000fe20000000000 */
[----:B------:R-:W-:Y:S01]  /*8340*/  UMOV UR9, 0x40000040 ;  /* 0x4000004000097882 */ /* 0x000fe20000000000 */
[----:B------:R-:W-:Y:S01]  /*8350*/  ULOP3.LUT UR5, UR5, 0x3fff, URZ, 0xc0, !UPT ;  /* 0x00003fff05057892 */ /* 0x000fe2000f8ec03f */
[----:B-1----:R-:W1:Y:S01]  /*8360*/  SHFL.BFLY PT, R3, R6, 0x2, 0x1f ;  /* 0x0c401f0006037f89 */ /* 0x002e6200000e0000 */
[----:B------:R-:W-:Y:S01]  /*8370*/  UIADD3 UR42, -UR41, URZ, URZ ;  /* 0x0000003f292a7290 */ /* 0x000fe2000fffe13f */
[C---:B------:R-:W-:Y:S01]  /*8380*/  IADD3 R47, R2.reuse, -0x80, RZ ;  /* 0xffffff80022f7810 */ /* 0x040fe20007ffe0ff */
[----:B------:R-:W-:Y:S01]  /*8390*/  UIADD3 UR4, UR4, 0x1e800, URZ ;  /* 0x0001e80004047890 */ /* 0x000fe2000fffe03f */
[----:B------:R-:W-:Y:S01]  /*83a0*/  VIADD R48, R2, 0xffffff80 ;  /* 0xffffff8002307836 */ /* 0x000fe20000000000 */
[----:B------:R-:W-:Y:S01]  /*83b0*/  UIMAD UR6, UR36, 0x600, UR5 ;  /* 0x00000600240678a4 */ /* 0x000fe2000f8e0205 */
[----:B------:R-:W-:Y:S01]  /*83c0*/  SHF.R.S32.HI R47, RZ, 0x1f, R47 ;  /* 0x0000001fff2f7819 */ /* 0x000fe2000001142f */
[----:B------:R-:W-:Y:S01]  /*83d0*/  USHF.R.U32.HI UR4, URZ, 0x4, UR4 ;  /* 0x000000043f047899 */ /* 0x000fe20008011604 */
[----:B------:R-:W-:Y:S01]  /*83e0*/  UMOV UR5, 0x40000040 ;  /* 0x4000004000057882 */ /* 0x000fe20000000000 */
[----:B------:R-:W-:Y:S01]  /*83f0*/  UIADD3 UR10, UR6, 0x80, URZ ;  /* 0x00000080060a7890 */ /* 0x000fe2000fffe03f */
[----:B------:R-:W-:Y:S01]  /*8400*/  LEA.HI R47, R47, R48, RZ, 0x5 ;  /* 0x000000302f2f7211 */ /* 0x000fe200078f28ff */
[----:B------:R-:W-:-:S02]  /*8410*/  ULOP3.LUT UR4, UR4, 0x3fff, URZ, 0xc0, !UPT ;  /* 0x00003fff04047892 */ /* 0x000fc4000f8ec03f */
[----:B------:R-:W-:Y:S01]  /*8420*/  UIADD3 UR43, -UR44, URZ, URZ ;  /* 0x0000003f2c2b7290 */ /* 0x000fe2000fffe13f */
[----:B------:R-:W-:Y:S01]  /*8430*/  SHF.R.S32.HI R47, RZ, 0x5, R47 ;  /* 0x00000005ff2f7819 */ /* 0x000fe2000001142f */
[----:B------:R-:W-:-:S04]  /*8440*/  ULOP3.LUT UR4, UR4, 0x10000, URZ, 0xfc, !UPT ;  /* 0x0001000004047892 */ /* 0x000fc8000f8efc3f */
[----:B------:R-:W-:Y:S01]  /*8450*/  UIADD3 UR8, UR4, 0x2, URZ ;  /* 0x0000000204087890 */ /* 0x000fe2000fffe03f */
[----:B----4-:R-:W-:Y:S01]  /*8460*/  FADD.FTZ R7, R4, R5 ;  /* 0x0000000504077221 */ /* 0x010fe20000010000 */
[----:B-1----:R-:W-:-:S03]  /*8470*/  FADD.FTZ R3, R3, R6 ;  /* 0x0000000603037221 */ /* 0x002fc60000010000 */
[----:B------:R-:W-:Y:S01]  /*8480*/  HGMMA.64x64x16.F32.BF16 R120, gdesc[UR4].tnspB, R120, gsb0 ;  /* 0x40e00000047879f0 */ /* 0x000fe20008001878 */
[----:B------:R-:W-:Y:S01]  /*8490*/  UMOV UR7, 0x40000040 ;  /* 0x4000004000077882 */ /* 0x000fe20000000000 */
[----:B------:R-:W-:Y:S01]  /*84a0*/  UMOV UR5, 0x40000040 ;  /* 0x4000004000057882 */ /* 0x000fe20000000000 */
[----:B--23--:R-:W1:Y:S04]  /*84b0*/  SHFL.BFLY PT, R12, R7, 0x1, 0x1f ;  /* 0x0c201f00070c7f89 */ /* 0x00ce6800000e0000 */
[----:B------:R-:W2:Y:S01]  /*84c0*/  SHFL.BFLY PT, R0, R3, 0x1, 0x1f ;  /* 0x0c201f0003007f89 */ /* 0x000ea200000e0000 */
[----:B-1----:R-:W-:Y:S01]  /*84d0*/  FADD.FTZ R14, R7, R12 ;  /* 0x0000000c070e7221 */ /* 0x002fe20000010000 */
[----:B------:R-:W-:Y:S02]  /*84e0*/  IMAD.U32 R12, RZ, RZ, UR12 ;  /* 0x0000000cff0c7e24 */ /* 0x000fe4000f8e00ff */
[----:B--2---:R-:W-:Y:S01]  /*84f0*/  FADD.FTZ R13, R3, R0 ;  /* 0x00000000030d7221 */ /* 0x004fe20000010000 */
[----:B------:R-:W-:-:S02]  /*8500*/  IMAD.MOV.U32 R0, RZ, RZ, RZ ;  /* 0x000000ffff007224 */ /* 0x000fc400078e00ff */
[----:B------:R-:W-:Y:S02]  /*8510*/  @!P1 VIADD R12, R12, 0x30860 ;  /* 0x000308600c0c9836 */ /* 0x000fe40000000000 */
[----:B------:R-:W-:-:S03]  /*8520*/  FSETP.NE.FTZ.AND P2, PT, R13, RZ, PT ;  /* 0x000000ff0d00720b */ /* 0x000fc60003f55000 */
[----:B------:R-:W-:-:S10]  /*8530*/  @!P1 PRMT R12, RZ, 0x654, R12 ;  /* 0x00000654ff0c9816 */ /* 0x000fd4000000000c */
[----:B------:R-:W-:Y:S01]  /*8540*/  @P2 MUFU.RCP R0, R13 ;  /* 0x0000000d00002308 */ /* 0x000fe20000001000 */
[----:B------:R-:W-:Y:S02]  /*8550*/  WARPGROUP.DEPBAR.LE gsb0, 0x0 ;  /* 0x00008000000079c5 */ /* 0x000fe40000010000 */
[----:B------:R-:W-:-:S06]  /*8560*/  WARPGROUP.ARRIVE ;  /* 0x00000000000079c5 */ /* 0x000fcc0000000000 */
[----:B------:R-:W-:Y:S01]  /*8570*/  HGMMA.64x64x16.F32.BF16 R120, gdesc[UR8].tnspB, R120, gsb0 ;  /* 0x40e00000087879f0 */ /* 0x000fe20008001878 */
[----:B------:R-:W-:Y:S02]  /*8580*/  UIADD3 UR10, UR6, 0x100, URZ ;  /* 0x00000100060a7890 */ /* 0x000fe4000fffe03f */
[----:B------:R-:W-:Y:S01]  /*8590*/  UIADD3 UR8, UR4, 0x4, URZ ;  /* 0x0000000404087890 */ /* 0x000fe2000fffe03f */
[----:B------:R-:W-:Y:S01]  /*85a0*/  UMOV UR11, 0x40000040 ;  /* 0x40000040000b7882 */ /* 0x000fe20000000000 */
[----:B------:R-:W-:Y:S01]  /*85b0*/  UMOV UR9, 0x40000040 ;  /* 0x4000004000097882 */ /* 0x000fe20000000000 */
        /* <DEDUP_REMOVED lines=14> */
[C---:B-----5:R-:W-:Y:S02]  /*86a0*/  IADD3 R9, P4, R20.reuse, 0x20, RZ ;  /* 0x0000002014097810 */ /* 0x060fe40007f9e0ff */
[----:B------:R-:W-:Y:S02]  /*86b0*/  IADD3 R5, P0, R20, 0x60, RZ ;  /* 0x0000006014057810 */ /* 0x000fe40007f1e0ff */
[----:B------:R-:W-:-:S02]  /*86c0*/  LOP3.LUT R8, R9, 0x380, RZ, 0xc0, !PT ;  /* 0x0000038009087812 */ /* 0x000fc400078ec0ff */
[----:B------:R-:W-:Y:S02]  /*86d0*/  LOP3.LUT R4, R5, 0x380, RZ, 0xc0, !PT ;  /* 0x0000038005047812 */ /* 0x000fe400078ec0ff */
[----:B------:R-:W-:Y:S02]  /*86e0*/  SHF.R.U64 R8, R8, 0x3, RZ ;  /* 0x0000000308087819 */ /* 0x000fe400000012ff */
[----:B------:R-:W-:Y:S02]  /*86f0*/  IADD3 R3, P3, R20, 0x40, RZ ;  /* 0x0000004014037810 */ /* 0x000fe40007f7e0ff */
[----:B------:R-:W-:Y:S01]  /*8700*/  LOP3.LUT R8, R8, R9, RZ, 0x3c, !PT ;  /* 0x0000000908087212 */ /* 0x000fe200078e3cff */
[--C-:B------:R-:W-:Y:S01]  /*8710*/  IMAD.X R9, RZ, RZ, R21.reuse, P4 ;  /* 0x000000ffff097224 */ /* 0x100fe200020e0615 */
[----:B------:R-:W-:Y:S01]  /*8720*/  LOP3.LUT R10, R20, 0x380, RZ, 0xc0, !PT ;  /* 0x00000380140a7812 */ /* 0x000fe200078ec0ff */
[----:B------:R-:W-:Y:S01]  /*8730*/  IMAD.X R7, RZ, RZ, R21, P3 ;  /* 0x000000ffff077224 */ /* 0x000fe200018e0615 */
[----:B------:R-:W-:-:S02]  /*8740*/  SHF.R.U64 R4, R4, 0x3, RZ ;  /* 0x0000000304047819 */ /* 0x000fc400000012ff */
[----:B------:R-:W-:Y:S02]  /*8750*/  FSETP.NE.FTZ.AND P4, PT, R14, RZ, PT ;  /* 0x000000ff0e00720b */ /* 0x000fe40003f95000 */
[----:B------:R-:W-:Y:S02]  /*8760*/  LOP3.LUT R6, R3, 0x380, RZ, 0xc0, !PT ;  /* 0x0000038003067812 */ /* 0x000fe400078ec0ff */
[----:B------:R-:W-:Y:S02]  /*8770*/  SHF.R.U64 R10, R10, 0x3, RZ ;  /* 0x000000030a0a7819 */ /* 0x000fe400000012ff */
[----:B------:R-:W-:Y:S02]  /*8780*/  LOP3.LUT R4, R4, R5, RZ, 0x3c, !PT ;  /* 0x0000000504047212 */ /* 0x000fe400078e3cff */
[----:B------:R-:W-:Y:S02]  /*8790*/  IADD3.X R5, RZ, R21, RZ, P0, !PT ;  /* 0x00000015ff057210 */ /* 0x000fe400007fe4ff */
[----:B------:R-:W-:-:S02]  /*87a0*/  SHF.R.U64 R6, R6, 0x3, RZ ;  /* 0x0000000306067819 */ /* 0x000fc400000012ff */
[----:B------:R-:W-:Y:S02]  /*87b0*/  MOV R11, R21 ;  /* 0x00000015000b7202 */ /* 0x000fe40000000f00 */
[----:B------:R-:W-:Y:S02]  /*87c0*/  LOP3.LUT R10, R10, R20, RZ, 0x3c, !PT ;  /* 0x000000140a0a7212 */ /* 0x000fe400078e3cff */
[----:B------:R-:W-:Y:S02]  /*87d0*/  MOV R38, R4 ;  /* 0x0000000400267202 */ /* 0x000fe40000000f00 */
[----:B------:R-:W-:Y:S01]  /*87e0*/  LOP3.LUT R6, R6, R3, RZ, 0x3c, !PT ;  /* 0x0000000306067212 */ /* 0x000fe200078e3cff */
[----:B------:R-:W1:Y:S01]  /*87f0*/  LDC.64 R4, c[0x0][0xb78] ;  /* 0x0002de00ff047b82 */ /* 0x000e620000000a00 */
[----:B------:R-:W-:Y:S01]  /*8800*/  MOV R43, R10 ;  /* 0x0000000a002b7202 */ /* 0x000fe20000000f00 */
[----:B------:R-:W-:Y:S01]  /*8810*/  IMAD.MOV.U32 R10, RZ, RZ, RZ ;  /* 0x000000ffff0a7224 */ /* 0x000fe200078e00ff */
[----:B------:R-:W2:Y:S01]  /*8820*/  @P4 MUFU.LG2 R11, R14 ;  /* 0x0000000e000b4308 */ /* 0x000ea20000000c00 */
[----:B------:R-:W-:Y:S01]  /*8830*/  MOV R40, R6 ;  /* 0x0000000600287202 */ /* 0x000fe20000000f00 */
[----:B------:R-:W-:Y:S01]  /*8840*/  @P2 FMUL.FTZ R7, R39, 0.69314718246459960938 ;  /* 0x3f31721827072820 */ /* 0x000fe20000410000 */
[----:B------:R-:W-:-:S02]  /*8850*/  MOV R42, R8 ;  /* 0x00000008002a7202 */ /* 0x000fc40000000f00 */
[----:B------:R-:W-:Y:S02]  /*8860*/  LOP3.LUT P0, RZ, R157, 0x3, RZ, 0xc0, !PT ;  /* 0x000000039dff7812 */ /* 0x000fe4000780c0ff */
[----:B------:R-:W-:Y:S01]  /*8870*/  MOV R21, 0xff800000 ;  /* 0xff80000000157802 */ /* 0x000fe20000000f00 */
[----:B------:R-:W3:Y:S08]  /*8880*/  @P2 MUFU.LG2 R6, R13 ;  /* 0x0000000d00062308 */ /* 0x000ef00000000c00 */
[----:B------:R4:W5:Y:S01]  /*8890*/  @P4 MUFU.RCP R10, R14 ;  /* 0x0000000e000a4308 */ /* 0x0009620000001000 */
[----:B--2---:R-:W-:Y:S01]  /*88a0*/  @P4 FMUL.FTZ R11, R11, 0.69314718246459960938 ;  /* 0x3f3172180b0b4820 */ /* 0x004fe20000410000 */
[----:B------:R-:W-:-:S02]  /*88b0*/  WARPGROUP.DEPBAR.LE gsb0, 0x0 ;  /* 0x00008000000079c5 */ /* 0x000fc40000010000 */
[----:B------:R-:W-:Y:S01]  /*88c0*/  WARPGROUP.ARRIVE ;  /* 0x00000000000079c5 */ /* 0x000fe20000000000 */
[----:B----4-:R-:W-:Y:S01]  /*88d0*/  @P4 FMUL.FTZ R14, R39, 0.69314718246459960938 ;  /* 0x3f317218270e4820 */ /* 0x010fe20000410000 */
[----:B---3--:R-:W-:-:S04]  /*88e0*/  @P2 FMUL.FTZ R6, R6, 0.69314718246459960938 ;  /* 0x3f31721806062820 */ /* 0x008fc80000410000 */
[----:B------:R-:W-:Y:S01]  /*88f0*/  HGMMA.64x64x16.F32.BF16 R120, gdesc[UR8].tnspB, R120, gsb0 ;  /* 0x40e00000087879f0 */ /* 0x000fe20008001878 */
[----:B------:R-:W-:Y:S01]  /*8900*/  UIADD3 UR10, UR6, 0x280, URZ ;  /* 0x00000280060a7890 */ /* 0x000fe2000fffe03f */
[----:B------:R-:W-:Y:S01]  /*8910*/  @P4 FFMA.FTZ R21, R14, R98, R11 ;  /* 0x000000620e154223 */ /* 0x000fe2000001000b */
        /* <DEDUP_REMOVED lines=38> */
[----:B------:R-:W-:Y:S02]  /*8b80*/  UIADD3 UR6, UR6, 0x580, URZ ;  /* 0x0000058006067890 */ /* 0x000fe4000fffe03f */
[----:B------:R-:W-:Y:S01]  /*8b90*/  UIADD3 UR4, UR4, 0xc06, URZ ;  /* 0x00000c0604047890 */ /* 0x000fe2000fffe03f */
[----:B------:R-:W-:Y:S02]  /*8ba0*/  WARPGROUP.DEPBAR.LE gsb0, 0x0 ;  /* 0x00008000000079c5 */ /* 0x000fe40000010000 */
[----:B------:R-:W-:-:S06]  /*8bb0*/  WARPGROUP.ARRIVE ;  /* 0x00000000000079c5 */ /* 0x000fcc0000000000 */
[----:B------:R-:W-:Y:S01]  /*8bc0*/  HGMMA.64x64x16.F32.BF16 R120, gdesc[UR8].tnspB, R120, gsb0 ;  /* 0x40e00000087879f0 */ /* 0x000fe20008001878 */
[----:B------:R-:W-:Y:S02]  /*8bd0*/  ULDC.64 UR8, c[0x0][0xb70] ;  /* 0x0002dc0000087ab9 */ /* 0x000fe40000000a00 */
[----:B------:R-:W-:Y:S02]  /*8be0*/  WARPGROUP.DEPBAR.LE gsb0, 0x0 ;  /* 0x00008000000079c5 */ /* 0x000fe40000010000 */
[----:B------:R-:W-:-:S06]  /*8bf0*/  WARPGROUP.ARRIVE ;  /* 0x00000000000079c5 */ /* 0x000fcc0000000000 */
[----:B------:R-:W-:Y:S01]  /*8c00*/  HGMMA.64x64x16.F32.BF16 R120, gdesc[UR4].tnspB, R120, gsb0 ;  /* 0x40e00000047879f0 */ /* 0x000fe20008001878 */
[----:B------:R-:W-:Y:S01]  /*8c10*/  ULDC UR4, c[0x0][0xda8] ;  /* 0x00036a0000047ab9 */ /* 0x000fe20000000800 */
[----:B------:R-:W-:Y:S01]  /*8c20*/  ULDC UR7, c[0x0][0xa88] ;  /* 0x0002a20000077ab9 */ /* 0x000fe20000000800 */
[----:B------:R-:W-:-:S03]  /*8c30*/  UIMAD UR42, UR4, UR42, UR46 ;  /* 0x0000002a042a72a4 */ /* 0x000fc6000f8e022e */
[----:B------:R-:W-:Y:S01]  /*8c40*/  ULDC UR4, c[0x0][0xdb4] ;  /* 0x00036d0000047ab9 */ /* 0x000fe20000000800 */
[----:B------:R-:W-:Y:S02]  /*8c50*/  UIMAD UR42, UR42, 0xc0, URZ ;  /* 0x000000c02a2a78a4 */ /* 0x000fe4000f8e023f */
[----:B------:R-:W-:-:S04]  /*8c60*/  UIMAD UR43, UR4, UR43, UR41 ;  /* 0x0000002b042b72a4 */ /* 0x000fc8000f8e0229 */
[----:B------:R-:W-:Y:S01]  /*8c70*/  USHF.R.S32.HI UR4, URZ, 0x1f, UR43 ;  /* 0x0000001f3f047899 */ /* 0x000fe2000801142b */
[----:B------:R-:W-:-:S03]  /*8c80*/  VIADD R29, R152, UR42 ;  /* 0x0000002a981d7c36 */ /* 0x000fc60008000000 */
[----:B------:R-:W-:Y:S02]  /*8c90*/  UIMAD UR6, UR4, UR8, URZ ;  /* 0x00000008040672a4 */ /* 0x000fe4000f8e023f */
[----:B------:R-:W-:Y:S01]  /*8ca0*/  UIMAD.WIDE.U32 UR4, UR43, UR8, URZ ;  /* 0x000000082b0472a5 */ /* 0x000fe2000f8e003f */
[----:B------:R-:W-:Y:S01]  /*8cb0*/  IADD3 R3, R29, 0x8, RZ ;  /* 0x000000081d037810 */ /* 0x000fe20007ffe0ff */
[----:B------:R-:W-:Y:S01]  /*8cc0*/  UIMAD UR6, UR43, UR9, UR6 ;  /* 0x000000092b0672a4 */ /* 0x000fe2000f8e0206 */
[----:B------:R-:W-:Y:S02]  /*8cd0*/  SHF.R.S32.HI R45, RZ, 0x1f, R29 ;  /* 0x0000001fff2d7819 */ /* 0x000fe4000001141d */
[----:B------:R-:W-:Y:S01]  /*8ce0*/  ISETP.GE.OR P3, PT, R3, UR7, P0 ;  /* 0x0000000703007c0c */ /* 0x000fe20008766670 */
[----:B------:R-:W-:Y:S01]  /*8cf0*/  IMAD.U32 R8, RZ, RZ, UR4 ;  /* 0x00000004ff087e24 */ /* 0x000fe2000f8e00ff */
[----:B------:R-:W-:Y:S01]  /*8d00*/  USHF.R.S32.HI UR4, URZ, 0x1f, UR44 ;  /* 0x0000001f3f047899 */ /* 0x000fe2000801142c */
[----:B------:R-:W-:Y:S01]  /*8d10*/  MOV R9, UR5 ;  /* 0x0000000500097c02 */ /* 0x000fe20008000f00 */
[----:B------:R-:W-:Y:S01]  /*8d20*/  UIADD3 UR6, UR5, UR6, URZ ;  /* 0x0000000605067290 */ /* 0x000fe2000fffe03f */
[----:B------:R-:W-:-:S02]  /*8d30*/  IMAD.MOV.U32 R3, RZ, RZ, -0x800000 ;  /* 0xff800000ff037424 */ /* 0x000fc400078e00ff */
[----:B------:R-:W-:Y:S01]  /*8d40*/  @P2 FFMA.FTZ R3, R7, R50, R6 ;  /* 0x0000003207032223 */ /* 0x000fe20000010006 */
[----:B------:R-:W-:Y:S01]  /*8d50*/  ISETP.GE.OR P0, PT, R29, UR7, P0 ;  /* 0x000000071d007c0c */ /* 0x000fe20008706670 */
[C---:B-1----:R-:W-:Y:S01]  /*8d60*/  IMAD R14, R4.reuse, UR4, RZ ;  /* 0x00000004040e7c24 */ /* 0x042fe2000f8e02ff */
[----:B------:R-:W-:Y:S01]  /*8d70*/  ULDC.64 UR4, c[0x0][0xb40] ;  /* 0x0002d00000047ab9 */ /* 0x000fe20000000a00 */
[----:B------:R-:W-:Y:S02]  /*8d80*/  IMAD.U32 R9, RZ, RZ, UR6 ;  /* 0x00000006ff097e24 */ /* 0x000fe4000f8e00ff */
[----:B------:R-:W-:Y:S02]  /*8d90*/  IMAD R46, R5, UR44, R14 ;  /* 0x0000002c052e7c24 */ /* 0x000fe4000f8e020e */
[----:B------:R-:W-:Y:S01]  /*8da0*/  IMAD.WIDE.U32 R8, R4, UR44, R8 ;  /* 0x0000002c04087c25 */ /* 0x000fe2000f8e0008 */
[----:B------:R-:W-:Y:S02]  /*8db0*/  WARPGROUP.DEPBAR.LE gsb0, 0x0 ;  /* 0x00008000000079c5 */ /* 0x000fe40000010000 */
[----:B------:R1:W-:Y:S01]  /*8dc0*/  @!P1 SYNCS.ARRIVE.TRANS64.RED.A1T0 RZ, [R12+URZ], RZ ;  /* 0x000000ff0cff99a7 */ /* 0x0003e2000810043f */
[-C--:B------:R-:W-:Y:S01]  /*8dd0*/  FMUL.FTZ R6, R121, R0.reuse ;  /* 0x0000000079067220 */ /* 0x080fe20000410000 */
[-C--:B------:R-:W-:Y:S01]  /*8de0*/  FMUL.FTZ R7, R120, R0.reuse ;  /* 0x0000000078077220 */ /* 0x080fe20000410000 */
[-C--:B------:R-:W-:Y:S01]  /*8df0*/  FMUL.FTZ R11, R125, R0.reuse ;  /* 0x000000007d0b7220 */ /* 0x080fe20000410000 */
[-C--:B------:R-:W-:Y:S01]  /*8e00*/  FMUL.FTZ R15, R129, R0.reuse ;  /* 0x00000000810f7220 */ /* 0x080fe20000410000 */
[-C--:B------:R-:W-:Y:S01]  /*8e10*/  FMUL.FTZ R20, R128, R0.reuse ;  /* 0x0000000080147220 */ /* 0x080fe20000410000 */
[-C--:B------:R-:W-:Y:S01]  /*8e20*/  FMUL.FTZ R22, R133, R0.reuse ;  /* 0x0000000085167220 */ /* 0x080fe20000410000 */
[-C--:B------:R-:W-:Y:S01]  /*8e30*/  FMUL.FTZ R25, R132, R0.reuse ;  /* 0x0000000084197220 */ /* 0x080fe20000410000 */
[-C--:B-1----:R-:W-:Y:S01]  /*8e40*/  FMUL.FTZ R12, R124, R0.reuse ;  /* 0x000000007c0c7220 */ /* 0x082fe20000410000 */
[-C--:B------:R-:W-:Y:S01]  /*8e50*/  FMUL.FTZ R24, R137, R0.reuse ;  /* 0x0000000089187220 */ /* 0x080fe20000410000 */
[-C--:B------:R-:W-:Y:S01]  /*8e60*/  FMUL.FTZ R27, R136, R0.reuse ;  /* 0x00000000881b7220 */ /* 0x080fe20000410000 */
[-C--:B------:R-:W-:Y:S01]  /*8e70*/  FMUL.FTZ R26, R141, R0.reuse ;  /* 0x000000008d1a7220 */ /* 0x080fe20000410000 */
[-C--:B------:R-:W-:Y:S01]  /*8e80*/  FMUL.FTZ R31, R140, R0.reuse ;  /* 0x000000008c1f7220 */ /* 0x080fe20000410000 */
[-C--:B------:R-:W-:Y:S01]  /*8e90*/  FMUL.FTZ R30, R145, R0.reuse ;  /* 0x00000000911e7220 */ /* 0x080fe20000410000 */
[-C--:B------:R-:W-:Y:S01]  /*8ea0*/  FMUL.FTZ R35, R144, R0.reuse ;  /* 0x0000000090237220 */ /* 0x080fe20000410000 */
[-C--:B------:R-:W-:Y:S01]  /*8eb0*/  FMUL.FTZ R34, R149, R0.reuse ;  /* 0x0000000095227220 */ /* 0x080fe20000410000 */
[----:B------:R-:W-:Y:S01]  /*8ec0*/  FMUL.FTZ R39, R148, R0 ;  /* 0x0000000094277220 */ /* 0x000fe20000410000 */
[-C--:B-----5:R-:W-:Y:S01]  /*8ed0*/  FMUL.FTZ R5, R123, R10.reuse ;  /* 0x0000000a7b057220 */ /* 0x0a0fe20000410000 */
[-C--:B------:R-:W-:Y:S01]  /*8ee0*/  FMUL.FTZ R0, R122, R10.reuse ;  /* 0x0000000a7a007220 */ /* 0x080fe20000410000 */
[-C--:B------:R-:W-:Y:S01]  /*8ef0*/  FMUL.FTZ R13, R127, R10.reuse ;  /* 0x0000000a7f0d7220 */ /* 0x080fe20000410000 */
[-C--:B------:R-:W-:Y:S01]  /*8f00*/  FMUL.FTZ R14, R126, R10.reuse ;  /* 0x0000000a7e0e7220 */ /* 0x080fe20000410000 */
[----:B------:R-:W-:Y:S01]  /*8f10*/  F2FP.BF16.F32.PACK_AB R4, R6, R7 ;  /* 0x000000070604723e */ /* 0x000fe200000010ff */
[----:B------:R-:W-:Y:S01]  /*8f20*/  FMUL.FTZ R28, R143, R10 ;  /* 0x0000000a8f1c7220 */ /* 0x000fe20000410000 */
[----:B------:R-:W-:Y:S01]  /*8f30*/  F2FP.BF16.F32.PACK_AB R5, R5, R0 ;  /* 0x000000000505723e */ /* 0x000fe200000010ff */
[----:B------:R-:W-:Y:S01]  /*8f40*/  FMUL.FTZ R0, R131, R10 ;  /* 0x0000000a83007220 */ /* 0x000fe20000410000 */
[----:B------:R-:W-:Y:S01]  /*8f50*/  F2FP.BF16.F32.PACK_AB R6, R11, R12 ;  /* 0x0000000c0b06723e */ /* 0x000fe200000010ff */
[----:B------:R-:W-:Y:S01]  /*8f60*/  FMUL.FTZ R11, R130, R10 ;  /* 0x0000000a820b7220 */ /* 0x000fe20000410000 */
[----:B------:R-:W-:Y:S01]  /*8f70*/  F2FP.BF16.F32.PACK_AB R7, R13, R14 ;  /* 0x0000000e0d07723e */ /* 0x000fe200000010ff */
[----:B------:R-:W-:Y:S01]  /*8f80*/  BAR.SYNC.DEFER_BLOCKING 0x1, 0x180 ;  /* 0x0046000000007b1d */ /* 0x000fe20000010000 */
[----:B------:R-:W-:Y:S01]  /*8f90*/  IADD3 R44, P1, R29, R8, RZ ;  /* 0x000000081d2c7210 */ /* 0x000fe20007f3e0ff */
[-C--:B------:R-:W-:Y:S01]  /*8fa0*/  FMUL.FTZ R12, R135, R10.reuse ;  /* 0x0000000a870c7220 */ /* 0x080fe20000410000 */
        /* <DEDUP_REMOVED lines=8> */
[----:B------:R-:W-:-:S02]  /*9030*/  IADD3.X R45, R45, R9, R46, P1, !PT ;  /* 0x000000092d2d7210 */ /* 0x000fc40000ffe42e */
[----:B------:R-:W-:Y:S02]  /*9040*/  F2FP.BF16.F32.PACK_AB R9, R0, R11 ;  /* 0x0000000b0009723e */ /* 0x000fe400000010ff */
[----:B------:R-:W-:Y:S01]  /*9050*/  F2FP.BF16.F32.PACK_AB R11, R12, R13 ;  /* 0x0000000d0c0b723e */ /* 0x000fe200000010ff */
[----:B------:R-:W1:Y:S01]  /*9060*/  SHFL.IDX PT, R0, R47, RZ, 0x1f ;  /* 0x00001fff2f007589 */ /* 0x000e6200000e0000 */
[----:B------:R-:W-:Y:S02]  /*9070*/  F2FP.BF16.F32.PACK_AB R8, R15, R20 ;  /* 0x000000140f08723e */ /* 0x000fe400000010ff */
[----:B------:R-:W-:Y:S02]  /*9080*/  F2FP.BF16.F32.PACK_AB R10, R22, R25 ;  /* 0x00000019160a723e */ /* 0x000fe400000010ff */
[----:B------:R-:W-:Y:S02]  /*9090*/  F2FP.BF16.F32.PACK_AB R13, R14, R29 ;  /* 0x0000001d0e0d723e */ /* 0x000fe400000010ff */
[----:B------:R-:W-:Y:S01]  /*90a0*/  F2FP.BF16.F32.PACK_AB R12, R24, R27 ;  /* 0x0000001b180c723e */ /* 0x000fe200000010ff */
[----:B------:R2:W-:Y:S01]  /*90b0*/  STSM.16.M88.4 [R43], R4 ;  /* 0x000000042b007844 */ /* 0x0005e20000000200 */
[----:B------:R-:W-:-:S02]  /*90c0*/  F2FP.BF16.F32.PACK_AB R14, R26, R31 ;  /* 0x0000001f1a0e723e */ /* 0x000fc400000010ff */
[----:B------:R-:W-:Y:S01]  /*90d0*/  F2FP.BF16.F32.PACK_AB R15, R28, R33 ;  /* 0x000000211c0f723e */ /* 0x000fe200000010ff */
[----:B------:R3:W-:Y:S01]  /*90e0*/  STSM.16.M88.4 [R42], R8 ;  /* 0x000000082a007844 */ /* 0x0007e20000000200 */
[----:B------:R-:W-:Y:S02]  /*90f0*/  F2FP.BF16.F32.PACK_AB R24, R30, R35 ;  /* 0x000000231e18723e */ /* 0x000fe400000010ff */
[----:B------:R-:W-:Y:S01]  /*9100*/  F2FP.BF16.F32.PACK_AB R25, R32, R37 ;  /* 0x000000252019723e */ /* 0x000fe200000010ff */
[----:B------:R3:W-:Y:S01]  /*9110*/  STSM.16.M88.4 [R40], R12 ;  /* 0x0000000c28007844 */ /* 0x0007e20000000200 */
[----:B------:R-:W-:Y:S02]  /*9120*/  F2FP.BF16.F32.PACK_AB R26, R34, R39 ;  /* 0x00000027221a723e */ /* 0x000fe400000010ff */
[----:B------:R-:W-:-:S05]  /*9130*/  F2FP.BF16.F32.PACK_AB R27, R36, R41 ;  /* 0x00000029241b723e */ /* 0x000fca00000010ff */
[----:B------:R3:W-:Y:S01]  /*9140*/  STSM.16.M88.4 [R38], R24 ;  /* 0x0000001826007844 */ /* 0x0007e20000000200 */
[C---:B--2---:R-:W-:Y:S01]  /*9150*/  LEA R4, P1, R44.reuse, UR4, 0x2 ;  /* 0x000000042c047c11 */ /* 0x044fe2000f8210ff */
[----:B------:R-:W-:Y:S01]  /*9160*/  ULDC UR4, c[0x0][0xc] ;  /* 0x0000030000047ab9 */ /* 0x000fe20000000800 */
[----:B------:R-:W-:Y:S01]  /*9170*/  @!PT LDS RZ, [RZ] ;  /* 0x00000000fffff984 */ /* 0x000fe20000000800 */
[----:B------:R-:W-:Y:S01]  /*9180*/  @!PT LDS RZ, [RZ] ;  /* 0x00000000fffff984 */ /* 0x000fe20000000800 */
[----:B------:R-:W-:Y:S01]  /*9190*/  @!PT LDS RZ, [RZ] ;  /* 0x00000000fffff984 */ /* 0x000fe20000000800 */
[----:B------:R2:W-:Y:S06]  /*91a0*/  MEMBAR.ALL.CTA ;  /* 0x0000000000007992 */ /* 0x0005ec0000008000 */
[----:B--2---:R-:W2:Y:S01]  /*91b0*/  FENCE.VIEW.ASYNC.S ;  /* 0x00000000000073c6 */ /* 0x004ea20000000000 */
[----:B------:R-:W-:Y:S01]  /*91c0*/  LEA.HI.X R5, R44, UR5, R45, 0x2, P1 ;  /* 0x000000052c057c11 */ /* 0x000fe200088f142d */
[----:B------:R-:W-:Y:S01]  /*91d0*/  UIADD3 UR46, UR4, UR46, URZ ;  /* 0x0000002e042e7290 */ /* 0x000fe2000fffe03f */
[----:B--2---:R-:W-:Y:S06]  /*91e0*/  BAR.ARV 0x1, 0x1a0 ;  /* 0x0046800000007b1d */ /* 0x004fec0000002000 */
[----:B------:R3:W-:Y:S04]  /*91f0*/  @!P3 STG.E desc[UR38][R4.64+0x20], R21 ;  /* 0x000020150400b986 */ /* 0x0007e8000c101926 */
[----:B------:R3:W-:Y:S01]  /*9200*/  @!P0 STG.E desc[UR38][R4.64], R3 ;  /* 0x0000000304008986 */ /* 0x0007e2000c101926 */
[----:B-1----:R-:W-:-:S13]  /*9210*/  ISETP.NE.AND P0, PT, R0, 0xb, PT ;  /* 0x0000000b0000780c */ /* 0x002fda0003f05270 */
[----:B---3--:R-:W-:Y:S05]  /*9220*/  @P0 BRA `(.L_x_29) ;  /* 0x00000000003c0947 */ /* 0x008fea0003800000 */
[----:B------:R-:W-:Y:S01]  /*9230*/  BAR.SYNC.DEFER_BLOCKING 0x1, 0x1a0 ;  /* 0x0046800000007b1d */ /* 0x000fe20000010000 */
[----:B------:R-:W-:-:S05]  /*9240*/  ELECT P0, URZ, PT ;  /* 0x00000000003f782f */ /* 0x000fca0003800000 */
[----:B------:R-:W-:Y:S08]  /*9250*/  BSSY B0, `(.L_x_29) ;  /* 0x000000c000007945 */ /* 0x000ff00003800000 */
[----:B------:R-:W-:Y:S05]  /*9260*/  @!P0 BRA `(.L_x_30) ;  /* 0x0000000000288947 */ /* 0x000fea0003800000 */
[----:B------:R-:W-:Y:S01]  /*9270*/  UIADD3 UR4, UP0, UR48, 0x9f0, URZ ;  /* 0x000009f030047890 */ /* 0x000fe2000ff1e03f */
[----:B------:R-:W-:Y:S01]  /*9280*/  UMOV UR41, URZ ;  /* 0x0000003f00297c82 */ /* 0x000fe20008000000 */
[----:B------:R-:W-:Y:S02]  /*9290*/  UMOV UR45, URZ ;  /* 0x0000003f002d7c82 */ /* 0x000fe40008000000 */
[----:B------:R-:W-:Y:S02]  /*92a0*/  UIADD3.X UR5, URZ, UR49, URZ, UP0, !UPT ;  /* 0x000000313f057290 */ /* 0x000fe400087fe43f */
[----:B------:R-:W-:-:S04]  /*92b0*/  UIADD3 UR6, UR40, 0x30820, URZ ;  /* 0x0003082028067890 */ /* 0x000fc8000fffe03f */
[----:B------:R-:W-:-:S03]  /*92c0*/  UPRMT UR6, URZ, 0x654, UR6 ;  /* 0x000006543f067896 */ /* 0x000fc60008000006 */
[----:B------:R1:W-:Y:S01]  /*92d0*/  UTMASTG.5D [UR40], [UR4] ;  /* 0x00000028040073b5 */ /* 0x0003e20008020000 */
[----:B------:R0:W-:Y:S01]  /*92e0*/  UTMACMDFLUSH ;  /* 0x00000000000079b7 */ /* 0x0001e20000000000 */
[----:B------:R-:W-:-:S04]  /*92f0*/  DEPBAR.LE SB0, 0x0 ;  /* 0x000080000000791a */ /* 0x000fc80000000000 */
[----:B-1----:R-:W-:Y:S03]  /*9300*/  SYNCS.ARRIVE.TRANS64.RED.A1T0 RZ, [UR6], RZ ;  /* 0x000000ffffff79a7 */ /* 0x002fe60008100406 */
.L_x_30:
[----:B------:R-:W-:Y:S05]  /*9310*/  BSYNC B0 ;  /* 0x0000000000007941 */ /* 0x000fea0003800000 */
.L_x_29:
[----:B------:R-:W1:Y:S01]  /*9320*/  LDC R0, c[0x0][0xda4] ;  /* 0x00036900ff007b82 */ /* 0x000e620000000800 */
[----:B------:R-:W-:Y:S01]  /*9330*/  UIADD3 UR36, UR36, 0x1, URZ ;  /* 0x0000000124247890 */ /* 0x000fe2000fffe03f */
[----:B------:R-:W-:-:S03]  /*9340*/  VIADD R23, R23, 0x1 ;  /* 0x0000000117177836 */ /* 0x000fc60000000000 */
[----:B------:R-:W-:-:S04]  /*9350*/  UISETP.NE.AND UP0, UPT, UR36, 0x2, UPT ;  /* 0x000000022400788c */ /* 0x000fc8000bf05270 */
[----:B------:R-:W-:Y:S02]  /*9360*/  USEL UR4, URZ, 0x1, UP0 ;  /* 0x000000013f047887 */ /* 0x000fe40008000000 */
[----:B------:R-:W-:Y:S02]  /*9370*/  USEL UR36, UR36, URZ, UP0 ;  /* 0x0000003f24247287 */ /* 0x000fe40008000000 */
[----:B------:R-:W-:Y:S01]  /*9380*/  ULOP3.LUT UR37, UR37, UR4, URZ, 0x3c, !UPT ;  /* 0x0000000425257292 */ /* 0x000fe2000f8e3c3f */
[----:B-1----:R-:W-:-:S13]  /*9390*/  ISETP.LE.AND P0, PT, R0, UR46, PT ;  /* 0x0000002e00007c0c */ /* 0x002fda000bf03270 */
[----:B------:R-:W-:Y:S05]  /*93a0*/  @!P0 BRA `(.L_x_31) ;  /* 0xffffff7800d48947 */ /* 0x000fea000383ffff */
[----:B------:R-:W-:Y:S05]  /*93b0*/  EXIT ;  /* 0x000000000000794d */ /* 0x000fea0003800000 */
.L_x_7:
[----:B------:R-:W-:-:S08]  /*93c0*/  NOP ;  /* 0x0000000000007918 */ /* 0x000fd00000000000 */
[----:B------:R-:W1:-:S00]  /*93d0*/  USETMAXREG.DEALLOC.CTAPOOL 0x20 ;  /* 0x00000020000079c8 */ /* 0x000e4000080e0500 */
[----:B-1----:R-:W-:-:S05]  /*93e0*/  LOP3.LUT R16, R0, 0x3, RZ, 0xc0, !PT ;  /* 0x0000000300107812 */ /* 0x002fca00078ec0ff */
[----:B------:R-:W1:Y:S02]  /*93f0*/  SHFL.IDX PT, R0, R16, RZ, 0x1f ;  /* 0x00001fff10007589 */ /* 0x000e6400000e0000 */
[----:B-1----:R-:W-:-:S13]  /*9400*/  ISETP.NE.AND P0, PT, R0, RZ, PT ;  /* 0x000000ff0000720c */ /* 0x002fda0003f05270 */
[----:B------:R-:W-:Y:S05]  /*9410*/  @P0 EXIT ;  /* 0x000000000000094d */ /* 0x000fea0003800000 */
[----:B------:R-:W1:Y:S01]  /*9420*/  S2UR UR4, SR_CTAID.X ;  /* 0x00000000000479c3 */ /* 0x000e620000002500 */
[----:B------:R-:W-:Y:S01]  /*9430*/  IMAD.MOV.U32 R22, RZ, RZ, RZ ;  /* 0x000000ffff167224 */ /* 0x000fe200078e00ff */
[----:B------:R-:W-:Y:S01]  /*9440*/  MOV R27, 0x1 ;  /* 0x00000001001b7802 */ /* 0x000fe20000000f00 */
[----:B------:R-:W-:-:S05]  /*9450*/  IMAD.MOV.U32 R19, RZ, RZ, 0x1 ;  /* 0x00000001ff137424 */ /* 0x000fca00078e00ff */
[----:B------:R-:W1:Y:S02]  /*9460*/  LDC R0, c[0x0][0xda4] ;  /* 0x00036900ff007b82 */ /* 0x000e640000000800 */
[----:B-1----:R-:W-:-:S13]  /*9470*/  ISETP.LE.AND P0, PT, R0, UR4, PT ;  /* 0x0000000400007c0c */ /* 0x002fda000bf03270 */
[----:B------:R-:W-:Y:S05]  /*9480*/  @P0 BRA `(.L_x_32) ;  /* 0x00000020004c0947 */ /* 0x000fea0003800000 */
[----:B------:R-:W-:Y:S01]  /*9490*/  LOP3.LUT R28, R2, 0x1f, RZ, 0xc0, !PT ;  /* 0x0000001f021c7812 */ /* 0x000fe200078ec0ff */
[----:B------:R-:W-:Y:S01]  /*94a0*/  IMAD.U32 R29, RZ, RZ, UR4 ;  /* 0x00000004ff1d7e24 */ /* 0x000fe2000f8e00ff */
[----:B------:R-:W-:Y:S01]  /*94b0*/  MOV R22, RZ ;  /* 0x000000ff00167202 */ /* 0x000fe20000000f00 */
[----:B------:R-:W-:Y:S01]  /*94c0*/  IMAD.MOV.U32 R19, RZ, RZ, 0x1 ;  /* 0x00000001ff137424 */ /* 0x000fe200078e00ff */
[----:B------:R-:W-:Y:S01]  /*94d0*/  ULDC.64 UR40, c[0x0][0x198] ;  /* 0x0000660000287ab9 */ /* 0x000fe20000000a00 */
[----:B------:R-:W-:Y:S01]  /*94e0*/  IMAD.MOV.U32 R27, RZ, RZ, RZ ;  /* 0x000000ffff1b7224 */ /* 0x000fe200078e00ff */
[----:B------:R-:W-:-:S06]  /*94f0*/  ULDC UR36, c[0x0][0xc] ;  /* 0x0000030000247ab9 */ /* 0x000fcc0000000800 */
.L_x_74:
[----:B-1----:R-:W1:Y:S01]  /*9500*/  LDC R0, c[0x0][0xda8] ;  /* 0x00036a00ff007b82 */ /* 0x002e620000000800 */
[----:B--2---:R-:W2:Y:S01]  /*9510*/  S2R R6, SR_CgaCtaId ;  /* 0x0000000000067919 */ /* 0x004ea20000008800 */
[----:B------:R-:W-:Y:S05]  /*9520*/  YIELD ;  /* 0x0000000000007946 */ /* 0x000fea0003800000 */
[----:B------:R-:W-:Y:S01]  /*9530*/  ULDC.64 UR4, c[0x0][0x3f8] ;  /* 0x0000fe0000047ab9 */ /* 0x000fe20000000a00 */
[----:B------:R-:W3:Y:S01]  /*9540*/  LDC R4, c[0x0][0xdb4] ;  /* 0x00036d00ff047b82 */ /* 0x000ee20000000800 */
[----:B------:R-:W-:Y:S01]  /*9550*/  UISETP.NE.U32.AND UP0, UPT, UR4, URZ, UPT ;  /* 0x0000003f0400728c */ /* 0x000fe2000bf05070 */
[----:B------:R-:W-:-:S02]  /*9560*/  MOV R7, R29 ;  /* 0x0000001d00077202 */ /* 0x000fc40000000f00 */
[----:B------:R-:W-:Y:S01]  /*9570*/  MOV R25, 0x400 ;  /* 0x0000040000197802 */ /* 0x000fe20000000f00 */
[----:B------:R-:W-:Y:S01]  /*9580*/  UISETP.NE.AND.EX UP0, UPT, UR5, URZ, UPT, UP0 ;  /* 0x0000003f0500728c */ /* 0x000fe2000bf05300 */
[----:B------:R-:W-:Y:S02]  /*9590*/  ULDC UR4, c[0x0][0x404] ;  /* 0x0001010000047ab9 */ /* 0x000fe40000000800 */
[----:B------:R-:W4:Y:S01]  /*95a0*/  LDC R26, c[0x0][0x2e0] ;  /* 0x0000b800ff1a7b82 */ /* 0x000f220000000800 */
[----:B------:R-:W-:Y:S01]  /*95b0*/  USEL UR4, UR4, 0x1, UP0 ;  /* 0x0000000104047887 */ /* 0x000fe20008000000 */
[----:B-1----:R-:W-:Y:S02]  /*95c0*/  ISETP.NE.AND P0, PT, R0, 0x1, PT ;  /* 0x000000010000780c */ /* 0x002fe40003f05270 */
[----:B---3--:R-:W-:Y:S02]  /*95d0*/  ISETP.NE.AND P1, PT, R4, 0x1, PT ;  /* 0x000000010400780c */ /* 0x008fe40003f25270 */
[----:B--2---:R-:W-:-:S09]  /*95e0*/  LEA R25, R6, R25, 0x18 ;  /* 0x0000001906197211 */ /* 0x004fd200078ec0ff */
[----:B------:R-:W1:Y:S01]  /*95f0*/  @P0 LDC R0, c[0x0][0xdac] ;  /* 0x00036b00ff000b82 */ /* 0x000e620000000800 */
[----:B----4-:R-:W-:-:S07]  /*9600*/  IMAD R26, R26, UR4, RZ ;  /* 0x000000041a1a7c24 */ /* 0x010fce000f8e02ff */
[----:B------:R-:W2:Y:S08]  /*9610*/  @P0 LDC R5, c[0x0][0xdb0] ;  /* 0x00036c00ff050b82 */ /* 0x000eb00000000800 */
[----:B------:R-:W3:Y:S01]  /*9620*/  @P1 LDC.64 R2, c[0x0][0xdb8] ;  /* 0x00036e00ff021b82 */ /* 0x000ee20000000a00 */
[----:B-1----:R-:W-:-:S05]  /*9630*/  @P0 IMAD.HI.U32 R0, R29, R0, RZ ;  /* 0x000000001d000227 */ /* 0x002fca00078e00ff */
[----:B--2---:R-:W-:Y:S01]  /*9640*/  @P0 SHF.R.U32.HI R7, RZ, R5, R0 ;  /* 0x00000005ff070219 */ /* 0x004fe20000011600 */
[----:B------:R-:W-:-:S04]  /*9650*/  VIADD R0, R26, 0xbf ;  /* 0x000000bf1a007836 */ /* 0x000fc80000000000 */
[----:B------:R-:W-:Y:S01]  /*9660*/  IMAD.MOV.U32 R24, RZ, RZ, R7 ;  /* 0x000000ffff187224 */ /* 0x000fe200078e0007 */
[----:B------:R1:W-:Y:S01]  /*9670*/  STL [R1+0x8], R7 ;  /* 0x0000080701007387 */ /* 0x0003e20000100800 */
[----:B------:R-:W-:-:S04]  /*9680*/  IMAD.HI R0, R0, 0x2aaaaaab, RZ ;  /* 0x2aaaaaab00007827 */ /* 0x000fc800078e02ff */
[----:B---3--:R-:W-:-:S05]  /*9690*/  @P1 IMAD.HI.U32 R2, R7, R2, RZ ;  /* 0x0000000207021227 */ /* 0x008fca00078e00ff */
[----:B------:R-:W-:Y:S02]  /*96a0*/  @P1 SHF.R.U32.HI R24, RZ, R3, R2 ;  /* 0x00000003ff181219 */ /* 0x000fe40000011602 */
[----:B------:R-:W-:Y:S02]  /*96b0*/  IADD3 R2, R25, 0x12400, RZ ;  /* 0x0001240019027810 */ /* 0x000fe40007ffe0ff */
[----:B------:R-:W-:Y:S01]  /*96c0*/  SHF.R.U32.HI R3, RZ, 0x1f, R0 ;  /* 0x0000001fff037819 */ /* 0x000fe20000011600 */
[----:B------:R-:W-:Y:S01]  /*96d0*/  IMAD.MOV R23, RZ, RZ, -R24 ;  /* 0x000000ffff177224 */ /* 0x000fe200078e0a18 */
[----:B------:R-:W-:Y:S02]  /*96e0*/  LOP3.LUT P0, RZ, R2, 0x3ff, RZ, 0xc0, !PT ;  /* 0x000003ff02ff7812 */ /* 0x000fe4000780c0ff */
[----:B------:R-:W-:Y:S01]  /*96f0*/  LEA.HI.SX32 R2, R0, R3, 0x1b ;  /* 0x0000000300027211 */ /* 0x000fe200078fdaff */
[----:B------:R-:W-:-:S10]  /*9700*/  IMAD R23, R4, R23, R7 ;  /* 0x0000001704177224 */ /* 0x000fd400078e0207 */
[----:B-1----:R-:W-:Y:S05]  /*9710*/  @!P0 BRA `(.L_x_33) ;  /* 0x0000000000408947 */ /* 0x002fea0003800000 */
[----:B------:R-:W-:Y:S01]  /*9720*/  MOV R14, 0x0 ;  /* 0x00000000000e7802 */ /* 0x000fe20000000f00 */
[----:B------:R-:W-:Y:S01]  /*9730*/  ULDC.64 UR6, c[0x4][0xa8] ;  /* 0x01002a0000067ab9 */ /* 0x000fe20000000a00 */
[----:B------:R-:W-:Y:S01]  /*9740*/  ULDC.64 UR8, c[0x4][0xb0] ;  /* 0x01002c0000087ab9 */ /* 0x000fe20000000a00 */
[----:B------:R-:W-:Y:S01]  /*9750*/  ULDC.64 UR4, c[0x4][0x30] ;  /* 0x01000c0000047ab9 */ /* 0x000fe20000000a00 */
[----:B------:R-:W-:Y:S01]  /*9760*/  IMAD.U32 R4, RZ, RZ, UR6 ;  /* 0x00000006ff047e24 */ /* 0x000fe2000f8e00ff */
[----:B------:R-:W-:Y:S01]  /*9770*/  MOV R5, UR7 ;  /* 0x0000000700057c02 */ /* 0x000fe20008000f00 */
[----:B------:R-:W1:Y:S01]  /*9780*/  LDC.64 R14, c[0x4][R14] ;  /* 0x010000000e0e7b82 */ /* 0x000e620000000a00 */
[----:B------:R-:W-:Y:S01]  /*9790*/  IMAD.U32 R6, RZ, RZ, UR8 ;  /* 0x00000008ff067e24 */ /* 0x000fe2000f8e00ff */
[----:B------:R-:W-:Y:S01]  /*97a0*/  MOV R10, UR4 ;  /* 0x00000004000a7c02 */ /* 0x000fe20008000f00 */
[----:B------:R-:W-:Y:S01]  /*97b0*/  IMAD.U32 R7, RZ, RZ, UR9 ;  /* 0x00000009ff077e24 */ /* 0x000fe2000f8e00ff */
[----:B------:R-:W-:Y:S01]  /*97c0*/  MOV R12, 0x1 ;  /* 0x00000001000c7802 */ /* 0x000fe20000000f00 */
[----:B------:R-:W-:-:S02]  /*97d0*/  IMAD.U32 R11, RZ, RZ, UR5 ;  /* 0x00000005ff0b7e24 */ /* 0x000fc4000f8e00ff */
[----:B------:R-:W-:Y:S02]  /*97e0*/  IMAD.MOV.U32 R8, RZ, RZ, 0x70 ;  /* 0x00000070ff087424 */ /* 0x000fe400078e00ff */
[----:B------:R-:W-:-:S07]  /*97f0*/  IMAD.MOV.U32 R13, RZ, RZ, RZ ;  /* 0x000000ffff0d7224 */ /* 0x000fce00078e00ff */
[----:B------:R-:W-:-:S07]  /*9800*/  LEPC R20, `(.L_x_33) ;  /* 0x000000001014794e */ /* 0x000fce0000000000 */
[----:B-1----:R-:W-:Y:S05]  /*9810*/  CALL.ABS.NOINC R14 ;  /* 0x000000000e007343 */ /* 0x002fea0003c00000 */
.L_x_33:
[----:B------:R-:W-:-:S05]  /*9820*/  VIADD R0, R25, 0x400 ;  /* 0x0000040019007836 */ /* 0x000fca0000000000 */
[----:B------:R-:W-:-:S13]  /*9830*/  LOP3.LUT P0, RZ, R0, 0x3ff, RZ, 0xc0, !PT ;  /* 0x000003ff00ff7812 */ /* 0x000fda000780c0ff */
[----:B------:R-:W-:Y:S05]  /*9840*/  @!P0 BRA `(.L_x_34) ;  /* 0x0000000000808947 */ /* 0x000fea0003800000 */
[----:B------:R-:W-:Y:S01]  /*9850*/  MOV R0, 0x0 ;  /* 0x0000000000007802 */ /* 0x000fe20000000f00 */
[----:B------:R-:W-:Y:S01]  /*9860*/  ULDC.64 UR6, c[0x4][0xa8] ;  /* 0x01002a0000067ab9 */ /* 0x000fe20000000a00 */
[----:B------:R-:W-:Y:S01]  /*9870*/  ULDC.64 UR8, c[0x4][0xb0] ;  /* 0x01002c0000087ab9 */ /* 0x000fe20000000a00 */
[----:B------:R-:W-:Y:S01]  /*9880*/  ULDC.64 UR4, c[0x4][0x38] ;  /* 0x01000e0000047ab9 */ /* 0x000fe20000000a00 */
[----:B------:R1:W2:Y:S01]  /*9890*/  LDC.64 R14, c[0x4][R0] ;  /* 0x01000000000e7b82 */ /* 0x0002a20000000a00 */
[----:B------:R-:W-:Y:S01]  /*98a0*/  MOV R4, UR6 ;  /* 0x0000000600047c02 */ /* 0x000fe20008000f00 */
[----:B------:R-:W-:Y:S01]  /*98b0*/  IMAD.U32 R5, RZ, RZ, UR7 ;  /* 0x00000007ff057e24 */ /* 0x000fe2000f8e00ff */
[----:B------:R-:W-:Y:S01]  /*98c0*/  MOV R7, UR9 ;  /* 0x0000000900077c02 */ /* 0x000fe20008000f00 */
[----:B------:R-:W-:Y:S01]  /*98d0*/  IMAD.U32 R6, RZ, RZ, UR8 ;  /* 0x00000008ff067e24 */ /* 0x000fe2000f8e00ff */
[----:B------:R-:W-:Y:S01]  /*98e0*/  MOV R8, 0x70 ;  /* 0x0000007000087802 */ /* 0x000fe20000000f00 */
[----:B------:R-:W-:-:S02]  /*98f0*/  IMAD.U32 R10, RZ, RZ, UR4 ;  /* 0x00000004ff0a7e24 */ /* 0x000fc4000f8e00ff */
[----:B------:R-:W-:Y:S02]  /*9900*/  IMAD.U32 R11, RZ, RZ, UR5 ;  /* 0x00000005ff0b7e24 */ /* 0x000fe4000f8e00ff */
[----:B------:R-:W-:Y:S02]  /*9910*/  IMAD.MOV.U32 R12, RZ, RZ, 0x1 ;  /* 0x00000001ff0c7424 */ /* 0x000fe400078e00ff */
[----:B-1----:R-:W-:-:S07]  /*9920*/  IMAD.MOV.U32 R13, RZ, RZ, RZ ;  /* 0x000000ffff0d7224 */ /* 0x002fce00078e00ff */
[----:B------:R-:W-:-:S07]  /*9930*/  LEPC R20, `(.L_x_35) ;  /* 0x000000001014794e */ /* 0x000fce0000000000 */
[----:B--2---:R-:W-:Y:S05]  /*9940*/  CALL.ABS.NOINC R14 ;  /* 0x000000000e007343 */ /* 0x004fea0003c00000 */
.L_x_35:
        /* <DEDUP_REMOVED lines=16> */
.L_x_34:
[----:B------:R-:W2:Y:S01]  /*9a50*/  LDL.LU R20, [R1+0x8] ;  /* 0x0000080001147983 */ /* 0x000ea20000300800 */
[----:B------:R-:W-:Y:S01]  /*9a60*/  ULDC.64 UR4, c[0x0][0x9f8] ;  /* 0x00027e0000047ab9 */ /* 0x000fe20000000a00 */
[----:B------:R-:W1:Y:S01]  /*9a70*/  LDC R3, c[0x0][0x428] ;  /* 0x00010a00ff037b82 */ /* 0x000e620000000800 */
[----:B------:R-:W-:Y:S01]  /*9a80*/  ISETP.NE.U32.AND P0, PT, RZ, UR4, PT ;  /* 0x00000004ff007c0c */ /* 0x000fe2000bf05070 */
[----:B------:R-:W-:Y:S01]  /*9a90*/  ULDC UR4, c[0x0][0xda8] ;  /* 0x00036a0000047ab9 */ /* 0x000fe20000000800 */
[----:B------:R-:W-:Y:S02]  /*9aa0*/  MOV R0, R24 ;  /* 0x0000001800007202 */ /* 0x000fe40000000f00 */
[----:B------:R-:W-:-:S13]  /*9ab0*/  ISETP.NE.AND.EX P0, PT, RZ, UR5, PT, P0 ;  /* 0x00000005ff007c0c */ /* 0x000fda000bf05300 */
[----:B------:R-:W3:Y:S02]  /*9ac0*/  @P0 LDC.64 R4, c[0x0][0x9f8] ;  /* 0x00027e00ff040b82 */ /* 0x000ee40000000a00 */
[----:B---3--:R-:W-:-:S05]  /*9ad0*/  @P0 IMAD.WIDE R4, R24, 0x4, R4 ;  /* 0x0000000418040825 */ /* 0x008fca00078e0204 */
[----:B------:R3:W5:Y:S01]  /*9ae0*/  @P0 LDG.E R0, desc[UR38][R4.64] ;  /* 0x0000002604000981 */ /* 0x000762000c1e1900 */
[----:B-1----:R-:W-:Y:S01]  /*9af0*/  ISETP.NE.AND P0, PT, R3, 0x1, PT ;  /* 0x000000010300780c */ /* 0x002fe20003f05270 */
[----:B------:R-:W-:Y:S01]  /*9b00*/  IMAD.MOV.U32 R3, RZ, RZ, R23 ;  /* 0x000000ffff037224 */ /* 0x000fe200078e0017 */
[----:B------:R-:W-:-:S04]  /*9b10*/  ISETP.NE.AND P1, PT, R28, RZ, PT ;  /* 0x000000ff1c00720c */ /* 0x000fc80003f25270 */
[----:B------:R-:W-:-:S07]  /*9b20*/  PLOP3.LUT P2, PT, P1, PT, PT, 0x8, 0x0 ;  /* 0x000000000000781c */ /* 0x000fce0000f4e170 */
[----:B------:R-:W1:Y:S02]  /*9b30*/  @P0 LDC R6, c[0x0][0x42c] ;  /* 0x00010b00ff060b82 */ /* 0x000e640000000800 */
[----:B------:R-:W-:-:S05]  /*9b40*/  VOTEU.ALL UP1, P1 ;  /* 0x00000000003f7886 */ /* 0x000fca0000820000 */
[----:B------:R-:W-:Y:S01]  /*9b50*/  @!UP1 UIADD3 UR8, UP0, UR40, 0x270, URZ ;  /* 0x0000027028089890 */ /* 0x000fe2000ff1e03f */
[----:B------:R-:W4:Y:S03]  /*9b60*/  @P0 LDC R7, c[0x0][0x430] ;  /* 0x00010c00ff070b82 */ /* 0x000f260000000800 */
[----:B------:R-:W-:-:S03]  /*9b70*/  @!UP1 UIADD3.X UR9, URZ, UR41, URZ, UP0, !UPT ;  /* 0x000000293f099290 */ /* 0x000fc600087fe43f */
[----:B------:R-:W-:Y:S01]  /*9b80*/  VOTEU.ALL UP0, P1 ;  /* 0x00000000003f7886 */ /* 0x000fe20000800000 */
[----:B-1----:R-:W-:-:S05]  /*9b90*/  @P0 IMAD.HI.U32 R6, R23, R6, RZ ;  /* 0x0000000617060227 */ /* 0x002fca00078e00ff */
[----:B----4-:R-:W-:Y:S01]  /*9ba0*/  @P0 SHF.R.U32.HI R3, RZ, R7, R6 ;  /* 0x00000007ff030219 */ /* 0x010fe20000011606 */
[----:B--2---:R-:W-:-:S04]  /*9bb0*/  IMAD.MOV R10, RZ, RZ, -R20 ;  /* 0x000000ffff0a7224 */ /* 0x004fc800078e0a14 */
[----:B------:R-:W-:-:S04]  /*9bc0*/  IMAD R10, R10, UR4, R29 ;  /* 0x000000040a0a7c24 */ /* 0x000fc8000f8e021d */
[----:B---3--:R-:W-:-:S07]  /*9bd0*/  IMAD R10, R10, 0xc0, RZ ;  /* 0x000000c00a0a7824 */ /* 0x008fce00078e02ff */
.L_x_36:
[----:B------:R-:W-:Y:S02]  /*9be0*/  PLOP3.LUT P0, PT, P0, P2, PT, 0xa2, 0x0 ;  /* 0x000000000000781c */ /* 0x000fe40000705472 */
[----:B------:R-:W-:Y:S01]  /*9bf0*/  @P2 R2UR P0, UR7, R24 ;  /* 0x00000000180722ca */ /* 0x000fe20000000000 */
[----:B------:R-:W-:-:S07]  /*9c00*/  UMOV UR4, URZ ;  /* 0x0000003f00047c82 */ /* 0x000fce0008000000 */
[----:B------:R-:W-:Y:S02]  /*9c10*/  PLOP3.LUT P0, PT, P0, P2, PT, 0xa2, 0x0 ;  /* 0x000000000000781c */ /* 0x000fe40000705472 */
[----:B------:R-:W-:-:S08]  /*9c20*/  @P2 R2UR.OR P0, UR6, R23 ;  /* 0x00000000170622ca */ /* 0x000fd00000100000 */
[----:B------:R-:W-:Y:S02]  /*9c30*/  PLOP3.LUT P0, PT, P0, P2, PT, 0xa2, 0x0 ;  /* 0x000000000000781c */ /* 0x000fe40000705472 */
[----:B------:R-:W-:-:S08]  /*9c40*/  @P2 R2UR.OR P0, UR5, R10 ;  /* 0x000000000a0522ca */ /* 0x000fd00000100000 */
[----:B------:R-:W-:-:S05]  /*9c50*/  @P2 PLOP3.LUT P2, PT, P0, PT, PT, 0x80, 0x0 ;  /* 0x000000000000281c */ /* 0x000fca000074f070 */
[----:B------:R1:W-:Y:S08]  /*9c60*/  @!UP0 UTMAPF.L2.4D [UR4], [UR8] ;  /* 0x00000004080085b8 */ /* 0x0003f00008018000 */
[----:B-1----:R-:W-:Y:S05]  /*9c70*/  @P2 BRA.U.ANY `(.L_x_36) ;  /* 0xfffffffd00d82947 */ /* 0x002fea000393ffff */
[----:B------:R-:W1:Y:S01]  /*9c80*/  LDC.64 R4, c[0x0][0x3f8] ;  /* 0x0000fe00ff047b82 */ /* 0x000e620000000a00 */
[----:B------:R-:W-:Y:S01]  /*9c90*/  UMOV UR4, 0xffffffff ;  /* 0xffffffff00047882 */ /* 0x000fe20000000000 */
[----:B-1----:R-:W-:-:S04]  /*9ca0*/  ISETP.NE.U32.AND P0, PT, R4, RZ, PT ;  /* 0x000000ff0400720c */ /* 0x002fc80003f05070 */
[----:B------:R-:W-:-:S04]  /*9cb0*/  ISETP.NE.AND.EX P0, PT, R5, RZ, PT, P0 ;  /* 0x000000ff0500720c */ /* 0x000fc80003f05300 */
[----:B-----5:R-:W-:Y:S01]  /*9cc0*/  SEL R9, R0, RZ, !P0 ;  /* 0x000000ff00097207 */ /* 0x020fe20004000000 */
[----:B------:R-:W-:Y:S08]  /*9cd0*/  BRA.DIV UR4, `(.L_x_37) ;  /* 0x0000001e04707947 */ /* 0x000ff0000b800000 */
.L_x_90:
[----:B------:R-:W-:Y:S01]  /*9ce0*/  UMOV UR4, 0xffffffff ;  /* 0xffffffff00047882 */ /* 0x000fe20000000000 */
[----:B------:R-:W-:Y:S02]  /*9cf0*/  SHF.R.S32.HI R8, RZ, 0x1f, R0 ;  /* 0x0000001fff087819 */ /* 0x000fe40000011400 */
[----:B------:R-:W-:Y:S01]  /*9d00*/  IADD3 R13, R2, -0x1, RZ ;  /* 0xffffffff020d7810 */ /* 0x000fe20007ffe0ff */
[----:B------:R-:W-:Y:S06]  /*9d10*/  BRA.DIV UR4, `(.L_x_38) ;  /* 0x0000001e04887947 */ /* 0x000fec000b800000 */
[----:B------:R-:W-:-:S13]  /*9d20*/  ELECT P6, URZ, PT ;  /* 0x00000000003f782f */ /* 0x000fda00038c0000 */
.L_x_93:
[----:B------:R-:W-:Y:S05]  /*9d30*/  @!P6 BRA `(.L_x_39) ;  /* 0x0000000000c4e947 */ /* 0x000fea0003800000 */
[----:B------:R1:W-:Y:S01]  /*9d40*/  STL [R1], R13 ;  /* 0x0000000d01007387 */ /* 0x0003e20000100800 */
[----:B------:R-:W-:Y:S01]  /*9d50*/  IMAD.MOV.U32 R9, RZ, RZ, R0 ;  /* 0x000000ffff097224 */ /* 0x000fe200078e0000 */
[----:B------:R-:W-:Y:S06]  /*9d60*/  @!P0 BRA `(.L_x_40) ;  /* 0x0000000000488947 */ /* 0x000fec0003800000 */
[----:B------:R-:W2:Y:S01]  /*9d70*/  LDC R12, c[0x0][0x41c] ;  /* 0x00010700ff0c7b82 */ /* 0x000ea20000000800 */
[----:B------:R-:W-:Y:S01]  /*9d80*/  IMAD.MOV.U32 R20, RZ, RZ, R13 ;  /* 0x000000ffff147224 */ /* 0x000fe200078e000d */
[----:B------:R-:W-:Y:S01]  /*9d90*/  ULDC.64 UR4, c[0x0][0x408] ;  /* 0x0001020000047ab9 */ /* 0x000fe20000000a00 */
[----:B--2---:R-:W-:-:S13]  /*9da0*/  ISETP.NE.AND P1, PT, R12, 0x1, PT ;  /* 0x000000010c00780c */ /* 0x004fda0003f25270 */
[----:B------:R-:W2:Y:S02]  /*9db0*/  @P1 LDC.64 R6, c[0x0][0x420] ;  /* 0x00010800ff061b82 */ /* 0x000ea40000000a00 */
[----:B--2---:R-:W-:-:S05]  /*9dc0*/  @P1 IMAD.HI.U32 R6, R13, R6, RZ ;  /* 0x000000060d061227 */ /* 0x004fca00078e00ff */
[----:B------:R-:W-:Y:S01]  /*9dd0*/  @P1 SHF.R.U32.HI R20, RZ, R7, R6 ;  /* 0x00000007ff141219 */ /* 0x000fe20000011606 */
[----:B------:R-:W-:-:S03]  /*9de0*/  IMAD R7, R8, UR4, RZ ;  /* 0x0000000408077c24 */ /* 0x000fc6000f8e02ff */
[--C-:B------:R-:W-:Y:S01]  /*9df0*/  SHF.R.S32.HI R21, RZ, 0x1f, R20.reuse ;  /* 0x0000001fff157819 */ /* 0x100fe20000011414 */
[C---:B------:R-:W-:Y:S02]  /*9e00*/  IMAD R7, R0.reuse, UR5, R7 ;  /* 0x0000000500077c24 */ /* 0x040fe4000f8e0207 */
[----:B------:R-:W-:-:S05]  /*9e10*/  IMAD.WIDE.U32 R14, R0, UR4, R20 ;  /* 0x00000004000e7c25 */ /* 0x000fca000f8e0014 */
[----:B------:R-:W-:Y:S02]  /*9e20*/  IADD3 R7, R15, R7, RZ ;  /* 0x000000070f077210 */ /* 0x000fe40007ffe0ff */
[----:B------:R-:W-:Y:S01]  /*9e30*/  LEA R6, P1, R14, R4, 0x2 ;  /* 0x000000040e067211 */ /* 0x000fe200078210ff */
[----:B------:R-:W-:-:S03]  /*9e40*/  IMAD.MOV R11, RZ, RZ, -R20 ;  /* 0x000000ffff0b7224 */ /* 0x000fc600078e0a14 */
[----:B------:R-:W-:-:S05]  /*9e50*/  LEA.HI.X R7, R14, R5, R7, 0x2, P1 ;  /* 0x000000050e077211 */ /* 0x000fca00008f1407 */
[----:B------:R2:W5:Y:S02]  /*9e60*/  LDG.E R9, desc[UR38][R6.64] ;  /* 0x0000002606097981 */ /* 0x000564000c1e1900 */
[----:B--2---:R-:W-:-:S05]  /*9e70*/  IMAD R6, R12, R11, R13 ;  /* 0x0000000b0c067224 */ /* 0x004fca00078e020d */
[----:B------:R2:W-:Y:S02]  /*9e80*/  STL [R1], R6 ;  /* 0x0000000601007387 */ /* 0x0005e40000100800 */
.L_x_40:
[----:B------:R-:W-:Y:S01]  /*9e90*/  IMAD R7, R22, 0x8, R25 ;  /* 0x0000000816077824 */ /* 0x000fe200078e0219 */
[----:B--2---:R-:W-:Y:S02]  /*9ea0*/  SHF.L.U32 R6, R19, 0x1f, RZ ;  /* 0x0000001f13067819 */ /* 0x004fe400000006ff */
[----:B------:R-:W-:Y:S02]  /*9eb0*/  ISETP.NE.AND P2, PT, R18, RZ, PT ;  /* 0x000000ff1200720c */ /* 0x000fe40003f45270 */
[----:B------:R-:W2:Y:S02]  /*9ec0*/  SYNCS.PHASECHK.TRANS64.TRYWAIT P1, [R7+URZ+0x30840], R6 ;  /* 0x03084006070075a7 */ /* 0x000ea4000802017f */
[----:B--2---:R-:W-:Y:S09]  /*9ed0*/  @!P1 BRA `(.L_x_41) ;  /* 0x0000001c00389947 */ /* 0x004ff20003800000 */
.L_x_94:
[----:B------:R-:W-:Y:S05]  /*9ee0*/  @P2 BRA `(.L_x_42) ;  /* 0x0000000000142947 */ /* 0x000fea0003800000 */
[----:B------:R-:W-:Y:S02]  /*9ef0*/  ISETP.NE.AND P1, PT, R28, RZ, PT ;  /* 0x000000ff1c00720c */ /* 0x000fe40003f25270 */
[----:B--2---:R-:W-:-:S04]  /*9f00*/  MOV R6, 0x6000 ;  /* 0x0000600000067802 */ /* 0x004fc80000000f00 */
[----:B------:R3:W-:Y:S07]  /*9f10*/  SYNCS.ARRIVE.TRANS64 RZ, [R7+URZ+0x30830], R6 ;  /* 0x0308300607ff79a7 */ /* 0x0007ee000800003f */
[----:B------:R-:W-:Y:S05]  /*9f20*/  @!P1 BRA `(.L_x_42) ;  /* 0x0000000000049947 */ /* 0x000fea0003800000 */
[----:B------:R-:W-:Y:S01]  /*9f30*/  BPT.TRAP 0x1 ;  /* 0x000000040000795c */ /* 0x000fe20000300000 */
.L_x_42:
[----:B------:R-:W4:Y:S01]  /*9f40*/  LDL R11, [R1] ;  /* 0x00000000010b7983 */ /* 0x000f220000100800 */
[----:B--23--:R-:W-:Y:S01]  /*9f50*/  IMAD R6, R22, 0x6000, R25 ;  /* 0x0000600016067824 */ /* 0x00cfe200078e0219 */
[----:B------:R-:W-:Y:S01]  /*9f60*/  R2UR UR9, R7 ;  /* 0x00000000070972ca */ /* 0x000fe200000e0000 */
[----:B------:R-:W-:Y:S01]  /*9f70*/  UIADD3 UR4, UP0, UR40, 0x370, URZ ;  /* 0x0000037028047890 */ /* 0x000fe2000ff1e03f */
[----:B------:R-:W-:Y:S01]  /*9f80*/  R2UR UR12, R3 ;  /* 0x00000000030c72ca */ /* 0x000fe200000e0000 */
[----:B------:R-:W-:Y:S01]  /*9f90*/  UMOV UR6, 0x0 ;  /* 0x0000000000067882 */ /* 0x000fe20000000000 */
[----:B------:R-:W-:Y:S01]  /*9fa0*/  R2UR UR8, R6 ;  /* 0x00000000060872ca */ /* 0x000fe200000e0000 */
[----:B------:R-:W-:Y:S01]  /*9fb0*/  UIADD3.X UR5, URZ, UR41, URZ, UP0, !UPT ;  /* 0x000000293f057290 */ /* 0x000fe200087fe43f */
[----:B-----5:R-:W-:Y:S01]  /*9fc0*/  R2UR UR13, R9 ;  /* 0x00000000090d72ca */ /* 0x020fe200000e0000 */
[----:B------:R-:W-:Y:S01]  /*9fd0*/  UMOV UR7, 0x14f00000 ;  /* 0x14f0000000077882 */ /* 0x000fe20000000000 */
[----:B------:R-:W-:-:S05]  /*9fe0*/  UMOV UR10, URZ ;  /* 0x0000003f000a7c82 */ /* 0x000fca0008000000 */
[----:B------:R-:W-:-:S04]  /*9ff0*/  UIADD3 UR9, UR9, 0x30830, URZ ;  /* 0x0003083009097890 */ /* 0x000fc8000fffe03f */
[----:B------:R-:W-:Y:S01]  /*a000*/  UIADD3 UR8, UR8, 0x12400, URZ ;  /* 0x0001240008087890 */ /* 0x000fe2000fffe03f */
[----:B----4-:R-:W-:-:S13]  /*a010*/  R2UR UR11, R11 ;  /* 0x000000000b0b72ca */ /* 0x010fda00000e0000 */
[----:B------:R-:W-:-:S09]  /*a020*/  UIMAD UR11, UR11, 0xc0, URZ ;  /* 0x000000c00b0b78a4 */ /* 0x000fd2000f8e023f */
[----:B------:R2:W-:Y:S02]  /*a030*/  UTMALDG.4D [UR8], [UR4], desc[UR6] ;  /* 0x00000608040075b4 */ /* 0x0005e40008019000 */
[----:B--2---:R-:W-:Y:S01]  /*a040*/  NOP ;  /* 0x0000000000007918 */ /* 0x004fe20000000000 */
.L_x_39:
[----:B------:R-:W-:Y:S05]  /*a050*/  WARPSYNC.ALL ;  /* 0x0000000000007948 */ /* 0x000fea0003800000 */
[----:B------:R-:W-:Y:S01]  /*a060*/  BAR.SYNC.DEFER_BLOCKING 0x8, 0x1a0 ;  /* 0x0206800000007b1d */ /* 0x000fe20000010000 */
[----:B------:R-:W-:Y:S02]  /*a070*/  ELECT P1, URZ, PT ;  /* 0x00000000003f782f */ /* 0x000fe40003820000 */
[----:B------:R-:W-:Y:S01]  /*a080*/  R2UR UR9, R25 ;  /* 0x00000000190972ca */ /* 0x000fe200000e0000 */
[----:B------:R-:W-:-:S10]  /*a090*/  UIADD3 UR4, UP0, UR40, 0x270, URZ ;  /* 0x0000027028047890 */ /* 0x000fd4000ff1e03f */
[----:B------:R-:W-:Y:S02]  /*a0a0*/  @P1 R2UR UR13, R24 ;  /* 0x00000000180d12ca */ /* 0x000fe400000e0000 */
[----:B------:R-:W-:Y:S01]  /*a0b0*/  @P1 R2UR UR12, R23 ;  /* 0x00000000170c12ca */ /* 0x000fe200000e0000 */
[----:B------:R-:W-:Y:S01]  /*a0c0*/  UIADD3.X UR5, URZ, UR41, URZ, UP0, !UPT ;  /* 0x000000293f057290 */ /* 0x000fe200087fe43f */
[----:B------:R-:W-:Y:S01]  /*a0d0*/  @P1 R2UR UR11, R10 ;  /* 0x000000000a0b12ca */ /* 0x000fe200000e0000 */
[----:B------:R-:W-:Y:S01]  /*a0e0*/  UMOV UR6, 0x0 ;  /* 0x0000000000067882 */ /* 0x000fe20000000000 */
[----:B------:R-:W-:Y:S01]  /*a0f0*/  UMOV UR7, 0x12f00000 ;  /* 0x12f0000000077882 */ /* 0x000fe20000000000 */
[----:B------:R-:W-:Y:S01]  /*a100*/  UMOV UR10, URZ ;  /* 0x0000003f000a7c82 */ /* 0x000fe20008000000 */
[----:B------:R-:W-:Y:S01]  /*a110*/  BSSY B0, `(.L_x_43) ;  /* 0x000000b000007945 */ /* 0x000fe20003800000 */
[----:B------:R-:W-:Y:S01]  /*a120*/  ISETP.GE.AND P2, PT, R26, 0xc1, PT ;  /* 0x000000c11a00780c */ /* 0x000fe20003f46270 */
[----:B------:R-:W-:Y:S01]  /*a130*/  @P1 IMAD.MOV.U32 R6, RZ, RZ, 0x6000 ;  /* 0x00006000ff061424 */ /* 0x000fe200078e00ff */
[----:B------:R-:W-:-:S02]  /*a140*/  UIADD3 UR8, UR9, 0xc400, URZ ;  /* 0x0000c40009087890 */ /* 0x000fc4000fffe03f */
[----:B------:R-:W-:Y:S01]  /*a150*/  UIADD3 UR9, UR9, 0x30800, URZ ;  /* 0x0003080009097890 */ /* 0x000fe2000fffe03f */
[----:B------:R2:W-:Y:S08]  /*a160*/  @P1 SYNCS.ARRIVE.TRANS64 RZ, [R25+URZ+0x30800], R6 ;  /* 0x0308000619ff19a7 */ /* 0x0005f0000800003f */
[----:B------:R3:W-:Y:S01]  /*a170*/  UTMALDG.4D [UR8], [UR4], desc[UR6] ;  /* 0x00000608040075b4 */ /* 0x0007e20008019000 */
[----:B--2---:R-:W-:-:S04]  /*a180*/  LOP3.LUT R6, R27, 0x1, RZ, 0xc, !PT ;  /* 0x000000011b067812 */ /* 0x004fc800078e0cff */
[----:B------:R-:W-:-:S04]  /*a190*/  SHF.L.U32 R6, R6, 0x1f, RZ ;  /* 0x0000001f06067819 */ /* 0x000fc800000006ff */
[----:B------:R-:W2:Y:S02]  /*a1a0*/  SYNCS.PHASECHK.TRANS64.TRYWAIT P1, [R25+URZ+0x30820], R6 ;  /* 0x03082006190075a7 */ /* 0x000ea4000802017f */
[----:B--23--:R-:W-:Y:S05]  /*a1b0*/  @!P1 BRA `(.L_x_44) ;  /* 0x0000001800949947 */ /* 0x00cfea0003800000 */
.L_x_95:
[----:B------:R-:W-:Y:S05]  /*a1c0*/  BSYNC B0 ;  /* 0x0000000000007941 */ /* 0x000fea0003800000 */
.L_x_43:
[----:B------:R-:W-:Y:S05]  /*a1d0*/  @!P2 BRA `(.L_x_45) ;  /* 0x000000100050a947 */ /* 0x000fea0003800000 */
[----:B------:R-:W-:Y:S01]  /*a1e0*/  IMAD.MOV R15, RZ, RZ, -R2 ;  /* 0x000000ffff0f7224 */ /* 0x000fe200078e0a02 */
[----:B--2---:R-:W-:Y:S01]  /*a1f0*/  MOV R6, 0x1 ;  /* 0x0000000100067802 */ /* 0x004fe20000000f00 */
[----:B------:R-:W-:-:S03]  /*a200*/  VIADD R11, R2, 0xfffffffe ;  /* 0xfffffffe020b7836 */ /* 0x000fc60000000000 */
[----:B------:R-:W-:-:S05]  /*a210*/  VIADDMNMX R15, R15, R6, 0xffffffff, !PT ;  /* 0xffffffff0f0f7446 */ /* 0x000fca0007800106 */
[----:B------:R-:W-:-:S05]  /*a220*/  IMAD.IADD R6, R2, 0x1, R15 ;  /* 0x0000000102067824 */ /* 0x000fca00078e020f */
[----:B------:R-:W-:-:S04]  /*a230*/  LOP3.LUT R6, R6, 0x1, RZ, 0xc0, !PT ;  /* 0x0000000106067812 */ /* 0x000fc800078ec0ff */
[----:B------:R-:W-:-:S13]  /*a240*/  ISETP.NE.U32.AND P1, PT, R6, 0x1, PT ;  /* 0x000000010600780c */ /* 0x000fda0003f25070 */
[----:B------:R-:W-:Y:S05]  /*a250*/  @P1 BRA `(.L_x_46) ;  /* 0x0000000400601947 */ /* 0x000fea0003800000 */
[----:B------:R-:W-:Y:S01]  /*a260*/  IADD3 R10, R22, 0x1, RZ ;  /* 0x00000001160a7810 */ /* 0x000fe20007ffe0ff */
[----:B------:R-:W-:Y:S03]  /*a270*/  BSSY B0, `(.L_x_47) ;  /* 0x0000053000007945 */ /* 0x000fe60003800000 */
[----:B------:R-:W-:-:S04]  /*a280*/  ISETP.NE.AND P1, PT, R10, 0x2, PT ;  /* 0x000000020a00780c */ /* 0x000fc80003f25270 */
[----:B------:R-:W-:Y:S02]  /*a290*/  SEL R12, RZ, 0x1, P1 ;  /* 0x00000001ff0c7807 */ /* 0x000fe40000800000 */
[----:B------:R-:W-:Y:S02]  /*a2a0*/  SEL R10, R10, RZ, P1 ;  /* 0x000000ff0a0a7207 */ /* 0x000fe40000800000 */
[----:B------:R-:W-:Y:S01]  /*a2b0*/  LOP3.LUT R12, R19, R12, RZ, 0x3c, !PT ;  /* 0x0000000c130c7212 */ /* 0x000fe200078e3cff */
[----:B------:R-:W-:Y:S06]  /*a2c0*/  @!P6 BRA `(.L_x_48) ;  /* 0x000000040034e947 */ /* 0x000fec0003800000 */
[----:B------:R-:W-:Y:S01]  /*a2d0*/  IMAD.MOV.U32 R6, RZ, RZ, R9 ;  /* 0x000000ffff067224 */ /* 0x000fe200078e0009 */
[----:B------:R-:W-:Y:S06]  /*a2e0*/  @!P0 BRA `(.L_x_49) ;  /* 0x0000000000448947 */ /* 0x000fec0003800000 */
[----:B------:R-:W2:Y:S01]  /*a2f0*/  LDC R20, c[0x0][0x41c] ;  /* 0x00010700ff147b82 */ /* 0x000ea20000000800 */
[----:B------:R-:W-:Y:S02]  /*a300*/  ULDC.64 UR4, c[0x0][0x408] ;  /* 0x0001020000047ab9 */ /* 0x000fe40000000a00 */
[----:B------:R-:W-:-:S04]  /*a310*/  IMAD R21, R8, UR4, RZ ;  /* 0x0000000408157c24 */ /* 0x000fc8000f8e02ff */
[----:B------:R-:W-:Y:S01]  /*a320*/  IMAD R21, R0, UR5, R21 ;  /* 0x0000000500157c24 */ /* 0x000fe2000f8e0215 */
[----:B--2---:R-:W-:-:S13]  /*a330*/  ISETP.NE.AND P1, PT, R20, 0x1, PT ;  /* 0x000000011400780c */ /* 0x004fda0003f25270 */
[----:B------:R-:W2:Y:S02]  /*a340*/  @P1 LDC.64 R6, c[0x0][0x420] ;  /* 0x00010800ff061b82 */ /* 0x000ea40000000a00 */
[----:B--2---:R-:W-:-:S04]  /*a350*/  @P1 IMAD.HI.U32 R14, R11, R6, RZ ;  /* 0x000000060b0e1227 */ /* 0x004fc800078e00ff */
[----:B------:R-:W-:Y:S01]  /*a360*/  IMAD.MOV.U32 R6, RZ, RZ, R11 ;  /* 0x000000ffff067224 */ /* 0x000fe200078e000b */
[----:B------:R-:W-:-:S04]  /*a370*/  @P1 SHF.R.U32.HI R6, RZ, R7, R14 ;  /* 0x00000007ff061219 */ /* 0x000fc8000001160e */
[--C-:B------:R-:W-:Y:S02]  /*a380*/  SHF.R.S32.HI R7, RZ, 0x1f, R6.reuse ;  /* 0x0000001fff077819 */ /* 0x100fe40000011406 */
[----:B------:R-:W-:Y:S01]  /*a390*/  IADD3 R14, -R6, RZ, RZ ;  /* 0x000000ff060e7210 */ /* 0x000fe20007ffe1ff */
[----:B------:R-:W-:-:S04]  /*a3a0*/  IMAD.WIDE.U32 R6, R0, UR4, R6 ;  /* 0x0000000400067c25 */ /* 0x000fc8000f8e0006 */
[----:B------:R-:W-:Y:S01]  /*a3b0*/  IMAD.IADD R7, R21, 0x1, R7 ;  /* 0x0000000115077824 */ /* 0x000fe200078e0207 */
[----:B------:R-:W-:Y:S01]  /*a3c0*/  LEA R4, P1, R6, R4, 0x2 ;  /* 0x0000000406047211 */ /* 0x000fe200078210ff */
[----:B------:R-:W-:-:S03]  /*a3d0*/  IMAD R11, R20, R14, R11 ;  /* 0x0000000e140b7224 */ /* 0x000fc600078e020b */
[----:B------:R-:W-:-:S05]  /*a3e0*/  LEA.HI.X R5, R6, R5, R7, 0x2, P1 ;  /* 0x0000000506057211 */ /* 0x000fca00008f1407 */
[----:B------:R2:W5:Y:S04]  /*a3f0*/  LDG.E R6, desc[UR38][R4.64] ;  /* 0x0000002604067981 */ /* 0x000568000c1e1900 */
.L_x_49:
[----:B--2---:R-:W-:Y:S01]  /*a400*/  IMAD R5, R10, 0x8, R25 ;  /* 0x000000080a057824 */ /* 0x004fe200078e0219 */
[----:B------:R-:W-:Y:S02]  /*a410*/  SHF.L.U32 R4, R12, 0x1f, RZ ;  /* 0x0000001f0c047819 */ /* 0x000fe400000006ff */
[----:B------:R-:W-:Y:S02]  /*a420*/  ISETP.NE.AND P1, PT, R18, RZ, PT ;  /* 0x000000ff1200720c */ /* 0x000fe40003f25270 */
[----:B------:R-:W2:Y:S02]  /*a430*/  SYNCS.PHASECHK.TRANS64.TRYWAIT P2, [R5+URZ+0x30840], R4 ;  /* 0x03084004050075a7 */ /* 0x000ea4000804017f */
[----:B--2---:R-:W-:Y:S09]  /*a440*/  @!P2 BRA `(.L_x_50) ;  /* 0x000000180004a947 */ /* 0x004ff20003800000 */
.L_x_96:
[----:B------:R-:W-:Y:S05]  /*a450*/  @P1 BRA `(.L_x_51) ;  /* 0x0000000000141947 */ /* 0x000fea0003800000 */
[----:B------:R-:W-:Y:S02]  /*a460*/  ISETP.NE.AND P2, PT, R28, RZ, PT ;  /* 0x000000ff1c00720c */ /* 0x000fe40003f45270 */
[----:B--2---:R-:W-:-:S04]  /*a470*/  MOV R4, 0x6000 ;  /* 0x0000600000047802 */ /* 0x004fc80000000f00 */
[----:B------:R3:W-:Y:S07]  /*a480*/  SYNCS.ARRIVE.TRANS64 RZ, [R5+URZ+0x30830], R4 ;  /* 0x0308300405ff79a7 */ /* 0x0007ee000800003f */
[----:B------:R-:W-:Y:S05]  /*a490*/  @!P2 BRA `(.L_x_51) ;  /* 0x000000000004a947 */ /* 0x000fea0003800000 */
[----:B------:R-:W-:Y:S01]  /*a4a0*/  BPT.TRAP 0x1 ;  /* 0x000000040000795c */ /* 0x000fe20000300000 */
.L_x_51:
[----:B--23--:R-:W-:Y:S01]  /*a4b0*/  IMAD R4, R10, 0x6000, R25 ;  /* 0x000060000a047824 */ /* 0x00cfe200078e0219 */
[----:B------:R-:W-:Y:S01]  /*a4c0*/  R2UR UR9, R5 ;  /* 0x00000000050972ca */ /* 0x000fe200000e0000 */
[----:B------:R-:W-:Y:S01]  /*a4d0*/  UIADD3 UR4, UP0, UR40, 0x370, URZ ;  /* 0x0000037028047890 */ /* 0x000fe2000ff1e03f */
[----:B------:R-:W-:Y:S01]  /*a4e0*/  R2UR UR11, R11 ;  /* 0x000000000b0b72ca */ /* 0x000fe200000e0000 */
[----:B------:R-:W-:Y:S01]  /*a4f0*/  VIADD R5, R25, 0x30800 ;  /* 0x0003080019057836 */ /* 0x000fe20000000000 */
[----:B------:R-:W-:Y:S01]  /*a500*/  R2UR UR8, R4 ;  /* 0x00000000040872ca */ /* 0x000fe200000e0000 */
[----:B------:R-:W-:Y:S01]  /*a510*/  UIADD3.X UR5, URZ, UR41, URZ, UP0, !UPT ;  /* 0x000000293f057290 */ /* 0x000fe200087fe43f */
[----:B------:R-:W-:Y:S01]  /*a520*/  R2UR UR12, R3 ;  /* 0x00000000030c72ca */ /* 0x000fe200000e0000 */
[----:B------:R-:W-:Y:S01]  /*a530*/  IMAD R4, R22, 0x8, R5 ;  /* 0x0000000816047824 */ /* 0x000fe200078e0205 */
[----:B-----5:R-:W-:Y:S01]  /*a540*/  R2UR UR13, R6 ;  /* 0x00000000060d72ca */ /* 0x020fe200000e0000 */
[----:B------:R-:W-:Y:S01]  /*a550*/  UMOV UR6, 0x0 ;  /* 0x0000000000067882 */ /* 0x000fe20000000000 */
[----:B------:R-:W-:Y:S01]  /*a560*/  SHF.L.U32 R7, R19, 0x1f, RZ ;  /* 0x0000001f13077819 */ /* 0x000fe200000006ff */
[----:B------:R-:W-:Y:S01]  /*a570*/  UMOV UR7, 0x14f00000 ;  /* 0x14f0000000077882 */ /* 0x000fe20000000000 */
[----:B------:R-:W-:Y:S01]  /*a580*/  UMOV UR10, URZ ;  /* 0x0000003f000a7c82 */ /* 0x000fe20008000000 */
[----:B------:R-:W-:-:S02]  /*a590*/  UIADD3 UR9, UR9, 0x30830, URZ ;  /* 0x0003083009097890 */ /* 0x000fc4000fffe03f */
[----:B------:R-:W-:Y:S02]  /*a5a0*/  UIMAD UR11, UR11, 0xc0, URZ ;  /* 0x000000c00b0b78a4 */ /* 0x000fe4000f8e023f */
[----:B------:R-:W-:-:S09]  /*a5b0*/  UIADD3 UR8, UR8, 0x12400, URZ ;  /* 0x0001240008087890 */ /* 0x000fd2000fffe03f */
[----:B------:R2:W-:Y:S01]  /*a5c0*/  UTMALDG.4D [UR8], [UR4], desc[UR6] ;  /* 0x00000608040075b4 */ /* 0x0005e20008019000 */
[----:B------:R-:W3:Y:S02]  /*a5d0*/  SYNCS.PHASECHK.TRANS64.TRYWAIT P2, [R4+URZ+0x60], R7 ;  /* 0x00006007040075a7 */ /* 0x000ee4000804017f */
[----:B--23--:R-:W-:Y:S05]  /*a5e0*/  @!P2 BRA `(.L_x_52) ;  /* 0x0000001400b0a947 */ /* 0x00cfea0003800000 */
.L_x_97:
[----:B------:R-:W-:Y:S05]  /*a5f0*/  @P1 BRA `(.L_x_53) ;  /* 0x0000000000181947 */ /* 0x000fea0003800000 */
[----:B------:R-:W-:Y:S01]  /*a600*/  ISETP.NE.AND P1, PT, R28, RZ, PT ;  /* 0x000000ff1c00720c */ /* 0x000fe20003f25270 */
[----:B------:R-:W-:Y:S01]  /*a610*/  IMAD.MOV.U32 R5, RZ, RZ, 0x6000 ;  /* 0x00006000ff057424 */ /* 0x000fe200078e00ff */
[----:B--2---:R-:W-:-:S04]  /*a620*/  LEA R4, R22, R25, 0x3 ;  /* 0x0000001916047211 */ /* 0x004fc800078e18ff */
[----:B------:R3:W-:Y:S07]  /*a630*/  SYNCS.ARRIVE.TRANS64 RZ, [R4+URZ+0x30850], R5 ;  /* 0x0308500504ff79a7 */ /* 0x0007ee000800003f */
[----:B------:R-:W-:Y:S05]  /*a640*/  @!P1 BRA `(.L_x_53) ;  /* 0x0000000000049947 */ /* 0x000fea0003800000 */
[----:B------:R-:W-:Y:S01]  /*a650*/  BPT.TRAP 0x1 ;  /* 0x000000040000795c */ /* 0x000fe20000300000 */
.L_x_53:
[----:B--23--:R-:W2:Y:S01]  /*a660*/  LDL.LU R4, [R1] ;  /* 0x0000000001047983 */ /* 0x00cea20000300800 */
[----:B------:R-:W-:Y:S01]  /*a670*/  IMAD R5, R22, 0x6000, R25 ;  /* 0x0000600016057824 */ /* 0x000fe200078e0219 */
[----:B------:R-:W-:Y:S01]  /*a680*/  R2UR UR13, R9 ;  /* 0x00000000090d72ca */ /* 0x000fe200000e0000 */
[----:B------:R-:W-:Y:S01]  /*a690*/  UIADD3 UR4, UP0, UR40, 0x470, URZ ;  /* 0x0000047028047890 */ /* 0x000fe2000ff1e03f */
[----:B------:R-:W-:Y:S01]  /*a6a0*/  R2UR UR12, R3 ;  /* 0x00000000030c72ca */ /* 0x000fe200000e0000 */
[----:B------:R-:W-:Y:S01]  /*a6b0*/  UMOV UR6, 0x0 ;  /* 0x0000000000067882 */ /* 0x000fe20000000000 */
[----:B------:R-:W-:Y:S01]  /*a6c0*/  R2UR UR8, R5 ;  /* 0x00000000050872ca */ /* 0x000fe200000e0000 */
[----:B------:R-:W-:Y:S01]  /*a6d0*/  UIADD3.X UR5, URZ, UR41, URZ, UP0, !UPT ;  /* 0x000000293f057290 */ /* 0x000fe200087fe43f */
[----:B------:R3:W-:Y:S01]  /*a6e0*/  STL [R1], R11 ;  /* 0x0000000b01007387 */ /* 0x0007e20000100800 */
[----:B------:R-:W-:Y:S01]  /*a6f0*/  UMOV UR7, 0x14f00000 ;  /* 0x14f0000000077882 */ /* 0x000fe20000000000 */
[----:B------:R-:W-:Y:S01]  /*a700*/  UMOV UR10, URZ ;  /* 0x0000003f000a7c82 */ /* 0x000fe20008000000 */
[----:B------:R-:W-:-:S08]  /*a710*/  IMAD.MOV.U32 R9, RZ, RZ, R6 ;  /* 0x000000ffff097224 */ /* 0x000fd000078e0006 */
[----:B------:R-:W-:Y:S01]  /*a720*/  UIADD3 UR8, UR8, 0x400, URZ ;  /* 0x0000040008087890 */ /* 0x000fe2000fffe03f */
[----:B--2---:R-:W-:Y:S02]  /*a730*/  R2UR UR11, R4 ;  /* 0x00000000040b72ca */ /* 0x004fe400000e0000 */
[----:B------:R-:W-:-:S04]  /*a740*/  LEA R4, R22, R25, 0x3 ;  /* 0x0000001916047211 */ /* 0x000fc800078e18ff */
[----:B------:R-:W-:-:S07]  /*a750*/  R2UR UR9, R4 ;  /* 0x00000000040972ca */ /* 0x000fce00000e0000 */
[----:B------:R-:W-:-:S06]  /*a760*/  UIMAD UR11, UR11, 0xc0, URZ ;  /* 0x000000c00b0b78a4 */ /* 0x000fcc000f8e023f */
[----:B------:R-:W-:-:S09]  /*a770*/  UIADD3 UR9, UR9, 0x30850, URZ ;  /* 0x0003085009097890 */ /* 0x000fd2000fffe03f */
[----:B------:R3:W-:Y:S02]  /*a780*/  UTMALDG.4D [UR8], [UR4], desc[UR6] ;  /* 0x00000608040075b4 */ /* 0x0007e40008019000 */
[----:B---3--:R-:W-:Y:S01]  /*a790*/  NOP ;  /* 0x0000000000007918 */ /* 0x008fe20000000000 */
.L_x_48:
[----:B------:R-:W-:Y:S05]  /*a7a0*/  BSYNC B0 ;  /* 0x0000000000007941 */ /* 0x000fea0003800000 */
.L_x_47:
[----:B------:R-:W-:Y:S01]  /*a7b0*/  IADD3 R11, R2, -0x3, RZ ;  /* 0xfffffffd020b7810 */ /* 0x000fe20007ffe0ff */
[----:B------:R-:W-:Y:S01]  /*a7c0*/  IMAD.MOV.U32 R22, RZ, RZ, R10 ;  /* 0x000000ffff167224 */ /* 0x000fe200078e000a */
[----:B------:R-:W-:-:S07]  /*a7d0*/  MOV R19, R12 ;  /* 0x0000000c00137202 */ /* 0x000fce0000000f00 */
.L_x_46:
[----:B------:R-:W-:Y:S01]  /*a7e0*/  IMAD.MOV R2, RZ, RZ, -R15 ;  /* 0x000000ffff027224 */ /* 0x000fe200078e0a0f */
[----:B------:R-:W-:Y:S04]  /*a7f0*/  BSSY B0, `(.L_x_45) ;  /* 0x00000b2000007945 */ /* 0x000fe80003800000 */
[----:B------:R-:W-:-:S13]  /*a800*/  ISETP.NE.AND P1, PT, R13, R2, PT ;  /* 0x000000020d00720c */ /* 0x000fda0003f25270 */
[----:B------:R-:W-:Y:S05]  /*a810*/  @!P1 BRA `(.L_x_54) ;  /* 0x0000000800bc9947 */ /* 0x000fea0003800000 */
[----:B------:R-:W-:-:S07]  /*a820*/  MOV R4, R9 ;  /* 0x0000000900047202 */ /* 0x000fce0000000f00 */
.L_x_69:
[----:B------:R-:W-:Y:S01]  /*a830*/  VIADD R2, R22, 0x1 ;  /* 0x0000000116027836 */ /* 0x000fe20000000000 */
[----:B------:R-:W-:Y:S04]  /*a840*/  BSSY B1, `(.L_x_55) ;  /* 0x0000053000017945 */ /* 0x000fe80003800000 */
[----:B------:R-:W-:-:S04]  /*a850*/  ISETP.NE.AND P1, PT, R2, 0x2, PT ;  /* 0x000000020200780c */ /* 0x000fc80003f25270 */
[----:B-1----:R-:W-:Y:S02]  /*a860*/  SEL R10, RZ, 0x1, P1 ;  /* 0x00000001ff0a7807 */ /* 0x002fe40000800000 */
[----:B------:R-:W-:Y:S02]  /*a870*/  SEL R2, R2, RZ, P1 ;  /* 0x000000ff02027207 */ /* 0x000fe40000800000 */
[----:B------:R-:W-:Y:S01]  /*a880*/  LOP3.LUT R10, R19, R10, RZ, 0x3c, !PT ;  /* 0x0000000a130a7212 */ /* 0x000fe200078e3cff */
[----:B------:R-:W-:Y:S06]  /*a890*/  @!P6 BRA `(.L_x_56) ;  /* 0x000000040034e947 */ /* 0x000fec0003800000 */
[----:B------:R-:W-:Y:S01]  /*a8a0*/  MOV R12, R11 ;  /* 0x0000000b000c7202 */ /* 0x000fe20000000f00 */
[----:B------:R-:W-:Y:S06]  /*a8b0*/  @!P0 BRA `(.L_x_57) ;  /* 0x00000000004c8947 */ /* 0x000fec0003800000 */
[----:B------:R-:W2:Y:S01]  /*a8c0*/  LDC R12, c[0x0][0x41c] ;  /* 0x00010700ff0c7b82 */ /* 0x000ea20000000800 */
[----:B-1----:R-:W-:Y:S01]  /*a8d0*/  IMAD.MOV.U32 R13, RZ, RZ, R11 ;  /* 0x000000ffff0d7224 */ /* 0x002fe200078e000b */
[----:B------:R-:W-:Y:S02]  /*a8e0*/  ULDC.64 UR4, c[0x0][0x408] ;  /* 0x0001020000047ab9 */ /* 0x000fe40000000a00 */
[----:B------:R-:W-:-:S04]  /*a8f0*/  IMAD R15, R8, UR4, RZ ;  /* 0x00000004080f7c24 */ /* 0x000fc8000f8e02ff */
[----:B------:R-:W-:Y:S01]  /*a900*/  IMAD R15, R0, UR5, R15 ;  /* 0x00000005000f7c24 */ /* 0x000fe2000f8e020f */
[----:B--2---:R-:W-:-:S13]  /*a910*/  ISETP.NE.AND P1, PT, R12, 0x1, PT ;  /* 0x000000010c00780c */ /* 0x004fda0003f25270 */
[----:B------:R-:W1:Y:S02]  /*a920*/  @P1 LDC.64 R4, c[0x0][0x420] ;  /* 0x00010800ff041b82 */ /* 0x000e640000000a00 */
[----:B-1----:R-:W-:-:S05]  /*a930*/  @P1 IMAD.HI.U32 R4, R11, R4, RZ ;  /* 0x000000040b041227 */ /* 0x002fca00078e00ff */
[----:B------:R-:W-:Y:S02]  /*a940*/  @P1 SHF.R.U32.HI R13, RZ, R5, R4 ;  /* 0x00000005ff0d1219 */ /* 0x000fe40000011604 */
[----:B------:R-:W1:Y:S02]  /*a950*/  LDC.64 R4, c[0x0][0x3f8] ;  /* 0x0000fe00ff047b82 */ /* 0x000e640000000a00 */
[----:B------:R-:W-:Y:S02]  /*a960*/  SHF.R.S32.HI R7, RZ, 0x1f, R13 ;  /* 0x0000001fff077819 */ /* 0x000fe4000001140d */
[----:B------:R-:W-:-:S05]  /*a970*/  MOV R6, R13 ;  /* 0x0000000d00067202 */ /* 0x000fca0000000f00 */
[----:B------:R-:W-:-:S04]  /*a980*/  IMAD.WIDE.U32 R6, R0, UR4, R6 ;  /* 0x0000000400067c25 */ /* 0x000fc8000f8e0006 */
[----:B------:R-:W-:Y:S01]  /*a990*/  IMAD.IADD R7, R15, 0x1, R7 ;  /* 0x000000010f077824 */ /* 0x000fe200078e0207 */
[----:B-1----:R-:W-:-:S04]  /*a9a0*/  LEA R4, P1, R6, R4, 0x2 ;  /* 0x0000000406047211 */ /* 0x002fc800078210ff */
[----:B------:R-:W-:-:S05]  /*a9b0*/  LEA.HI.X R5, R6, R5, R7, 0x2, P1 ;  /* 0x0000000506057211 */ /* 0x000fca00008f1407 */
[----:B------:R2:W5:Y:S01]  /*a9c0*/  LDG.E R4, desc[UR38][R4.64] ;  /* 0x0000002604047981 */ /* 0x000562000c1e1900 */
[----:B------:R-:W-:-:S05]  /*a9d0*/  IADD3 R6, -R13, RZ, RZ ;  /* 0x000000ff0d067210 */ /* 0x000fca0007ffe1ff */
[----:B------:R-:W-:-:S07]  /*a9e0*/  IMAD R12, R12, R6, R11 ;  /* 0x000000060c0c7224 */ /* 0x000fce00078e020b */
.L_x_57:
[----:B------:R-:W-:Y:S01]  /*a9f0*/  IMAD R6, R2, 0x8, R25 ;  /* 0x0000000802067824 */ /* 0x000fe200078e0219 */
[----:B--2---:R-:W-:Y:S02]  /*aa00*/  SHF.L.U32 R5, R10, 0x1f, RZ ;  /* 0x0000001f0a057819 */ /* 0x004fe400000006ff */
[----:B------:R-:W-:Y:S02]  /*aa10*/  ISETP.NE.AND P1, PT, R18, RZ, PT ;  /* 0x000000ff1200720c */ /* 0x000fe40003f25270 */
[----:B------:R-:W2:Y:S02]  /*aa20*/  SYNCS.PHASECHK.TRANS64.TRYWAIT P2, [R6+URZ+0x30840], R5 ;  /* 0x03084005060075a7 */ /* 0x000ea4000804017f */
[----:B--2---:R-:W-:Y:S09]  /*aa30*/  @!P2 BRA `(.L_x_58) ;  /* 0x0000001000b0a947 */ /* 0x004ff20003800000 */
.L_x_98:
[----:B------:R-:W-:Y:S05]  /*aa40*/  @P1 BRA `(.L_x_59) ;  /* 0x0000000000141947 */ /* 0x000fea0003800000 */
[----:B------:R-:W-:Y:S02]  /*aa50*/  ISETP.NE.AND P2, PT, R28, RZ, PT ;  /* 0x000000ff1c00720c */ /* 0x000fe40003f45270 */
[----:B--2---:R-:W-:-:S04]  /*aa60*/  MOV R5, 0x6000 ;  /* 0x0000600000057802 */ /* 0x004fc80000000f00 */
[----:B------:R3:W-:Y:S07]  /*aa70*/  SYNCS.ARRIVE.TRANS64 RZ, [R6+URZ+0x30830], R5 ;  /* 0x0308300506ff79a7 */ /* 0x0007ee000800003f */
[----:B------:R-:W-:Y:S05]  /*aa80*/  @!P2 BRA `(.L_x_59) ;  /* 0x000000000004a947 */ /* 0x000fea0003800000 */
[----:B------:R-:W-:Y:S01]  /*aa90*/  BPT.TRAP 0x1 ;  /* 0x000000040000795c */ /* 0x000fe20000300000 */
.L_x_59:
[----:B--23--:R-:W-:Y:S01]  /*aaa0*/  IMAD R5, R2, 0x6000, R25 ;  /* 0x0000600002057824 */ /* 0x00cfe200078e0219 */
[----:B------:R-:W-:Y:S01]  /*aab0*/  R2UR UR9, R6 ;  /* 0x00000000060972ca */ /* 0x000fe200000e0000 */
[----:B------:R-:W-:Y:S01]  /*aac0*/  UIADD3 UR4, UP0, UR40, 0x370, URZ ;  /* 0x0000037028047890 */ /* 0x000fe2000ff1e03f */
[----:B------:R-:W-:Y:S01]  /*aad0*/  R2UR UR11, R12 ;  /* 0x000000000c0b72ca */ /* 0x000fe200000e0000 */
[----:B------:R-:W-:Y:S01]  /*aae0*/  UMOV UR6, 0x0 ;  /* 0x0000000000067882 */ /* 0x000fe20000000000 */
[----:B------:R-:W-:Y:S01]  /*aaf0*/  R2UR UR8, R5 ;  /* 0x00000000050872ca */ /* 0x000fe200000e0000 */
[----:B------:R-:W-:Y:S01]  /*ab00*/  UIADD3.X UR5, URZ, UR41, URZ, UP0, !UPT ;  /* 0x000000293f057290 */ /* 0x000fe200087fe43f */
[----:B------:R-:W-:Y:S01]  /*ab10*/  R2UR UR12, R3 ;  /* 0x00000000030c72ca */ /* 0x000fe200000e0000 */
[----:B------:R-:W-:Y:S01]  /*ab20*/  VIADD R5, R25, 0x30800 ;  /* 0x0003080019057836 */ /* 0x000fe20000000000 */
[----:B-----5:R-:W-:Y:S01]  /*ab30*/  R2UR UR13, R4 ;  /* 0x00000000040d72ca */ /* 0x020fe200000e0000 */
[----:B------:R-:W-:Y:S01]  /*ab40*/  UMOV UR7, 0x14f00000 ;  /* 0x14f0000000077882 */ /* 0x000fe20000000000 */
[----:B------:R-:W-:Y:S01]  /*ab50*/  SHF.L.U32 R19, R19, 0x1f, RZ ;  /* 0x0000001f13137819 */ /* 0x000fe200000006ff */
[----:B------:R-:W-:Y:S01]  /*ab60*/  UMOV UR10, URZ ;  /* 0x0000003f000a7c82 */ /* 0x000fe20008000000 */
[----:B------:R-:W-:Y:S01]  /*ab70*/  LEA R6, R22, R5, 0x3 ;  /* 0x0000000516067211 */ /* 0x000fe200078e18ff */
[----:B------:R-:W-:-:S02]  /*ab80*/  UIADD3 UR9, UR9, 0x30830, URZ ;  /* 0x0003083009097890 */ /* 0x000fc4000fffe03f */
[----:B------:R-:W-:Y:S02]  /*ab90*/  UIMAD UR11, UR11, 0xc0, URZ ;  /* 0x000000c00b0b78a4 */ /* 0x000fe4000f8e023f */
[----:B------:R-:W-:-:S09]  /*aba0*/  UIADD3 UR8, UR8, 0x12400, URZ ;  /* 0x0001240008087890 */ /* 0x000fd2000fffe03f */
[----:B------:R2:W-:Y:S01]  /*abb0*/  UTMALDG.4D [UR8], [UR4], desc[UR6] ;  /* 0x00000608040075b4 */ /* 0x0005e20008019000 */
[----:B------:R-:W3:Y:S02]  /*abc0*/  SYNCS.PHASECHK.TRANS64.TRYWAIT P2, [R6+URZ+0x60], R19 ;  /* 0x00006013060075a7 */ /* 0x000ee4000804017f */
[----:B--23--:R-:W-:Y:S05]  /*abd0*/  @!P2 BRA `(.L_x_60) ;  /* 0x00000010005ca947 */ /* 0x00cfea0003800000 */
.L_x_99:
[----:B------:R-:W-:Y:S05]  /*abe0*/  @P1 BRA `(.L_x_61) ;  /* 0x0000000000141947 */ /* 0x000fea0003800000 */
[----:B------:R-:W-:Y:S01]  /*abf0*/  ISETP.NE.AND P1, PT, R28, RZ, PT ;  /* 0x000000ff1c00720c */ /* 0x000fe20003f25270 */
[----:B------:R-:W-:-:S04]  /*ac00*/  IMAD.MOV.U32 R5, RZ, RZ, 0x6000 ;  /* 0x00006000ff057424 */ /* 0x000fc800078e00ff */
[----:B------:R3:W-:Y:S08]  /*ac10*/  SYNCS.ARRIVE.TRANS64 RZ, [R6+URZ+0x50], R5 ;  /* 0x0000500506ff79a7 */ /* 0x0007f0000800003f */
[----:B------:R-:W-:Y:S05]  /*ac20*/  @!P1 BRA `(.L_x_61) ;  /* 0x0000000000049947 */ /* 0x000fea0003800000 */
[----:B------:R-:W-:Y:S01]  /*ac30*/  BPT.TRAP 0x1 ;  /* 0x000000040000795c */ /* 0x000fe20000300000 */
.L_x_61:
[----:B---3--:R-:W3:Y:S01]  /*ac40*/  LDL.LU R5, [R1] ;  /* 0x0000000001057983 */ /* 0x008ee20000300800 */
[----:B------:R-:W-:Y:S01]  /*ac50*/  IMAD R22, R22, 0x6000, R25 ;  /* 0x0000600016167824 */ /* 0x000fe200078e0219 */
[----:B------:R-:W-:Y:S01]  /*ac60*/  R2UR UR9, R6 ;  /* 0x00000000060972ca */ /* 0x000fe200000e0000 */
[----:B------:R-:W-:Y:S01]  /*ac70*/  UIADD3 UR4, UP0, UR40, 0x470, URZ ;  /* 0x0000047028047890 */ /* 0x000fe2000ff1e03f */
[----:B------:R-:W-:Y:S01]  /*ac80*/  R2UR UR13, R9 ;  /* 0x00000000090d72ca */ /* 0x000fe200000e0000 */
[----:B------:R-:W-:Y:S01]  /*ac90*/  UMOV UR6, 0x0 ;  /* 0x0000000000067882 */ /* 0x000fe20000000000 */
[----:B------:R-:W-:Y:S01]  /*aca0*/  R2UR UR8, R22 ;  /* 0x00000000160872ca */ /* 0x000fe200000e0000 */
[----:B------:R-:W-:Y:S01]  /*acb0*/  UIADD3.X UR5, URZ, UR41, URZ, UP0, !UPT ;  /* 0x000000293f057290 */ /* 0x000fe200087fe43f */
[----:B------:R-:W-:Y:S01]  /*acc0*/  R2UR UR12, R3 ;  /* 0x00000000030c72ca */ /* 0x000fe200000e0000 */
[----:B------:R-:W-:Y:S01]  /*acd0*/  UMOV UR7, 0x14f00000 ;  /* 0x14f0000000077882 */ /* 0x000fe20000000000 */
[----:B------:R-:W-:Y:S01]  /*ace0*/  UMOV UR10, URZ ;  /* 0x0000003f000a7c82 */ /* 0x000fe20008000000 */
[----:B------:R4:W-:Y:S01]  /*acf0*/  STL [R1], R12 ;  /* 0x0000000c01007387 */ /* 0x0009e20000100800 */
[----:B------:R-:W-:-:S03]  /*ad00*/  MOV R9, R4 ;  /* 0x0000000400097202 */ /* 0x000fc60000000f00 */
[----:B------:R-:W-:-:S04]  /*ad10*/  UIADD3 UR9, UR9, 0x50, URZ ;  /* 0x0000005009097890 */ /* 0x000fc8000fffe03f */
[----:B------:R-:W-:Y:S01]  /*ad20*/  UIADD3 UR8, UR8, 0x400, URZ ;  /* 0x0000040008087890 */ /* 0x000fe2000fffe03f */
[----:B---3--:R-:W-:-:S13]  /*ad30*/  R2UR UR11, R5 ;  /* 0x00000000050b72ca */ /* 0x008fda00000e0000 */
[----:B------:R-:W-:-:S09]  /*ad40*/  UIMAD UR11, UR11, 0xc0, URZ ;  /* 0x000000c00b0b78a4 */ /* 0x000fd2000f8e023f */
[----:B------:R4:W-:Y:S02]  /*ad50*/  UTMALDG.4D [UR8], [UR4], desc[UR6] ;  /* 0x00000608040075b4 */ /* 0x0009e40008019000 */
[----:B----4-:R-:W-:Y:S01]  /*ad60*/  NOP ;  /* 0x0000000000007918 */ /* 0x010fe20000000000 */
.L_x_56:
[----:B------:R-:W-:Y:S05]  /*ad70*/  BSYNC B1 ;  /* 0x0000000000017941 */ /* 0x000fea0003800000 */
.L_x_55:
[----:B------:R-:W-:Y:S01]  /*ad80*/  VIADD R22, R2, 0x1 ;  /* 0x0000000102167836 */ /* 0x000fe20000000000 */
[----:B------:R-:W-:Y:S04]  /*ad90*/  BSSY B1, `(.L_x_62) ;  /* 0x0000054000017945 */ /* 0x000fe80003800000 */
[----:B------:R-:W-:-:S04]  /*ada0*/  ISETP.NE.AND P1, PT, R22, 0x2, PT ;  /* 0x000000021600780c */ /* 0x000fc80003f25270 */
[----:B--2---:R-:W-:Y:S02]  /*adb0*/  SEL R19, RZ, 0x1, P1 ;  /* 0x00000001ff137807 */ /* 0x004fe40000800000 */
[----:B------:R-:W-:Y:S02]  /*adc0*/  SEL R22, R22, RZ, P1 ;  /* 0x000000ff16167207 */ /* 0x000fe40000800000 */
[----:B------:R-:W-:Y:S01]  /*add0*/  LOP3.LUT R19, R10, R19, RZ, 0x3c, !PT ;  /* 0x000000130a137212 */ /* 0x000fe200078e3cff */
[----:B------:R-:W-:Y:S06]  /*ade0*/  @!P6 BRA `(.L_x_63) ;  /* 0x000000040038e947 */ /* 0x000fec0003800000 */
[----:B-1----:R-:W-:Y:S01]  /*adf0*/  IADD3 R13, R11, -0x1, RZ ;  /* 0xffffffff0b0d7810 */ /* 0x002fe20007ffe0ff */
[----:B------:R-:W-:Y:S06]  /*ae00*/  @!P0 BRA `(.L_x_64) ;  /* 0x00000000004c8947 */ /* 0x000fec0003800000 */
[----:B------:R-:W1:Y:S01]  /*ae10*/  LDC R12, c[0x0][0x41c] ;  /* 0x00010700ff0c7b82 */ /* 0x000e620000000800 */
[----:B------:R-:W-:Y:S01]  /*ae20*/  IMAD.MOV.U32 R15, RZ, RZ, R13 ;  /* 0x000000ffff0f7224 */ /* 0x000fe200078e000d */
[----:B------:R-:W-:Y:S02]  /*ae30*/  ULDC.64 UR4, c[0x0][0x408] ;  /* 0x0001020000047ab9 */ /* 0x000fe40000000a00 */
[----:B------:R-:W-:-:S04]  /*ae40*/  IMAD R21, R8, UR4, RZ ;  /* 0x0000000408157c24 */ /* 0x000fc8000f8e02ff */
[----:B------:R-:W-:Y:S01]  /*ae50*/  IMAD R21, R0, UR5, R21 ;  /* 0x0000000500157c24 */ /* 0x000fe2000f8e0215 */
[----:B-1----:R-:W-:-:S13]  /*ae60*/  ISETP.NE.AND P1, PT, R12, 0x1, PT ;  /* 0x000000010c00780c */ /* 0x002fda0003f25270 */
        /* <DEDUP_REMOVED lines=13> */
.L_x_64:
[----:B-1----:R-:W-:Y:S01]  /*af40*/  IMAD R5, R22, 0x8, R25 ;  /* 0x0000000816057824 */ /* 0x002fe200078e0219 */
[----:B------:R-:W-:Y:S02]  /*af50*/  SHF.L.U32 R6, R19, 0x1f, RZ ;  /* 0x0000001f13067819 */ /* 0x000fe400000006ff */
[----:B------:R-:W-:Y:S02]  /*af60*/  ISETP.NE.AND P1, PT, R18, RZ, PT ;  /* 0x000000ff1200720c */ /* 0x000fe40003f25270 */
[----:B------:R-:W1:Y:S02]  /*af70*/  SYNCS.PHASECHK.TRANS64.TRYWAIT P2, [R5+URZ+0x30840], R6 ;  /* 0x03084006050075a7 */ /* 0x000e64000804017f */
[----:B-1----:R-:W-:Y:S09]  /*af80*/  @!P2 BRA `(.L_x_65) ;  /* 0x0000000c0084a947 */ /* 0x002ff20003800000 */
.L_x_100:
[----:B------:R-:W-:Y:S05]  /*af90*/  @P1 BRA `(.L_x_66) ;  /* 0x0000000000141947 */ /* 0x000fea0003800000 */
[----:B------:R-:W-:Y:S02]  /*afa0*/  ISETP.NE.AND P2, PT, R28, RZ, PT ;  /* 0x000000ff1c00720c */ /* 0x000fe40003f45270 */
[----:B-1----:R-:W-:-:S04]  /*afb0*/  MOV R6, 0x6000 ;  /* 0x0000600000067802 */ /* 0x002fc80000000f00 */
[----:B------:R2:W-:Y:S07]  /*afc0*/  SYNCS.ARRIVE.TRANS64 RZ, [R5+URZ+0x30830], R6 ;  /* 0x0308300605ff79a7 */ /* 0x0005ee000800003f */
[----:B------:R-:W-:Y:S05]  /*afd0*/  @!P2 BRA `(.L_x_66) ;  /* 0x000000000004a947 */ /* 0x000fea0003800000 */
[----:B------:R-:W-:Y:S01]  /*afe0*/  BPT.TRAP 0x1 ;  /* 0x000000040000795c */ /* 0x000fe20000300000 */
.L_x_66:
[----:B-12---:R-:W-:Y:S01]  /*aff0*/  IMAD R5, R22, 0x6000, R25 ;  /* 0x0000600016057824 */ /* 0x006fe200078e0219 */
[----:B------:R-:W-:Y:S01]  /*b000*/  R2UR UR11, R13 ;  /* 0x000000000d0b72ca */ /* 0x000fe200000e0000 */
[----:B------:R-:W-:Y:S01]  /*b010*/  UIADD3 UR4, UP0, UR40, 0x370, URZ ;  /* 0x0000037028047890 */ /* 0x000fe2000ff1e03f */
[----:B------:R-:W-:Y:S01]  /*b020*/  R2UR UR12, R3 ;  /* 0x00000000030c72ca */ /* 0x000fe200000e0000 */
[----:B------:R-:W-:Y:S01]  /*b030*/  UMOV UR6, 0x0 ;  /* 0x0000000000067882 */ /* 0x000fe20000000000 */
[----:B------:R-:W-:Y:S01]  /*b040*/  R2UR UR8, R5 ;  /* 0x00000000050872ca */ /* 0x000fe200000e0000 */
[----:B------:R-:W-:Y:S01]  /*b050*/  VIADD R5, R25, 0x30800 ;  /* 0x0003080019057836 */ /* 0x000fe20000000000 */
[----:B-----5:R-:W-:Y:S01]  /*b060*/  R2UR UR13, R4 ;  /* 0x00000000040d72ca */ /* 0x020fe200000e0000 */
[----:B------:R-:W-:Y:S01]  /*b070*/  UIADD3.X UR5, URZ, UR41, URZ, UP0, !UPT ;  /* 0x000000293f057290 */ /* 0x000fe200087fe43f */
[----:B------:R-:W-:Y:S01]  /*b080*/  SHF.L.U32 R10, R10, 0x1f, RZ ;  /* 0x0000001f0a0a7819 */ /* 0x000fe200000006ff */
[----:B------:R-:W-:Y:S01]  /*b090*/  UMOV UR7, 0x14f00000 ;  /* 0x14f0000000077882 */ /* 0x000fe20000000000 */
[----:B------:R-:W-:Y:S01]  /*b0a0*/  LEA R6, R22, R5, 0x3 ;  /* 0x0000000516067211 */ /* 0x000fe200078e18ff */
[----:B------:R-:W-:Y:S01]  /*b0b0*/  IMAD R5, R2, 0x8, R5 ;  /* 0x0000000802057824 */ /* 0x000fe200078e0205 */
[----:B------:R-:W-:Y:S01]  /*b0c0*/  UMOV UR10, URZ ;  /* 0x0000003f000a7c82 */ /* 0x000fe20008000000 */
[----:B------:R-:W-:Y:S01]  /*b0d0*/  UIMAD UR11, UR11, 0xc0, URZ ;  /* 0x000000c00b0b78a4 */ /* 0x000fe2000f8e023f */
[----:B------:R-:W-:-:S03]  /*b0e0*/  R2UR UR9, R6 ;  /* 0x00000000060972ca */ /* 0x000fc600000e0000 */
[----:B------:R-:W-:-:S10]  /*b0f0*/  UIADD3 UR8, UR8, 0x12400, URZ ;  /* 0x0001240008087890 */ /* 0x000fd4000fffe03f */
[----:B------:R-:W-:-:S09]  /*b100*/  UIADD3 UR9, UR9, 0x30, URZ ;  /* 0x0000003009097890 */ /* 0x000fd2000fffe03f */
[----:B------:R1:W-:Y:S01]  /*b110*/  UTMALDG.4D [UR8], [UR4], desc[UR6] ;  /* 0x00000608040075b4 */ /* 0x0003e20008019000 */
[----:B------:R-:W2:Y:S02]  /*b120*/  SYNCS.PHASECHK.TRANS64.TRYWAIT P2, [R5+URZ+0x60], R10 ;  /* 0x0000600a050075a7 */ /* 0x000ea4000804017f */
[----:B-12---:R-:W-:Y:S05]  /*b130*/  @!P2 BRA `(.L_x_67) ;  /* 0x0000000c002ca947 */ /* 0x006fea0003800000 */
.L_x_101:
[----:B------:R-:W-:Y:S05]  /*b140*/  @P1 BRA `(.L_x_68) ;  /* 0x0000000000141947 */ /* 0x000fea0003800000 */
[----:B------:R-:W-:Y:S02]  /*b150*/  ISETP.NE.AND P1, PT, R28, RZ, PT ;  /* 0x000000ff1c00720c */ /* 0x000fe40003f25270 */
[----:B------:R-:W-:-:S04]  /*b160*/  MOV R6, 0x6000 ;  /* 0x0000600000067802 */ /* 0x000fc80000000f00 */
[----:B------:R2:W-:Y:S07]  /*b170*/  SYNCS.ARRIVE.TRANS64 RZ, [R5+URZ+0x50], R6 ;  /* 0x0000500605ff79a7 */ /* 0x0005ee000800003f */
[----:B------:R-:W-:Y:S05]  /*b180*/  @!P1 BRA `(.L_x_68) ;  /* 0x0000000000049947 */ /* 0x000fea0003800000 */
[----:B------:R-:W-:Y:S01]  /*b190*/  BPT.TRAP 0x1 ;  /* 0x000000040000795c */ /* 0x000fe20000300000 */
.L_x_68:
[----:B--2---:R-:W2:Y:S01]  /*b1a0*/  LDL.LU R6, [R1] ;  /* 0x0000000001067983 */ /* 0x004ea20000300800 */
        /* <DEDUP_REMOVED lines=11> */
[----:B------:R-:W-:-:S03]  /*b260*/  IMAD.MOV.U32 R9, RZ, RZ, R4 ;  /* 0x000000ffff097224 */ /* 0x000fc600078e0004 */
[----:B------:R-:W-:-:S04]  /*b270*/  UIADD3 UR9, UR9, 0x50, URZ ;  /* 0x0000005009097890 */ /* 0x000fc8000fffe03f */
[----:B------:R-:W-:Y:S01]  /*b280*/  UIADD3 UR8, UR8, 0x400, URZ ;  /* 0x0000040008087890 */ /* 0x000fe2000fffe03f */
[----:B--2---:R-:W-:-:S13]  /*b290*/  R2UR UR11, R6 ;  /* 0x00000000060b72ca */ /* 0x004fda00000e0000 */
[----:B------:R-:W-:-:S09]  /*b2a0*/  UIMAD UR11, UR11, 0xc0, URZ ;  /* 0x000000c00b0b78a4 */ /* 0x000fd2000f8e023f */
[----:B------:R3:W-:Y:S02]  /*b2b0*/  UTMALDG.4D [UR8], [UR4], desc[UR6] ;  /* 0x00000608040075b4 */ /* 0x0007e40008019000 */
[----:B---3--:R-:W-:Y:S01]  /*b2c0*/  NOP ;  /* 0x0000000000007918 */ /* 0x008fe20000000000 */
.L_x_63:
[----:B------:R-:W-:Y:S05]  /*b2d0*/  BSYNC B1 ;  /* 0x0000000000017941 */ /* 0x000fea0003800000 */
.L_x_62:
[C---:B------:R-:W-:Y:S02]  /*b2e0*/  ISETP.GT.AND P1, PT, R11.reuse, 0x1, PT ;  /* 0x000000010b00780c */ /* 0x040fe40003f24270 */
[----:B------:R-:W-:-:S11]  /*b2f0*/  IADD3 R11, R11, -0x2, RZ ;  /* 0xfffffffe0b0b7810 */ /* 0x000fd60007ffe0ff */
[----:B------:R-:W-:Y:S05]  /*b300*/  @P1 BRA `(.L_x_69) ;  /* 0xfffffff400481947 */ /* 0x000fea000383ffff */
.L_x_54:
[----:B------:R-:W-:Y:S05]  /*b310*/  BSYNC B0 ;  /* 0x0000000000007941 */ /* 0x000fea0003800000 */
.L_x_45:
[----:B------:R-:W-:Y:S04]  /*b320*/  BSSY B0, `(.L_x_70) ;  /* 0x000001e000007945 */ /* 0x000fe80003800000 */
[----:B------:R-:W-:Y:S05]  /*b330*/  @!P6 BRA `(.L_x_71) ;  /* 0x000000000070e947 */ /* 0x000fea0003800000 */
[----:B-1----:R-:W-:Y:S01]  /*b340*/  IMAD R5, R22, 0x8, R25 ;  /* 0x0000000816057824 */ /* 0x002fe200078e0219 */
[----:B------:R-:W-:Y:S02]  /*b350*/  SHF.L.U32 R0, R19, 0x1f, RZ ;  /* 0x0000001f13007819 */ /* 0x000fe400000006ff */
[----:B------:R-:W-:Y:S02]  /*b360*/  ISETP.NE.AND P1, PT, R18, RZ, PT ;  /* 0x000000ff1200720c */ /* 0x000fe40003f25270 */
[----:B------:R-:W1:Y:S02]  /*b370*/  SYNCS.PHASECHK.TRANS64.TRYWAIT P0, [R5+URZ+0x30860], R0 ;  /* 0x03086000050075a7 */ /* 0x000e64000800017f */
[----:B-1----:R-:W-:Y:S09]  /*b380*/  @!P0 BRA `(.L_x_72) ;  /* 0x0000000800ac8947 */ /* 0x002ff20003800000 */
.L_x_102:
[----:B------:R-:W-:Y:S05]  /*b390*/  @P1 BRA `(.L_x_73) ;  /* 0x0000000000141947 */ /* 0x000fea0003800000 */
[----:B------:R-:W-:Y:S02]  /*b3a0*/  ISETP.NE.AND P0, PT, R28, RZ, PT ;  /* 0x000000ff1c00720c */ /* 0x000fe40003f05270 */
[----:B-1----:R-:W-:-:S04]  /*b3b0*/  MOV R0, 0x6000 ;  /* 0x0000600000007802 */ /* 0x002fc80000000f00 */
[----:B------:R3:W-:Y:S07]  /*b3c0*/  SYNCS.ARRIVE.TRANS64 RZ, [R5+URZ+0x30850], R0 ;  /* 0x0308500005ff79a7 */ /* 0x0007ee000800003f */
[----:B------:R-:W-:Y:S05]  /*b3d0*/  @!P0 BRA `(.L_x_73) ;  /* 0x0000000000048947 */ /* 0x000fea0003800000 */
[----:B------:R-:W-:Y:S01]  /*b3e0*/  BPT.TRAP 0x1 ;  /* 0x000000040000795c */ /* 0x000fe20000300000 */
.L_x_73:
[----:B-1-3--:R-:W3:Y:S01]  /*b3f0*/  LDL R0, [R1] ;  /* 0x0000000001007983 */ /* 0x00aee20000100800 */
[----:B--2---:R-:W-:Y:S01]  /*b400*/  IMAD R25, R22, 0x6000, R25 ;  /* 0x0000600016197824 */ /* 0x004fe200078e0219 */
        /* <DEDUP_REMOVED lines=8> */
[----:B------:R-:W-:-:S05]  /*b490*/  UMOV UR10, URZ ;  /* 0x0000003f000a7c82 */ /* 0x000fca0008000000 */
[----:B------:R-:W-:-:S04]  /*b4a0*/  UIADD3 UR9, UR9, 0x30850, URZ ;  /* 0x0003085009097890 */ /* 0x000fc8000fffe03f */
[----:B------:R-:W-:Y:S01]  /*b4b0*/  UIADD3 UR8, UR8, 0x400, URZ ;  /* 0x0000040008087890 */ /* 0x000fe2000fffe03f */
[----:B---3--:R-:W-:-:S13]  /*b4c0*/  R2UR UR11, R0 ;  /* 0x00000000000b72ca */ /* 0x008fda00000e0000 */
[----:B------:R-:W-:-:S09]  /*b4d0*/  UIMAD UR11, UR11, 0xc0, URZ ;  /* 0x000000c00b0b78a4 */ /* 0x000fd2000f8e023f */
[----:B------:R3:W-:Y:S02]  /*b4e0*/  UTMALDG.4D [UR8], [UR4], desc[UR6] ;  /* 0x00000608040075b4 */ /* 0x0007e40008019000 */
[----:B---3--:R-:W-:Y:S01]  /*b4f0*/  NOP ;  /* 0x0000000000007918 */ /* 0x008fe20000000000 */
.L_x_71:
[----:B------:R-:W-:Y:S05]  /*b500*/  BSYNC B0 ;  /* 0x0000000000007941 */ /* 0x000fea0003800000 */
.L_x_70:
[----:B------:R-:W-:Y:S01]  /*b510*/  IADD3 R29, R29, UR36, RZ ;  /* 0x000000241d1d7c10 */ /* 0x000fe2000fffe0ff */
[----:B------:R-:W-:Y:S01]  /*b520*/  ULDC UR4, c[0x0][0xda4] ;  /* 0x0003690000047ab9 */ /* 0x000fe20000000800 */
[----:B------:R-:W-:Y:S02]  /*b530*/  VIADD R22, R22, 0x1 ;  /* 0x0000000116167836 */ /* 0x000fe40000000000 */
[----:B------:R-:W-:Y:S01]  /*b540*/  ISETP.GE.AND P1, PT, R29, UR4, PT ;  /* 0x000000041d007c0c */ /* 0x000fe2000bf26270 */
[----:B------:R-:W-:Y:S02]  /*b550*/  VIADD R27, R27, 0x1 ;  /* 0x000000011b1b7836 */ /* 0x000fe40000000000 */
[----:B------:R-:W-:-:S04]  /*b560*/  ISETP.NE.AND P0, PT, R22, 0x2, PT ;  /* 0x000000021600780c */ /* 0x000fc80003f05270 */
[----:B------:R-:W-:Y:S02]  /*b570*/  SEL R0, RZ, 0x1, P0 ;  /* 0x00000001ff007807 */ /* 0x000fe40000000000 */
[----:B------:R-:W-:Y:S02]  /*b580*/  SEL R22, R22, RZ, P0 ;  /* 0x000000ff16167207 */ /* 0x000fe40000000000 */
[----:B------:R-:W-:Y:S02]  /*b590*/  LOP3.LUT R19, R19, R0, RZ, 0x3c, !PT ;  /* 0x0000000013137212 */ /* 0x000fe400078e3cff */
[----:B------:R-:W-:Y:S05]  /*b5a0*/  @!P1 BRA `(.L_x_74) ;  /* 0xffffffdc00d49947 */ /* 0x000fea000383ffff */
[----:B------:R-:W-:-:S07]  /*b5b0*/  LOP3.LUT R27, R27, 0x1, RZ, 0xc, !PT ;  /* 0x000000011b1b7812 */ /* 0x000fce00078e0cff */
.L_x_32:
[----:B------:R-:W3:Y:S01]  /*b5c0*/  S2R R3, SR_CgaCtaId ;  /* 0x0000000000037919 */ /* 0x000ee20000008800 */
[----:B------:R-:W-:Y:S01]  /*b5d0*/  MOV R0, 0x400 ;  /* 0x0000040000007802 */ /* 0x000fe20000000f00 */
[----:B------:R-:W-:Y:S01]  /*b5e0*/  BSSY B0, `(.L_x_75) ;  /* 0x0000005000007945 */ /* 0x000fe20003800000 */
[----:B------:R-:W-:Y:S02]  /*b5f0*/  SHF.L.U32 R27, R27, 0x1f, RZ ;  /* 0x0000001f1b1b7819 */ /* 0x000fe400000006ff */
[----:B---3--:R-:W-:-:S04]  /*b600*/  LEA R8, R3, R0, 0x18 ;  /* 0x0000000003087211 */ /* 0x008fc800078ec0ff */
[----:B------:R-:W3:Y:S02]  /*b610*/  SYNCS.PHASECHK.TRANS64.TRYWAIT P0, [R8+URZ+0x30820], R27 ;  /* 0x0308201b080075a7 */ /* 0x000ee4000800017f */
[----:B---3--:R-:W-:Y:S05]  /*b620*/  @!P0 BRA `(.L_x_76) ;  /* 0x0000000800188947 */ /* 0x008fea0003800000 */
.L_x_103:
[----:B------:R-:W-:Y:S05]  /*b630*/  BSYNC B0 ;  /* 0x0000000000007941 */ /* 0x000fea0003800000 */
.L_x_75:
[----:B------:R-:W-:-:S03]  /*b640*/  UMOV UR4, 0xffffffff ;  /* 0xffffffff00047882 */ /* 0x000fc60000000000 */
[----:B------:R-:W-:Y:S05]  /*b650*/  BRA.DIV UR4, `(.L_x_77) ;  /* 0x0000000a04207947 */ /* 0x000fea000b800000 */
[----:B------:R4:W1:Y:S02]  /*b660*/  SHFL.IDX PT, R14, R16, RZ, 0x1f ;  /* 0x00001fff100e7589 */ /* 0x00086400000e0000 */
.L_x_106:
[----:B-1----:R-:W-:Y:S01]  /*b670*/  ISETP.NE.AND P0, PT, R14, RZ, PT ;  /* 0x000000ff0e00720c */ /* 0x002fe20003f05270 */
[----:B------:R-:W-:-:S12]  /*b680*/  BSSY B0, `(.L_x_78) ;  /* 0x0000023000007945 */ /* 0x000fd80003800000 */
[----:B------:R-:W-:Y:S05]  /*b690*/  @P0 BRA `(.L_x_79) ;  /* 0x0000000000840947 */ /* 0x000fea0003800000 */
[----:B------:R-:W-:-:S03]  /*b6a0*/  UMOV UR4, 0xffffffff ;  /* 0xffffffff00047882 */ /* 0x000fc60000000000 */
[----:B------:R-:W-:Y:S05]  /*b6b0*/  BRA.DIV UR4, `(.L_x_80) ;  /* 0x0000000a04307947 */ /* 0x000fea000b800000 */
[----:B------:R-:W-:-:S13]  /*b6c0*/  ELECT P6, URZ, PT ;  /* 0x00000000003f782f */ /* 0x000fda00038c0000 */
.L_x_109:
[----:B------:R-:W-:Y:S05]  /*b6d0*/  @!P6 BRA `(.L_x_79) ;  /* 0x000000000074e947 */ /* 0x000fea0003800000 */
[----:B------:R-:W-:-:S04]  /*b6e0*/  LOP3.LUT R17, R17, 0x2, RZ, 0xfc, !PT ;  /* 0x0000000211117812 */ /* 0x000fc800078efcff */
[----:B------:R-:W-:-:S13]  /*b6f0*/  ISETP.NE.AND P2, PT, R17, 0x3, PT ;  /* 0x000000031100780c */ /* 0x000fda0003f45270 */
[----:B------:R-:W-:Y:S05]  /*b700*/  @!P2 BRA `(.L_x_81) ;  /* 0x000000000004a947 */ /* 0x000fea0003800000 */
[----:B------:R-:W-:Y:S01]  /*b710*/  BPT.TRAP 0x1 ;  /* 0x000000040000795c */ /* 0x000fe20000300000 */
.L_x_81:
[----:B------:R-:W-:Y:S02]  /*b720*/  IADD3 R3, R8, 0x30840, RZ ;  /* 0x0003084008037810 */ /* 0x000fe40007ffe0ff */
[----:B------:R-:W-:Y:S02]  /*b730*/  SHF.L.U32 R4, R19, 0x1f, RZ ;  /* 0x0000001f13047819 */ /* 0x000fe400000006ff */
[C---:B------:R-:W-:Y:S01]  /*b740*/  IADD3 R0, R22.reuse, 0x1, RZ ;  /* 0x0000000116007810 */ /* 0x040fe20007ffe0ff */
[----:B------:R-:W-:-:S03]  /*b750*/  IMAD R5, R22, 0x8, R3 ;  /* 0x0000000816057824 */ /* 0x000fc600078e0203 */
[C---:B------:R-:W-:Y:S01]  /*b760*/  ISETP.NE.AND P1, PT, R0.reuse, 0x2, PT ;  /* 0x000000020000780c */ /* 0x040fe20003f25270 */
[----:B------:R-:W1:Y:S03]  /*b770*/  SYNCS.PHASECHK.TRANS64.TRYWAIT P0, [R5+URZ], R4 ;  /* 0x00000004050075a7 */ /* 0x000e66000800017f */
[----:B------:R-:W-:Y:S02]  /*b780*/  SEL R2, RZ, 0x1, P1 ;  /* 0x00000001ff027807 */ /* 0x000fe40000800000 */
[----:B--2---:R-:W-:Y:S02]  /*b790*/  SEL R6, R0, RZ, P1 ;  /* 0x000000ff00067207 */ /* 0x004fe40000800000 */
[----:B------:R-:W-:-:S03]  /*b7a0*/  LOP3.LUT R0, R19, R2, RZ, 0x3c, !PT ;  /* 0x0000000213007212 */ /* 0x000fc600078e3cff */
[----:B------:R-:W-:Y:S01]  /*b7b0*/  IMAD R3, R6, 0x8, R3 ;  /* 0x0000000806037824 */ /* 0x000fe200078e0203 */
[----:B------:R-:W-:Y:S01]  /*b7c0*/  SHF.L.U32 R0, R0, 0x1f, RZ ;  /* 0x0000001f00007819 */ /* 0x000fe200000006ff */
[----:B-1----:R-:W-:Y:S06]  /*b7d0*/  @!P0 BRA `(.L_x_82) ;  /* 0x0000000800088947 */ /* 0x002fec0003800000 */
.L_x_110:
[----:B------:R-:W2:Y:S02]  /*b7e0*/  SYNCS.PHASECHK.TRANS64.TRYWAIT P0, [R3+URZ], R0 ;  /* 0x00000000030075a7 */ /* 0x000ea4000800017f */
[----:B--2---:R-:W-:Y:S05]  /*b7f0*/  @!P0 BRA `(.L_x_83) ;  /* 0x0000000800148947 */ /* 0x004fea0003800000 */
.L_x_111:
[----:B------:R-:W-:Y:S05]  /*b800*/  @!P2 BRA `(.L_x_84) ;  /* 0x000000000004a947 */ /* 0x000fea0003800000 */
[----:B------:R-:W-:Y:S01]  /*b810*/  BPT.TRAP 0x1 ;  /* 0x000000040000795c */ /* 0x000fe20000300000 */
.L_x_84:
[----:B--2---:R-:W-:-:S05]  /*b820*/  IADD3 R3, R8, 0x30860, RZ ;  /* 0x0003086008037810 */ /* 0x004fca0007ffe0ff */
[----:B-1----:R-:W-:-:S04]  /*b830*/  IMAD R5, R22, 0x8, R3 ;  /* 0x0000000816057824 */ /* 0x002fc800078e0203 */
[----:B------:R-:W1:Y:S02]  /*b840*/  SYNCS.PHASECHK.TRANS64.TRYWAIT P0, [R5+URZ], R4 ;  /* 0x00000004050075a7 */ /* 0x000e64000800017f */
[----:B-1----:R-:W-:Y:S05]  /*b850*/  @!P0 BRA `(.L_x_85) ;  /* 0x0000000800108947 */ /* 0x002fea0003800000 */
.L_x_112:
[----:B------:R-:W-:-:S07]  /*b860*/  LEA R3, R6, R3, 0x3 ;  /* 0x0000000306037211 */ /* 0x000fce00078e18ff */
.L_x_86:
[----:B--2---:R2:W1:Y:S02]  /*b870*/  SYNCS.PHASECHK.TRANS64.TRYWAIT P0, [R3+URZ], R0 ;  /* 0x00000000030075a7 */ /* 0x004464000800017f */
[----:B-1----:R-:W-:Y:S05]  /*b880*/  @!P0 NANOSLEEP.SYNCS 0x989680 ;  /* 0x009896800000895d */ /* 0x002fea0003900000 */
[----:B------:R-:W1:Y:S02]  /*b890*/  @!P0 SYNCS.PHASECHK.TRANS64 P0, [R3+URZ], R0 ;  /* 0x00000000030085a7 */ /* 0x000e64000800007f */
[----:B-1----:R-:W-:Y:S05]  /*b8a0*/  @!P0 BRA `(.L_x_86) ;  /* 0xfffffffc00f08947 */ /* 0x002fea000383ffff */
.L_x_79:
[----:B------:R-:W-:Y:S05]  /*b8b0*/  BSYNC B0 ;  /* 0x0000000000007941 */ /* 0x000fea0003800000 */
.L_x_78:
[----:B------:R-:W-:Y:S05]  /*b8c0*/  EXIT ;  /* 0x000000000000794d */ /* 0x000fea0003800000 */
.L_x_10:
[----:B-1----:R-:W-:-:S04]  /*b8d0*/  IMAD.U32 R3, RZ, RZ, UR40 ;  /* 0x00000028ff037e24 */ /* 0x002fc8000f8e00ff */
[----:B------:R1:W2:Y:S03]  /*b8e0*/  SYNCS.PHASECHK.TRANS64.TRYWAIT P1, [R3+URZ+0x30800], R0 ;  /* 0x03080000030075a7 */ /* 0x0002a6000802017f */
[----:B--2---:R-:W-:Y:S05]  /*b8f0*/  @!P1 NANOSLEEP.SYNCS 0x989680 ;  /* 0x009896800000995d */ /* 0x004fea0003900000 */
[----:B------:R-:W2:Y:S02]  /*b900*/  @!P1 SYNCS.PHASECHK.TRANS64 P1, [R3+URZ+0x30800], R0 ;  /* 0x03080000030095a7 */ /* 0x000ea4000802007f */
[----:B--2---:R-:W-:Y:S05]  /*b910*/  @!P1 BRA `(.L_x_10) ;  /* 0xfffffffc00ec9947 */ /* 0x004fea000383ffff */
[----:B------:R-:W-:Y:S05]  /*b920*/  BRA `(.L_x_87) ;  /* 0xffffff5800647947 */ /* 0x000fea000383ffff */
.L_x_14:
[----:B--2---:R2:W3:Y:S02]  /*b930*/  SYNCS.PHASECHK.TRANS64.TRYWAIT P2, [R3+URZ+0x30830], R6 ;  /* 0x03083006030075a7 */ /* 0x0044e4000804017f */
[----:B---3--:R-:W-:Y:S05]  /*b940*/  @!P2 NANOSLEEP.SYNCS 0x989680 ;  /* 0x009896800000a95d */ /* 0x008fea0003900000 */
[----:B------:R-:W3:Y:S02]  /*b950*/  @!P2 SYNCS.PHASECHK.TRANS64 P2, [R3+URZ+0x30830], R6 ;  /* 0x030830060300a5a7 */ /* 0x000ee4000804007f */
[----:B---3--:R-:W-:Y:S05]  /*b960*/  @!P2 BRA `(.L_x_14) ;  /* 0xfffffffc00f0a947 */ /* 0x008fea000383ffff */
[----:B------:R-:W-:Y:S05]  /*b970*/  BRA `(.L_x_13) ;  /* 0xffffff5800947947 */ /* 0x000fea000383ffff */
.L_x_19:
[----:B---3--:R-:W-:-:S04]  /*b980*/  MOV R11, UR10 ;  /* 0x0000000a000b7c02 */ /* 0x008fc80008000f00 */
[----:B------:R3:W4:Y:S03]  /*b990*/  SYNCS.PHASECHK.TRANS64.TRYWAIT P2, [R11+URZ+0x30830], R10 ;  /* 0x0308300a0b0075a7 */ /* 0x000726000804017f */
[----:B----4-:R-:W-:Y:S05]  /*b9a0*/  @!P2 NANOSLEEP.SYNCS 0x989680 ;  /* 0x009896800000a95d */ /* 0x010fea0003900000 */
[----:B------:R-:W4:Y:S02]  /*b9b0*/  @!P2 SYNCS.PHASECHK.TRANS64 P2, [R11+URZ+0x30830], R10 ;  /* 0x0308300a0b00a5a7 */ /* 0x000f24000804007f */
[----:B----4-:R-:W-:Y:S05]  /*b9c0*/  @!P2 BRA `(.L_x_19) ;  /* 0xfffffffc00eca947 */ /* 0x010fea000383ffff */
[----:B------:R-:W-:Y:S05]  /*b9d0*/  BRA `(.L_x_16) ;  /* 0xffffff9000e07947 */ /* 0x000fea000383ffff */
.L_x_23:
[----:B--2---:R-:W-:-:S04]  /*b9e0*/  IMAD.U32 R11, RZ, RZ, UR10 ;  /* 0x0000000aff0b7e24 */ /* 0x004fc8000f8e00ff */
[----:B------:R2:W3:Y:S03]  /*b9f0*/  SYNCS.PHASECHK.TRANS64.TRYWAIT P2, [R11+URZ+0x30850], R10 ;  /* 0x0308500a0b0075a7 */ /* 0x0004e6000804017f */
[----:B---3--:R-:W-:Y:S05]  /*ba00*/  @!P2 NANOSLEEP.SYNCS 0x989680 ;  /* 0x009896800000a95d */ /* 0x008fea0003900000 */
[----:B------:R-:W3:Y:S02]  /*ba10*/  @!P2 SYNCS.PHASECHK.TRANS64 P2, [R11+URZ+0x30850], R10 ;  /* 0x0308500a0b00a5a7 */ /* 0x000ee4000804007f */
[----:B---3--:R-:W-:Y:S05]  /*ba20*/  @!P2 BRA `(.L_x_23) ;  /* 0xfffffffc00eca947 */ /* 0x008fea000383ffff */
[----:B------:R-:W-:Y:S05]  /*ba30*/  BRA `(.L_x_20) ;  /* 0xffffff9400587947 */ /* 0x000fea000383ffff */
.L_x_28:
[----:B----4-:R-:W-:-:S04]  /*ba40*/  MOV R4, UR12 ;  /* 0x0000000c00047c02 */ /* 0x010fc80008000f00 */
[----:B------:R4:W1:Y:S03]  /*ba50*/  SYNCS.PHASECHK.TRANS64.TRYWAIT P0, [R4+URZ+0x30850], R3 ;  /* 0x03085003040075a7 */ /* 0x000866000800017f */
[----:B-1----:R-:W-:Y:S05]  /*ba60*/  @!P0 NANOSLEEP.SYNCS 0x989680 ;  /* 0x009896800000895d */ /* 0x002fea0003900000 */
[----:B------:R-:W1:Y:S02]  /*ba70*/  @!P0 SYNCS.PHASECHK.TRANS64 P0, [R4+URZ+0x30850], R3 ;  /* 0x03085003040085a7 */ /* 0x000e64000800007f */
[----:B-1----:R-:W-:Y:S05]  /*ba80*/  @!P0 BRA `(.L_x_28) ;  /* 0xfffffffc00ec8947 */ /* 0x002fea000383ffff */
[----:B------:R-:W-:Y:S05]  /*ba90*/  BRA `(.L_x_27) ;  /* 0xffffffc800087947 */ /* 0x000fea000383ffff */
.L_x_37:
[----:B------:R-:W-:Y:S01]  /*baa0*/  BSSY B0, `(.L_x_88) ;  /* 0x0000008000007945 */ /* 0x000fe20003800000 */
[----:B------:R-:W-:Y:S01]  /*bab0*/  IMAD.MOV.U32 R13, RZ, RZ, R16 ;  /* 0x000000ffff0d7224 */ /* 0x000fe200078e0010 */
[----:B------:R-:W-:Y:S01]  /*bac0*/  MOV R12, RZ ;  /* 0x000000ff000c7202 */ /* 0x000fe20000000f00 */
[----:B------:R-:W-:Y:S01]  /*bad0*/  IMAD.MOV.U32 R11, RZ, RZ, 0x1f ;  /* 0x0000001fff0b7424 */ /* 0x000fe200078e00ff */
[----:B------:R-:W-:-:S07]  /*bae0*/  MOV R15, 0xffffffff ;  /* 0xffffffff000f7802 */ /* 0x000fce0000000f00 */
[----:B------:R-:W-:Y:S05]  /*baf0*/  WARPSYNC.COLLECTIVE R15, `(.L_x_89) ;  /* 0x000000000f087348 */ /* 0x000fea0003c00000 */
[----:B------:R1:W2:Y:S02]  /*bb00*/  SHFL.IDX P6, R14, R13, R12, R11 ;  /* 0x0000000c0d0e7389 */ /* 0x0002a400000c000b */
[----:B-12---:R-:W-:Y:S01]  /*bb10*/  ENDCOLLECTIVE ;  /* 0x000000000000791b */ /* 0x006fe20003800000 */
.L_x_89:
[----:B------:R-:W-:Y:S05]  /*bb20*/  BSYNC B0 ;  /* 0x0000000000007941 */ /* 0x000fea0003800000 */
.L_x_88:
[----:B------:R-:W-:Y:S05]  /*bb30*/  BRA `(.L_x_90) ;  /* 0xffffffe000687947 */ /* 0x000fea000383ffff */
.L_x_38:
[----:B------:R-:W-:Y:S01]  /*bb40*/  BSSY B0, `(.L_x_91) ;  /* 0x0000006000007945 */ /* 0x000fe20003800000 */
[----:B------:R-:W-:-:S07]  /*bb50*/  IMAD.MOV.U32 R15, RZ, RZ, -0x1 ;  /* 0xffffffffff0f7424 */ /* 0x000fce00078e00ff */
[----:B------:R-:W-:Y:S05]  /*bb60*/  WARPSYNC.COLLECTIVE R15, `(.L_x_92) ;  /* 0x000000000f0c7348 */ /* 0x000fea0003c00000 */
[----:B------:R-:W-:Y:S02]  /*bb70*/  ELECT P6, UR62, PT ;  /* 0x00000000003e782f */ /* 0x000fe400038c0000 */
[----:B------:R-:W-:Y:S01]  /*bb80*/  MOV R14, UR62 ;  /* 0x0000003e000e7c02 */ /* 0x000fe20008000f00 */
[----:B------:R-:W-:Y:S10]  /*bb90*/  ENDCOLLECTIVE ;  /* 0x000000000000791b */ /* 0x000ff40003800000 */
.L_x_92:
[----:B------:R-:W-:Y:S05]  /*bba0*/  BSYNC B0 ;  /* 0x0000000000007941 */ /* 0x000fea0003800000 */
.L_x_91:
[----:B------:R-:W-:Y:S05]  /*bbb0*/  BRA `(.L_x_93) ;  /* 0xffffffe0005c7947 */ /* 0x000fea000383ffff */
.L_x_41:
[----:B--2---:R2:W3:Y:S02]  /*bbc0*/  SYNCS.PHASECHK.TRANS64.TRYWAIT P1, [R7+URZ+0x30840], R6 ;  /* 0x03084006070075a7 */ /* 0x0044e4000802017f */
[----:B---3--:R-:W-:Y:S05]  /*bbd0*/  @!P1 NANOSLEEP.SYNCS 0x989680 ;  /* 0x009896800000995d */ /* 0x008fea0003900000 */
[----:B------:R-:W3:Y:S02]  /*bbe0*/  @!P1 SYNCS.PHASECHK.TRANS64 P1, [R7+URZ+0x30840], R6 ;  /* 0x03084006070095a7 */ /* 0x000ee4000802007f */
[----:B---3--:R-:W-:Y:S05]  /*bbf0*/  @!P1 BRA `(.L_x_41) ;  /* 0xfffffffc00f09947 */ /* 0x008fea000383ffff */
[----:B------:R-:W-:Y:S05]  /*bc00*/  BRA `(.L_x_94) ;  /* 0xffffffe000b47947 */ /* 0x000fea000383ffff */
.L_x_44:
[----:B--2---:R2:W3:Y:S02]  /*bc10*/  SYNCS.PHASECHK.TRANS64.TRYWAIT P1, [R25+URZ+0x30820], R6 ;  /* 0x03082006190075a7 */ /* 0x0044e4000802017f */
[----:B---3--:R-:W-:Y:S05]  /*bc20*/  @!P1 NANOSLEEP.SYNCS 0x989680 ;  /* 0x009896800000995d */ /* 0x008fea0003900000 */
[----:B------:R-:W3:Y:S02]  /*bc30*/  @!P1 SYNCS.PHASECHK.TRANS64 P1, [R25+URZ+0x30820], R6 ;  /* 0x03082006190095a7 */ /* 0x000ee4000802007f */
[----:B---3--:R-:W-:Y:S05]  /*bc40*/  @!P1 BRA `(.L_x_44) ;  /* 0xfffffffc00f09947 */ /* 0x008fea000383ffff */
[----:B------:R-:W-:Y:S05]  /*bc50*/  BRA `(.L_x_95) ;  /* 0xffffffe400587947 */ /* 0x000fea000383ffff */
.L_x_50:
[----:B--2---:R2:W3:Y:S02]  /*bc60*/  SYNCS.PHASECHK.TRANS64.TRYWAIT P2, [R5+URZ+0x30840], R4 ;  /* 0x03084004050075a7 */ /* 0x0044e4000804017f */
[----:B---3--:R-:W-:Y:S05]  /*bc70*/  @!P2 NANOSLEEP.SYNCS 0x989680 ;  /* 0x009896800000a95d */ /* 0x008fea0003900000 */
[----:B------:R-:W3:Y:S02]  /*bc80*/  @!P2 SYNCS.PHASECHK.TRANS64 P2, [R5+URZ+0x30840], R4 ;  /* 0x030840040500a5a7 */ /* 0x000ee4000804007f */
[----:B---3--:R-:W-:Y:S05]  /*bc90*/  @!P2 BRA `(.L_x_50) ;  /* 0xfffffffc00f0a947 */ /* 0x008fea000383ffff */
[----:B------:R-:W-:Y:S05]  /*bca0*/  BRA `(.L_x_96) ;  /* 0xffffffe400e87947 */ /* 0x000fea000383ffff */
.L_x_52:
[----:B--2---:R2:W3:Y:S02]  /*bcb0*/  SYNCS.PHASECHK.TRANS64.TRYWAIT P2, [R4+URZ+0x60], R7 ;  /* 0x00006007040075a7 */ /* 0x0044e4000804017f */
[----:B---3--:R-:W-:Y:S05]  /*bcc0*/  @!P2 NANOSLEEP.SYNCS 0x989680 ;  /* 0x009896800000a95d */ /* 0x008fea0003900000 */
[----:B------:R-:W3:Y:S02]  /*bcd0*/  @!P2 SYNCS.PHASECHK.TRANS64 P2, [R4+URZ+0x60], R7 ;  /* 0x000060070400a5a7 */ /* 0x000ee4000804007f */
[----:B---3--:R-:W-:Y:S05]  /*bce0*/  @!P2 BRA `(.L_x_52) ;  /* 0xfffffffc00f0a947 */ /* 0x008fea000383ffff */
[----:B------:R-:W-:Y:S05]  /*bcf0*/  BRA `(.L_x_97) ;  /* 0xffffffe8003c7947 */ /* 0x000fea000383ffff */
.L_x_58:
[----:B--2---:R2:W3:Y:S02]  /*bd00*/  SYNCS.PHASECHK.TRANS64.TRYWAIT P2, [R6+URZ+0x30840], R5 ;  /* 0x03084005060075a7 */ /* 0x0044e4000804017f */
[----:B---3--:R-:W-:Y:S05]  /*bd10*/  @!P2 NANOSLEEP.SYNCS 0x989680 ;  /* 0x009896800000a95d */ /* 0x008fea0003900000 */
[----:B------:R-:W3:Y:S02]  /*bd20*/  @!P2 SYNCS.PHASECHK.TRANS64 P2, [R6+URZ+0x30840], R5 ;  /* 0x030840050600a5a7 */ /* 0x000ee4000804007f */
[----:B---3--:R-:W-:Y:S05]  /*bd30*/  @!P2 BRA `(.L_x_58) ;  /* 0xfffffffc00f0a947 */ /* 0x008fea000383ffff */
[----:B------:R-:W-:Y:S05]  /*bd40*/  BRA `(.L_x_98) ;  /* 0xffffffec003c7947 */ /* 0x000fea000383ffff */
.L_x_60:
[----:B--2---:R2:W3:Y:S02]  /*bd50*/  SYNCS.PHASECHK.TRANS64.TRYWAIT P2, [R6+URZ+0x60], R19 ;  /* 0x00006013060075a7 */ /* 0x0044e4000804017f */
[----:B---3--:R-:W-:Y:S05]  /*bd60*/  @!P2 NANOSLEEP.SYNCS 0x989680 ;  /* 0x009896800000a95d */ /* 0x008fea0003900000 */
[----:B------:R-:W3:Y:S02]  /*bd70*/  @!P2 SYNCS.PHASECHK.TRANS64 P2, [R6+URZ+0x60], R19 ;  /* 0x000060130600a5a7 */ /* 0x000ee4000804007f */
[----:B---3--:R-:W-:Y:S05]  /*bd80*/  @!P2 BRA `(.L_x_60) ;  /* 0xfffffffc00f0a947 */ /* 0x008fea000383ffff */
[----:B------:R-:W-:Y:S05]  /*bd90*/  BRA `(.L_x_99) ;  /* 0xffffffec00907947 */ /* 0x000fea000383ffff */
.L_x_65:
[----:B-1----:R1:W2:Y:S02]  /*bda0*/  SYNCS.PHASECHK.TRANS64.TRYWAIT P2, [R5+URZ+0x30840], R6 ;  /* 0x03084006050075a7 */ /* 0x0022a4000804017f */
[----:B--2---:R-:W-:Y:S05]  /*bdb0*/  @!P2 NANOSLEEP.SYNCS 0x989680 ;  /* 0x009896800000a95d */ /* 0x004fea0003900000 */
[----:B------:R-:W2:Y:S02]  /*bdc0*/  @!P2 SYNCS.PHASECHK.TRANS64 P2, [R5+URZ+0x30840], R6 ;  /* 0x030840060500a5a7 */ /* 0x000ea4000804007f */
[----:B--2---:R-:W-:Y:S05]  /*bdd0*/  @!P2 BRA `(.L_x_65) ;  /* 0xfffffffc00f0a947 */ /* 0x004fea000383ffff */
[----:B------:R-:W-:Y:S05]  /*bde0*/  BRA `(.L_x_100) ;  /* 0xfffffff000687947 */ /* 0x000fea000383ffff */
.L_x_67:
[----:B-1----:R1:W2:Y:S02]  /*bdf0*/  SYNCS.PHASECHK.TRANS64.TRYWAIT P2, [R5+URZ+0x60], R10 ;  /* 0x0000600a050075a7 */ /* 0x0022a4000804017f */
[----:B--2---:R-:W-:Y:S05]  /*be00*/  @!P2 NANOSLEEP.SYNCS 0x989680 ;  /* 0x009896800000a95d */ /* 0x004fea0003900000 */
[----:B------:R-:W2:Y:S02]  /*be10*/  @!P2 SYNCS.PHASECHK.TRANS64 P2, [R5+URZ+0x60], R10 ;  /* 0x0000600a0500a5a7 */ /* 0x000ea4000804007f */
[----:B--2---:R-:W-:Y:S05]  /*be20*/  @!P2 BRA `(.L_x_67) ;  /* 0xfffffffc00f0a947 */ /* 0x004fea000383ffff */
[----:B------:R-:W-:Y:S05]  /*be30*/  BRA `(.L_x_101) ;  /* 0xfffffff000c07947 */ /* 0x000fea000383ffff */
.L_x_72:
[----:B-1----:R1:W3:Y:S02]  /*be40*/  SYNCS.PHASECHK.TRANS64.TRYWAIT P0, [R5+URZ+0x30860], R0 ;  /* 0x03086000050075a7 */ /* 0x0022e4000800017f */
[----:B---3--:R-:W-:Y:S05]  /*be50*/  @!P0 NANOSLEEP.SYNCS 0x989680 ;  /* 0x009896800000895d */ /* 0x008fea0003900000 */
[----:B------:R-:W3:Y:S02]  /*be60*/  @!P0 SYNCS.PHASECHK.TRANS64 P0, [R5+URZ+0x30860], R0 ;  /* 0x03086000050085a7 */ /* 0x000ee4000800007f */
[----:B---3--:R-:W-:Y:S05]  /*be70*/  @!P0 BRA `(.L_x_72) ;  /* 0xfffffffc00f08947 */ /* 0x008fea000383ffff */
[----:B------:R-:W-:Y:S05]  /*be80*/  BRA `(.L_x_102) ;  /* 0xfffffff400407947 */ /* 0x000fea000383ffff */
.L_x_76:
[----:B---3--:R3:W4:Y:S02]  /*be90*/  SYNCS.PHASECHK.TRANS64.TRYWAIT P0, [R8+URZ+0x30820], R27 ;  /* 0x0308201b080075a7 */ /* 0x008724000800017f */
[----:B----4-:R-:W-:Y:S05]  /*bea0*/  @!P0 NANOSLEEP.SYNCS 0x989680 ;  /* 0x009896800000895d */ /* 0x010fea0003900000 */
[----:B------:R-:W4:Y:S02]  /*beb0*/  @!P0 SYNCS.PHASECHK.TRANS64 P0, [R8+URZ+0x30820], R27 ;  /* 0x0308201b080085a7 */ /* 0x000f24000800007f */
[----:B----4-:R-:W-:Y:S05]  /*bec0*/  @!P0 BRA `(.L_x_76) ;  /* 0xfffffffc00f08947 */ /* 0x010fea000383ffff */
[----:B------:R-:W-:Y:S05]  /*bed0*/  BRA `(.L_x_103) ;  /* 0xfffffff400d47947 */ /* 0x000fea000383ffff */
.L_x_77:
[----:B------:R-:W-:Y:S01]  /*bee0*/  BSSY B0, `(.L_x_104) ;  /* 0x0000008000007945 */ /* 0x000fe20003800000 */
[----:B-1----:R-:W-:Y:S01]  /*bef0*/  MOV R13, R16 ;  /* 0x00000010000d7202 */ /* 0x002fe20000000f00 */
[----:B------:R-:W-:Y:S01]  /*bf00*/  IMAD.MOV.U32 R12, RZ, RZ, RZ ;  /* 0x000000ffff0c7224 */ /* 0x000fe200078e00ff */
[----:B------:R-:W-:Y:S01]  /*bf10*/  MOV R11, 0x1f ;  /* 0x0000001f000b7802 */ /* 0x000fe20000000f00 */
[----:B------:R-:W-:-:S07]  /*bf20*/  IMAD.MOV.U32 R15, RZ, RZ, -0x1 ;  /* 0xffffffffff0f7424 */ /* 0x000fce00078e00ff */
[----:B--23--:R-:W-:Y:S05]  /*bf30*/  WARPSYNC.COLLECTIVE R15, `(.L_x_105) ;  /* 0x000000000f087348 */ /* 0x00cfea0003c00000 */
[----:B------:R1:W4:Y:S02]  /*bf40*/  SHFL.IDX P6, R14, R13, R12, R11 ;  /* 0x0000000c0d0e7389 */ /* 0x00032400000c000b */
[----:B-1234-:R-:W-:Y:S01]  /*bf50*/  ENDCOLLECTIVE ;  /* 0x000000000000791b */ /* 0x01efe20003800000 */
.L_x_105:
[----:B------:R-:W-:Y:S05]  /*bf60*/  BSYNC B0 ;  /* 0x0000000000007941 */ /* 0x000fea0003800000 */
.L_x_104:
[----:B------:R-:W-:Y:S05]  /*bf70*/  BRA `(.L_x_106) ;  /* 0xfffffff400bc7947 */ /* 0x000fea000383ffff */
.L_x_80:
[----:B------:R-:W-:Y:S01]  /*bf80*/  BSSY B1, `(.L_x_107) ;  /* 0x0000006000017945 */ /* 0x000fe20003800000 */
[----:B------:R-:W-:-:S07]  /*bf90*/  MOV R15, 0xffffffff ;  /* 0xffffffff000f7802 */ /* 0x000fce0000000f00 */
[----:B--234-:R-:W-:Y:S05]  /*bfa0*/  WARPSYNC.COLLECTIVE R15, `(.L_x_108) ;  /* 0x000000000f0c7348 */ /* 0x01cfea0003c00000 */
[----:B------:R-:W-:Y:S02]  /*bfb0*/  ELECT P6, UR62, PT ;  /* 0x00000000003e782f */ /* 0x000fe400038c0000 */
[----:B------:R-:W-:Y:S01]  /*bfc0*/  MOV R14, UR62 ;  /* 0x0000003e000e7c02 */ /* 0x000fe20008000f00 */
[----:B--234-:R-:W-:Y:S10]  /*bfd0*/  ENDCOLLECTIVE ;  /* 0x000000000000791b */ /* 0x01cff40003800000 */
.L_x_108:
[----:B------:R-:W-:Y:S05]  /*bfe0*/  BSYNC B1 ;  /* 0x0000000000017941 */ /* 0x000fea0003800000 */
.L_x_107:
[----:B------:R-:W-:Y:S05]  /*bff0*/  BRA `(.L_x_109) ;  /* 0xfffffff400b47947 */ /* 0x000fea000383ffff */
.L_x_82:
[----:B-1----:R1:W2:Y:S02]  /*c000*/  SYNCS.PHASECHK.TRANS64.TRYWAIT P0, [R5+URZ], R4 ;  /* 0x00000004050075a7 */ /* 0x0022a4000800017f */
[----:B--2---:R-:W-:Y:S05]  /*c010*/  @!P0 NANOSLEEP.SYNCS 0x989680 ;  /* 0x009896800000895d */ /* 0x004fea0003900000 */
[----:B------:R-:W2:Y:S02]  /*c020*/  @!P0 SYNCS.PHASECHK.TRANS64 P0, [R5+URZ], R4 ;  /* 0x00000004050085a7 */ /* 0x000ea4000800007f */
[----:B--2---:R-:W-:Y:S05]  /*c030*/  @!P0 BRA `(.L_x_82) ;  /* 0xfffffffc00f08947 */ /* 0x004fea000383ffff */
[----:B------:R-:W-:Y:S05]  /*c040*/  BRA `(.L_x_110) ;  /* 0xfffffff400e47947 */ /* 0x000fea000383ffff */
.L_x_83:
[----:B--2---:R2:W1:Y:S02]  /*c050*/  SYNCS.PHASECHK.TRANS64.TRYWAIT P0, [R3+URZ], R0 ;  /* 0x00000000030075a7 */ /* 0x004464000800017f */
[----:B-1----:R-:W-:Y:S05]  /*c060*/  @!P0 NANOSLEEP.SYNCS 0x989680 ;  /* 0x009896800000895d */ /* 0x002fea0003900000 */
[----:B------:R-:W1:Y:S02]  /*c070*/  @!P0 SYNCS.PHASECHK.TRANS64 P0, [R3+URZ], R0 ;  /* 0x00000000030085a7 */ /* 0x000e64000800007f */
[----:B-1----:R-:W-:Y:S05]  /*c080*/  @!P0 BRA `(.L_x_83) ;  /* 0xfffffffc00f08947 */ /* 0x002fea000383ffff */
[----:B------:R-:W-:Y:S05]  /*c090*/  BRA `(.L_x_111) ;  /* 0xfffffff400d87947 */ /* 0x000fea000383ffff */
.L_x_85:
[----:B-1----:R1:W2:Y:S02]  /*c0a0*/  SYNCS.PHASECHK.TRANS64.TRYWAIT P0, [R5+URZ], R4 ;  /* 0x00000004050075a7 */ /* 0x0022a4000800017f */
[----:B--2---:R-:W-:Y:S05]  /*c0b0*/  @!P0 NANOSLEEP.SYNCS 0x989680 ;  /* 0x009896800000895d */ /* 0x004fea0003900000 */
[----:B------:R-:W2:Y:S02]  /*c0c0*/  @!P0 SYNCS.PHASECHK.TRANS64 P0, [R5+URZ], R4 ;  /* 0x00000004050085a7 */ /* 0x000ea4000800007f */
[----:B--2---:R-:W-:Y:S05]  /*c0d0*/  @!P0 BRA `(.L_x_85) ;  /* 0xfffffffc00f08947 */ /* 0x004fea000383ffff */
[----:B------:R-:W-:Y:S05]  /*c0e0*/  BRA `(.L_x_112) ;  /* 0xfffffff400dc7947 */ /* 0x000fea000383ffff */
.L_x_113:
[----:B------:R-:W-:-:S00]  /*c0f0*/  BRA `(.L_x_113) ;  /* 0xfffffffc00fc7947 */ /* 0x000fc0000383ffff */
[----:B------:R-:W-:-:S00]  /*c100*/  NOP ;  /* 0x0000000000007918 */ /* 0x000fc00000000000 */
[----:B------:R-:W-:-:S00]  /*c110*/  NOP ;  /* 0x0000000000007918 */ /* 0x000fc00000000000 */
[----:B------:R-:W-:-:S00]  /*c120*/  NOP ;  /* 0x0000000000007918 */ /* 0x000fc00000000000 */
[----:B------:R-:W-:-:S00]  /*c130*/  NOP ;  /* 0x0000000000007918 */ /* 0x000fc00000000000 */
[----:B------:R-:W-:-:S00]  /*c140*/  NOP ;  /* 0x0000000000007918 */ /* 0x000fc00000000000 */
[----:B------:R-:W-:-:S00]  /*c150*/  NOP ;  /* 0x0000000000007918 */ /* 0x000fc00000000000 */
[----:B------:R-:W-:-:S00]  /*c160*/  NOP ;  /* 0x0000000000007918 */ /* 0x000fc00000000000 */
[----:B------:R-:W-:-:S00]  /*c170*/  NOP ;  /* 0x0000000000007918 */ /* 0x000fc00000000000 */
.L_x_2275:


//--------------------- .text._ZN7cutlass13device_kernelIN5flash11enable_sm90INS1_16FlashAttnFwdSm90INS1_25CollectiveMainloopFwdSm90ILi2EN4cute5tupleIJNS5_1CILi1EEES8_S8_EEENS6_IJNS7_ILi192EEESA_NS7_ILi64EEEEEELi64ENS_10bfloat16_tEfNS_4arch4Sm90ELb0ELb0ELb1ELb1ELb0ELb0ELb0ELb0ELb1ELb0ELb0ELb0EEENS1_21CollectiveEpilogueFwdINS6_IJSA_SB_SA_EEES9_SD_SF_Li384ELb1ELb0ELb0ELb0EEENS1_36VarlenDynamicPersistentTileSchedulerILi192ELi192ELi384ELi32ELb0ELb0ELb1ELb0ELb1ELb1EEEEEEEEEvNT_6ParamsE --------------------------
	.section	.text._ZN7cutlass13device_kernelIN5flash11enable_sm90INS1_16FlashAttnFwdSm90INS1_25CollectiveMainloopFwdSm90ILi2EN4cute5tupleIJNS5_1CILi1EEES8_S8_EEENS6_IJNS7_ILi192EEESA_NS7_ILi64EEEEEELi64ENS_10bfloat16_tEfNS_4arch4Sm90ELb0ELb0ELb1ELb1ELb0ELb0ELb0ELb0ELb1ELb0ELb0ELb0EEENS1_21CollectiveEpilogueFwdINS6_IJSA_SB_SA_EEES9_SD_SF_Li384ELb1ELb0ELb0ELb0EEENS1_36VarlenDynamicPersistentTileSchedulerILi192ELi192ELi384ELi32ELb0ELb0ELb1ELb0ELb1ELb1EEEEEEEEEvNT_6ParamsE,"ax",@progbits
	.align	128
.text._ZN7cutlass13device_kernelIN5flash11enable_sm90INS1_16FlashAttnFwdSm90INS1_25CollectiveMainloopFwdSm90ILi2EN4cute5tupleIJNS5_1CILi1EEES8_S8_EEENS6_IJNS7_ILi192EEESA_NS7_ILi64EEEEEELi64ENS_10bfloat16_tEfNS_4arch4Sm90ELb0ELb0ELb1ELb1ELb0ELb0ELb0ELb0ELb1ELb0ELb0ELb0EEENS1_21CollectiveEpilogueFwdINS6_IJSA_SB_SA_EEES9_SD_SF_Li384ELb1ELb0ELb0ELb0EEENS1_36VarlenDynamicPersistentTileSchedulerILi192ELi192ELi384ELi32ELb0ELb0ELb1ELb0ELb1ELb1EEEEEEEEEvNT_6ParamsE:
        .type           _ZN7cutlass13device_kernelIN5flash11enable_sm90INS1_16FlashAttnFwdSm90INS1_25CollectiveMainloopFwdSm90ILi2EN4cute5tupleIJNS5_1CILi1EEES8_S8_EEENS6_IJNS7_ILi192EEESA_NS7_ILi64EEEEEELi64ENS_10bfloat16_tEfNS_4arch4Sm90ELb0ELb0ELb1ELb1ELb0ELb0ELb0ELb0ELb1ELb0ELb0ELb0EEENS1_21CollectiveEpilogueFwdINS6_IJSA_SB_SA_EEES9_SD_SF_Li384ELb1ELb0ELb0ELb0EEENS1_36VarlenDynamicPersistentTileSchedulerILi192ELi192ELi384ELi32ELb0ELb0ELb1ELb0ELb1ELb1EEEEEEEEEvNT_6ParamsE,@function
        .size           _ZN7cutlass13device_kernelIN5flash11enable_sm90INS1_16FlashAttnFwdSm90INS1_25CollectiveMainloopFwdSm90ILi2EN4cute5tupleIJNS5_1CILi1EEES8_S8_EEENS6_IJNS7_ILi192EEESA_NS7_ILi64EEEEEELi64ENS_10bfloat16_tEfNS_4arch4Sm90ELb0ELb0ELb1ELb1ELb0ELb0ELb0ELb0ELb1ELb0ELb0ELb0EEENS1_21CollectiveEpilogueFwdINS6_IJSA_SB_SA_EEES9_SD_SF_Li384ELb1ELb0ELb0ELb0EEENS1_36VarlenDynamicPersistentTileSchedulerILi192ELi192ELi384ELi32ELb0ELb0ELb1ELb0ELb1ELb1EEEEEEEEEvNT_6ParamsE,(.L_x_2276 - _ZN7cutlass13device_kernelIN5flash11enable_sm90INS1_16FlashAttnFwdSm90INS1_25CollectiveMainloopFwdSm90ILi2EN4cute5tupleIJNS5_1CILi1EEES8_S8_EEENS6_IJNS7_ILi192EEESA_NS7_ILi64EEEEEELi64ENS_10bfloat16_tEfNS_4arch4Sm90ELb0ELb0ELb1ELb1ELb0ELb0ELb0ELb0ELb1ELb0ELb0ELb0EEENS1_21CollectiveEpilogueFwdINS6_IJSA_SB_SA_EEES9_SD_SF_Li384ELb1ELb0ELb0ELb0EEENS1_36VarlenDynamicPersistentTileSchedulerILi192ELi192ELi384ELi32ELb0ELb0ELb1ELb0ELb1ELb1EEEEEEEEEvNT_6ParamsE)
        .other          _ZN7cutlass13device_kernelIN5flash11enable_sm90INS1_16FlashAttnFwdSm90INS1_25CollectiveMainloopFwdSm90ILi2EN4cute5tupleIJNS5_1CILi1EEES8_S8_EEENS6_IJNS7_ILi192EEESA_NS7_ILi64EEEEEELi64ENS_10bfloat16_tEfNS_4arch4Sm90ELb0ELb0ELb1ELb1ELb0ELb0ELb0ELb0ELb1ELb0ELb0ELb0EEENS1_21CollectiveEpilogueFwdINS6_IJSA_SB_SA_EEES9_SD_SF_Li384ELb1ELb0ELb0ELb0EEENS1_36VarlenDynamicPersistentTileSchedulerILi192ELi192ELi384ELi32ELb0ELb0ELb1ELb0ELb1ELb1EEEEEEEEEvNT_6ParamsE,@"STO_CUDA_ENTRY STV_DEFAULT"
_ZN7cutlass13device_kernelIN5flash11enable_sm90INS1_16FlashAttnFwdSm90INS1_25CollectiveMainloopFwdSm90ILi2EN4cute5tupleIJNS5_1CILi1EEES8_S8_EEENS6_IJNS7_ILi192EEESA_NS7_ILi64EEEEEELi64ENS_10bfloat16_tEfNS_4arch4Sm90ELb0ELb0ELb1ELb1ELb0ELb0ELb0ELb0ELb1ELb0ELb0ELb0EEENS1_21CollectiveEpilogueFwdINS6_IJSA_SB_SA_EEES9_SD_SF_Li384ELb1ELb0ELb0ELb0EEENS1_36VarlenDynamicPersistentTileSchedulerILi192ELi192ELi384ELi32ELb0ELb0ELb1ELb0ELb1ELb1EEEEEEEEEvNT_6ParamsE:
[----:B------:R-:W0:Y:S02]  /*0000*/  LDC R1, c[0x0][0x28] ;  /* 0x00000a00ff017b82 */ /* 0x000e240000000800 */
[----:B0-----:R-:W-:Y:S01]  /*0010*/  VIADD R1, R1, 0xffffffe0 ;  /* 0xffffffe001017836 */ /* 0x001fe20000000000 */
[----:B------:R-:W0:Y:S01]  /*0020*/  S2R R3, SR_TID.X ;  /* 0x0000000000037919 */ /* 0x000e220000002100 */
[----:B------:R-:W-:Y:S01]  /*0030*/  ELECT P0, URZ, PT ;  /* 0x00000000003f782f */ /* 0x000fe20003800000 */
[----:B------:R-:W-:Y:S01]  /*0040*/  BSSY B0, `(.L_x_114) ;  /* 0x0000011000007945 */ /* 0x000fe20003800000 */
[--C-:B0-----:R-:W-:Y:S02]  /*0050*/  SHF.R.U32.HI R0, RZ, 0x5, R3.reuse ;  /* 0x00000005ff007819 */ /* 0x101fe40000011603 */
[----:B------:R-:W-:-:S03]  /*0060*/  SHF.R.U32.HI R3, RZ, 0x7, R3 ;  /* 0x00000007ff037819 */ /* 0x000fc60000011603 */
[----:B------:R-:W0:Y:S02]  /*0070*/  SHFL.IDX PT, R2, R0, RZ, 0x1f ;  /* 0x00001fff00027589 */ /* 0x000e2400000e0000 */
[----:B0-----:R-:W-:-:S13]  /*0080*/  ISETP.EQ.AND P0, PT, R2, RZ, P0 ;  /* 0x000000ff0200720c */ /* 0x001fda0000702270 */
[----:B------:R-:W-:Y:S05]  /*0090*/  @!P0 BRA `(.L_x_115) ;  /* 0x00000000002c8947 */ /* 0x000fea0003800000 */
[----:B------:R-:W-:Y:S02]  /*00a0*/  ULDC.64 UR4, c[0x0][0x198] ;  /* 0x0000660000047ab9 */ /* 0x000fe40000000a00 */
[----:B------:R-:W-:Y:S02]  /*00b0*/  UIADD3 UR6, UP0, UR4, 0x270, URZ ;  /* 0x0000027004067890 */ /* 0x000fe4000ff1e03f */
[----:B------:R-:W-:Y:S02]  /*00c0*/  UIADD3 UR8, UP1, UR4, 0x370, URZ ;  /* 0x0000037004087890 */ /* 0x000fe4000ff3e03f */
[----:B------:R-:W-:Y:S02]  /*00d0*/  UIADD3 UR4, UP2, UR4, 0x470, URZ ;  /* 0x0000047004047890 */ /* 0x000fe4000ff5e03f */
[----:B------:R-:W-:Y:S02]  /*00e0*/  UIADD3.X UR7, URZ, UR5, URZ, UP0, !UPT ;  /* 0x000000053f077290 */ /* 0x000fe400087fe43f */
[----:B------:R-:W-:-:S02]  /*00f0*/  UIADD3.X UR9, URZ, UR5, URZ, UP1, !UPT ;  /* 0x000000053f097290 */ /* 0x000fc40008ffe43f */
[----:B------:R-:W-:-:S05]  /*0100*/  UIADD3.X UR5, URZ, UR5, URZ, UP2, !UPT ;  /* 0x000000053f057290 */ /* 0x000fca00097fe43f */
[----:B------:R0:W-:Y:S02]  /*0110*/  UTMACCTL.PF [UR6] ;  /* 0x00000000060079b9 */ /* 0x0001e40008040000 */
[----:B------:R0:W-:Y:S02]  /*0120*/  UTMACCTL.PF [UR8] ;  /* 0x00000000080079b9 */ /* 0x0001e40008040000 */
[----:B------:R0:W-:Y:S02]  /*0130*/  UTMACCTL.PF [UR4] ;  /* 0x00000000040079b9 */ /* 0x0001e40008040000 */
[----:B0-----:R-:W-:Y:S01]  /*0140*/  NOP ;  /* 0x0000000000007918 */ /* 0x001fe20000000000 */
.L_x_115:
[----:B------:R-:W-:Y:S05]  /*0150*/  BSYNC B0 ;  /* 0x0000000000007941 */ /* 0x000fea0003800000 */
.L_x_114:
[----:B------:R-:W-:Y:S01]  /*0160*/  VOTEU.ANY UP0, P0 ;  /* 0x00000000003f7886 */ /* 0x000fe20000000100 */
[----:B------:R-:W0:Y:S01]  /*0170*/  SHFL.IDX PT, R3, R3, RZ, 0x1f ;  /* 0x00001fff03037589 */ /* 0x000e2200000e0000 */
[----:B------:R-:W-:Y:S01]  /*0180*/  UMOV UR4, 0x1 ;  /* 0x0000000100047882 */ /* 0x000fe20000000000 */
[----:B------:R-:W-:Y:S01]  /*0190*/  UMOV UR7, 0x180 ;  /* 0x0000018000077882 */ /* 0x000fe20000000000 */
[----:B------:R-:W-:Y:S01]  /*01a0*/  VOTEU.ANY UP1, P0 ;  /* 0x00000000003f7886 */ /* 0x000fe20000020100 */
[----:B------:R-:W1:Y:S01]  /*01b0*/  @UP0 S2UR UR8, SR_CgaCtaId ;  /* 0x00000000000809c3 */ /* 0x000e620000008800 */
[----:B------:R-:W2:Y:S01]  /*01c0*/  SHFL.IDX PT, R2, R0, RZ, 0x1f ;  /* 0x00001fff00027589 */ /* 0x000ea200000e0000 */
[----:B------:R-:W-:Y:S01]  /*01d0*/  @UP0 UMOV UR6, 0x400 ;  /* 0x0000040000060882 */ /* 0x000fe20000000000 */
[----:B------:R-:W-:-:S04]  /*01e0*/  @UP0 UIADD3 UR4, -UR4, 0x100000, URZ ;  /* 0x0010000004040890 */ /* 0x000fc8000fffe13f */
[----:B------:R-:W-:Y:S02]  /*01f0*/  @UP0 USHF.L.U32 UR5, UR4, 0xb, URZ ;  /* 0x0000000b04050899 */ /* 0x000fe4000800063f */
[----:B------:R-:W-:Y:S01]  /*0200*/  @UP0 USHF.L.U32 UR4, UR4, 0x1, URZ ;  /* 0x0000000104040899 */ /* 0x000fe2000800063f */
[----:B------:R-:W-:Y:S01]  /*0210*/  VOTEU.ANY UP2, P0 ;  /* 0x00000000003f7886 */ /* 0x000fe20000040100 */
[----:B0-----:R-:W-:Y:S01]  /*0220*/  R2UR UR9, R3 ;  /* 0x00000000030972ca */ /* 0x001fe200000e0000 */
[----:B-1----:R-:W-:Y:S01]  /*0230*/  @UP0 ULEA UR8, UR8, UR6, 0x18 ;  /* 0x0000000608080291 */ /* 0x002fe2000f8ec03f */
[----:B--2---:R-:W-:Y:S01]  /*0240*/  ISETP.NE.AND P1, PT, R2, RZ, PT ;  /* 0x000000ff0200720c */ /* 0x004fe20003f25270 */
[----:B------:R-:W-:-:S04]  /*0250*/  @UP0 UIADD3 UR6, -UR7, 0x100000, URZ ;  /* 0x0010000007060890 */ /* 0x000fc8000fffe13f */
[----:B------:R-:W-:Y:S02]  /*0260*/  @UP0 USHF.L.U32 UR7, UR6, 0xb, URZ ;  /* 0x0000000b06070899 */ /* 0x000fe4000800063f */
[----:B------:R-:W-:-:S04]  /*0270*/  @UP0 USHF.L.U32 UR6, UR6, 0x1, URZ ;  /* 0x0000000106060899 */ /* 0x000fc8000800063f */
[----:B------:R-:W-:Y:S01]  /*0280*/  UISETP.NE.AND UP0, UPT, UR9, URZ, UPT ;  /* 0x0000003f0900728c */ /* 0x000fe2000bf05270 */
[----:B------:R-:W0:Y:S02]  /*0290*/  FENCE.VIEW.ASYNC.S ;  /* 0x00000000000073c6 */ /* 0x000e240000000000 */
[----:B0-----:R0:W1:Y:S05]  /*02a0*/  @UP1 SYNCS.EXCH.64 URZ, [UR8+0x30800], UR4 ;  /* 0x03080004083f15b2 */ /* 0x00106a0008000100 */
[----:B------:R0:W2:Y:S01]  /*02b0*/  @UP2 SYNCS.EXCH.64 URZ, [UR8+0x30820], UR6 ;  /* 0x03082006083f25b2 */ /* 0x0000a20008000100 */
[----:B------:R-:W-:Y:S05]  /*02c0*/  @P1 BRA `(.L_x_116) ;  /* 0x0000000000481947 */ /* 0x000fea0003800000 */
[----:B0-----:R-:W0:Y:S01]  /*02d0*/  S2UR UR5, SR_CgaCtaId ;  /* 0x00000000000579c3 */ /* 0x001e220000008800 */
[----:B------:R-:W-:Y:S01]  /*02e0*/  UMOV UR4, 0x400 ;  /* 0x0000040000047882 */ /* 0x000fe20000000000 */
[----:B------:R-:W-:Y:S01]  /*02f0*/  UMOV UR6, 0x1 ;  /* 0x0000000100067882 */ /* 0x000fe20000000000 */
[----:B------:R-:W-:Y:S01]  /*0300*/  UMOV UR9, 0x3 ;  /* 0x0000000300097882 */ /* 0x000fe20000000000 */
[----:B------:R-:W-:-:S04]  /*0310*/  UIADD3 UR6, -UR6, 0x100000, URZ ;  /* 0x0010000006067890 */ /* 0x000fc8000fffe13f */
[----:B------:R-:W-:Y:S02]  /*0320*/  USHF.L.U32 UR7, UR6, 0xb, URZ ;  /* 0x0000000b06077899 */ /* 0x000fe4000800063f */
[----:B------:R-:W-:Y:S01]  /*0330*/  USHF.L.U32 UR6, UR6, 0x1, URZ ;  /* 0x0000000106067899 */ /* 0x000fe2000800063f */
[----:B------:R-:W-:Y:S01]  /*0340*/  ELECT P0, URZ, PT ;  /* 0x00000000003f782f */ /* 0x000fe20003800000 */
[----:B0-----:R-:W-:Y:S02]  /*0350*/  ULEA UR8, UR5, UR4, 0x18 ;  /* 0x0000000405087291 */ /* 0x001fe4000f8ec03f */
[----:B------:R-:W-:-:S04]  /*0360*/  UIADD3 UR4, -UR9, 0x100000, URZ ;  /* 0x0010000009047890 */ /* 0x000fc8000fffe13f */
[----:B------:R-:W-:Y:S02]  /*0370*/  USHF.L.U32 UR5, UR4, 0xb, URZ ;  /* 0x0000000b04057899 */ /* 0x000fe4000800063f */
[----:B------:R-:W-:Y:S01]  /*0380*/  USHF.L.U32 UR4, UR4, 0x1, URZ ;  /* 0x0000000104047899 */ /* 0x000fe2000800063f */
[----:B------:R-:W0:Y:S03]  /*0390*/  FENCE.VIEW.ASYNC.S ;  /* 0x00000000000073c6 */ /* 0x000e260000000000 */
[----:B0-----:R3:W4:Y:S08]  /*03a0*/  SYNCS.EXCH.64 URZ, [UR8+0x30830], UR6 ;  /* 0x03083006083f75b2 */ /* 0x0017300008000100 */
[----:B------:R3:W0:Y:S01]  /*03b0*/  SYNCS.EXCH.64 URZ, [UR8+0x30840], UR4 ;  /* 0x03084004083f75b2 */ /* 0x0006220008000100 */
[----:B------:R3:W0:Y:S01]  /*03c0*/  SYNCS.EXCH.64 URZ, [UR8+0x30838], UR6 ;  /* 0x03083806083f75b2 */ /* 0x0006220008000100 */
[----:B------:R3:W0:Y:S02]  /*03d0*/  SYNCS.EXCH.64 URZ, [UR8+0x30848], UR4 ;  /* 0x03084804083f75b2 */ /* 0x0006240008000100 */
[----:B---3--:R-:W-:Y:S01]  /*03e0*/  NOP ;  /* 0x0000000000007918 */ /* 0x008fe20000000000 */
.L_x_116:
[----:B------:R-:W3:Y:S01]  /*03f0*/  SHFL.IDX PT, R2, R0, RZ, 0x1f ;  /* 0x00001fff00027589 */ /* 0x000ee200000e0000 */
[----:B------:R-:W-:Y:S01]  /*0400*/  NOP ;  /* 0x0000000000007918 */ /* 0x000fe20000000000 */
[----:B---3--:R-:W-:-:S13]  /*0410*/  ISETP.NE.AND P0, PT, R2, RZ, PT ;  /* 0x000000ff0200720c */ /* 0x008fda0003f05270 */
[----:B------:R-:W-:Y:S05]  /*0420*/  @P0 BRA `(.L_x_117) ;  /* 0x0000000000480947 */ /* 0x000fea0003800000 */
[----:B0-----:R-:W0:Y:S01]  /*0430*/  S2UR UR5, SR_CgaCtaId ;  /* 0x00000000000579c3 */ /* 0x001e220000008800 */
[----:B------:R-:W-:Y:S01]  /*0440*/  UMOV UR4, 0x400 ;  /* 0x0000040000047882 */ /* 0x000fe20000000000 */
[----:B------:R-:W-:Y:S01]  /*0450*/  UMOV UR6, 0x1 ;  /* 0x0000000100067882 */ /* 0x000fe20000000000 */
[----:B------:R-:W-:Y:S01]  /*0460*/  UMOV UR7, 0x3 ;  /* 0x0000000300077882 */ /* 0x000fe20000000000 */
[----:B------:R-:W-:Y:S01]  /*0470*/  ELECT P0, URZ, PT ;  /* 0x00000000003f782f */ /* 0x000fe20003800000 */
[----:B0-----:R-:W-:Y:S02]  /*0480*/  ULEA UR8, UR5, UR4, 0x18 ;  /* 0x0000000405087291 */ /* 0x001fe4000f8ec03f */
[----:B------:R-:W-:-:S04]  /*0490*/  UIADD3 UR4, -UR6, 0x100000, URZ ;  /* 0x0010000006047890 */ /* 0x000fc8000fffe13f */
[----:B------:R-:W-:Y:S02]  /*04a0*/  USHF.L.U32 UR5, UR4, 0xb, URZ ;  /* 0x0000000b04057899 */ /* 0x000fe4000800063f */
[----:B------:R-:W-:Y:S02]  /*04b0*/  USHF.L.U32 UR4, UR4, 0x1, URZ ;  /* 0x0000000104047899 */ /* 0x000fe4000800063f */
[----:B------:R-:W-:-:S04]  /*04c0*/  UIADD3 UR6, -UR7, 0x100000, URZ ;  /* 0x0010000007067890 */ /* 0x000fc8000fffe13f */
[----:B------:R-:W-:Y:S02]  /*04d0*/  USHF.L.U32 UR7, UR6, 0xb, URZ ;  /* 0x0000000b06077899 */ /* 0x000fe4000800063f */
[----:B------:R-:W-:Y:S01]  /*04e0*/  USHF.L.U32 UR6, UR6, 0x1, URZ ;  /* 0x0000000106067899 */ /* 0x000fe2000800063f */
[----:B------:R-:W0:Y:S03]  /*04f0*/  FENCE.VIEW.ASYNC.S ;  /* 0x00000000000073c6 */ /* 0x000e260000000000 */
[----:B0-----:R3:W0:Y:S08]  /*0500*/  SYNCS.EXCH.64 URZ, [UR8+0x30850], UR4 ;  /* 0x03085004083f75b2 */ /* 0x0016300008000100 */
[----:B------:R3:W0:Y:S01]  /*0510*/  SYNCS.EXCH.64 URZ, [UR8+0x30860], UR6 ;  /* 0x03086006083f75b2 */ /* 0x0006220008000100 */
[----:B------:R3:W0:Y:S01]  /*0520*/  SYNCS.EXCH.64 URZ, [UR8+0x30858], UR4 ;  /* 0x03085804083f75b2 */ /* 0x0006220008000100 */
[----:B------:R3:W0:Y:S02]  /*0530*/  SYNCS.EXCH.64 URZ, [UR8+0x30868], UR6 ;  /* 0x03086806083f75b2 */ /* 0x0006240008000100 */
[----:B---3--:R-:W-:Y:S01]  /*0540*/  NOP ;  /* 0x0000000000007918 */ /* 0x008fe20000000000 */
.L_x_117:
[----:B------:R-:W3:Y:S01]  /*0550*/  SHFL.IDX PT, R2, R0, RZ, 0x1f ;  /* 0x00001fff00027589 */ /* 0x000ee200000e0000 */
[----:B------:R-:W-:Y:S01]  /*0560*/  NOP ;  /* 0x0000000000007918 */ /* 0x000fe20000000000 */
[----:B---3--:R-:W-:-:S13]  /*0570*/  ISETP.NE.AND P0, PT, R2, RZ, PT ;  /* 0x000000ff0200720c */ /* 0x008fda0003f05270 */
[----:B------:R-:W-:Y:S05]  /*0580*/  @P0 BRA `(.L_x_118) ;  /* 0x0000000000380947 */ /* 0x000fea0003800000 */
[----:B0-----:R-:W0:Y:S01]  /*0590*/  S2UR UR5, SR_CgaCtaId ;  /* 0x00000000000579c3 */ /* 0x001e220000008800 */
[----:B------:R-:W-:Y:S01]  /*05a0*/  UMOV UR4, 0x400 ;  /* 0x0000040000047882 */ /* 0x000fe20000000000 */
[----:B------:R-:W-:Y:S01]  /*05b0*/  UMOV UR7, 0x1 ;  /* 0x0000000100077882 */ /* 0x000fe20000000000 */
[----:B------:R-:W-:Y:S01]  /*05c0*/  ELECT P0, URZ, PT ;  /* 0x00000000003f782f */ /* 0x000fe20003800000 */
[----:B0-----:R-:W-:Y:S02]  /*05d0*/  ULEA UR6, UR5, UR4, 0x18 ;  /* 0x0000000405067291 */ /* 0x001fe4000f8ec03f */
[----:B------:R-:W-:-:S04]  /*05e0*/  UIADD3 UR4, -UR7, 0x100000, URZ ;  /* 0x0010000007047890 */ /* 0x000fc8000fffe13f */
[----:B------:R-:W-:Y:S02]  /*05f0*/  USHF.L.U32 UR5, UR4, 0xb, URZ ;  /* 0x0000000b04057899 */ /* 0x000fe4000800063f */
[----:B------:R-:W-:Y:S01]  /*0600*/  USHF.L.U32 UR4, UR4, 0x1, URZ ;  /* 0x0000000104047899 */ /* 0x000fe2000800063f */
[----:B------:R-:W0:Y:S11]  /*0610*/  FENCE.VIEW.ASYNC.S ;  /* 0x00000000000073c6 */ /* 0x000e360000000000 */
[----:B0-----:R3:W0:Y:S01]  /*0620*/  SYNCS.EXCH.64 URZ, [UR6+0x30870], UR4 ;  /* 0x03087004063f75b2 */ /* 0x0016220008000100 */
[----:B------:R3:W0:Y:S01]  /*0630*/  SYNCS.EXCH.64 URZ, [UR6+0x30880], UR4 ;  /* 0x03088004063f75b2 */ /* 0x0006220008000100 */
[----:B------:R3:W0:Y:S01]  /*0640*/  SYNCS.EXCH.64 URZ, [UR6+0x30878], UR4 ;  /* 0x03087804063f75b2 */ /* 0x0006220008000100 */
[----:B------:R3:W0:Y:S02]  /*0650*/  SYNCS.EXCH.64 URZ, [UR6+0x30888], UR4 ;  /* 0x03088804063f75b2 */ /* 0x0006240008000100 */
[----:B---3--:R-:W-:Y:S01]  /*0660*/  NOP ;  /* 0x0000000000007918 */ /* 0x008fe20000000000 */
.L_x_118:
        /* <DEDUP_REMOVED lines=22> */
.L_x_119:
        /* <DEDUP_REMOVED lines=22> */
.L_x_120:
[----:B------:R-:W-:Y:S01]  /*0930*/  PLOP3.LUT P0, PT, PT, PT, UP0, 0x80, 0x0 ;  /* 0x000000000000781c */ /* 0x000fe20003f0f008 */
[----:B------:R-:W-:Y:S01]  /*0940*/  UMOV UR36, 0x1 ;  /* 0x0000000100247882 */ /* 0x000fe20000000000 */
[----:B------:R-:W-:Y:S01]  /*0950*/  NOP ;  /* 0x0000000000007918 */ /* 0x000fe20000000000 */
[----:B------:R-:W-:Y:S01]  /*0960*/  USEL UR36, UR36, 0x2, !UP0 ;  /* 0x0000000224247887 */ /* 0x000fe2000c000000 */
[----:B------:R-:W-:Y:S01]  /*0970*/  ULDC.64 UR46, c[0x0][0x208] ;  /* 0x00008200002e7ab9 */ /* 0x000fe20000000a00 */
[----:B012-4-:R-:W-:Y:S08]  /*0980*/  BAR.SYNC.DEFER_BLOCKING 0x0 ;  /* 0x0000000000007b1d */ /* 0x017ff00000010000 */
[----:B------:R-:W-:Y:S05]  /*0990*/  @!P0 BRA `(.L_x_121) ;  /* 0x000000a0003c8947 */ /* 0x000fea0003800000 */
.L_x_122:
[----:B------:R-:W-:-:S08]  /*09a0*/  NOP ;  /* 0x0000000000007918 */ /* 0x000fd00000000000 */
[----:B------:R-:W0:Y:S02]  /*09b0*/  USETMAXREG.TRY_ALLOC.CTAPOOL UP0, 0xa0 ;  /* 0x000000a0000079c8 */ /* 0x000e240008000600 */
[----:B0-----:R-:W-:-:S13]  /*09c0*/  PLOP3.LUT P0, PT, PT, PT, UP0, 0x80, 0x0 ;  /* 0x000000000000781c */ /* 0x001fda0003f0f008 */
[----:B------:R-:W-:Y:S05]  /*09d0*/  @!P0 BRA `(.L_x_122) ;  /* 0xfffffffc00f08947 */ /* 0x000fea000383ffff */
[----:B------:R-:W0:Y:S01]  /*09e0*/  S2R R2, SR_TID.X ;  /* 0x0000000000027919 */ /* 0x000e220000002100 */
[----:B------:R-:W1:Y:S01]  /*09f0*/  S2UR UR4, SR_CgaCtaId ;  /* 0x00000000000479c3 */ /* 0x000e620000008800 */
[----:B------:R-:W-:-:S07]  /*0a00*/  UMOV UR40, 0x400 ;  /* 0x0000040000287882 */ /* 0x000fce0000000000 */
[----:B------:R-:W-:Y:S06]  /*0a10*/  BAR.ARV 0x8, 0x1a0 ;  /* 0x0206800000007b1d */ /* 0x000fec0000002000 */
[----:B-1----:R-:W-:-:S03]  /*0a20*/  ULEA UR40, UR4, UR40, 0x18 ;  /* 0x0000002804287291 */ /* 0x002fc6000f8ec03f */
[----:B------:R-:W-:Y:S01]  /*0a30*/  ULDC UR4, c[0x0][0xc14] ;  /* 0x0003050000047ab9 */ /* 0x000fe20000000800 */
[----:B0-----:R-:W-:-:S04]  /*0a40*/  LOP3.LUT R0, R2, 0xffffff80, RZ, 0xc0, !PT ;  /* 0xffffff8002007812 */ /* 0x001fc800078ec0ff */
[----:B------:R-:W-:-:S13]  /*0a50*/  ISETP.NE.AND P0, PT, R0, 0x80, PT ;  /* 0x000000800000780c */ /* 0x000fda0003f05270 */
[----:B------:R-:W-:Y:S08]  /*0a60*/  @!P0 BAR.ARV 0x9, 0x100 ;  /* 0x0244000000008b1d */ /* 0x000ff00000002000 */
[----:B------:R-:W-:Y:S06]  /*0a70*/  BAR.SYNC.DEFER_BLOCKING 0x5, 0x1a0 ;  /* 0x0146800000007b1d */ /* 0x000fec0000010000 */
[----:B------:R-:W0:Y:S02]  /*0a80*/  LDS.128 R24, [UR40+0x308d0] ;  /* 0x0308d028ff187984 */ /* 0x000e240008000c00 */
[----:B------:R-:W-:Y:S06]  /*0a90*/  BAR.ARV 0x4, 0x1a0 ;  /* 0x0106800000007b1d */ /* 0x000fec0000002000 */
[----:B0-----:R-:W-:-:S13]  /*0aa0*/  ISETP.GE.AND P0, PT, R27, UR4, PT ;  /* 0x000000041b007c0c */ /* 0x001fda000bf06270 */
[----:B------:R-:W-:Y:S05]  /*0ab0*/  @P0 EXIT ;  /* 0x000000000000094d */ /* 0x000fea0003800000 */
[----:B------:R-:W-:Y:S01]  /*0ac0*/  VIADD R12, R2, 0xffffff80 ;  /* 0xffffff80020c7836 */ /* 0x000fe20000000000 */
[----:B------:R-:W-:Y:S01]  /*0ad0*/  R2UR UR5, R26 ;  /* 0x000000001a0572ca */ /* 0x000fe200000e0000 */
[----:B------:R-:W-:Y:S01]  /*0ae0*/  IMAD.MOV.U32 R16, RZ, RZ, 0x40 ;  /* 0x00000040ff107424 */ /* 0x000fe200078e00ff */
[----:B------:R-:W-:Y:S02]  /*0af0*/  ULOP3.LUT UR45, UR36, 0x1, URZ, 0xfc, !UPT ;  /* 0x00000001242d7892 */ /* 0x000fe4000f8efc3f */
[----:B------:R-:W-:Y:S01]  /*0b00*/  SHF.R.S32.HI R0, RZ, 0x1f, R12 ;  /* 0x0000001fff007819 */ /* 0x000fe2000001140c */
[----:B------:R-:W-:Y:S01]  /*0b10*/  UMOV UR37, URZ ;  /* 0x0000003f00257c82 */ /* 0x000fe20008000000 */
[----:B------:R-:W-:Y:S01]  /*0b20*/  UMOV UR38, URZ ;  /* 0x0000003f00267c82 */ /* 0x000fe20008000000 */
[----:B------:R-:W-:Y:S01]  /*0b30*/  UMOV UR39, URZ ;  /* 0x0000003f00277c82 */ /* 0x000fe20008000000 */
[----:B------:R-:W-:-:S04]  /*0b40*/  LEA.HI R2, R0, R12, RZ, 0x7 ;  /* 0x0000000c00027211 */ /* 0x000fc800078f38ff */
[----:B------:R-:W-:Y:S02]  /*0b50*/  LOP3.LUT R3, R2, 0xffffff80, RZ, 0xc0, !PT ;  /* 0xffffff8002037812 */ /* 0x000fe400078ec0ff */
[----:B------:R-:W-:-:S03]  /*0b60*/  SHF.R.S32.HI R13, RZ, 0x7, R2 ;  /* 0x00000007ff0d7819 */ /* 0x000fc60000011402 */
[----:B------:R-:W-:Y:S01]  /*0b70*/  IMAD.IADD R14, R12, 0x1, -R3 ;  /* 0x000000010c0e7824 */ /* 0x000fe200078e0a03 */
[----:B------:R-:W-:-:S04]  /*0b80*/  LEA.HI R3, R0, R12, RZ, 0x4 ;  /* 0x0000000c00037211 */ /* 0x000fc800078f20ff */
[----:B------:R-:W-:Y:S02]  /*0b90*/  SHF.R.S32.HI R8, RZ, 0x1f, R14 ;  /* 0x0000001fff087819 */ /* 0x000fe4000001140e */
[----:B------:R-:W-:Y:S02]  /*0ba0*/  LOP3.LUT R4, R3, 0xfffffff0, RZ, 0xc0, !PT ;  /* 0xfffffff003047812 */ /* 0x000fe400078ec0ff */
[----:B------:R-:W-:-:S03]  /*0bb0*/  LEA.HI R9, R8, R14, RZ, 0x2 ;  /* 0x0000000e08097211 */ /* 0x000fc600078f10ff */
[----:B------:R-:W-:Y:S01]  /*0bc0*/  IMAD.IADD R4, R12, 0x1, -R4 ;  /* 0x000000010c047824 */ /* 0x000fe200078e0a04 */
[--C-:B------:R-:W-:Y:S02]  /*0bd0*/  SHF.R.S32.HI R7, RZ, 0x2, R9.reuse ;  /* 0x00000002ff077819 */ /* 0x100fe40000011409 */
[----:B------:R-:W-:Y:S02]  /*0be0*/  SHF.R.S32.HI R6, RZ, 0x1f, R9 ;  /* 0x0000001fff067819 */ /* 0x000fe40000011409 */
[----:B------:R-:W-:Y:S02]  /*0bf0*/  SHF.R.S32.HI R5, RZ, 0x1f, R4 ;  /* 0x0000001fff057819 */ /* 0x000fe40000011404 */
[----:B------:R-:W-:Y:S02]  /*0c00*/  LEA.HI R6, R6, R7, RZ, 0x3 ;  /* 0x0000000706067211 */ /* 0x000fe400078f18ff */
[----:B------:R-:W-:Y:S02]  /*0c10*/  LEA.HI R5, R5, R4, RZ, 0x3 ;  /* 0x0000000405057211 */ /* 0x000fe400078f18ff */
[----:B------:R-:W-:-:S02]  /*0c20*/  LOP3.LUT R10, R6, 0xfffffff8, RZ, 0xc0, !PT ;  /* 0xfffffff8060a7812 */ /* 0x000fc400078ec0ff */
[----:B------:R-:W-:Y:S02]  /*0c30*/  SHF.R.S32.HI R6, RZ, 0x4, R3 ;  /* 0x00000004ff067819 */ /* 0x000fe40000011403 */
[----:B------:R-:W-:Y:S02]  /*0c40*/  IADD3 R11, R7, -R10, RZ ;  /* 0x8000000a070b7210 */ /* 0x000fe40007ffe0ff */
[----:B------:R-:W-:Y:S02]  /*0c50*/  LEA.HI R7, R0, R12, RZ, 0x5 ;  /* 0x0000000c00077211 */ /* 0x000fe400078f28ff */
[----:B------:R-:W-:Y:S02]  /*0c60*/  LEA.HI R3, R3, R6, RZ, 0x1 ;  /* 0x0000000603037211 */ /* 0x000fe400078f08ff */
[----:B------:R-:W-:Y:S01]  /*0c70*/  LEA.HI R10, R8, R14, RZ, 0x5 ;  /* 0x0000000e080a7211 */ /* 0x000fe200078f28ff */
[----:B------:R-:W-:Y:S01]  /*0c80*/  IMAD.SHL.U32 R8, R7, 0x20, RZ ;  /* 0x0000002007087824 */ /* 0x000fe200078e00ff */
[----:B------:R-:W-:-:S02]  /*0c90*/  LOP3.LUT R7, R3, 0x1ffffffe, RZ, 0xc0, !PT ;  /* 0x1ffffffe03077812 */ /* 0x000fc400078ec0ff */
[----:B------:R-:W-:Y:S02]  /*0ca0*/  LOP3.LUT R3, R5, 0xfffffff8, RZ, 0xc0, !PT ;  /* 0xfffffff805037812 */ /* 0x000fe400078ec0ff */
[----:B------:R-:W-:Y:S01]  /*0cb0*/  LOP3.LUT R8, R8, 0xfffffc00, RZ, 0xc0, !PT ;  /* 0xfffffc0008087812 */ /* 0x000fe200078ec0ff */
[----:B------:R-:W-:Y:S01]  /*0cc0*/  IMAD.IADD R7, R6, 0x1, -R7 ;  /* 0x0000000106077824 */ /* 0x000fe200078e0a07 */
[----:B------:R-:W-:Y:S01]  /*0cd0*/  SHF.R.S32.HI R10, RZ, 0x5, R10 ;  /* 0x00000005ff0a7819 */ /* 0x000fe2000001140a */
[C---:B------:R-:W-:Y:S01]  /*0ce0*/  IMAD.IADD R3, R4.reuse, 0x1, -R3 ;  /* 0x0000000104037824 */ /* 0x040fe200078e0a03 */
[----:B------:R-:W-:Y:S01]  /*0cf0*/  LOP3.LUT R9, R9, 0x7ffffffc, RZ, 0xc0, !PT ;  /* 0x7ffffffc09097812 */ /* 0x000fe200078ec0ff */
[----:B------:R-:W-:Y:S01]  /*0d00*/  IMAD.HI R6, R13, 0x55555556, RZ ;  /* 0x555555560d067827 */ /* 0x000fe200078e02ff */
[----:B------:R-:W-:Y:S02]  /*0d10*/  SHF.L.U32 R5, R5, 0x6, RZ ;  /* 0x0000000605057819 */ /* 0x000fe400000006ff */
[----:B------:R-:W-:Y:S01]  /*0d20*/  SHF.L.U32 R2, R3, 0x6, RZ ;  /* 0x0000000603027819 */ /* 0x000fe200000006ff */
[----:B------:R-:W-:Y:S01]  /*0d30*/  IMAD R4, R4, 0x40, R8 ;  /* 0x0000004004047824 */ /* 0x000fe200078e0208 */
[----:B------:R-:W-:Y:S01]  /*0d40*/  LEA.HI R6, R6, R6, RZ, 0x1 ;  /* 0x0000000606067211 */ /* 0x000fe200078f08ff */
[----:B------:R-:W-:Y:S01]  /*0d50*/  IMAD.SHL.U32 R7, R7, 0x8, RZ ;  /* 0x0000000807077824 */ /* 0x000fe200078e00ff */
[----:B------:R-:W-:Y:S01]  /*0d60*/  LOP3.LUT R2, R2, 0x1c0, RZ, 0xc0, !PT ;  /* 0x000001c002027812 */ /* 0x000fe200078ec0ff */
[----:B------:R-:W-:Y:S01]  /*0d70*/  IMAD R11, R10, 0x10, R11 ;  /* 0x000000100a0b7824 */ /* 0x000fe200078e020b */
[----:B------:R-:W-:Y:S01]  /*0d80*/  LOP3.LUT R5, R5, 0x7ffffe00, RZ, 0xc0, !PT ;  /* 0x7ffffe0005057812 */ /* 0x000fe200078ec0ff */
[----:B------:R-:W-:Y:S01]  /*0d90*/  IMAD.IADD R4, R7, 0x1, R4 ;  /* 0x0000000107047824 */ /* 0x000fe200078e0204 */
[----:B------:R-:W-:Y:S01]  /*0da0*/  LOP3.LUT R7, R2, 0x8, R7, 0xf8, !PT ;  /* 0x0000000802077812 */ /* 0x000fe200078ef807 */
[----:B------:R-:W-:Y:S01]  /*0db0*/  IMAD.MOV.U32 R10, RZ, RZ, -0x2 ;  /* 0xfffffffeff0a7424 */ /* 0x000fe200078e00ff */
[----:B------:R-:W-:Y:S01]  /*0dc0*/  SHF.R.U32.HI R2, RZ, 0x3, R2 ;  /* 0x00000003ff027819 */ /* 0x000fe20000011602 */
[----:B------:R-:W-:Y:S01]  /*0dd0*/  IMAD.IADD R9, R14, 0x1, -R9 ;  /* 0x000000010e097824 */ /* 0x000fe200078e0a09 */
[----:B------:R0:W-:Y:S01]  /*0de0*/  STL [R1+0x1c], R4 ;  /* 0x00001c0401007387 */ /* 0x0001e20000100800 */
[----:B------:R-:W-:Y:S01]  /*0df0*/  IMAD R6, R6, -0x3, R13 ;  /* 0xfffffffd06067824 */ /* 0x000fe200078e020d */
[----:B------:R-:W-:-:S02]  /*0e00*/  LOP3.LUT R2, R7, R2, RZ, 0x3c, !PT ;  /* 0x0000000207027212 */ /* 0x000fc400078e3cff */
[----:B------:R-:W-:Y:S01]  /*0e10*/  R2P PR, R3, 0x6 ;  /* 0x0000000603007804 */ /* 0x000fe20000000000 */
[----:B------:R-:W-:Y:S01]  /*0e20*/  IMAD R3, R6, 0x40, R11 ;  /* 0x0000004006037824 */ /* 0x000fe200078e020b */
[----:B------:R-:W-:Y:S02]  /*0e30*/  LEA.HI R0, R0, R12, RZ, 0x3 ;  /* 0x0000000c00007211 */ /* 0x000fe400078f18ff */
[----:B------:R-:W-:Y:S01]  /*0e40*/  IADD3 R2, R2, R5, R8 ;  /* 0x0000000502027210 */ /* 0x000fe20007ffe008 */
[----:B0-----:R-:W-:Y:S01]  /*0e50*/  IMAD R4, R9, R10, 0xc0 ;  /* 0x000000c009047424 */ /* 0x001fe200078e020a */
[----:B------:R-:W-:Y:S02]  /*0e60*/  SHF.R.S32.HI R156, RZ, 0x3, R0 ;  /* 0x00000003ff9c7819 */ /* 0x000fe40000011400 */
[----:B------:R-:W-:Y:S02]  /*0e70*/  LEA R2, R2, UR40, 0x1 ;  /* 0x0000002802027c11 */ /* 0x000fe4000f8e08ff */
[----:B------:R-:W-:Y:S01]  /*0e80*/  STL [R1+0x14], R4 ;  /* 0x0000140401007387 */ /* 0x000fe20000100800 */
[----:B------:R-:W-:-:S02]  /*0e90*/  SEL R16, R16, 0xffffffc0, !P2 ;  /* 0xffffffc010107807 */ /* 0x000fc40005000000 */
[C---:B------:R-:W-:Y:S01]  /*0ea0*/  VIADD R17, R2.reuse, 0x1e800 ;  /* 0x0001e80002117836 */ /* 0x040fe20000000000 */
[----:B------:R0:W-:Y:S01]  /*0eb0*/  STL [R1+0x18], R3 ;  /* 0x0000180301007387 */ /* 0x0001e20000100800 */
[----:B------:R-:W-:Y:S02]  /*0ec0*/  IADD3 R155, R2, 0x1e820, RZ ;  /* 0x0001e820029b7810 */ /* 0x000fe40007ffe0ff */
[C---:B------:R-:W-:Y:S02]  /*0ed0*/  @P1 VIADD R155, R17.reuse, 0xffffffe0 ;  /* 0xffffffe0119b1836 */ /* 0x040fe40000000000 */
[----:B------:R-:W-:-:S03]  /*0ee0*/  IMAD.IADD R17, R17, 0x1, R16 ;  /* 0x0000000111117824 */ /* 0x000fc600078e0210 */
[----:B------:R-:W-:Y:S02]  /*0ef0*/  IADD3 R16, R16, R155, RZ ;  /* 0x0000009b10107210 */ /* 0x000fe40007ffe0ff */
[----:B0-----:R-:W-:-:S05]  /*0f00*/  LOP3.LUT R3, R0, 0x1ffffff8, RZ, 0xc0, !PT ;  /* 0x1ffffff800037812 */ /* 0x001fca00078ec0ff */
[----:B------:R-:W-:-:S04]  /*0f10*/  IMAD.IADD R3, R12, 0x1, -R3 ;  /* 0x000000010c037824 */ /* 0x000fc800078e0a03 */
[----:B------:R-:W-:Y:S02]  /*0f20*/  IMAD.SHL.U32 R0, R3, 0x8, RZ ;  /* 0x0000000803007824 */ /* 0x000fe400078e00ff */
[----:B------:R-:W-:-:S03]  /*0f30*/  VIADD R3, R155, 0x6000 ;  /* 0x000060009b037836 */ /* 0x000fc60000000000 */
[----:B------:R0:W-:Y:S04]  /*0f40*/  STL [R1+0x8], R0 ;  /* 0x0000080001007387 */ /* 0x0001e80000100800 */
[----:B------:R1:W-:Y:S01]  /*0f50*/  STL [R1+0x4], R3 ;  /* 0x0000040301007387 */ /* 0x0003e20000100800 */
[----:B0-----:R-:W-:-:S05]  /*0f60*/  VIADD R0, R155, 0xc000 ;  /* 0x0000c0009b007836 */ /* 0x001fca0000000000 */
[----:B------:R1:W-:Y:S02]  /*0f70*/  STL [R1], R0 ;  /* 0x0000000001007387 */ /* 0x0003e40000100800 */
.L_x_164:
[----:B0--3-5:R-:W0:Y:S01]  /*0f80*/  LDC.64 R4, c[0x0][0xc60] ;  /* 0x00031800ff047b82 */ /* 0x029e220000000a00 */
[----:B------:R-:W-:Y:S01]  /*0f90*/  ULDC.64 UR6, c[0x0][0xa28] ;  /* 0x00028a0000067ab9 */ /* 0x000fe20000000a00 */
[----:B------:R-:W-:Y:S01]  /*0fa0*/  ULDC.64 UR8, c[0x0][0xa20] ;  /* 0x0002880000087ab9 */ /* 0x000fe20000000a00 */
[----:B------:R-:W-:Y:S01]  /*0fb0*/  ULDC UR4, c[0x0][0x404] ;  /* 0x0001010000047ab9 */ /* 0x000fe20000000800 */
[----:B0-----:R-:W-:-:S06]  /*0fc0*/  IMAD.WIDE R4, R27, 0x4, R4 ;  /* 0x000000041b047825 */ /* 0x001fcc00078e0204 */
[----:B--2---:R-:W2:Y:S01]  /*0fd0*/  LDG.E R4, desc[UR46][R4.64] ;  /* 0x0000002e04047981 */ /* 0x004ea2000c1e1900 */
[----:B------:R-:W-:Y:S02]  /*0fe0*/  UISETP.NE.U32.AND UP0, UPT, UR6, URZ, UPT ;  /* 0x0000003f0600728c */ /* 0x000fe4000bf05070 */
[----:B------:R-:W-:Y:S02]  /*0ff0*/  UISETP.NE.U32.AND UP1, UPT, UR8, URZ, UPT ;  /* 0x0000003f0800728c */ /* 0x000fe4000bf25070 */
[----:B------:R-:W-:Y:S02]  /*1000*/  UISETP.NE.AND.EX UP0, UPT, UR7, URZ, UPT, UP0 ;  /* 0x0000003f0700728c */ /* 0x000fe4000bf05300 */
[----:B------:R-:W-:-:S04]  /*1010*/  UISETP.NE.AND.EX UP1, UPT, UR9, URZ, UPT, UP1 ;  /* 0x0000003f0900728c */ /* 0x000fc8000bf25310 */
[----:B------:R-:W-:Y:S02]  /*1020*/  PLOP3.LUT P0, PT, PT, PT, UP0, 0x80, 0x0 ;  /* 0x000000000000781c */ /* 0x000fe40003f0f008 */
[----:B------:R-:W-:Y:S02]  /*1030*/  PLOP3.LUT P1, PT, PT, PT, UP1, 0x80, 0x0 ;  /* 0x000000000000781c */ /* 0x000fe40003f2f018 */
[----:B--2---:R-:W-:-:S13]  /*1040*/  R2UR UR41, R4 ;  /* 0x00000000042972ca */ /* 0x004fda00000e0000 */
[----:B------:R-:W-:Y:S02]  /*1050*/  USHF.R.S32.HI UR42, URZ, 0x1f, UR41 ;  /* 0x0000001f3f2a7899 */ /* 0x000fe40008011429 */
[----:B------:R-:W-:Y:S02]  /*1060*/  @UP0 ULEA UR6, UP2, UR41, UR6, 0x2 ;  /* 0x0000000629060291 */ /* 0x000fe4000f84103f */
[----:B------:R-:W-:Y:S02]  /*1070*/  @UP1 ULEA UR8, UP3, UR41, UR8, 0x2 ;  /* 0x0000000829081291 */ /* 0x000fe4000f86103f */
[----:B------:R-:W-:Y:S02]  /*1080*/  @UP0 ULEA.HI.X UR7, UR41, UR7, UR42, 0x2, UP2 ;  /* 0x0000000729070291 */ /* 0x000fe400090f142a */
[----:B------:R-:W-:Y:S01]  /*1090*/  @UP1 ULEA.HI.X UR9, UR41, UR9, UR42, 0x2, UP3 ;  /* 0x0000000929091291 */ /* 0x000fe200098f142a */
[----:B------:R-:W-:Y:S01]  /*10a0*/  IMAD.U32 R4, RZ, RZ, UR6 ;  /* 0x00000006ff047e24 */ /* 0x000fe2000f8e00ff */
[----:B----4-:R-:W-:-:S02]  /*10b0*/  MOV R6, UR8 ;  /* 0x0000000800067c02 */ /* 0x010fc40008000f00 */
[----:B------:R-:W-:Y:S01]  /*10c0*/  IMAD.U32 R5, RZ, RZ, UR7 ;  /* 0x00000007ff057e24 */ /* 0x000fe2000f8e00ff */
[----:B------:R-:W-:Y:S01]  /*10d0*/  ULDC.64 UR6, c[0x0][0x3f8] ;  /* 0x0000fe0000067ab9 */ /* 0x000fe20000000a00 */
[----:B------:R-:W-:-:S03]  /*10e0*/  IMAD.U32 R7, RZ, RZ, UR9 ;  /* 0x00000009ff077e24 */ /* 0x000fc6000f8e00ff */
[----:B------:R-:W2:Y:S04]  /*10f0*/  @P0 LDG.E R4, desc[UR46][R4.64] ;  /* 0x0000002e04040981 */ /* 0x000ea8000c1e1900 */
[----:B------:R-:W3:Y:S01]  /*1100*/  @P1 LDG.E R6, desc[UR46][R6.64] ;  /* 0x0000002e06061981 */ /* 0x000ee2000c1e1900 */
[----:B------:R-:W-:Y:S01]  /*1110*/  UISETP.NE.U32.AND UP0, UPT, UR6, URZ, UPT ;  /* 0x0000003f0600728c */ /* 0x000fe2000bf05070 */
[----:B-1----:R-:W-:Y:S01]  /*1120*/  IMAD.MOV.U32 R0, RZ, RZ, RZ ;  /* 0x000000ffff007224 */ /* 0x002fe200078e00ff */
[----:B------:R-:W-:Y:S01]  /*1130*/  UMOV UR49, URZ ;  /* 0x0000003f00317c82 */ /* 0x000fe20008000000 */
[----:B------:R0:W-:Y:S01]  /*1140*/  STL [R1+0xc], R25 ;  /* 0x00000c1901007387 */ /* 0x0001e20000100800 */
[----:B------:R-:W-:Y:S01]  /*1150*/  UISETP.NE.AND.EX UP0, UPT, UR7, URZ, UPT, UP0 ;  /* 0x0000003f0700728c */ /* 0x000fe2000bf05300 */
[----:B------:R-:W-:Y:S01]  /*1160*/  IMAD.MOV.U32 R3, RZ, RZ, RZ ;  /* 0x000000ffff037224 */ /* 0x000fe200078e00ff */
[----:B------:R-:W-:Y:S01]  /*1170*/  ULDC UR6, c[0x0][0x2e0] ;  /* 0x0000b80000067ab9 */ /* 0x000fe20000000800 */
[----:B------:R-:W-:Y:S01]  /*1180*/  UMOV UR43, UR5 ;  /* 0x00000005002b7c82 */ /* 0x000fe20008000000 */
[----:B------:R-:W-:Y:S01]  /*1190*/  USEL UR4, UR4, 0x1, UP0 ;  /* 0x0000000104047887 */ /* 0x000fe20008000000 */
[----:B------:R-:W-:Y:S01]  /*11a0*/  IMAD.MOV.U32 R151, RZ, RZ, RZ ;  /* 0x000000ffff977224 */ /* 0x000fe200078e00ff */
[----:B------:R-:W-:-:S02]  /*11b0*/  CS2R R20, SRZ ;  /* 0x0000000000147805 */ /* 0x000fc4000001ff00 */
[----:B------:R-:W-:Y:S01]  /*11c0*/  CS2R R22, SRZ ;  /* 0x0000000000167805 */ /* 0x000fe2000001ff00 */
[----:B------:R-:W-:Y:S01]  /*11d0*/  UIMAD UR4, UR4, UR6, URZ ;  /* 0x00000006040472a4 */ /* 0x000fe2000f8e023f */
[----:B------:R-:W-:Y:S02]  /*11e0*/  CS2R R28, SRZ ;  /* 0x00000000001c7805 */ /* 0x000fe4000001ff00 */
[----:B------:R-:W-:Y:S02]  /*11f0*/  CS2R R30, SRZ ;  /* 0x00000000001e7805 */ /* 0x000fe4000001ff00 */
[----:B------:R-:W-:Y:S02]  /*1200*/  CS2R R14, SRZ ;  /* 0x00000000000e7805 */ /* 0x000fe4000001ff00 */
[----:B------:R-:W-:Y:S02]  /*1210*/  MOV R32, RZ ;  /* 0x000000ff00207202 */ /* 0x000fe40000000f00 */
[----:B------:R-:W-:Y:S01]  /*1220*/  CS2R R12, SRZ ;  /* 0x00000000000c7805 */ /* 0x000fe2000001ff00 */
[----:B------:R-:W-:Y:S01]  /*1230*/  IMAD.MOV.U32 R34, RZ, RZ, RZ ;  /* 0x000000ffff227224 */ /* 0x000fe200078e00ff */
[----:B--2---:R-:W-:-:S02]  /*1240*/  @P0 R2UR UR49, R4 ;  /* 0x00000000043102ca */ /* 0x004fc400000e0000 */
[----:B------:R-:W-:Y:S02]  /*1250*/  PLOP3.LUT P0, PT, PT, PT, PT, 0x80, 0x0 ;  /* 0x000000000000781c */ /* 0x000fe40003f0f070 */
[----:B---3--:R-:W-:Y:S01]  /*1260*/  @P1 R2UR UR4, R6 ;  /* 0x00000000060412ca */ /* 0x008fe200000e0000 */
[----:B0-----:R-:W-:-:S14]  /*1270*/  @P1 BRA `(.L_x_123) ;  /* 0x0000000000341947 */ /* 0x001fdc0003800000 */
[----:B------:R-:W-:Y:S02]  /*1280*/  ULDC.64 UR6, c[0x0][0xa08] ;  /* 0x0002820000067ab9 */ /* 0x000fe40000000a00 */
[----:B------:R-:W-:-:S04]  /*1290*/  ISETP.NE.U32.AND P1, PT, RZ, UR6, PT ;  /* 0x00000006ff007c0c */ /* 0x000fc8000bf25070 */
[----:B------:R-:W-:-:S13]  /*12a0*/  ISETP.NE.AND.EX P1, PT, RZ, UR7, PT, P1 ;  /* 0x00000007ff007c0c */ /* 0x000fda000bf25310 */
[----:B------:R-:W-:Y:S05]  /*12b0*/  @!P1 BRA `(.L_x_123) ;  /* 0x0000000000249947 */ /* 0x000fea0003800000 */
[----:B------:R-:W-:Y:S02]  /*12c0*/  ULDC.64 UR4, c[0x0][0xa08] ;  /* 0x0002820000047ab9 */ /* 0x000fe40000000a00 */
[----:B------:R-:W-:-:S06]  /*12d0*/  UIMAD.WIDE UR4, UR41, 0x4, UR4 ;  /* 0x00000004290478a5 */ /* 0x000fcc000f8e0204 */
[----:B------:R-:W-:Y:S02]  /*12e0*/  IMAD.U32 R4, RZ, RZ, UR4 ;  /* 0x00000004ff047e24 */ /* 0x000fe4000f8e00ff */
[----:B------:R-:W-:-:S05]  /*12f0*/  IMAD.U32 R5, RZ, RZ, UR5 ;  /* 0x00000005ff057e24 */ /* 0x000fca000f8e00ff */
[----:B------:R-:W2:Y:S04]  /*1300*/  LDG.E R7, desc[UR46][R4.64] ;  /* 0x0000002e04077981 */ /* 0x000ea8000c1e1900 */
[----:B------:R-:W3:Y:S01]  /*1310*/  LDG.E R6, desc[UR46][R4.64+0x4] ;  /* 0x0000042e04067981 */ /* 0x000ee2000c1e1900 */
[----:B--2---:R-:W-:Y:S02]  /*1320*/  R2UR UR4, R7 ;  /* 0x00000000070472ca */ /* 0x004fe400000e0000 */
[----:B---3--:R-:W-:-:S13]  /*1330*/  R2UR UR5, R6 ;  /* 0x00000000060572ca */ /* 0x008fda00000e0000 */
[----:B------:R-:W-:-:S12]  /*1340*/  UIADD3 UR4, -UR4, UR5, URZ ;  /* 0x0000000504047290 */ /* 0x000fd8000fffe13f */
.L_x_123:
[----:B------:R-:W-:Y:S01]  /*1350*/  UIADD3 UR49, -UR49, UR4, URZ ;  /* 0x0000000431317290 */ /* 0x000fe2000fffe13f */
[----:B------:R-:W-:Y:S01]  /*1360*/  IMAD.MOV.U32 R33, RZ, RZ, RZ ;  /* 0x000000ffff217224 */ /* 0x000fe200078e00ff */
[----:B------:R-:W-:Y:S02]  /*1370*/  MOV R35, RZ ;  /* 0x000000ff00237202 */ /* 0x000fe40000000f00 */
[----:B------:R-:W-:Y:S01]  /*1380*/  CS2R R36, SRZ ;  /* 0x0000000000247805 */ /* 0x000fe2000001ff00 */
[----:B------:R-:W-:Y:S01]  /*1390*/  UISETP.GE.AND UP0, UPT, UR49, 0x1, UPT ;  /* 0x000000013100788c */ /* 0x000fe2000bf06270 */
[----:B------:R-:W-:Y:S01]  /*13a0*/  CS2R R38, SRZ ;  /* 0x0000000000267805 */ /* 0x000fe2000001ff00 */
[----:B------:R-:W-:Y:S01]  /*13b0*/  UIADD3 UR4, UR49, 0xbf, URZ ;  /* 0x000000bf31047890 */ /* 0x000fe2000fffe03f */
[----:B------:R-:W-:Y:S02]  /*13c0*/  CS2R R40, SRZ ;  /* 0x0000000000287805 */ /* 0x000fe4000001ff00 */
[----:B------:R-:W-:-:S02]  /*13d0*/  CS2R R42, SRZ ;  /* 0x00000000002a7805 */ /* 0x000fc4000001ff00 */
[----:B------:R-:W-:Y:S02]  /*13e0*/  CS2R R44, SRZ ;  /* 0x00000000002c7805 */ /* 0x000fe4000001ff00 */
[----:B------:R-:W-:Y:S01]  /*13f0*/  PLOP3.LUT P1, PT, PT, PT, UP0, 0x80, 0x0 ;  /* 0x000000000000781c */ /* 0x000fe20003f2f008 */
[----:B------:R-:W-:Y:S01]  /*1400*/  UIMAD.WIDE UR4, UR4, 0x2aaaaaab, URZ ;  /* 0x2aaaaaab040478a5 */ /* 0x000fe2000f8e023f */
[----:B------:R-:W-:Y:S02]  /*1410*/  CS2R R46, SRZ ;  /* 0x00000000002e7805 */ /* 0x000fe4000001ff00 */
[----:B------:R-:W-:Y:S01]  /*1420*/  CS2R R48, SRZ ;  /* 0x0000000000307805 */ /* 0x000fe2000001ff00 */
[----:B------:R-:W-:Y:S01]  /*1430*/  IMAD.MOV.U32 R50, RZ, RZ, RZ ;  /* 0x000000ffff327224 */ /* 0x000fe200078e00ff */
[----:B------:R-:W-:-:S04]  /*1440*/  USHF.R.U32.HI UR48, URZ, 0x1f, UR5 ;  /* 0x0000001f3f307899 */ /* 0x000fc80008011605 */
[----:B------:R-:W-:-:S03]  /*1450*/  ULEA.HI.SX32 UR48, UR5, UR48, 0x1b ;  /* 0x0000003005307291 */ /* 0x000fc6000f8fda3f */
[----:B------:R-:W-:Y:S09]  /*1460*/  @!P1 BRA `(.L_x_124) ;  /* 0x0000007c00189947 */ /* 0x000ff20003800000 */
[----:B------:R-:W0:Y:S01]  /*1470*/  S2R R4, SR_TID.X ;  /* 0x0000000000047919 */ /* 0x000e220000002100 */
[----:B------:R-:W-:-:S04]  /*1480*/  UIADD3 UR6, UR40, 0x1e800, URZ ;  /* 0x0001e80028067890 */ /* 0x000fc8000fffe03f */
[----:B------:R-:W-:-:S06]  /*1490*/  ULOP3.LUT UP0, URZ, UR6, 0x3ff, URZ, 0xc0, !UPT ;  /* 0x000003ff063f7892 */ /* 0x000fcc000f80c03f */
[----:B------:R-:W-:Y:S01]  /*14a0*/  PLOP3.LUT P0, PT, PT, PT, UP0, 0x80, 0x0 ;  /* 0x000000000000781c */ /* 0x000fe20003f0f008 */
[----:B0-----:R-:W-:-:S05]  /*14b0*/  VIADD R5, R4, 0xffffff80 ;  /* 0xffffff8004057836 */ /* 0x001fca0000000000 */
[----:B------:R-:W-:-:S04]  /*14c0*/  SHF.R.S32.HI R4, RZ, 0x1f, R5 ;  /* 0x0000001fff047819 */ /* 0x000fc80000011405 */
[----:B------:R-:W-:-:S04]  /*14d0*/  LEA.HI R4, R4, R5, RZ, 0x7 ;  /* 0x0000000504047211 */ /* 0x000fc800078f38ff */
[----:B------:R-:W-:-:S05]  /*14e0*/  SHF.R.S32.HI R4, RZ, 0x7, R4 ;  /* 0x00000007ff047819 */ /* 0x000fca0000011404 */
[----:B------:R-:W0:Y:S02]  /*14f0*/  SHFL.IDX PT, R0, R4, RZ, 0x1f ;  /* 0x00001fff04007589 */ /* 0x000e2400000e0000 */
[----:B0-----:R-:W-:-:S13]  /*1500*/  R2UR UR44, R0 ;  /* 0x00000000002c72ca */ /* 0x001fda00000e0000 */
[----:B------:R-:W-:-:S04]  /*1510*/  UIMAD.WIDE UR4, UR44, 0x55555556, URZ ;  /* 0x555555562c0478a5 */ /* 0x000fc8000f8e023f */
[----:B------:R-:W-:-:S04]  /*1520*/  ULEA.HI UR5, UR5, UR5, URZ, 0x1 ;  /* 0x0000000505057291 */ /* 0x000fc8000f8f083f */
[----:B------:R-:W-:Y:S01]  /*1530*/  UIMAD UR50, UR5, -0x3, UR44 ;  /* 0xfffffffd053278a4 */ /* 0x000fe2000f8e022c */
[----:B------:R-:W-:Y:S11]  /*1540*/  @!P0 BRA `(.L_x_125) ;  /* 0x0000000000408947 */ /* 0x000ff60003800000 */
[----:B------:R-:W-:Y:S01]  /*1550*/  MOV R0, 0x0 ;  /* 0x0000000000007802 */ /* 0x000fe20000000f00 */
[----:B------:R-:W-:Y:S01]  /*1560*/  ULDC.64 UR4, c[0x4][0xa8] ;  /* 0x01002a0000047ab9 */ /* 0x000fe20000000a00 */
[----:B------:R-:W-:Y:S01]  /*1570*/  ULDC.64 UR6, c[0x4][0x48] ;  /* 0x0100120000067ab9 */ /* 0x000fe20000000a00 */
[----:B------:R-:W-:Y:S01]  /*1580*/  IMAD.U32 R4, RZ, RZ, UR4 ;  /* 0x00000004ff047e24 */ /* 0x000fe2000f8e00ff */
[----:B------:R0:W1:Y:S01]  /*1590*/  LDC.64 R14, c[0x4][R0] ;  /* 0x01000000000e7b82 */ /* 0x0000620000000a00 */
        /* <DEDUP_REMOVED lines=8> */
[----:B0-----:R-:W-:-:S07]  /*1620*/  IMAD.MOV.U32 R13, RZ, RZ, RZ ;  /* 0x000000ffff0d7224 */ /* 0x001fce00078e00ff */
[----:B------:R-:W-:-:S07]  /*1630*/  LEPC R20, `(.L_x_125) ;  /* 0x000000001014794e */ /* 0x000fce0000000000 */
[----:B-1----:R-:W-:Y:S05]  /*1640*/  CALL.ABS.NOINC R14 ;  /* 0x000000000e007343 */ /* 0x002fea0003c00000 */
.L_x_125:
[----:B------:R-:W-:Y:S01]  /*1650*/  ULEA.HI UR4, UR37, UR37, URZ, 0x1 ;  /* 0x0000002525047291 */ /* 0x000fe2000f8f083f */
[----:B------:R-:W-:-:S03]  /*1660*/  IMAD.U32 R3, RZ, RZ, UR45 ;  /* 0x0000002dff037e24 */ /* 0x000fc6000f8e00ff */
[----:B------:R-:W-:Y:S02]  /*1670*/  ULOP3.LUT UR4, UR4, 0xfffffffe, URZ, 0xc0, !UPT ;  /* 0xfffffffe04047892 */ /* 0x000fe4000f8ec03f */
[----:B------:R-:W-:Y:S02]  /*1680*/  ISETP.NE.AND P0, PT, R3, 0x3, PT ;  /* 0x000000030300780c */ /* 0x000fe40003f05270 */
[----:B------:R-:W-:-:S06]  /*1690*/  UIADD3 UR4, UR37, -UR4, URZ ;  /* 0x8000000425047290 */ /* 0x000fcc000fffe03f */
[----:B------:R-:W-:-:S05]  /*16a0*/  IMAD.U32 R0, RZ, RZ, UR4 ;  /* 0x00000004ff007e24 */ /* 0x000fca000f8e00ff */
[----:B------:R-:W-:-:S04]  /*16b0*/  SHF.L.U32 R0, R0, 0x1f, RZ ;  /* 0x0000001f00007819 */ /* 0x000fc800000006ff */
[----:B------:R-:W0:Y:S02]  /*16c0*/  SYNCS.PHASECHK.TRANS64.TRYWAIT P1, [UR40+0x30800], R0 ;  /* 0x03080000ff0075a7 */ /* 0x000e240008020168 */
[----:B0-----:R-:W-:Y:S05]  /*16d0*/  @!P1 BRA `(.L_x_126) ;  /* 0x000000d0005c9947 */ /* 0x001fea0003800000 */
.L_x_248:
[----:B------:R-:W-:Y:S05]  /*16e0*/  @!P0 BRA `(.L_x_127) ;  /* 0x0000000000048947 */ /* 0x000fea0003800000 */
[----:B------:R-:W-:Y:S01]  /*16f0*/  BPT.TRAP 0x1 ;  /* 0x000000040000795c */ /* 0x000fe20000300000 */
.L_x_127:
[----:B0-----:R-:W-:Y:S01]  /*1700*/  IMAD.U32 R0, RZ, RZ, UR39 ;  /* 0x00000027ff007e24 */ /* 0x001fe2000f8e00ff */
[----:B------:R-:W-:-:S04]  /*1710*/  MOV R3, UR38 ;  /* 0x0000002600037c02 */ /* 0x000fc80008000f00 */
[----:B------:R-:W-:Y:S02]  /*1720*/  LEA R0, R0, UR40, 0x3 ;  /* 0x0000002800007c11 */ /* 0x000fe4000f8e18ff */
[----:B------:R-:W-:-:S04]  /*1730*/  SHF.L.U32 R3, R3, 0x1f, RZ ;  /* 0x0000001f03037819 */ /* 0x000fc800000006ff */
[----:B------:R0:W1:Y:S01]  /*1740*/  SYNCS.PHASECHK.TRANS64.TRYWAIT P2, [R0+URZ+0x30830], R3 ;  /* 0x03083003000075a7 */ /* 0x000062000804017f */
[----:B------:R-:W-:Y:S05]  /*1750*/  @!P0 BRA `(.L_x_128) ;  /* 0x0000000000048947 */ /* 0x000fea0003800000 */
[----:B------:R-:W-:Y:S01]  /*1760*/  BPT.TRAP 0x1 ;  /* 0x000000040000795c */ /* 0x000fe20000300000 */
.L_x_128:
[----:B------:R-:W2:Y:S01]  /*1770*/  S2R R4, SR_TID.X ;  /* 0x0000000000047919 */ /* 0x000ea20000002100 */
[----:B------:R-:W-:Y:S01]  /*1780*/  IMAD.MOV.U32 R151, RZ, RZ, RZ ;  /* 0x000000ffff977224 */ /* 0x000fe200078e00ff */
[----:B--2---:R-:W-:Y:S01]  /*1790*/  LOP3.LUT P1, RZ, R4, 0x7f, RZ, 0xc0, !PT ;  /* 0x0000007f04ff7812 */ /* 0x004fe2000782c0ff */
[----:B-1----:R-:W-:-:S12]  /*17a0*/  @P2 BRA `(.L_x_129) ;  /* 0x0000000000082947 */ /* 0x002fd80003800000 */
[----:B------:R-:W1:Y:S02]  /*17b0*/  SYNCS.PHASECHK.TRANS64.TRYWAIT P2, [R0+URZ+0x30830], R3 ;  /* 0x03083003000075a7 */ /* 0x000e64000804017f */
[----:B-1----:R-:W-:Y:S05]  /*17c0*/  @!P2 BRA `(.L_x_130) ;  /* 0x000000d00038a947 */ /* 0x002fea0003800000 */
.L_x_129:
[----:B------:R-:W-:Y:S05]  /*17d0*/  WARPSYNC.ALL ;  /* 0x0000000000007948 */ /* 0x000fea0003800000 */
[----:B------:R-:W-:Y:S01]  /*17e0*/  ULEA UR25, UR50, UR40, 0xd ;  /* 0x0000002832197291 */ /* 0x000fe2000f8e683f */
[----:B------:R-:W2:Y:S01]  /*17f0*/  LDL R121, [R1+0x14] ;  /* 0x0000140001797983 */ /* 0x000ea20000100800 */
[----:B------:R-:W-:Y:S01]  /*1800*/  UIADD3 UR4, UR40, 0x12400, URZ ;  /* 0x0001240028047890 */ /* 0x000fe2000fffe03f */
[----:B------:R-:W-:Y:S01]  /*1810*/  WARPGROUP.ARRIVE ;  /* 0x00000000000079c5 */ /* 0x000fe20000000000 */
[----:B------:R-:W-:Y:S01]  /*1820*/  UIADD3 UR5, UR25, 0xc400, URZ ;  /* 0x0000c40019057890 */ /* 0x000fe2000fffe03f */
[----:B------:R-:W-:Y:S01]  /*1830*/  P2R R120, PR, RZ, 0x1 ;  /* 0x00000001ff787803 */ /* 0x000fe20000000000 */
[----:B------:R-:W-:-:S02]  /*1840*/  USHF.R.U32.HI UR4, URZ, 0x4, UR4 ;  /* 0x000000043f047899 */ /* 0x000fc40008011604 */
[----:B------:R-:W-:Y:S02]  /*1850*/  USHF.R.U32.HI UR5, URZ, 0x4, UR5 ;  /* 0x000000043f057899 */ /* 0x000fe40008011605 */
[----:B------:R-:W-:Y:S02]  /*1860*/  ULOP3.LUT UR4, UR4, 0x3fff, URZ, 0xc0, !UPT ;  /* 0x00003fff04047892 */ /* 0x000fe4000f8ec03f */
[----:B------:R-:W-:Y:S02]  /*1870*/  ULOP3.LUT UR5, UR5, 0x3fff, URZ, 0xc0, !UPT ;  /* 0x00003fff05057892 */ /* 0x000fe4000f8ec03f */
[----:B------:R-:W-:Y:S02]  /*1880*/  ULOP3.LUT UR24, UR4, 0x10000, URZ, 0xfc, !UPT ;  /* 0x0001000004187892 */ /* 0x000fe4000f8efc3f */
[----:B------:R-:W-:Y:S02]  /*1890*/  ULOP3.LUT UR4, UR5, 0x10000, URZ, 0xfc, !UPT ;  /* 0x0001000005047892 */ /* 0x000fe4000f8efc3f */
[----:B------:R-:W-:Y:S01]  /*18a0*/  UIMAD UR6, UR39, 0x600, UR24 ;  /* 0x00000600270678a4 */ /* 0x000fe2000f8e0218 */
[----:B------:R-:W-:Y:S01]  /*18b0*/  UMOV UR5, 0x40000040 ;  /* 0x4000004000057882 */ /* 0x000fe20000000000 */
[----:B------:R-:W-:Y:S01]  /*18c0*/  UMOV UR7, 0x40000040 ;  /* 0x4000004000077882 */ /* 0x000fe20000000000 */
[----:B------:R-:W-:-:S02]  /*18d0*/  UIADD3 UR8, UR4, 0x2, URZ ;  /* 0x0000000204087890 */ /* 0x000fc4000fffe03f */
[----:B------:R-:W-:Y:S01]  /*18e0*/  UIADD3 UR10, UR6, 0x2, URZ ;  /* 0x00000002060a7890 */ /* 0x000fe2000fffe03f */
[----:B------:R-:W-:-:S03]  /*18f0*/  UMOV UR9, 0x40000040 ;  /* 0x4000004000097882 */ /* 0x000fc60000000000 */
[----:B------:R-:W-:Y:S01]  /*1900*/  HGMMA.64x192x16.F32.BF16 R24, gdesc[UR4], RZ, !UPT, gsb0 ;  /* 0x02e00000041879f0 */ /* 0x000fe2000c0018ff */
[----:B------:R-:W-:Y:S01]  /*1910*/  UMOV UR11, 0x40000040 ;  /* 0x40000040000b7882 */ /* 0x000fe20000000000 */
[----:B------:R-:W-:Y:S02]  /*1920*/  UIADD3 UR12, UR4, 0x4, URZ ;  /* 0x00000004040c7890 */ /* 0x000fe4000fffe03f */
[----:B------:R-:W-:Y:S01]  /*1930*/  UIADD3 UR14, UR6, 0x4, URZ ;  /* 0x00000004060e7890 */ /* 0x000fe2000fffe03f */
[----:B------:R-:W-:Y:S01]  /*1940*/  UMOV UR13, 0x40000040 ;  /* 0x40000040000d7882 */ /* 0x000fe20000000000 */
[----:B------:R-:W-:Y:S01]  /*1950*/  UMOV UR15, 0x40000040 ;  /* 0x40000040000f7882 */ /* 0x000fe20000000000 */
[----:B------:R-:W-:Y:S02]  /*1960*/  UIADD3 UR16, UR4, 0x6, URZ ;  /* 0x0000000604107890 */ /* 0x000fe4000fffe03f */
[----:B------:R-:W-:Y:S01]  /*1970*/  UIADD3 UR18, UR6, 0x6, URZ ;  /* 0x0000000606127890 */ /* 0x000fe2000fffe03f */
[----:B------:R-:W-:Y:S01]  /*1980*/  UMOV UR17, 0x40000040 ;  /* 0x4000004000117882 */ /* 0x000fe20000000000 */
[----:B------:R-:W-:Y:S01]  /*1990*/  UMOV UR19, 0x40000040 ;  /* 0x4000004000137882 */ /* 0x000fe20000000000 */
[----:B------:R-:W-:Y:S01]  /*19a0*/  ULDC UR6, c[0x0][0x9d8] ;  /* 0x0002760000067ab9 */ /* 0x000fe20000000800 */
[----:B------:R-:W-:Y:S01]  /*19b0*/  ULDC UR26, c[0x0][0x988] ;  /* 0x00026200001a7ab9 */ /* 0x000fe20000000800 */
[----:B------:R-:W-:-:S02]  /*19c0*/  WARPGROUP.DEPBAR.LE gsb0, 0x0 ;  /* 0x00008000000079c5 */ /* 0x000fc40000010000 */
        /* <DEDUP_REMOVED lines=9> */
[----:B01----:R-:W-:Y:S01]  /*1a60*/  FMUL.FTZ R3, R24, UR6 ;  /* 0x0000000618037c20 */ /* 0x003fe20008410000 */
[----:B------:R-:W-:Y:S01]  /*1a70*/  FMUL.FTZ R4, R25, UR6 ;  /* 0x0000000619047c20 */ /* 0x000fe20008410000 */
[----:B------:R-:W-:Y:S01]  /*1a80*/  FMUL.FTZ R7, R28, UR6 ;  /* 0x000000061c077c20 */ /* 0x000fe20008410000 */
[----:B------:R-:W-:Y:S01]  /*1a90*/  FMUL.FTZ R14, R35, UR6 ;  /* 0x00000006230e7c20 */ /* 0x000fe20008410000 */
[----:B------:R-:W-:Y:S01]  /*1aa0*/  FMUL.FTZ R15, R36, UR6 ;  /* 0x00000006240f7c20 */ /* 0x000fe20008410000 */
[----:B------:R-:W-:Y:S01]  /*1ab0*/  FMUL.FTZ R8, R29, UR6 ;  /* 0x000000061d087c20 */ /* 0x000fe20008410000 */
[----:B------:R-:W0:Y:S01]  /*1ac0*/  MUFU.TANH R3, R3 ;  /* 0x0000000300037308 */ /* 0x000e220000002400 */
[----:B------:R-:W-:Y:S01]  /*1ad0*/  FMUL.FTZ R35, R54, UR6 ;  /* 0x0000000636237c20 */ /* 0x000fe20008410000 */
[----:B------:R-:W-:Y:S01]  /*1ae0*/  FMUL.FTZ R36, R55, UR6 ;  /* 0x0000000637247c20 */ /* 0x000fe20008410000 */
[----:B------:R-:W-:Y:S01]  /*1af0*/  FMUL.FTZ R54, R73, UR6 ;  /* 0x0000000649367c20 */ /* 0x000fe20008410000 */
[----:B------:R-:W-:Y:S01]  /*1b00*/  FMUL.FTZ R55, R74, UR6 ;  /* 0x000000064a377c20 */ /* 0x000fe20008410000 */
[----:B--2---:R-:W-:-:S02]  /*1b10*/  VIADD R73, R121, UR49 ;  /* 0x0000003179497c36 */ /* 0x004fc40008000000 */
[----:B------:R-:W-:Y:S01]  /*1b20*/  FMUL.FTZ R5, R26, UR6 ;  /* 0x000000061a057c20 */ /* 0x000fe20008410000 */
[----:B------:R-:W-:Y:S01]  /*1b30*/  FMUL.FTZ R11, R32, UR6 ;  /* 0x00000006200b7c20 */ /* 0x000fe20008410000 */
[----:B------:R-:W1:Y:S01]  /*1b40*/  MUFU.TANH R4, R4 ;  /* 0x0000000400047308 */ /* 0x000e620000002400 */
[----:B------:R-:W-:Y:S02]  /*1b50*/  IMAD.U32 R74, RZ, RZ, UR48 ;  /* 0x00000030ff4a7e24 */ /* 0x000fe4000f8e00ff */
[----:B------:R-:W-:Y:S01]  /*1b60*/  FMUL.FTZ R6, R27, UR6 ;  /* 0x000000061b067c20 */ /* 0x000fe20008410000 */
[----:B------:R-:W-:Y:S01]  /*1b70*/  FMUL.FTZ R12, R33, UR6 ;  /* 0x00000006210c7c20 */ /* 0x000fe20008410000 */
[----:B------:R-:W-:Y:S01]  /*1b80*/  FMUL.FTZ R9, R30, UR6 ;  /* 0x000000061e097c20 */ /* 0x000fe20008410000 */
[----:B------:R-:W-:Y:S01]  /*1b90*/  FMUL.FTZ R10, R31, UR6 ;  /* 0x000000061f0a7c20 */ /* 0x000fe20008410000 */
[----:B------:R-:W-:Y:S01]  /*1ba0*/  FMUL.FTZ R18, R37, UR6 ;  /* 0x0000000625127c20 */ /* 0x000fe20008410000 */
[----:B------:R-:W-:Y:S01]  /*1bb0*/  FMUL.FTZ R25, R44, UR6 ;  /* 0x000000062c197c20 */ /* 0x000fe20008410000 */
[----:B------:R-:W2:Y:S01]  /*1bc0*/  MUFU.TANH R7, R7 ;  /* 0x0000000700077308 */ /* 0x000ea20000002400 */
[----:B------:R-:W-:-:S02]  /*1bd0*/  IMAD R73, R74, -0xc0, R73 ;  /* 0xffffff404a497824 */ /* 0x000fc400078e0249 */
[----:B------:R-:W-:Y:S01]  /*1be0*/  FMUL.FTZ R44, R63, UR6 ;  /* 0x000000063f2c7c20 */ /* 0x000fe20008410000 */
[----:B------:R-:W-:Y:S01]  /*1bf0*/  FMUL.FTZ R63, R82, UR6 ;  /* 0x00000006523f7c20 */ /* 0x000fe20008410000 */
[----:B------:R-:W-:Y:S01]  /*1c00*/  FMUL.FTZ R13, R34, UR6 ;  /* 0x00000006220d7c20 */ /* 0x000fe20008410000 */
[----:B------:R-:W-:Y:S01]  /*1c10*/  FMUL.FTZ R21, R40, UR6 ;  /* 0x0000000628157c20 */ /* 0x000fe20008410000 */
[----:B------:R-:W-:Y:S01]  /*1c20*/  FMUL.FTZ R22, R41, UR6 ;  /* 0x0000000629167c20 */ /* 0x000fe20008410000 */
[----:B------:R-:W-:Y:S01]  /*1c30*/  FMUL.FTZ R26, R45, UR6 ;  /* 0x000000062d1a7c20 */ /* 0x000fe20008410000 */
[----:B------:R-:W3:Y:S01]  /*1c40*/  MUFU.TANH R8, R8 ;  /* 0x0000000800087308 */ /* 0x000ee20000002400 */
[C---:B------:R-:W-:Y:S01]  /*1c50*/  ISETP.GT.AND P4, PT, R73.reuse, RZ, PT ;  /* 0x000000ff4900720c */ /* 0x040fe20003f84270 */
[----:B------:R-:W-:Y:S01]  /*1c60*/  FMUL.FTZ R45, R64, UR6 ;  /* 0x00000006402d7c20 */ /* 0x000fe20008410000 */
[----:B------:R-:W-:Y:S01]  /*1c70*/  ISETP.GT.AND P3, PT, R73, 0x1, PT ;  /* 0x000000014900780c */ /* 0x000fe20003f64270 */
[----:B------:R-:W-:Y:S01]  /*1c80*/  FMUL.FTZ R64, R83, UR6 ;  /* 0x0000000653407c20 */ /* 0x000fe20008410000 */
[----:B------:R-:W-:Y:S01]  /*1c90*/  FMUL.FTZ R19, R38, UR6 ;  /* 0x0000000626137c20 */ /* 0x000fe20008410000 */
[----:B------:R-:W-:Y:S01]  /*1ca0*/  FMUL.FTZ R20, R39, UR6 ;  /* 0x0000000627147c20 */ /* 0x000fe20008410000 */
[----:B------:R-:W-:Y:S01]  /*1cb0*/  FMUL.FTZ R27, R46, UR6 ;  /* 0x000000062e1b7c20 */ /* 0x000fe20008410000 */
[----:B------:R-:W4:Y:S01]  /*1cc0*/  MUFU.TANH R5, R5 ;  /* 0x0000000500057308 */ /* 0x000f220000002400 */
[----:B------:R-:W-:Y:S01]  /*1cd0*/  ISETP.GT.AND P2, PT, R73, 0x8, PT ;  /* 0x000000084900780c */ /* 0x000fe20003f44270 */
[----:B------:R-:W-:Y:S01]  /*1ce0*/  FMUL.FTZ R46, R65, UR6 ;  /* 0x00000006412e7c20 */ /* 0x000fe20008410000 */
[----:B0-----:R-:W-:Y:S01]  /*1cf0*/  FSEL R3, R3, -INF , P4 ;  /* 0xff80000003037808 */ /* 0x001fe20002000000 */
[----:B------:R-:W-:Y:S01]  /*1d00*/  FMUL.FTZ R65, R84, UR6 ;  /* 0x0000000654417c20 */ /* 0x000fe20008410000 */
[----:B------:R-:W-:Y:S01]  /*1d10*/  FMUL.FTZ R23, R42, UR6 ;  /* 0x000000062a177c20 */ /* 0x000fe20008410000 */
[----:B------:R-:W-:Y:S01]  /*1d20*/  FMUL.FTZ R29, R48, UR6 ;  /* 0x00000006301d7c20 */ /* 0x000fe20008410000 */
[----:B------:R-:W-:Y:S01]  /*1d30*/  FMUL.FTZ R24, R43, UR6 ;  /* 0x000000062b187c20 */ /* 0x000fe20008410000 */
[----:B------:R-:W0:Y:S01]  /*1d40*/  MUFU.TANH R11, R11 ;  /* 0x0000000b000b7308 */ /* 0x000e220000002400 */
[----:B-1----:R-:W-:Y:S01]  /*1d50*/  FSEL R4, R4, -INF , P3 ;  /* 0xff80000004047808 */ /* 0x002fe20001800000 */
[----:B------:R-:W-:Y:S01]  /*1d60*/  FMUL.FTZ R30, R49, UR6 ;  /* 0x00000006311e7c20 */ /* 0x000fe20008410000 */
[----:B------:R-:W-:Y:S01]  /*1d70*/  FMUL.FTZ R28, R47, UR6 ;  /* 0x000000062f1c7c20 */ /* 0x000fe20008410000 */
[----:B------:R-:W-:Y:S01]  /*1d80*/  FMUL.FTZ R33, R52, UR6 ;  /* 0x0000000634217c20 */ /* 0x000fe20008410000 */
[----:B------:R-:W-:Y:S01]  /*1d90*/  FMUL.FTZ R32, R51, UR6 ;  /* 0x0000000633207c20 */ /* 0x000fe20008410000 */
[----:B------:R-:W-:Y:S01]  /*1da0*/  FMUL.FTZ R109, R109, UR6 ;  /* 0x000000066d6d7c20 */ /* 0x000fe20008410000 */
[----:B------:R-:W-:Y:S01]  /*1db0*/  FMUL.FTZ R112, R112, UR6 ;  /* 0x0000000670707c20 */ /* 0x000fe20008410000 */
[----:B------:R-:W1:Y:S01]  /*1dc0*/  MUFU.TANH R6, R6 ;  /* 0x0000000600067308 */ /* 0x000e620000002400 */
[----:B------:R-:W-:Y:S01]  /*1dd0*/  ISETP.GT.AND P6, PT, R73, 0x9, PT ;  /* 0x000000094900780c */ /* 0x000fe20003fc4270 */
[----:B------:R-:W-:Y:S01]  /*1de0*/  FMUL.FTZ R47, R66, UR6 ;  /* 0x00000006422f7c20 */ /* 0x000fe20008410000 */
[----:B--2---:R-:W-:Y:S01]  /*1df0*/  FSEL R7, R7, -INF , P2 ;  /* 0xff80000007077808 */ /* 0x004fe20001000000 */
[----:B------:R-:W-:Y:S01]  /*1e00*/  FMUL.FTZ R66, R85, UR6 ;  /* 0x0000000655427c20 */ /* 0x000fe20008410000 */
[----:B------:R-:W-:Y:S01]  /*1e10*/  FMUL.FTZ R113, R113, UR6 ;  /* 0x0000000671717c20 */ /* 0x000fe20008410000 */
[----:B------:R-:W-:Y:S01]  /*1e20*/  FMUL.FTZ R110, R110, UR6 ;  /* 0x000000066e6e7c20 */ /* 0x000fe20008410000 */
[----:B------:R-:W-:Y:S01]  /*1e30*/  FMUL.FTZ R116, R116, UR6 ;  /* 0x0000000674747c20 */ /* 0x000fe20008410000 */
[----:B------:R-:W2:Y:S01]  /*1e40*/  MUFU.TANH R12, R12 ;  /* 0x0000000c000c7308 */ /* 0x000ea20000002400 */
[----:B------:R-:W-:Y:S01]  /*1e50*/  FMNMX.FTZ R82, R3, R4, !PT ;  /* 0x0000000403527209 */ /* 0x000fe20007810000 */
[----:B------:R-:W-:Y:S01]  /*1e60*/  FMUL.FTZ R34, R53, UR6 ;  /* 0x0000000635227c20 */ /* 0x000fe20008410000 */
[----:B------:R-:W-:Y:S01]  /*1e70*/  FMUL.FTZ R117, R117, UR6 ;  /* 0x0000000675757c20 */ /* 0x000fe20008410000 */
[----:B------:R-:W5:Y:S04]  /*1e80*/  LDL R121, [R1+0x4] ;  /* 0x0000040001797983 */ /* 0x000f680000100800 */
[----:B------:R-:W2:Y:S01]  /*1e90*/  MUFU.TANH R9, R9 ;  /* 0x0000000900097308 */ /* 0x000ea20000002400 */
[----:B------:R-:W-:Y:S01]  /*1ea0*/  ISETP.GT.AND P5, PT, R73, 0x10, PT ;  /* 0x000000104900780c */ /* 0x000fe20003fa4270 */
[----:B------:R-:W-:Y:S01]  /*1eb0*/  FMUL.FTZ R31, R50, UR6 ;  /* 0x00000006321f7c20 */ /* 0x000fe20008410000 */
[----:B---3--:R-:W-:Y:S01]  /*1ec0*/  FSEL R8, R8, -INF , P6 ;  /* 0xff80000008087808 */ /* 0x008fe20003000000 */
[----:B------:R-:W-:-:S04]  /*1ed0*/  FMUL.FTZ R37, R56, UR6 ;  /* 0x0000000638257c20 */ /* 0x000fc80008410000 */
[----:B------:R-:W3:Y:S01]  /*1ee0*/  MUFU.TANH R15, R15 ;  /* 0x0000000f000f7308 */ /* 0x000ee20000002400 */
[----:B------:R-:W-:Y:S01]  /*1ef0*/  FMNMX.FTZ R83, R7, R82, !PT ;  /* 0x0000005207537209 */ /* 0x000fe20007810000 */
[----:B------:R-:W-:Y:S01]  /*1f00*/  FMUL.FTZ R38, R57, UR6 ;  /* 0x0000000639267c20 */ /* 0x000fe20008410000 */
[----:B----4-:R-:W-:Y:S01]  /*1f10*/  FSEL R5, R5, -INF , P4 ;  /* 0xff80000005057808 */ /* 0x010fe20002000000 */
[----:B------:R-:W-:-:S04]  /*1f20*/  FMUL.FTZ R48, R67, UR6 ;  /* 0x0000000643307c20 */ /* 0x000fc80008410000 */
[----:B------:R-:W4:Y:S01]  /*1f30*/  MUFU.TANH R10, R10 ;  /* 0x0000000a000a7308 */ /* 0x000f220000002400 */
[----:B------:R-:W-:Y:S01]  /*1f40*/  ISETP.GT.AND P4, PT, R73, 0x11, PT ;  /* 0x000000114900780c */ /* 0x000fe20003f84270 */
[----:B------:R-:W-:Y:S01]  /*1f50*/  FMUL.FTZ R67, R86, UR6 ;  /* 0x0000000656437c20 */ /* 0x000fe20008410000 */
[----:B0-----:R-:W-:Y:S01]  /*1f60*/  FSEL R11, R11, -INF , P5 ;  /* 0xff8000000b0b7808 */ /* 0x001fe20002800000 */
[----:B------:R-:W-:-:S04]  /*1f70*/  FMUL.FTZ R41, R60, UR6 ;  /* 0x000000063c297c20 */ /* 0x000fc80008410000 */
[----:B------:R-:W0:Y:S01]  /*1f80*/  MUFU.TANH R18, R18 ;  /* 0x0000001200127308 */ /* 0x000e220000002400 */
[----:B------:R-:W-:Y:S01]  /*1f90*/  FMNMX.FTZ R82, R8, R83, !PT ;  /* 0x0000005308527209 */ /* 0x000fe20007810000 */
[----:B------:R-:W-:Y:S01]  /*1fa0*/  FMUL.FTZ R42, R61, UR6 ;  /* 0x000000063d2a7c20 */ /* 0x000fe20008410000 */
[----:B-1----:R-:W-:Y:S01]  /*1fb0*/  FSEL R6, R6, -INF , P3 ;  /* 0xff80000006067808 */ /* 0x002fe20001800000 */
[----:B------:R-:W-:Y:S01]  /*1fc0*/  FMUL.FTZ R39, R58, UR6 ;  /* 0x000000063a277c20 */ /* 0x000fe20008410000 */
[----:B------:R-:W-:-:S03]  /*1fd0*/  FMUL.FTZ R40, R59, UR6 ;  /* 0x000000063b287c20 */ /* 0x000fc60008410000 */
[----:B------:R-:W1:Y:S01]  /*1fe0*/  MUFU.TANH R13, R13 ;  /* 0x0000000d000d7308 */ /* 0x000e620000002400 */
[----:B------:R-:W-:Y:S01]  /*1ff0*/  ISETP.GT.AND P3, PT, R73, 0x18, PT ;  /* 0x000000184900780c */ /* 0x000fe20003f64270 */
[----:B------:R-:W-:Y:S01]  /*2000*/  FMUL.FTZ R43, R62, UR6 ;  /* 0x000000063e2b7c20 */ /* 0x000fe20008410000 */
[----:B--2---:R-:W-:Y:S01]  /*2010*/  FSEL R12, R12, -INF , P4 ;  /* 0xff8000000c0c7808 */ /* 0x004fe20002000000 */
[----:B------:R-:W-:-:S04]  /*2020*/  FMUL.FTZ R49, R68, UR6 ;  /* 0x0000000644317c20 */ /* 0x000fc80008410000 */
[----:B------:R-:W2:Y:S01]  /*2030*/  MUFU.TANH R21, R21 ;  /* 0x0000001500157308 */ /* 0x000ea20000002400 */
[----:B------:R-:W-:Y:S01]  /*2040*/  FMNMX.FTZ R83, R11, R82, !PT ;  /* 0x000000520b537209 */ /* 0x000fe20007810000 */
[----:B------:R-:W-:Y:S01]  /*2050*/  FMUL.FTZ R50, R69, UR6 ;  /* 0x0000000645327c20 */ /* 0x000fe20008410000 */
[----:B------:R-:W-:Y:S01]  /*2060*/  FSEL R9, R9, -INF , P2 ;  /* 0xff80000009097808 */ /* 0x000fe20001000000 */
[----:B------:R-:W-:-:S04]  /*2070*/  FMUL.FTZ R53, R72, UR6 ;  /* 0x0000000648357c20 */ /* 0x000fc80008410000 */
        /* <DEDUP_REMOVED lines=19> */
[----:B------:R-:W-:-:S04]  /*21b0*/  FMUL.FTZ R59, R78, UR6 ;  /* 0x000000064e3b7c20 */ /* 0x000fc80008410000 */
        /* <DEDUP_REMOVED lines=8> */
[----:B------:R-:W-:-:S05]  /*2240*/  FSEL R14, R14, -INF , P4 ;  /* 0xff8000000e0e7808 */ /* 0x000fca0002000000 */
[----:B------:R-:W-:Y:S01]  /*2250*/  MUFU.TANH R35, R35 ;  /* 0x0000002300237308 */ /* 0x000fe20000002400 */
[----:B------:R-:W-:-:S07]  /*2260*/  ISETP.GT.AND P4, PT, R73, 0x28, PT ;  /* 0x000000284900780c */ /* 0x000fce0003f84270 */
[----:B------:R-:W-:Y:S01]  /*2270*/  MUFU.TANH R36, R36 ;  /* 0x0000002400247308 */ /* 0x000fe20000002400 */
[----:B---3--:R-:W-:-:S07]  /*2280*/  FSEL R22, R22, -INF , P5 ;  /* 0xff80000016167808 */ /* 0x008fce0002800000 */
[----:B------:R-:W-:Y:S01]  /*2290*/  MUFU.TANH R54, R54 ;  /* 0x0000003600367308 */ /* 0x000fe20000002400 */
[----:B------:R-:W-:-:S07]  /*22a0*/  FMNMX.FTZ R85, R21, R84, !PT ;  /* 0x0000005415557209 */ /* 0x000fce0007810000 */
[----:B------:R-:W-:Y:S08]  /*22b0*/  MUFU.TANH R55, R55 ;  /* 0x0000003700377308 */ /* 0x000ff00000002400 */
[----:B------:R-:W3:Y:S08]  /*22c0*/  MUFU.TANH R23, R23 ;  /* 0x0000001700177308 */ /* 0x000ef00000002400 */
[----:B------:R-:W3:Y:S01]  /*22d0*/  MUFU.TANH R29, R29 ;  /* 0x0000001d001d7308 */ /* 0x000ee20000002400 */
[----:B----4-:R-:W-:Y:S01]  /*22e0*/  FSEL R19, R19, -INF , P3 ;  /* 0xff80000013137808 */ /* 0x010fe20001800000 */
[----:B------:R-:W-:-:S06]  /*22f0*/  FMUL.FTZ R74, R92, UR6 ;  /* 0x000000065c4a7c20 */ /* 0x000fcc0008410000 */
[----:B------:R-:W4:Y:S01]  /*2300*/  MUFU.TANH R24, R24 ;  /* 0x0000001800187308 */ /* 0x000f220000002400 */
[----:B------:R-:W-:Y:S01]  /*2310*/  ISETP.GT.AND P3, PT, R73, 0x29, PT ;  /* 0x000000294900780c */ /* 0x000fe20003f64270 */
[----:B------:R-:W-:Y:S01]  /*2320*/  FMUL.FTZ R68, R87, UR6 ;  /* 0x0000000657447c20 */ /* 0x000fe20008410000 */
[----:B0-----:R-:W-:Y:S01]  /*2330*/  FSEL R25, R25, -INF , P4 ;  /* 0xff80000019197808 */ /* 0x001fe20002000000 */
[----:B------:R-:W-:-:S04]  /*2340*/  FMUL.FTZ R71, R90, UR6 ;  /* 0x000000065a477c20 */ /* 0x000fc80008410000 */
[----:B------:R-:W0:Y:S01]  /*2350*/  MUFU.TANH R30, R30 ;  /* 0x0000001e001e7308 */ /* 0x000e220000002400 */
[----:B------:R-:W-:Y:S02]  /*2360*/  FMNMX.FTZ R84, R22, R85, !PT ;  /* 0x0000005516547209 */ /* 0x000fe40007810000 */
[----:B-1----:R-:W-:-:S05]  /*2370*/  FSEL R20, R20, -INF , P2 ;  /* 0xff80000014147808 */ /* 0x002fca0001000000 */
[----:B------:R-:W1:Y:S01]  /*2380*/  MUFU.TANH R27, R27 ;  /* 0x0000001b001b7308 */ /* 0x000e620000002400 */
[----:B------:R-:W-:Y:S02]  /*2390*/  ISETP.GT.AND P2, PT, R73, 0x30, PT ;  /* 0x000000304900780c */ /* 0x000fe40003f44270 */
[----:B--2---:R-:W-:-:S05]  /*23a0*/  FSEL R26, R26, -INF , P3 ;  /* 0xff8000001a1a7808 */ /* 0x004fca0001800000 */
[----:B------:R-:W2:Y:S01]  /*23b0*/  MUFU.TANH R33, R33 ;  /* 0x0000002100217308 */ /* 0x000ea20000002400 */
[----:B------:R-:W-:Y:S02]  /*23c0*/  FMNMX.FTZ R85, R25, R84, !PT ;  /* 0x0000005419557209 */ /* 0x000fe40007810000 */
[----:B---3--:R-:W-:-:S05]  /*23d0*/  FSEL R23, R23, -INF , P6 ;  /* 0xff80000017177808 */ /* 0x008fca0003000000 */
[----:B------:R-:W3:Y:S01]  /*23e0*/  MUFU.TANH R28, R28 ;  /* 0x0000001c001c7308 */ /* 0x000ee20000002400 */
[----:B------:R-:W-:Y:S02]  /*23f0*/  ISETP.GT.AND P6, PT, R73, 0x31, PT ;  /* 0x000000314900780c */ /* 0x000fe40003fc4270 */
[----:B------:R-:W-:-:S05]  /*2400*/  FSEL R29, R29, -INF , P2 ;  /* 0xff8000001d1d7808 */ /* 0x000fca0001000000 */
[----:B------:R-:W3:Y:S01]  /*2410*/  MUFU.TANH R34, R34 ;  /* 0x0000002200227308 */ /* 0x000ee20000002400 */
[----:B------:R-:W-:Y:S02]  /*2420*/  FMNMX.FTZ R86, R26, R85, !PT ;  /* 0x000000551a567209 */ /* 0x000fe40007810000 */
[----:B----4-:R-:W-:-:S05]  /*2430*/  FSEL R24, R24, -INF , P5 ;  /* 0xff80000018187808 */ /* 0x010fca0002800000 */
[----:B------:R-:W4:Y:S01]  /*2440*/  MUFU.TANH R31, R31 ;  /* 0x0000001f001f7308 */ /* 0x000f220000002400 */
[----:B------:R-:W-:Y:S02]  /*2450*/  ISETP.GT.AND P5, PT, R73, 0x38, PT ;  /* 0x000000384900780c */ /* 0x000fe40003fa4270 */
[----:B0-----:R-:W-:-:S05]  /*2460*/  FSEL R30, R30, -INF , P6 ;  /* 0xff8000001e1e7808 */ /* 0x001fca0003000000 */
        /* <DEDUP_REMOVED lines=11> */
[----:B------:R-:W-:Y:S02]  /*2520*/  FSEL R34, R34, -INF , P4 ;  /* 0xff80000022227808 */ /* 0x000fe40002000000 */
[----:B------:R-:W-:-:S03]  /*2530*/  FMNMX.FTZ R85, R33, R86, !PT ;  /* 0x0000005621557209 */ /* 0x000fc60007810000 */
[----:B------:R-:W3:Y:S01]  /*2540*/  MUFU.TANH R42, R42 ;  /* 0x0000002a002a7308 */ /* 0x000ee20000002400 */
[----:B----4-:R-:W-:Y:S02]  /*2550*/  FSEL R31, R31, -INF , P2 ;  /* 0xff8000001f1f7808 */ /* 0x010fe40001000000 */
[----:B------:R-:W-:Y:S02]  /*2560*/  ISETP.GT.AND P2, PT, R73, 0x41, PT ;  /* 0x000000414900780c */ /* 0x000fe40003f44270 */
[----:B0-----:R-:W-:-:S03]  /*2570*/  FSEL R37, R37, -INF , P3 ;  /* 0xff80000025257808 */ /* 0x001fc60001800000 */
[----:B------:R-:W0:Y:S01]  /*2580*/  MUFU.TANH R39, R39 ;  /* 0x0000002700277308 */ /* 0x000e220000002400 */
[----:B------:R-:W-:Y:S02]  /*2590*/  FMNMX.FTZ R86, R34, R85, !PT ;  /* 0x0000005522567209 */ /* 0x000fe40007810000 */
[----:B-1----:R-:W-:-:S05]  /*25a0*/  FSEL R32, R32, -INF , P6 ;  /* 0xff80000020207808 */ /* 0x002fca0003000000 */
[----:B------:R-:W1:Y:S01]  /*25b0*/  MUFU.TANH R45, R45 ;  /* 0x0000002d002d7308 */ /* 0x000e620000002400 */
[----:B------:R-:W-:Y:S02]  /*25c0*/  ISETP.GT.AND P6, PT, R73, 0x48, PT ;  /* 0x000000484900780c */ /* 0x000fe40003fc4270 */
[----:B--2---:R-:W-:Y:S02]  /*25d0*/  FSEL R38, R38, -INF , P2 ;  /* 0xff80000026267808 */ /* 0x004fe40001000000 */
[----:B------:R-:W-:-:S03]  /*25e0*/  FMNMX.FTZ R85, R37, R86, !PT ;  /* 0x0000005625557209 */ /* 0x000fc60007810000 */
[----:B------:R-:W2:Y:S01]  /*25f0*/  MUFU.TANH R40, R40 ;  /* 0x0000002800287308 */ /* 0x000ea20000002400 */
[----:B------:R-:W-:Y:S02]  /*2600*/  FSEL R35, R35, -INF , P5 ;  /* 0xff80000023237808 */ /* 0x000fe40002800000 */
[----:B------:R-:W-:-:S05]  /*2610*/  ISETP.GT.AND P5, PT, R73, 0x49, PT ;  /* 0x000000494900780c */ /* 0x000fca0003fa4270 */
[----:B------:R-:W4:Y:S01]  /*2620*/  MUFU.TANH R46, R46 ;  /* 0x0000002e002e7308 */ /* 0x000f220000002400 */
[----:B---3--:R-:W-:Y:S02]  /*2630*/  FSEL R41, R41, -INF , P6 ;  /* 0xff80000029297808 */ /* 0x008fe40003000000 */
[----:B------:R-:W-:-:S05]  /*2640*/  FMNMX.FTZ R86, R38, R85, !PT ;  /* 0x0000005526567209 */ /* 0x000fca0007810000 */
[----:B------:R-:W3:Y:S01]  /*2650*/  MUFU.TANH R43, R43 ;  /* 0x0000002b002b7308 */ /* 0x000ee20000002400 */
[----:B------:R-:W-:Y:S02]  /*2660*/  FSEL R36, R36, -INF , P4 ;  /* 0xff80000024247808 */ /* 0x000fe40002000000 */
[----:B------:R-:W-:-:S05]  /*2670*/  ISETP.GT.AND P4, PT, R73, 0x50, PT ;  /* 0x000000504900780c */ /* 0x000fca0003f84270 */
[----:B------:R-:W5:Y:S01]  /*2680*/  MUFU.TANH R49, R49 ;  /* 0x0000003100317308 */ /* 0x000f620000002400 */
[----:B------:R-:W-:Y:S02]  /*2690*/  FSEL R42, R42, -INF , P5 ;  /* 0xff8000002a2a7808 */ /* 0x000fe40002800000 */
[----:B------:R-:W-:-:S05]  /*26a0*/  FMNMX.FTZ R85, R41, R86, !PT ;  /* 0x0000005629557209 */ /* 0x000fca0007810000 */
[----:B------:R-:W5:Y:S01]  /*26b0*/  MUFU.TANH R44, R44 ;  /* 0x0000002c002c7308 */ /* 0x000f620000002400 */
[----:B0-----:R-:W-:Y:S02]  /*26c0*/  FSEL R39, R39, -INF , P3 ;  /* 0xff80000027277808 */ /* 0x001fe40001800000 */
[----:B------:R-:W-:-:S05]  /*26d0*/  ISETP.GT.AND P3, PT, R73, 0x51, PT ;  /* 0x000000514900780c */ /* 0x000fca0003f64270 */
[----:B------:R-:W0:Y:S01]  /*26e0*/  MUFU.TANH R50, R50 ;  /* 0x0000003200327308 */ /* 0x000e220000002400 */
[----:B-1----:R-:W-:Y:S02]  /*26f0*/  FSEL R45, R45, -INF , P4 ;  /* 0xff8000002d2d7808 */ /* 0x002fe40002000000 */
[----:B------:R-:W-:-:S05]  /*2700*/  FMNMX.FTZ R86, R42, R85, !PT ;  /* 0x000000552a567209 */ /* 0x000fca0007810000 */
[----:B------:R-:W1:Y:S01]  /*2710*/  MUFU.TANH R47, R47 ;  /* 0x0000002f002f7308 */ /* 0x000e620000002400 */
[----:B--2---:R-:W-:Y:S02]  /*2720*/  FSEL R40, R40, -INF , P2 ;  /* 0xff80000028287808 */ /* 0x004fe40001000000 */
[----:B------:R-:W-:-:S05]  /*2730*/  ISETP.GT.AND P2, PT, R73, 0x58, PT ;  /* 0x000000584900780c */ /* 0x000fca0003f44270 */
[----:B------:R-:W2:Y:S01]  /*2740*/  MUFU.TANH R53, R53 ;  /* 0x0000003500357308 */ /* 0x000ea20000002400 */
[----:B----4-:R-:W-:Y:S02]  /*2750*/  FSEL R46, R46, -INF , P3 ;  /* 0xff8000002e2e7808 */ /* 0x010fe40001800000 */
[----:B------:R-:W-:-:S05]  /*2760*/  FMNMX.FTZ R85, R45, R86, !PT ;  /* 0x000000562d557209 */ /* 0x000fca0007810000 */
[----:B------:R-:W4:Y:S01]  /*2770*/  MUFU.TANH R48, R48 ;  /* 0x0000003000307308 */ /* 0x000f220000002400 */
[----:B---3--:R-:W-:Y:S02]  /*2780*/  FSEL R43, R43, -INF , P6 ;  /* 0xff8000002b2b7808 */ /* 0x008fe40003000000 */
[----:B------:R-:W-:Y:S02]  /*2790*/  ISETP.GT.AND P6, PT, R73, 0x59, PT ;  /* 0x000000594900780c */ /* 0x000fe40003fc4270 */
[----:B-----5:R-:W-:-:S03]  /*27a0*/  FSEL R49, R49, -INF , P2 ;  /* 0xff80000031317808 */ /* 0x020fc60001000000 */
[----:B------:R-:W3:Y:S01]  /*27b0*/  MUFU.TANH R51, R51 ;  /* 0x0000003300337308 */ /* 0x000ee20000002400 */
[----:B------:R-:W-:Y:S02]  /*27c0*/  FMNMX.FTZ R86, R46, R85, !PT ;  /* 0x000000552e567209 */ /* 0x000fe40007810000 */
[----:B------:R-:W-:-:S05]  /*27d0*/  FSEL R44, R44, -INF , P5 ;  /* 0xff8000002c2c7808 */ /* 0x000fca0002800000 */
[----:B------:R-:W5:Y:S01]  /*27e0*/  MUFU.TANH R57, R57 ;  /* 0x0000003900397308 */ /* 0x000f620000002400 */
[----:B------:R-:W-:Y:S02]  /*27f0*/  ISETP.GT.AND P5, PT, R73, 0x60, PT ;  /* 0x000000604900780c */ /* 0x000fe40003fa4270 */
[----:B0-----:R-:W-:Y:S02]  /*2800*/  FSEL R50, R50, -INF , P6 ;  /* 0xff80000032327808 */ /* 0x001fe40003000000 */
[----:B------:R-:W-:-:S03]  /*2810*/  FMNMX.FTZ R85, R49, R86, !PT ;  /* 0x0000005631557209 */ /* 0x000fc60007810000 */
[----:B------:R-:W0:Y:S01]  /*2820*/  MUFU.TANH R52, R52 ;  /* 0x0000003400347308 */ /* 0x000e220000002400 */
[----:B-1----:R-:W-:Y:S02]  /*2830*/  FSEL R47, R47, -INF , P4 ;  /* 0xff8000002f2f7808 */ /* 0x002fe40002000000 */
[----:B------:R-:W-:-:S05]  /*2840*/  ISETP.GT.AND P4, PT, R73, 0x61, PT ;  /* 0x000000614900780c */ /* 0x000fca0003f84270 */
[----:B------:R-:W1:Y:S01]  /*2850*/  MUFU.TANH R58, R58 ;  /* 0x0000003a003a7308 */ /* 0x000e620000002400 */
[----:B--2---:R-:W-:Y:S02]  /*2860*/  FSEL R53, R53, -INF , P5 ;  /* 0xff80000035357808 */ /* 0x004fe40002800000 */
[----:B------:R-:W-:-:S05]  /*2870*/  FMNMX.FTZ R86, R50, R85, !PT ;  /* 0x0000005532567209 */ /* 0x000fca0007810000 */
[----:B------:R-:W2:Y:S01]  /*2880*/  MUFU.TANH R61, R61 ;  /* 0x0000003d003d7308 */ /* 0x000ea20000002400 */
[----:B----4-:R-:W-:Y:S02]  /*2890*/  FSEL R48, R48, -INF , P3 ;  /* 0xff80000030307808 */ /* 0x010fe40001800000 */
[----:B------:R-:W-:Y:S02]  /*28a0*/  ISETP.GT.AND P3, PT, R73, 0x68, PT ;  /* 0x000000684900780c */ /* 0x000fe40003f64270 */
[----:B------:R-:W-:-:S03]  /*28b0*/  FSEL R54, R54, -INF , P4 ;  /* 0xff80000036367808 */ /* 0x000fc60002000000 */
[----:B------:R-:W4:Y:S01]  /*28c0*/  MUFU.TANH R56, R56 ;  /* 0x0000003800387308 */ /* 0x000f220000002400 */
[----:B------:R-:W-:Y:S02]  /*28d0*/  FMNMX.FTZ R85, R53, R86, !PT ;  /* 0x0000005635557209 */ /* 0x000fe40007810000 */
[----:B---3--:R-:W-:-:S05]  /*28e0*/  FSEL R51, R51, -INF , P2 ;  /* 0xff80000033337808 */ /* 0x008fca0001000000 */
[----:B------:R-:W3:Y:S01]  /*28f0*/  MUFU.TANH R62, R62 ;  /* 0x0000003e003e7308 */ /* 0x000ee20000002400 */
[----:B------:R-:W-:Y:S02]  /*2900*/  ISETP.GT.AND P2, PT, R73, 0x69, PT ;  /* 0x000000694900780c */ /* 0x000fe40003f44270 */
[----:B-----5:R-:W-:Y:S02]  /*2910*/  FSEL R57, R57, -INF , P3 ;  /* 0xff80000039397808 */ /* 0x020fe40001800000 */
[----:B------:R-:W-:-:S03]  /*2920*/  FMNMX.FTZ R86, R54, R85, !PT ;  /* 0x0000005536567209 */ /* 0x000fc60007810000 */
[----:B------:R-:W5:Y:S01]  /*2930*/  MUFU.TANH R59, R59 ;  /* 0x0000003b003b7308 */ /* 0x000f620000002400 */
[----:B0-----:R-:W-:Y:S02]  /*2940*/  FSEL R52, R52, -INF , P6 ;  /* 0xff80000034347808 */ /* 0x001fe40003000000 */
[----:B------:R-:W-:-:S05]  /*2950*/  ISETP.GT.AND P6, PT, R73, 0x70, PT ;  /* 0x000000704900780c */ /* 0x000fca0003fc4270 */
[----:B------:R-:W0:Y:S01]  /*2960*/  MUFU.TANH R65, R65 ;  /* 0x0000004100417308 */ /* 0x000e220000002400 */
[----:B-1----:R-:W-:Y:S02]  /*2970*/  FSEL R58, R58, -INF , P2 ;  /* 0xff8000003a3a7808 */ /* 0x002fe40001000000 */
[----:B------:R-:W-:-:S05]  /*2980*/  FMNMX.FTZ R85, R57, R86, !PT ;  /* 0x0000005639557209 */ /* 0x000fca0007810000 */
[----:B------:R-:W1:Y:S01]  /*2990*/  MUFU.TANH R60, R60 ;  /* 0x0000003c003c7308 */ /* 0x000e620000002400 */
[----:B------:R-:W-:Y:S02]  /*29a0*/  FSEL R55, R55, -INF , P5 ;  /* 0xff80000037377808 */ /* 0x000fe40002800000 */
[----:B------:R-:W-:-:S05]  /*29b0*/  ISETP.GT.AND P5, PT, R73, 0x71, PT ;  /* 0x000000714900780c */ /* 0x000fca0003fa4270 */
[----:B------:R-:W1:Y:S01]  /*29c0*/  MUFU.TANH R66, R66 ;  /* 0x0000004200427308 */ /* 0x000e620000002400 */
[----:B--2---:R-:W-:Y:S02]  /*29d0*/  FSEL R61, R61, -INF , P6 ;  /* 0xff8000003d3d7808 */ /* 0x004fe40003000000 */
[----:B------:R-:W-:-:S05]  /*29e0*/  FMNMX.FTZ R86, R58, R85, !PT ;  /* 0x000000553a567209 */ /* 0x000fca0007810000 */
[----:B------:R-:W2:Y:S01]  /*29f0*/  MUFU.TANH R63, R63 ;  /* 0x0000003f003f7308 */ /* 0x000ea20000002400 */
[----:B----4-:R-:W-:Y:S01]  /*2a00*/  FSEL R56, R56, -INF , P4 ;  /* 0xff80000038387808 */ /* 0x010fe20002000000 */
[----:B------:R-:W-:Y:S01]  /*2a10*/  FMUL.FTZ R75, R93, UR6 ;  /* 0x000000065d4b7c20 */ /* 0x000fe20008410000 */
[----:B------:R-:W-:-:S05]  /*2a20*/  ISETP.GT.AND P4, PT, R73, 0x78, PT ;  /* 0x000000784900780c */ /* 0x000fca0003f84270 */
[----:B------:R-:W4:Y:S01]  /*2a30*/  MUFU.TANH R69, R69 ;  /* 0x0000004500457308 */ /* 0x000f220000002400 */
[----:B---3--:R-:W-:Y:S02]  /*2a40*/  FSEL R62, R62, -INF , P5 ;  /* 0xff8000003e3e7808 */ /* 0x008fe40002800000 */
[----:B------:R-:W-:-:S05]  /*2a50*/  FMNMX.FTZ R85, R61, R86, !PT ;  /* 0x000000563d557209 */ /* 0x000fca0007810000 */
[----:B------:R-:W3:Y:S01]  /*2a60*/  MUFU.TANH R64, R64 ;  /* 0x0000004000407308 */ /* 0x000ee20000002400 */
[----:B-----5:R-:W-:Y:S01]  /*2a70*/  FSEL R59, R59, -INF , P3 ;  /* 0xff8000003b3b7808 */ /* 0x020fe20001800000 */
[----:B------:R-:W-:Y:S01]  /*2a80*/  FMUL.FTZ R78, R96, UR6 ;  /* 0x00000006604e7c20 */ /* 0x000fe20008410000 */
[----:B------:R-:W-:-:S05]  /*2a90*/  ISETP.GT.AND P3, PT, R73, 0x79, PT ;  /* 0x000000794900780c */ /* 0x000fca0003f64270 */
[----:B------:R-:W5:Y:S01]  /*2aa0*/  MUFU.TANH R70, R70 ;  /* 0x0000004600467308 */ /* 0x000f620000002400 */
[----:B0-----:R-:W-:Y:S02]  /*2ab0*/  FSEL R65, R65, -INF , P4 ;  /* 0xff80000041417808 */ /* 0x001fe40002000000 */
[----:B------:R-:W-:-:S05]  /*2ac0*/  FMNMX.FTZ R86, R62, R85, !PT ;  /* 0x000000553e567209 */ /* 0x000fca0007810000 */
[----:B------:R-:W0:Y:S01]  /*2ad0*/  MUFU.TANH R67, R67 ;  /* 0x0000004300437308 */ /* 0x000e220000002400 */
[----:B-1----:R-:W-:Y:S01]  /*2ae0*/  FSEL R60, R60, -INF , P2 ;  /* 0xff8000003c3c7808 */ /* 0x002fe20001000000 */
[----:B------:R-:W-:Y:S01]  /*2af0*/  FMUL.FTZ R72, R91, UR6 ;  /* 0x000000065b487c20 */ /* 0x000fe20008410000 */
[----:B------:R-:W-:-:S05]  /*2b00*/  FMUL.FTZ R79, R97, UR6 ;  /* 0x00000006614f7c20 */ /* 0x000fca0008410000 */
[----:B------:R-:W1:Y:S01]  /*2b10*/  MUFU.TANH R74, R74 ;  /* 0x0000004a004a7308 */ /* 0x000e620000002400 */
[----:B------:R-:W-:Y:S02]  /*2b20*/  ISETP.GT.AND P2, PT, R73, 0x80, PT ;  /* 0x000000804900780c */ /* 0x000fe40003f44270 */
[----:B------:R-:W-:Y:S02]  /*2b30*/  FSEL R66, R66, -INF , P3 ;  /* 0xff80000042427808 */ /* 0x000fe40001800000 */
[----:B------:R-:W-:-:S03]  /*2b40*/  FMNMX.FTZ R85, R65, R86, !PT ;  /* 0x0000005641557209 */ /* 0x000fc60007810000 */
[----:B------:R-:W1:Y:S01]  /*2b50*/  MUFU.TANH R68, R68 ;  /* 0x0000004400447308 */ /* 0x000e620000002400 */
[----:B--2---:R-:W-:Y:S01]  /*2b60*/  FSEL R63, R63, -INF , P6 ;  /* 0xff8000003f3f7808 */ /* 0x004fe20003000000 */
[----:B------:R-:W-:Y:S01]  /*2b70*/  FMUL.FTZ R76, R94, UR6 ;  /* 0x000000065e4c7c20 */ /* 0x000fe20008410000 */
[----:B------:R-:W-:-:S05]  /*2b80*/  ISETP.GT.AND P6, PT, R73, 0x81, PT ;  /* 0x000000814900780c */ /* 0x000fca0003fc4270 */
[----:B------:R-:W2:Y:S01]  /*2b90*/  MUFU.TANH R75, R75 ;  /* 0x0000004b004b7308 */ /* 0x000ea20000002400 */
[----:B----4-:R-:W-:Y:S01]  /*2ba0*/  FSEL R69, R69, -INF , P2 ;  /* 0xff80000045457808 */ /* 0x010fe20001000000 */
[----:B------:R-:W-:Y:S01]  /*2bb0*/  FMUL.FTZ R82, R100, UR6 ;  /* 0x0000000664527c20 */ /* 0x000fe20008410000 */
[----:B------:R-:W-:-:S05]  /*2bc0*/  FMNMX.FTZ R86, R66, R85, !PT ;  /* 0x0000005542567209 */ /* 0x000fca0007810000 */
[----:B------:R-:W4:Y:S01]  /*2bd0*/  MUFU.TANH R71, R71 ;  /* 0x0000004700477308 */ /* 0x000f220000002400 */
[----:B---3--:R-:W-:Y:S01]  /*2be0*/  FSEL R64, R64, -INF , P5 ;  /* 0xff80000040407808 */ /* 0x008fe20002800000 */
[----:B------:R-:W-:-:S06]  /*2bf0*/  FMUL.FTZ R77, R95, UR6 ;  /* 0x000000065f4d7c20 */ /* 0x000fcc0008410000 */
[----:B------:R-:W3:Y:S01]  /*2c00*/  MUFU.TANH R78, R78 ;  /* 0x0000004e004e7308 */ /* 0x000ee20000002400 */
[----:B------:R-:W-:Y:S01]  /*2c10*/  ISETP.GT.AND P5, PT, R73, 0x88, PT ;  /* 0x000000884900780c */ /* 0x000fe20003fa4270 */
[----:B------:R-:W-:Y:S01]  /*2c20*/  FMUL.FTZ R83, R101, UR6 ;  /* 0x0000000665537c20 */ /* 0x000fe20008410000 */
[----:B-----5:R-:W-:Y:S02]  /*2c30*/  FSEL R70, R70, -INF , P6 ;  /* 0xff80000046467808 */ /* 0x020fe40003000000 */
[----:B------:R-:W-:-:S03]  /*2c40*/  FMNMX.FTZ R85, R69, R86, !PT ;  /* 0x0000005645557209 */ /* 0x000fc60007810000 */
[----:B------:R-:W5:Y:S01]  /*2c50*/  MUFU.TANH R72, R72 ;  /* 0x0000004800487308 */ /* 0x000f620000002400 */
[----:B0-----:R-:W-:Y:S01]  /*2c60*/  FSEL R67, R67, -INF , P4 ;  /* 0xff80000043437808 */ /* 0x001fe20002000000 */
[----:B------:R-:W-:-:S06]  /*2c70*/  FMUL.FTZ R80, R98, UR6 ;  /* 0x0000000662507c20 */ /* 0x000fcc0008410000 */
[----:B------:R-:W0:Y:S01]  /*2c80*/  MUFU.TANH R79, R79 ;  /* 0x0000004f004f7308 */ /* 0x000e220000002400 */
[----:B------:R-:W-:Y:S01]  /*2c90*/  ISETP.GT.AND P4, PT, R73, 0x89, PT ;  /* 0x000000894900780c */ /* 0x000fe20003f84270 */
[----:B------:R-:W-:Y:S01]  /*2ca0*/  FMUL.FTZ R90, R104, UR6 ;  /* 0x00000006685a7c20 */ /* 0x000fe20008410000 */
[----:B-1----:R-:W-:Y:S02]  /*2cb0*/  FSEL R74, R74, -INF , P5 ;  /* 0xff8000004a4a7808 */ /* 0x002fe40002800000 */
[----:B------:R-:W-:-:S03]  /*2cc0*/  FMNMX.FTZ R85, R70, R85, !PT ;  /* 0x0000005546557209 */ /* 0x000fc60007810000 */
[----:B------:R-:W1:Y:S01]  /*2cd0*/  MUFU.TANH R76, R76 ;  /* 0x0000004c004c7308 */ /* 0x000e620000002400 */
[----:B------:R-:W-:Y:S01]  /*2ce0*/  FSEL R68, R68, -INF , P3 ;  /* 0xff80000044447808 */ /* 0x000fe20001800000 */
[----:B------:R-:W-:Y:S01]  /*2cf0*/  FMUL.FTZ R81, R99, UR6 ;  /* 0x0000000663517c20 */ /* 0x000fe20008410000 */
[----:B------:R-:W-:-:S05]  /*2d00*/  ISETP.GT.AND P3, PT, R73, 0x90, PT ;  /* 0x000000904900780c */ /* 0x000fca0003f64270 */
[----:B------:R-:W1:Y:S01]  /*2d10*/  MUFU.TANH R82, R82 ;  /* 0x0000005200527308 */ /* 0x000e620000002400 */
[----:B--2---:R-:W-:Y:S01]  /*2d20*/  FSEL R75, R75, -INF , P4 ;  /* 0xff8000004b4b7808 */ /* 0x004fe20002000000 */
[----:B------:R-:W-:Y:S01]  /*2d30*/  FMUL.FTZ R89, R105, UR6 ;  /* 0x0000000669597c20 */ /* 0x000fe20008410000 */
[----:B------:R-:W-:-:S05]  /*2d40*/  FMNMX.FTZ R86, R74, R85, !PT ;  /* 0x000000554a567209 */ /* 0x000fca0007810000 */
[----:B------:R-:W2:Y:S01]  /*2d50*/  MUFU.TANH R77, R77 ;  /* 0x0000004d004d7308 */ /* 0x000ea20000002400 */
[----:B----4-:R-:W-:Y:S01]  /*2d60*/  FSEL R71, R71, -INF , P2 ;  /* 0xff80000047477808 */ /* 0x010fe20001000000 */
[----:B------:R-:W-:Y:S01]  /*2d70*/  FMUL.FTZ R84, R102, UR6 ;  /* 0x0000000666547c20 */ /* 0x000fe20008410000 */
[----:B------:R-:W-:-:S05]  /*2d80*/  ISETP.GT.AND P2, PT, R73, 0x91, PT ;  /* 0x000000914900780c */ /* 0x000fca0003f44270 */
[----:B------:R-:W4:Y:S01]  /*2d90*/  MUFU.TANH R83, R83 ;  /* 0x0000005300537308 */ /* 0x000f220000002400 */
[----:B---3--:R-:W-:Y:S01]  /*2da0*/  FSEL R85, R78, -INF , P3 ;  /* 0xff8000004e557808 */ /* 0x008fe20001800000 */
[----:B------:R-:W-:Y:S01]  /*2db0*/  FMUL.FTZ R91, R103, UR6 ;  /* 0x00000006675b7c20 */ /* 0x000fe20008410000 */
[----:B------:R-:W-:Y:S01]  /*2dc0*/  FMNMX.FTZ R78, R75, R86, !PT ;  /* 0x000000564b4e7209 */ /* 0x000fe20007810000 */
[----:B------:R-:W-:-:S04]  /*2dd0*/  FMUL.FTZ R94, R108, UR6 ;  /* 0x000000066c5e7c20 */ /* 0x000fc80008410000 */
[----:B------:R-:W3:Y:S01]  /*2de0*/  MUFU.TANH R80, R80 ;  /* 0x0000005000507308 */ /* 0x000ee20000002400 */
[----:B-----5:R-:W-:Y:S02]  /*2df0*/  FSEL R72, R72, -INF , P6 ;  /* 0xff80000048487808 */ /* 0x020fe40003000000 */
[----:B0-----:R-:W-:-:S05]  /*2e00*/  FSEL R86, R79, -INF , P2 ;  /* 0xff8000004f567808 */ /* 0x001fca0001000000 */
[----:B------:R-:W0:Y:S01]  /*2e10*/  MUFU.TANH R90, R90 ;  /* 0x0000005a005a7308 */ /* 0x000e220000002400 */
[----:B------:R-:W-:Y:S02]  /*2e20*/  ISETP.GT.AND P6, PT, R73, 0x98, PT ;  /* 0x000000984900780c */ /* 0x000fe40003fc4270 */
[----:B------:R-:W-:-:S05]  /*2e30*/  FMNMX.FTZ R79, R85, R78, !PT ;  /* 0x0000004e554f7209 */ /* 0x000fca0007810000 */
[----:B------:R-:W5:Y:S01]  /*2e40*/  MUFU.TANH R81, R81 ;  /* 0x0000005100517308 */ /* 0x000f620000002400 */
[----:B-1----:R-:W-:Y:S01]  /*2e50*/  FSEL R76, R76, -INF , P5 ;  /* 0xff8000004c4c7808 */ /* 0x002fe20002800000 */
[----:B------:R-:W-:Y:S01]  /*2e60*/  FMUL.FTZ R92, R106, UR6 ;  /* 0x000000066a5c7c20 */ /* 0x000fe20008410000 */
[----:B------:R-:W-:-:S05]  /*2e70*/  ISETP.GT.AND P5, PT, R73, 0x99, PT ;  /* 0x000000994900780c */ /* 0x000fca0003fa4270 */
[----:B------:R-:W1:Y:S01]  /*2e80*/  MUFU.TANH R89, R89 ;  /* 0x0000005900597308 */ /* 0x000e620000002400 */
[----:B------:R-:W-:Y:S02]  /*2e90*/  FSEL R87, R82, -INF , P6 ;  /* 0xff80000052577808 */ /* 0x000fe40003000000 */
[----:B------:R-:W-:-:S05]  /*2ea0*/  FMNMX.FTZ R78, R86, R79, !PT ;  /* 0x0000004f564e7209 */ /* 0x000fca0007810000 */
[----:B------:R-:W1:Y:S01]  /*2eb0*/  MUFU.TANH R84, R84 ;  /* 0x0000005400547308 */ /* 0x000e620000002400 */
[----:B--2---:R-:W-:Y:S01]  /*2ec0*/  FSEL R77, R77, -INF , P4 ;  /* 0xff8000004d4d7808 */ /* 0x004fe20002000000 */
[----:B------:R-:W-:-:S06]  /*2ed0*/  FMUL.FTZ R93, R107, UR6 ;  /* 0x000000066b5d7c20 */ /* 0x000fcc0008410000 */
[----:B------:R-:W2:Y:S01]  /*2ee0*/  MUFU.TANH R91, R91 ;  /* 0x0000005b005b7308 */ /* 0x000ea20000002400 */
[----:B------:R-:W-:Y:S02]  /*2ef0*/  ISETP.GT.AND P4, PT, R73, 0xa0, PT ;  /* 0x000000a04900780c */ /* 0x000fe40003f84270 */
[----:B----4-:R-:W-:-:S05]  /*2f00*/  FSEL R88, R83, -INF , P5 ;  /* 0xff80000053587808 */ /* 0x010fca0002800000 */
[----:B------:R-:W4:Y:S01]  /*2f10*/  MUFU.TANH R94, R94 ;  /* 0x0000005e005e7308 */ /* 0x000f220000002400 */
[----:B------:R-:W-:Y:S02]  /*2f20*/  FMNMX.FTZ R79, R87, R78, !PT ;  /* 0x0000004e574f7209 */ /* 0x000fe40007810000 */
[----:B---3--:R-:W-:-:S05]  /*2f30*/  FSEL R80, R80, -INF , P3 ;  /* 0xff80000050507808 */ /* 0x008fca0001800000 */
[----:B------:R-:W3:Y:S01]  /*2f40*/  MUFU.TANH R98, R109 ;  /* 0x0000006d00627308 */ /* 0x000ee20000002400 */
[----:B------:R-:W-:Y:S02]  /*2f50*/  ISETP.GT.AND P3, PT, R73, 0xa1, PT ;  /* 0x000000a14900780c */ /* 0x000fe40003f64270 */
[----:B0-----:R-:W-:Y:S02]  /*2f60*/  FSEL R90, R90, -INF , P4 ;  /* 0xff8000005a5a7808 */ /* 0x001fe40002000000 */
[----:B------:R-:W-:-:S03]  /*2f70*/  FMNMX.FTZ R79, R88, R79, !PT ;  /* 0x0000004f584f7209 */ /* 0x000fc60007810000 */
[----:B------:R-:W0:Y:S01]  /*2f80*/  MUFU.TANH R92, R92 ;  /* 0x0000005c005c7308 */ /* 0x000e220000002400 */
[----:B-----5:R-:W-:Y:S02]  /*2f90*/  FSEL R81, R81, -INF , P2 ;  /* 0xff80000051517808 */ /* 0x020fe40001000000 */
[----:B------:R-:W-:-:S05]  /*2fa0*/  ISETP.GT.AND P2, PT, R73, 0xa8, PT ;  /* 0x000000a84900780c */ /* 0x000fca0003f44270 */
[----:B------:R-:W5:Y:S01]  /*2fb0*/  MUFU.TANH R112, R112 ;  /* 0x0000007000707308 */ /* 0x000f620000002400 */
[----:B-1----:R-:W-:Y:S02]  /*2fc0*/  FSEL R89, R89, -INF , P3 ;  /* 0xff80000059597808 */ /* 0x002fe40001800000 */
[----:B------:R-:W-:-:S05]  /*2fd0*/  FMNMX.FTZ R82, R90, R79, !PT ;  /* 0x0000004f5a527209 */ /* 0x000fca0007810000 */
[----:B------:R-:W1:Y:S01]  /*2fe0*/  MUFU.TANH R93, R93 ;  /* 0x0000005d005d7308 */ /* 0x000e620000002400 */
[----:B------:R-:W-:Y:S02]  /*2ff0*/  FSEL R84, R84, -INF , P6 ;  /* 0xff80000054547808 */ /* 0x000fe40003000000 */
[----:B--2---:R-:W-:-:S05]  /*3000*/  FSEL R78, R91, -INF , P5 ;  /* 0xff8000005b4e7808 */ /* 0x004fca0002800000 */
[----:B------:R-:W2:Y:S01]  /*3010*/  MUFU.TANH R96, R113 ;  /* 0x0000007100607308 */ /* 0x000ea20000002400 */
[----:B------:R-:W-:Y:S02]  /*3020*/  ISETP.GT.AND P6, PT, R73, 0xa9, PT ;  /* 0x000000a94900780c */ /* 0x000fe40003fc4270 */
[----:B----4-:R-:W-:Y:S02]  /*3030*/  FSEL R91, R94, -INF , P2 ;  /* 0xff8000005e5b7808 */ /* 0x010fe40001000000 */
[----:B------:R-:W-:-:S03]  /*3040*/  FMNMX.FTZ R82, R89, R82, !PT ;  /* 0x0000005259527209 */ /* 0x000fc60007810000 */
[----:B------:R-:W4:Y:S01]  /*3050*/  MUFU.TANH R110, R110 ;  /* 0x0000006e006e7308 */ /* 0x000f220000002400 */
[----:B------:R-:W-:Y:S02]  /*3060*/  ISETP.GT.AND P5, PT, R73, 0xb0, PT ;  /* 0x000000b04900780c */ /* 0x000fe40003fa4270 */
[----:B---3--:R-:W-:-:S05]  /*3070*/  FSEL R98, R98, -INF , P6 ;  /* 0xff80000062627808 */ /* 0x008fca0003000000 */
[----:B------:R-:W3:Y:S01]  /*3080*/  MUFU.TANH R116, R116 ;  /* 0x0000007400747308 */ /* 0x000ee20000002400 */
[----:B------:R-:W-:Y:S02]  /*3090*/  FMNMX.FTZ R79, R91, R82, !PT ;  /* 0x000000525b4f7209 */ /* 0x000fe40007810000 */
[----:B0-----:R-:W-:-:S05]  /*30a0*/  FSEL R83, R92, -INF , P4 ;  /* 0xff8000005c537808 */ /* 0x001fca0002000000 */
[----:B------:R-:W0:Y:S01]  /*30b0*/  MUFU.TANH R100, R117 ;  /* 0x0000007500647308 */ /* 0x000e220000002400 */
[----:B------:R-:W-:Y:S02]  /*30c0*/  ISETP.GT.AND P4, PT, R73, 0xb1, PT ;  /* 0x000000b14900780c */ /* 0x000fe40003f84270 */
[----:B-----5:R-:W-:Y:S02]  /*30d0*/  FSEL R92, R112, -INF , P5 ;  /* 0xff800000705c7808 */ /* 0x020fe40002800000 */
[----:B------:R-:W-:Y:S02]  /*30e0*/  FMNMX.FTZ R79, R98, R79, !PT ;  /* 0x0000004f624f7209 */ /* 0x000fe40007810000 */
[----:B-1----:R-:W-:Y:S02]  /*30f0*/  FSEL R82, R93, -INF , P3 ;  /* 0xff8000005d527808 */ /* 0x002fe40001800000 */
[----:B------:R-:W-:Y:S02]  /*3100*/  ISETP.GT.AND P3, PT, R73, 0xb8, PT ;  /* 0x000000b84900780c */ /* 0x000fe40003f64270 */
[----:B--2---:R-:W-:-:S02]  /*3110*/  FSEL R96, R96, -INF , P4 ;  /* 0xff80000060607808 */ /* 0x004fc40002000000 */
[----:B------:R-:W-:Y:S02]  /*3120*/  FMNMX.FTZ R93, R92, R79, !PT ;  /* 0x0000004f5c5d7209 */ /* 0x000fe40007810000 */
[----:B----4-:R-:W-:Y:S02]  /*3130*/  FSEL R79, R110, -INF , P2 ;  /* 0xff8000006e4f7808 */ /* 0x010fe40001000000 */
[----:B------:R-:W-:Y:S02]  /*3140*/  ISETP.GT.AND P2, PT, R73, 0xb9, PT ;  /* 0x000000b94900780c */ /* 0x000fe40003f44270 */
[----:B---3--:R-:W-:Y:S02]  /*3150*/  FSEL R94, R116, -INF , P3 ;  /* 0xff800000745e7808 */ /* 0x008fe40001800000 */
[----:B------:R-:W-:Y:S02]  /*3160*/  FMNMX.FTZ R93, R96, R93, !PT ;  /* 0x0000005d605d7209 */ /* 0x000fe40007810000 */
[----:B0-----:R-:W-:-:S02]  /*3170*/  FSEL R100, R100, -INF , P2 ;  /* 0xff80000064647808 */ /* 0x001fc40001000000 */
[----:B------:R-:W-:-:S04]  /*3180*/  FMNMX.FTZ R93, R94, R93, !PT ;  /* 0x0000005d5e5d7209 */ /* 0x000fc80007810000 */
[----:B------:R-:W-:-:S05]  /*3190*/  FMNMX.FTZ R95, R100, R93, !PT ;  /* 0x0000005d645f7209 */ /* 0x000fca0007810000 */
[----:B------:R-:W0:Y:S02]  /*31a0*/  SHFL.BFLY PT, R102, R95, 0x2, 0x1f ;  /* 0x0c401f005f667f89 */ /* 0x000e2400000e0000 */
[----:B0-----:R-:W-:-:S05]  /*31b0*/  FMNMX.FTZ R102, R95, R102, !PT ;  /* 0x000000665f667209 */ /* 0x001fca0007810000 */
[----:B------:R-:W0:Y:S02]  /*31c0*/  SHFL.BFLY PT, R93, R102, 0x1, 0x1f ;  /* 0x0c201f00665d7f89 */ /* 0x000e2400000e0000 */
[----:B0-----:R-:W-:-:S04]  /*31d0*/  FMNMX.FTZ R93, R102, R93, !PT ;  /* 0x0000005d665d7209 */ /* 0x001fc80007810000 */
[C---:B------:R-:W-:Y:S01]  /*31e0*/  FSETP.NEU.FTZ.AND P0, PT, R93.reuse, -INF , PT ;  /* 0xff8000005d00780b */ /* 0x040fe20003f1d000 */
[----:B------:R-:W-:-:S05]  /*31f0*/  FMUL.FTZ R73, R93, UR26 ;  /* 0x0000001a5d497c20 */ /* 0x000fca0008410000 */
[----:B------:R-:W-:-:S05]  /*3200*/  FSEL R73, R73, RZ, P0 ;  /* 0x000000ff49497208 */ /* 0x000fca0000000000 */
[--C-:B------:R-:W-:Y:S01]  /*3210*/  FFMA.FTZ R110, R18, UR26, -R73.reuse ;  /* 0x0000001a126e7c23 */ /* 0x100fe20008010849 */
[----:B------:R-:W-:Y:S01]  /*3220*/  FMNMX.FTZ R18, R5, R6, !PT ;  /* 0x0000000605127209 */ /* 0x000fe20007810000 */
[----:B------:R-:W-:-:S03]  /*3230*/  FFMA.FTZ R95, R3, UR26, -R73 ;  /* 0x0000001a035f7c23 */ /* 0x000fc60008010849 */
[----:B------:R-:W-:-:S04]  /*3240*/  FMNMX.FTZ R3, R9, R18, !PT ;  /* 0x0000001209037209 */ /* 0x000fc80007810000 */
        /* <DEDUP_REMOVED lines=14> */
[----:B------:R-:W-:Y:S01]  /*3330*/  FMNMX.FTZ R18, R40, R3, !PT ;  /* 0x0000000328127209 */ /* 0x000fe20007810000 */
[--C-:B------:R-:W-:Y:S01]  /*3340*/  FFMA.FTZ R101, R15, UR26, -R73.reuse ;  /* 0x0000001a0f657c23 */ /* 0x100fe20008010849 */
[--C-:B------:R-:W-:Y:S02]  /*3350*/  FFMA.FTZ R15, R22, UR26, -R73.reuse ;  /* 0x0000001a160f7c23 */ /* 0x100fe40008010849 */
        /* <DEDUP_REMOVED lines=17> */
[----:B------:R-:W-:-:S03]  /*3470*/  FFMA.FTZ R97, R29, UR26, -R73 ;  /* 0x0000001a1d617c23 */ /* 0x000fc60008010849 */
[----:B------:R-:W-:-:S04]  /*3480*/  FMNMX.FTZ R26, R76, R3, !PT ;  /* 0x000000034c1a7209 */ /* 0x000fc80007810000 */
[----:B------:R-:W-:Y:S01]  /*3490*/  FMNMX.FTZ R29, R77, R26, !PT ;  /* 0x0000001a4d1d7209 */ /* 0x000fe20007810000 */
[----:B------:R-:W-:-:S03]  /*34a0*/  FMUL.FTZ R109, R111, UR6 ;  /* 0x000000066f6d7c20 */ /* 0x000fc60008410000 */
[----:B------:R-:W-:Y:S01]  /*34b0*/  FMNMX.FTZ R26, R80, R29, !PT ;  /* 0x0000001d501a7209 */ /* 0x000fe20007810000 */
[----:B------:R-:W-:-:S03]  /*34c0*/  FMUL.FTZ R107, R114, UR6 ;  /* 0x00000006726b7c20 */ /* 0x000fc60008410000 */
[----:B------:R-:W-:Y:S01]  /*34d0*/  FMNMX.FTZ R29, R81, R26, !PT ;  /* 0x0000001a511d7209 */ /* 0x000fe20007810000 */
[----:B------:R-:W0:Y:S01]  /*34e0*/  MUFU.TANH R109, R109 ;  /* 0x0000006d006d7308 */ /* 0x000e220000002400 */
[----:B------:R-:W-:Y:S02]  /*34f0*/  FMUL.FTZ R113, R115, UR6 ;  /* 0x0000000673717c20 */ /* 0x000fe40008410000 */
[----:B------:R-:W-:Y:S01]  /*3500*/  FMNMX.FTZ R29, R84, R29, !PT ;  /* 0x0000001d541d7209 */ /* 0x000fe20007810000 */
[--C-:B------:R-:W-:Y:S01]  /*3510*/  FFMA.FTZ R108, R34, UR26, -R73.reuse ;  /* 0x0000001a226c7c23 */ /* 0x100fe20008010849 */
[----:B------:R-:W-:Y:S02]  /*3520*/  FMUL.FTZ R111, R118, UR6 ;  /* 0x00000006766f7c20 */ /* 0x000fe40008410000 */
[----:B------:R-:W-:Y:S01]  /*3530*/  FMNMX.FTZ R34, R78, R29, !PT ;  /* 0x0000001d4e227209 */ /* 0x000fe20007810000 */
[----:B------:R-:W1:Y:S01]  /*3540*/  MUFU.TANH R107, R107 ;  /* 0x0000006b006b7308 */ /* 0x000e620000002400 */
[--C-:B------:R-:W-:Y:S01]  /*3550*/  FFMA.FTZ R99, R33, UR26, -R73.reuse ;  /* 0x0000001a21637c23 */ /* 0x100fe20008010849 */
[----:B------:R-:W-:Y:S01]  /*3560*/  FMUL.FTZ R115, R119, UR6 ;  /* 0x0000000677737c20 */ /* 0x000fe20008410000 */
[----:B------:R-:W-:Y:S01]  /*3570*/  FMNMX.FTZ R33, R83, R34, !PT ;  /* 0x0000002253217209 */ /* 0x000fe20007810000 */
[----:B------:R-:W-:-:S04]  /*3580*/  FFMA.FTZ R114, R42, UR26, -R73 ;  /* 0x0000001a2a727c23 */ /* 0x000fc80008010849 */
[----:B------:R-:W2:Y:S01]  /*3590*/  MUFU.TANH R113, R113 ;  /* 0x0000007100717308 */ /* 0x000ea20000002400 */
[----:B------:R-:W-:Y:S02]  /*35a0*/  FMNMX.FTZ R42, R82, R33, !PT ;  /* 0x00000021522a7209 */ /* 0x000fe40007810000 */
[----:B0-----:R-:W-:-:S05]  /*35b0*/  FSEL R109, R109, -INF , P6 ;  /* 0xff8000006d6d7808 */ /* 0x001fca0003000000 */
[----:B------:R-:W0:Y:S01]  /*35c0*/  MUFU.TANH R111, R111 ;  /* 0x0000006f006f7308 */ /* 0x000e220000002400 */
[----:B------:R-:W-:Y:S02]  /*35d0*/  FMNMX.FTZ R42, R79, R42, !PT ;  /* 0x0000002a4f2a7209 */ /* 0x000fe40007810000 */
[----:B-1----:R-:W-:-:S05]  /*35e0*/  FSEL R107, R107, -INF , P5 ;  /* 0xff8000006b6b7808 */ /* 0x002fca0002800000 */
[----:B------:R-:W1:Y:S01]  /*35f0*/  MUFU.TANH R115, R115 ;  /* 0x0000007300737308 */ /* 0x000e620000002400 */
[----:B------:R-:W-:Y:S02]  /*3600*/  FMNMX.FTZ R42, R109, R42, !PT ;  /* 0x0000002a6d2a7209 */ /* 0x000fe40007810000 */
[----:B--2---:R-:W-:Y:S02]  /*3610*/  FSEL R113, R113, -INF , P4 ;  /* 0xff80000071717808 */ /* 0x004fe40002000000 */
[----:B------:R-:W-:Y:S01]  /*3620*/  FMNMX.FTZ R42, R107, R42, !PT ;  /* 0x0000002a6b2a7209 */ /* 0x000fe20007810000 */
[--C-:B------:R-:W-:Y:S01]  /*3630*/  FFMA.FTZ R103, R37, UR26, -R73.reuse ;  /* 0x0000001a25677c23 */ /* 0x100fe20008010849 */
[--C-:B------:R-:W-:Y:S01]  /*3640*/  FFMA.FTZ R37, R50, UR26, -R73.reuse ;  /* 0x0000001a32257c23 */ /* 0x100fe20008010849 */
[----:B0-----:R-:W-:Y:S02]  /*3650*/  FSEL R111, R111, -INF , P3 ;  /* 0xff8000006f6f7808 */ /* 0x001fe40001800000 */
[----:B------:R-:W-:Y:S01]  /*3660*/  FMNMX.FTZ R50, R113, R42, !PT ;  /* 0x0000002a71327209 */ /* 0x000fe20007810000 */
[----:B------:R-:W-:-:S03]  /*3670*/  FFMA.FTZ R3, R61, UR26, -R73 ;  /* 0x0000001a3d037c23 */ /* 0x000fc60008010849 */
[----:B------:R-:W-:Y:S02]  /*3680*/  FMNMX.FTZ R50, R111, R50, !PT ;  /* 0x000000326f327209 */ /* 0x000fe40007810000 */
[----:B-1----:R-:W-:Y:S01]  /*3690*/  FSEL R115, R115, -INF , P2 ;  /* 0xff80000073737808 */ /* 0x002fe20001000000 */
[----:B------:R-:W-:-:S03]  /*36a0*/  FFMA.FTZ R62, R62, UR26, -R73 ;  /* 0x0000001a3e3e7c23 */ /* 0x000fc60008010849 */
[----:B------:R-:W-:Y:S01]  /*36b0*/  FMNMX.FTZ R61, R115, R50, !PT ;  /* 0x00000032733d7209 */ /* 0x000fe20007810000 */
[----:B------:R0:W-:Y:S04]  /*36c0*/  MUFU.EX2 R26, R62 ;  /* 0x0000003e001a7308 */ /* 0x0001e80000000800 */
[----:B0-----:R-:W0:Y:S01]  /*36d0*/  SHFL.BFLY PT, R62, R61, 0x2, 0x1f ;  /* 0x0c401f003d3e7f89 */ /* 0x001e2200000e0000 */
[--C-:B------:R-:W-:Y:S01]  /*36e0*/  FFMA.FTZ R70, R70, UR26, -R73.reuse ;  /* 0x0000001a46467c23 */ /* 0x100fe20008010849 */
[----:B------:R-:W-:-:S03]  /*36f0*/  FFMA.FTZ R105, R41, UR26, -R73 ;  /* 0x0000001a29697c23 */ /* 0x000fc60008010849 */
[----:B------:R0:W-:Y:S01]  /*3700*/  MUFU.EX2 R42, R70 ;  /* 0x00000046002a7308 */ /* 0x0001e20000000800 */
[--C-:B------:R-:W-:Y:S01]  /*3710*/  FFMA.FTZ R41, R54, UR26, -R73.reuse ;  /* 0x0000001a36297c23 */ /* 0x100fe20008010849 */
[----:B------:R-:W-:Y:S01]  /*3720*/  FFMA.FTZ R54, R75, UR26, -R73 ;  /* 0x0000001a4b367c23 */ /* 0x000fe20008010849 */
[----:B0-----:R-:W-:-:S05]  /*3730*/  FMNMX.FTZ R70, R61, R62, !PT ;  /* 0x0000003e3d467209 */ /* 0x001fca0007810000 */
[----:B------:R-:W0:Y:S01]  /*3740*/  SHFL.BFLY PT, R75, R70, 0x1, 0x1f ;  /* 0x0c201f00464b7f89 */ /* 0x000e2200000e0000 */
[--C-:B------:R-:W-:Y:S01]  /*3750*/  FFMA.FTZ R112, R38, UR26, -R73.reuse ;  /* 0x0000001a26707c23 */ /* 0x100fe20008010849 */
[--C-:B------:R-:W-:Y:S01]  /*3760*/  FFMA.FTZ R38, R53, UR26, -R73.reuse ;  /* 0x0000001a35267c23 */ /* 0x100fe20008010849 */
[--C-:B------:R-:W-:Y:S01]  /*3770*/  FFMA.FTZ R53, R86, UR26, -R73.reuse ;  /* 0x0000001a56357c23 */ /* 0x100fe20008010849 */
[--C-:B------:R-:W-:Y:S01]  /*3780*/  FFMA.FTZ R4, R4, UR26, -R73.reuse ;  /* 0x0000001a04047c23 */ /* 0x100fe20008010849 */
[--C-:B------:R-:W-:Y:S01]  /*3790*/  FFMA.FTZ R104, R30, UR26, -R73.reuse ;  /* 0x0000001a1e687c23 */ /* 0x100fe20008010849 */
[--C-:B------:R-:W-:Y:S01]  /*37a0*/  FFMA.FTZ R30, R49, UR26, -R73.reuse ;  /* 0x0000001a311e7c23 */ /* 0x100fe20008010849 */
[--C-:B------:R-:W-:Y:S01]  /*37b0*/  FFMA.FTZ R49, R74, UR26, -R73.reuse ;  /* 0x0000001a4a317c23 */ /* 0x100fe20008010849 */
[--C-:B------:R-:W-:Y:S01]  /*37c0*/  FFMA.FTZ R7, R7, UR26, -R73.reuse ;  /* 0x0000001a07077c23 */ /* 0x100fe20008010849 */
[----:B------:R-:W-:Y:S01]  /*37d0*/  FFMA.FTZ R74, R94, UR26, -R73 ;  /* 0x0000001a5e4a7c23 */ /* 0x000fe20008010849 */
[----:B0-----:R-:W-:-:S04]  /*37e0*/  FMNMX.FTZ R102, R70, R75, !PT ;  /* 0x0000004b46667209 */ /* 0x001fc80007810000 */
[C---:B------:R-:W-:Y:S01]  /*37f0*/  FSETP.NEU.FTZ.AND P2, PT, R102.reuse, -INF , PT ;  /* 0xff8000006600780b */ /* 0x040fe20003f5d000 */
[----:B------:R-:W-:-:S05]  /*3800*/  FMUL.FTZ R86, R102, UR26 ;  /* 0x0000001a66567c20 */ /* 0x000fca0008410000 */
[----:B------:R-:W-:Y:S01]  /*3810*/  FSEL R86, R86, RZ, P2 ;  /* 0x000000ff56567208 */ /* 0x000fe20001000000 */
[----:B------:R-:W-:Y:S01]  /*3820*/  MUFU.EX2 R95, R95 ;  /* 0x0000005f005f7308 */ /* 0x000fe20000000800 */
[----:B------:R-:W-:-:S03]  /*3830*/  FFMA.FTZ R8, R8, UR26, -R73 ;  /* 0x0000001a08087c23 */ /* 0x000fc60008010849 */
[--C-:B------:R-:W-:Y:S01]  /*3840*/  FFMA.FTZ R5, R5, UR26, -R86.reuse ;  /* 0x0000001a05057c23 */ /* 0x100fe20008010856 */
[--C-:B------:R-:W-:Y:S01]  /*3850*/  FFMA.FTZ R94, R6, UR26, -R86.reuse ;  /* 0x0000001a065e7c23 */ /* 0x100fe20008010856 */
[--C-:B------:R-:W-:Y:S02]  /*3860*/  FFMA.FTZ R96, R96, UR26, -R73.reuse ;  /* 0x0000001a60607c23 */ /* 0x100fe40008010849 */
[----:B------:R-:W0:Y:S01]  /*3870*/  MUFU.EX2 R4, R4 ;  /* 0x0000000400047308 */ /* 0x000e220000000800 */
[----:B------:R-:W-:Y:S01]  /*3880*/  FFMA.FTZ R9, R9, UR26, -R86 ;  /* 0x0000001a09097c23 */ /* 0x000fe20008010856 */
[----:B------:R-:W-:-:S06]  /*3890*/  FFMA.FTZ R11, R11, UR26, -R73 ;  /* 0x0000001a0b0b7c23 */ /* 0x000fcc0008010849 */
[----:B------:R-:W1:Y:S01]  /*38a0*/  MUFU.EX2 R7, R7 ;  /* 0x0000000700077308 */ /* 0x000e620000000800 */
[--C-:B------:R-:W-:Y:S01]  /*38b0*/  FFMA.FTZ R106, R12, UR26, -R73.reuse ;  /* 0x0000001a0c6a7c23 */ /* 0x100fe20008010849 */
[----:B------:R-:W-:-:S06]  /*38c0*/  FFMA.FTZ R50, R85, UR26, -R73 ;  /* 0x0000001a55327c23 */ /* 0x000fcc0008010849 */
[----:B------:R-:W-:Y:S01]  /*38d0*/  MUFU.EX2 R5, R5 ;  /* 0x0000000500057308 */ /* 0x000fe20000000800 */
[----:B------:R-:W-:-:S07]  /*38e0*/  FFMA.FTZ R85, R13, UR26, -R86 ;  /* 0x0000001a0d557c23 */ /* 0x000fce0008010856 */
[----:B------:R-:W2:Y:S08]  /*38f0*/  MUFU.EX2 R94, R94 ;  /* 0x0000005e005e7308 */ /* 0x000eb00000000800 */
[----:B------:R3:W-:Y:S01]  /*3900*/  MUFU.EX2 R70, R96 ;  /* 0x0000006000467308 */ /* 0x0007e20000000800 */
[----:B------:R-:W-:-:S07]  /*3910*/  FFMA.FTZ R18, R45, UR26, -R73 ;  /* 0x0000001a2d127c23 */ /* 0x000fce0008010849 */
[----:B------:R-:W4:Y:S01]  /*3920*/  MUFU.EX2 R8, R8 ;  /* 0x0000000800087308 */ /* 0x000f220000000800 */
[--C-:B---3--:R-:W-:Y:S01]  /*3930*/  FFMA.FTZ R96, R10, UR26, -R86.reuse ;  /* 0x0000001a0a607c23 */ /* 0x108fe20008010856 */
[----:B------:R-:W-:-:S06]  /*3940*/  FFMA.FTZ R14, R14, UR26, -R86 ;  /* 0x0000001a0e0e7c23 */ /* 0x000fcc0008010856 */
[----:B------:R-:W3:Y:S01]  /*3950*/  MUFU.EX2 R9, R9 ;  /* 0x0000000900097308 */ /* 0x000ee20000000800 */
[--C-:B------:R-:W-:Y:S01]  /*3960*/  FFMA.FTZ R45, R57, UR26, -R73.reuse ;  /* 0x0000001a392d7c23 */ /* 0x100fe20008010849 */
[----:B------:R-:W-:Y:S01]  /*3970*/  FFMA.FTZ R57, R87, UR26, -R73 ;  /* 0x0000001a57397c23 */ /* 0x000fe20008010849 */
[----:B0-----:R-:W-:-:S05]  /*3980*/  FADD.FTZ R10, R95, R4 ;  /* 0x000000045f0a7221 */ /* 0x001fca0000010000 */
[----:B------:R-:W0:Y:S01]  /*3990*/  MUFU.EX2 R11, R11 ;  /* 0x0000000b000b7308 */ /* 0x000e220000000800 */
[----:B------:R-:W-:Y:S01]  /*39a0*/  FFMA.FTZ R12, R21, UR26, -R73 ;  /* 0x0000001a150c7c23 */ /* 0x000fe20008010849 */
[----:B------:R-:W-:-:S06]  /*39b0*/  FFMA.FTZ R87, R19, UR26, -R86 ;  /* 0x0000001a13577c23 */ /* 0x000fcc0008010856 */
[----:B------:R-:W5:Y:S01]  /*39c0*/  MUFU.EX2 R96, R96 ;  /* 0x0000006000607308 */ /* 0x000f620000000800 */
[--C-:B------:R-:W-:Y:S01]  /*39d0*/  FFMA.FTZ R21, R25, UR26, -R73.reuse ;  /* 0x0000001a19157c23 */ /* 0x100fe20008010849 */
[--C-:B------:R-:W-:Y:S01]  /*39e0*/  FFMA.FTZ R19, R27, UR26, -R86.reuse ;  /* 0x0000001a1b137c23 */ /* 0x100fe20008010856 */
[----:B------:R-:W-:Y:S01]  /*39f0*/  FFMA.FTZ R25, R46, UR26, -R73 ;  /* 0x0000001a2e197c23 */ /* 0x000fe20008010849 */
[----:B------:R-:W-:-:S04]  /*3a00*/  FFMA.FTZ R27, R47, UR26, -R86 ;  /* 0x0000001a2f1b7c23 */ /* 0x000fc80008010856 */
[----:B------:R-:W5:Y:S01]  /*3a10*/  MUFU.EX2 R106, R106 ;  /* 0x0000006a006a7308 */ /* 0x000f620000000800 */
[--C-:B------:R-:W-:Y:S01]  /*3a20*/  FFMA.FTZ R46, R58, UR26, -R73.reuse ;  /* 0x0000001a3a2e7c23 */ /* 0x100fe20008010849 */
[----:B-1----:R-:W-:Y:S01]  /*3a30*/  FADD.FTZ R47, R7, R10 ;  /* 0x0000000a072f7221 */ /* 0x002fe20000010000 */
[----:B------:R-:W-:-:S05]  /*3a40*/  FFMA.FTZ R58, R88, UR26, -R73 ;  /* 0x0000001a583a7c23 */ /* 0x000fca0008010849 */
[----:B------:R-:W1:Y:S01]  /*3a50*/  MUFU.EX2 R85, R85 ;  /* 0x0000005500557308 */ /* 0x000e620000000800 */
[----:B--2---:R-:W-:Y:S01]  /*3a60*/  FADD.FTZ R10, R5, R94 ;  /* 0x0000005e050a7221 */ /* 0x004fe20000010000 */
[--C-:B------:R-:W-:Y:S01]  /*3a70*/  FFMA.FTZ R20, R20, UR26, -R86.reuse ;  /* 0x0000001a14147c23 */ /* 0x100fe20008010856 */
[----:B------:R-:W-:Y:S01]  /*3a80*/  FFMA.FTZ R88, R36, UR26, -R86 ;  /* 0x0000001a24587c23 */ /* 0x000fe20008010856 */
[----:B------:R-:W-:-:S04]  /*3a90*/  @!P1 VIADD R6, R0, 0x30840 ;  /* 0x0003084000069836 */ /* 0x000fc80000000000 */
[----:B------:R-:W2:Y:S01]  /*3aa0*/  MUFU.EX2 R101, R101 ;  /* 0x0000006500657308 */ /* 0x000ea20000000800 */
[----:B------:R-:W-:Y:S01]  /*3ab0*/  FFMA.FTZ R36, R48, UR26, -R86 ;  /* 0x0000001a30247c23 */ /* 0x000fe20008010856 */
[----:B----4-:R-:W-:Y:S01]  /*3ac0*/  FADD.FTZ R48, R8, R47 ;  /* 0x0000002f08307221 */ /* 0x010fe20000010000 */
[----:B---3--:R-:W-:-:S05]  /*3ad0*/  FADD.FTZ R47, R9, R10 ;  /* 0x0000000a092f7221 */ /* 0x008fca0000010000 */
[----:B------:R-:W3:Y:S01]  /*3ae0*/  MUFU.EX2 R14, R14 ;  /* 0x0000000e000e7308 */ /* 0x000ee20000000800 */
[--C-:B------:R-:W-:Y:S01]  /*3af0*/  FFMA.FTZ R13, R23, UR26, -R86.reuse ;  /* 0x0000001a170d7c23 */ /* 0x100fe20008010856 */
[--C-:B------:R-:W-:Y:S01]  /*3b00*/  FFMA.FTZ R75, R39, UR26, -R86.reuse ;  /* 0x0000001a274b7c23 */ /* 0x100fe20008010856 */
[----:B------:R-:W-:Y:S01]  /*3b10*/  FFMA.FTZ R39, R55, UR26, -R86 ;  /* 0x0000001a37277c23 */ /* 0x000fe20008010856 */
[----:B------:R-:W-:-:S04]  /*3b20*/  @!P1 PRMT R6, RZ, 0x654, R6 ;  /* 0x00000654ff069816 */ /* 0x000fc80000000006 */
[----:B------:R-:W4:Y:S01]  /*3b30*/  MUFU.EX2 R87, R87 ;  /* 0x0000005700577308 */ /* 0x000f220000000800 */
[----:B0-----:R-:W-:Y:S01]  /*3b40*/  FADD.FTZ R55, R11, R48 ;  /* 0x000000300b377221 */ /* 0x001fe20000010000 */
[----:B-----5:R-:W-:Y:S01]  /*3b50*/  FADD.FTZ R10, R96, R47 ;  /* 0x0000002f600a7221 */ /* 0x020fe20000010000 */
[----:B------:R-:W-:Y:S01]  /*3b60*/  FFMA.FTZ R24, R24, UR26, -R86 ;  /* 0x0000001a18187c23 */ /* 0x000fe20008010856 */
[----:B------:R0:W-:Y:S04]  /*3b70*/  @!P1 SYNCS.ARRIVE.TRANS64.RED.A1T0 RZ, [R6+URZ], RZ ;  /* 0x000000ff06ff99a7 */ /* 0x0001e8000810043f */
[----:B------:R-:W5:Y:S01]  /*3b80*/  MUFU.EX2 R20, R20 ;  /* 0x0000001400147308 */ /* 0x000f620000000800 */
[----:B------:R-:W-:Y:S01]  /*3b90*/  FADD.FTZ R48, R106, R55 ;  /* 0x000000376a307221 */ /* 0x000fe20000010000 */
[----:B0-----:R-:W-:Y:S01]  /*3ba0*/  F2FP.BF16.F32.PACK_AB R6, R8, R7 ;  /* 0x000000070806723e */ /* 0x001fe200000010ff */
[----:B-1----:R-:W-:-:S05]  /*3bb0*/  FADD.FTZ R7, R85, R10 ;  /* 0x0000000a55077221 */ /* 0x002fca0000010000 */
[----:B------:R-:W-:Y:S01]  /*3bc0*/  MUFU.EX2 R13, R13 ;  /* 0x0000000d000d7308 */ /* 0x000fe20000000800 */
[----:B--2---:R-:W-:Y:S01]  /*3bd0*/  FADD.FTZ R55, R101, R48 ;  /* 0x0000003065377221 */ /* 0x004fe20000010000 */
[----:B---3--:R-:W-:Y:S01]  /*3be0*/  FADD.FTZ R48, R14, R7 ;  /* 0x000000070e307221 */ /* 0x008fe20000010000 */
[----:B------:R-:W-:-:S05]  /*3bf0*/  FFMA.FTZ R28, R28, UR26, -R86 ;  /* 0x0000001a1c1c7c23 */ /* 0x000fca0008010856 */
[----:B------:R-:W0:Y:S01]  /*3c00*/  MUFU.EX2 R110, R110 ;  /* 0x0000006e006e7308 */ /* 0x000e220000000800 */
[----:B------:R-:W-:Y:S01]  /*3c10*/  F2FP.BF16.F32.PACK_AB R8, R106, R11 ;  /* 0x0000000b6a08723e */ /* 0x000fe200000010ff */
[----:B----4-:R-:W-:-:S06]  /*3c20*/  FADD.FTZ R11, R87, R48 ;  /* 0x00000030570b7221 */ /* 0x010fcc0000010000 */
[----:B------:R-:W-:Y:S01]  /*3c30*/  MUFU.EX2 R24, R24 ;  /* 0x0000001800187308 */ /* 0x000fe20000000800 */
[--C-:B------:R-:W-:Y:S01]  /*3c40*/  FFMA.FTZ R23, R31, UR26, -R86.reuse ;  /* 0x0000001a1f177c23 */ /* 0x100fe20008010856 */
[----:B------:R-:W-:-:S06]  /*3c50*/  FFMA.FTZ R56, R56, UR26, -R86 ;  /* 0x0000001a38387c23 */ /* 0x000fcc0008010856 */
[----:B------:R-:W1:Y:S01]  /*3c60*/  MUFU.EX2 R12, R12 ;  /* 0x0000000c000c7308 */ /* 0x000e620000000800 */
[----:B------:R-:W-:Y:S02]  /*3c70*/  F2FP.BF16.F32.PACK_AB R7, R96, R9 ;  /* 0x000000096007723e */ /* 0x000fe400000010ff */
[----:B------:R-:W-:-:S05]  /*3c80*/  F2FP.BF16.F32.PACK_AB R9, R14, R85 ;  /* 0x000000550e09723e */ /* 0x000fca00000010ff */
[----:B------:R-:W-:Y:S01]  /*3c90*/  MUFU.EX2 R19, R19 ;  /* 0x0000001300137308 */ /* 0x000fe20000000800 */
[----:B-----5:R-:W-:Y:S01]  /*3ca0*/  FADD.FTZ R14, R20, R11 ;  /* 0x0000000b140e7221 */ /* 0x020fe20000010000 */
[----:B------:R-:W-:Y:S01]  /*3cb0*/  FFMA.FTZ R33, R69, UR26, -R73 ;  /* 0x0000001a45217c23 */ /* 0x000fe20008010849 */
[----:B------:R-:W-:-:S05]  /*3cc0*/  FFMA.FTZ R32, R32, UR26, -R86 ;  /* 0x0000001a20207c23 */ /* 0x000fca0008010856 */
[----:B------:R-:W2:Y:S01]  /*3cd0*/  MUFU.EX2 R15, R15 ;  /* 0x0000000f000f7308 */ /* 0x000ea20000000800 */
[----:B------:R-:W-:Y:S01]  /*3ce0*/  FFMA.FTZ R69, R92, UR26, -R73 ;  /* 0x0000001a5c457c23 */ /* 0x000fe20008010849 */
[--C-:B------:R-:W-:Y:S01]  /*3cf0*/  FFMA.FTZ R92, R44, UR26, -R86.reuse ;  /* 0x0000001a2c5c7c23 */ /* 0x100fe20008010856 */
[----:B------:R-:W-:-:S05]  /*3d00*/  FFMA.FTZ R44, R59, UR26, -R86 ;  /* 0x0000001a3b2c7c23 */ /* 0x000fca0008010856 */
[----:B------:R-:W3:Y:S01]  /*3d10*/  MUFU.EX2 R28, R28 ;  /* 0x0000001c001c7308 */ /* 0x000ee20000000800 */
[----:B------:R-:W-:Y:S01]  /*3d20*/  FFMA.FTZ R35, R35, UR26, -R86 ;  /* 0x0000001a23237c23 */ /* 0x000fe20008010856 */
[----:B0-----:R-:W-:-:S06]  /*3d30*/  FADD.FTZ R59, R110, R55 ;  /* 0x000000376e3b7221 */ /* 0x001fcc0000010000 */
[----:B------:R-:W0:Y:S01]  /*3d40*/  MUFU.EX2 R21, R21 ;  /* 0x0000001500157308 */ /* 0x000e220000000800 */
[----:B------:R-:W-:-:S07]  /*3d50*/  F2FP.BF16.F32.PACK_AB R11, R20, R87 ;  /* 0x00000057140b723e */ /* 0x000fce00000010ff */
[----:B------:R4:W-:Y:S01]  /*3d60*/  MUFU.EX2 R0, R56 ;  /* 0x0000003800007308 */ /* 0x0009e20000000800 */
[----:B-1----:R-:W-:-:S07]  /*3d70*/  FADD.FTZ R20, R12, R59 ;  /* 0x0000003b0c147221 */ /* 0x002fce0000010000 */
[----:B------:R-:W1:Y:S01]  /*3d80*/  MUFU.EX2 R23, R23 ;  /* 0x0000001700177308 */ /* 0x000e620000000800 */
[----:B----4-:R-:W-:Y:S01]  /*3d90*/  FFMA.FTZ R56, R71, UR26, -R86 ;  /* 0x0000001a47387c23 */ /* 0x010fe20008010856 */
[----:B------:R-:W-:-:S06]  /*3da0*/  FADD.FTZ R71, R13, R14 ;  /* 0x0000000e0d477221 */ /* 0x000fcc0000010000 */
[----:B------:R-:W4:Y:S01]  /*3db0*/  MUFU.EX2 R22, R22 ;  /* 0x0000001600167308 */ /* 0x000f220000000800 */
[----:B------:R-:W-:Y:S01]  /*3dc0*/  FADD.FTZ R14, R24, R71 ;  /* 0x00000047180e7221 */ /* 0x000fe20000010000 */
[----:B--2---:R-:W-:-:S06]  /*3dd0*/  FADD.FTZ R20, R15, R20 ;  /* 0x000000140f147221 */ /* 0x004fcc0000010000 */
[----:B------:R-:W2:Y:S01]  /*3de0*/  MUFU.EX2 R32, R32 ;  /* 0x0000002000207308 */ /* 0x000ea20000000800 */
[----:B------:R-:W-:-:S07]  /*3df0*/  FADD.FTZ R71, R19, R14 ;  /* 0x0000000e13477221 */ /* 0x000fce0000010000 */
[----:B------:R-:W5:Y:S01]  /*3e00*/  MUFU.EX2 R97, R97 ;  /* 0x0000006100617308 */ /* 0x000f620000000800 */
[--C-:B------:R-:W-:Y:S01]  /*3e10*/  FFMA.FTZ R47, R63, UR26, -R86.reuse ;  /* 0x0000001a3f2f7c23 */ /* 0x100fe20008010856 */
[----:B------:R-:W-:Y:S01]  /*3e20*/  FFMA.FTZ R61, R90, UR26, -R73 ;  /* 0x0000001a5a3d7c23 */ /* 0x000fe20008010849 */
[----:B------:R-:W-:-:S05]  /*3e30*/  FFMA.FTZ R63, R77, UR26, -R86 ;  /* 0x0000001a4d3f7c23 */ /* 0x000fca0008010856 */
[----:B------:R-:W5:Y:S01]  /*3e40*/  MUFU.EX2 R35, R35 ;  /* 0x0000002300237308 */ /* 0x000f620000000800 */
[----:B---3--:R-:W-:Y:S01]  /*3e50*/  FADD.FTZ R14, R28, R71 ;  /* 0x000000471c0e7221 */ /* 0x008fe20000010000 */
[----:B------:R-:W-:Y:S01]  /*3e60*/  FFMA.FTZ R90, R40, UR26, -R86 ;  /* 0x0000001a285a7c23 */ /* 0x000fe20008010856 */
[----:B0-----:R-:W-:-:S05]  /*3e70*/  FADD.FTZ R77, R21, R20 ;  /* 0x00000014154d7221 */ /* 0x001fca0000010000 */
[----:B------:R-:W0:Y:S01]  /*3e80*/  MUFU.EX2 R104, R104 ;  /* 0x0000006800687308 */ /* 0x000e220000000800 */
[----:B-1----:R-:W-:Y:S01]  /*3e90*/  FADD.FTZ R71, R23, R14 ;  /* 0x0000000e17477221 */ /* 0x002fe20000010000 */
[----:B------:R-:W-:-:S06]  /*3ea0*/  FFMA.FTZ R43, R43, UR26, -R86 ;  /* 0x0000001a2b2b7c23 */ /* 0x000fcc0008010856 */
[----:B------:R-:W1:Y:S01]  /*3eb0*/  MUFU.EX2 R88, R88 ;  /* 0x0000005800587308 */ /* 0x000e620000000800 */
[----:B----4-:R-:W-:-:S07]  /*3ec0*/  FADD.FTZ R20, R22, R77 ;  /* 0x0000004d16147221 */ /* 0x010fce0000010000 */
[----:B------:R-:W3:Y:S01]  /*3ed0*/  MUFU.EX2 R99, R99 ;  /* 0x0000006300637308 */ /* 0x000ee20000000800 */
[----:B--2---:R-:W-:Y:S01]  /*3ee0*/  FADD.FTZ R14, R32, R71 ;  /* 0x00000047200e7221 */ /* 0x004fe20000010000 */
[----:B-----5:R-:W-:-:S06]  /*3ef0*/  FADD.FTZ R77, R97, R20 ;  /* 0x00000014614d7221 */ /* 0x020fcc0000010000 */
[----:B------:R-:W2:Y:S08]  /*3f00*/  MUFU.EX2 R75, R75 ;  /* 0x0000004b004b7308 */ /* 0x000eb00000000800 */
[----:B------:R-:W4:Y:S01]  /*3f10*/  MUFU.EX2 R108, R108 ;  /* 0x0000006c006c7308 */ /* 0x000f220000000800 */
[----:B------:R-:W-:Y:S01]  /*3f20*/  FADD.FTZ R71, R35, R14 ;  /* 0x0000000e23477221 */ /* 0x000fe20000010000 */
[----:B0-----:R-:W-:-:S06]  /*3f30*/  FADD.FTZ R20, R104, R77 ;  /* 0x0000004d68147221 */ /* 0x001fcc0000010000 */
[----:B------:R-:W0:Y:S08]  /*3f40*/  MUFU.EX2 R90, R90 ;  /* 0x0000005a005a7308 */ /* 0x000e300000000800 */
[----:B------:R-:W5:Y:S01]  /*3f50*/  MUFU.EX2 R103, R103 ;  /* 0x0000006700677308 */ /* 0x000f620000000800 */
[----:B-1----:R-:W-:Y:S01]  /*3f60*/  FADD.FTZ R14, R88, R71 ;  /* 0x00000047580e7221 */ /* 0x002fe20000010000 */
[----:B---3--:R-:W-:-:S06]  /*3f70*/  FADD.FTZ R77, R99, R20 ;  /* 0x00000014634d7221 */ /* 0x008fcc0000010000 */
[----:B------:R-:W1:Y:S08]  /*3f80*/  MUFU.EX2 R43, R43 ;  /* 0x0000002b002b7308 */ /* 0x000e700000000800 */
[----:B------:R-:W3:Y:S01]  /*3f90*/  MUFU.EX2 R112, R112 ;  /* 0x0000007000707308 */ /* 0x000ee20000000800 */
[----:B--2---:R-:W-:Y:S01]  /*3fa0*/  FADD.FTZ R71, R75, R14 ;  /* 0x0000000e4b477221 */ /* 0x004fe20000010000 */
[----:B----4-:R-:W-:-:S06]  /*3fb0*/  FADD.FTZ R20, R108, R77 ;  /* 0x0000004d6c147221 */ /* 0x010fcc0000010000 */
[----:B------:R-:W2:Y:S08]  /*3fc0*/  MUFU.EX2 R92, R92 ;  /* 0x0000005c005c7308 */ /* 0x000eb00000000800 */
[----:B------:R-:W4:Y:S01]  /*3fd0*/  MUFU.EX2 R105, R105 ;  /* 0x0000006900697308 */ /* 0x000f220000000800 */
[----:B0-----:R-:W-:Y:S01]  /*3fe0*/  FADD.FTZ R14, R90, R71 ;  /* 0x000000475a0e7221 */ /* 0x001fe20000010000 */
[----:B-----5:R-:W-:Y:S01]  /*3ff0*/  FADD.FTZ R77, R103, R20 ;  /* 0x00000014674d7221 */ /* 0x020fe20000010000 */
[----:B------:R-:W-:-:S02]  /*4000*/  F2FP.BF16.F32.PACK_AB R12, R15, R12 ;  /* 0x0000000c0f0c723e */ /* 0x000fc400000010ff */
[----:B-1----:R-:W-:Y:S01]  /*4010*/  FADD.FTZ R15, R43, R14 ;  /* 0x0000000e2b0f7221 */ /* 0x002fe20000010000 */
[----:B---3--:R-:W-:Y:S01]  /*4020*/  FADD.FTZ R20, R112, R77 ;  /* 0x0000004d70147221 */ /* 0x008fe20000010000 */
[----:B------:R-:W-:Y:S01]  /*4030*/  F2FP.BF16.F32.PACK_AB R4, R4, R95 ;  /* 0x0000005f0404723e */ /* 0x000fe200000010ff */
[----:B------:R-:W-:Y:S01]  /*4040*/  FFMA.FTZ R48, R64, UR26, -R86 ;  /* 0x0000001a40307c23 */ /* 0x000fe20008010856 */
[----:B------:R-:W-:Y:S01]  /*4050*/  F2FP.BF16.F32.PACK_AB R5, R94, R5 ;  /* 0x000000055e05723e */ /* 0x000fe200000010ff */
[----:B--2---:R-:W-:Y:S01]  /*4060*/  FADD.FTZ R64, R92, R15 ;  /* 0x0000000f5c407221 */ /* 0x004fe20000010000 */
[----:B------:R-:W-:Y:S02]  /*4070*/  F2FP.BF16.F32.PACK_AB R10, R110, R101 ;  /* 0x000000656e0a723e */ /* 0x000fe400000010ff */
[----:B------:R-:W-:Y:S02]  /*4080*/  F2FP.BF16.F32.PACK_AB R14, R22, R21 ;  /* 0x00000015160e723e */ /* 0x000fe400000010ff */
[----:B------:R-:W-:Y:S01]  /*4090*/  F2FP.BF16.F32.PACK_AB R13, R24, R13 ;  /* 0x0000000d180d723e */ /* 0x000fe200000010ff */
[----:B----4-:R-:W-:Y:S01]  /*40a0*/  FADD.FTZ R77, R105, R20 ;  /* 0x00000014694d7221 */ /* 0x010fe20000010000 */
[----:B------:R-:W-:-:S02]  /*40b0*/  F2FP.BF16.F32.PACK_AB R15, R28, R19 ;  /* 0x000000131c0f723e */ /* 0x000fc400000010ff */
[----:B------:R-:W-:Y:S02]  /*40c0*/  F2FP.BF16.F32.PACK_AB R21, R32, R23 ;  /* 0x000000172015723e */ /* 0x000fe400000010ff */
[----:B------:R-:W-:Y:S02]  /*40d0*/  F2FP.BF16.F32.PACK_AB R20, R104, R97 ;  /* 0x000000616814723e */ /* 0x000fe400000010ff */
[----:B------:R-:W-:Y:S02]  /*40e0*/  F2FP.BF16.F32.PACK_AB R22, R108, R99 ;  /* 0x000000636c16723e */ /* 0x000fe400000010ff */
[----:B------:R-:W-:Y:S01]  /*40f0*/  F2FP.BF16.F32.PACK_AB R23, R88, R35 ;  /* 0x000000235817723e */ /* 0x000fe200000010ff */
[----:B------:R-:W-:Y:S04]  /*4100*/  STSM.16.M88.4 [R2+0x1e800], R4 ;  /* 0x01e8000402007844 */ /* 0x000fe80000000200 */
[----:B------:R-:W-:Y:S04]  /*4110*/  STSM.16.M88.4 [R155], R8 ;  /* 0x000000089b007844 */ /* 0x000fe80000000200 */
[----:B------:R-:W-:Y:S04]  /*4120*/  STSM.16.M88.4 [R17], R12 ;  /* 0x0000000c11007844 */ /* 0x000fe80000000200 */
[----:B------:R0:W-:Y:S04]  /*4130*/  STSM.16.M88.4 [R16], R20 ;  /* 0x0000001410007844 */ /* 0x0001e80000000200 */
[----:B0-----:R-:W2:Y:S01]  /*4140*/  LDL R20, [R1] ;  /* 0x0000000001147983 */ /* 0x001ea20000100800 */
[----:B------:R-:W0:Y:S01]  /*4150*/  MUFU.EX2 R114, R114 ;  /* 0x0000007200727308 */ /* 0x000e220000000800 */
[----:B------:R-:W-:-:S07]  /*4160*/  FFMA.FTZ R31, R51, UR26, -R86 ;  /* 0x0000001a331f7c23 */ /* 0x000fce0008010856 */
[----:B------:R-:W1:Y:S01]  /*4170*/  MUFU.EX2 R18, R18 ;  /* 0x0000001200127308 */ /* 0x000e620000000800 */
[----:B------:R-:W-:-:S07]  /*4180*/  FFMA.FTZ R40, R52, UR26, -R86 ;  /* 0x0000001a34287c23 */ /* 0x000fce0008010856 */
[----:B------:R-:W3:Y:S08]  /*4190*/  MUFU.EX2 R25, R25 ;  /* 0x0000001900197308 */ /* 0x000ef00000000800 */
[----:B------:R-:W4:Y:S01]  /*41a0*/  MUFU.EX2 R27, R27 ;  /* 0x0000001b001b7308 */ /* 0x000f220000000800 */
[----:B0-----:R-:W-:-:S07]  /*41b0*/  FADD.FTZ R77, R114, R77 ;  /* 0x0000004d724d7221 */ /* 0x001fce0000010000 */
[----:B------:R-:W0:Y:S01]  /*41c0*/  MUFU.EX2 R30, R30 ;  /* 0x0000001e001e7308 */ /* 0x000e220000000800 */
[----:B------:R-:W-:-:S07]  /*41d0*/  FFMA.FTZ R55, R68, UR26, -R86 ;  /* 0x0000001a44377c23 */ /* 0x000fce0008010856 */
[----:B------:R-:W5:Y:S01]  /*41e0*/  MUFU.EX2 R36, R36 ;  /* 0x0000002400247308 */ /* 0x000f620000000800 */
[----:B-1----:R-:W-:-:S07]  /*41f0*/  FADD.FTZ R68, R18, R77 ;  /* 0x0000004d12447221 */ /* 0x002fce0000010000 */
[----:B------:R-:W1:Y:S08]  /*4200*/  MUFU.EX2 R37, R37 ;  /* 0x0000002500257308 */ /* 0x000e700000000800 */
[----:B------:R-:W1:Y:S01]  /*4210*/  MUFU.EX2 R31, R31 ;  /* 0x0000001f001f7308 */ /* 0x000e620000000800 */
[----:B---3--:R-:W-:Y:S01]  /*4220*/  FADD.FTZ R7, R25, R68 ;  /* 0x0000004419077221 */ /* 0x008fe20000010000 */
[----:B----4-:R-:W-:-:S06]  /*4230*/  FADD.FTZ R5, R27, R64 ;  /* 0x000000401b057221 */ /* 0x010fcc0000010000 */
[----:B------:R-:W3:Y:S08]  /*4240*/  MUFU.EX2 R38, R38 ;  /* 0x0000002600267308 */ /* 0x000ef00000000800 */
[----:B------:R-:W4:Y:S01]  /*4250*/  MUFU.EX2 R40, R40 ;  /* 0x0000002800287308 */ /* 0x000f220000000800 */
[----:B0-----:R-:W-:Y:S01]  /*4260*/  FADD.FTZ R10, R30, R7 ;  /* 0x000000071e0a7221 */ /* 0x001fe20000010000 */
[----:B-----5:R-:W-:-:S06]  /*4270*/  FADD.FTZ R8, R36, R5 ;  /* 0x0000000524087221 */ /* 0x020fcc0000010000 */
[----:B------:R-:W0:Y:S01]  /*4280*/  MUFU.EX2 R41, R41 ;  /* 0x0000002900297308 */ /* 0x000e220000000800 */
[----:B------:R-:W-:-:S07]  /*4290*/  FFMA.FTZ R51, R60, UR26, -R86 ;  /* 0x0000001a3c337c23 */ /* 0x000fce0008010856 */
[----:B------:R-:W5:Y:S01]  /*42a0*/  MUFU.EX2 R39, R39 ;  /* 0x0000002700277308 */ /* 0x000f620000000800 */
[----:B-1----:R-:W-:Y:S01]  /*42b0*/  FADD.FTZ R7, R37, R10 ;  /* 0x0000000a25077221 */ /* 0x002fe20000010000 */
[----:B------:R-:W-:-:S06]  /*42c0*/  FADD.FTZ R5, R31, R8 ;  /* 0x000000081f057221 */ /* 0x000fcc0000010000 */
[----:B------:R-:W1:Y:S01]  /*42d0*/  MUFU.EX2 R45, R45 ;  /* 0x0000002d002d7308 */ /* 0x000e620000000800 */
[----:B---3--:R-:W-:Y:S01]  /*42e0*/  FADD.FTZ R10, R38, R7 ;  /* 0x00000007260a7221 */ /* 0x008fe20000010000 */
[----:B----4-:R-:W-:-:S06]  /*42f0*/  FADD.FTZ R8, R40, R5 ;  /* 0x0000000528087221 */ /* 0x010fcc0000010000 */
[----:B------:R-:W3:Y:S01]  /*4300*/  MUFU.EX2 R46, R46 ;  /* 0x0000002e002e7308 */ /* 0x000ee20000000800 */
[----:B------:R-:W-:-:S07]  /*4310*/  FFMA.FTZ R65, R65, UR26, -R73 ;  /* 0x0000001a41417c23 */ /* 0x000fce0008010849 */
[----:B------:R-:W4:Y:S01]  /*4320*/  MUFU.EX2 R44, R44 ;  /* 0x0000002c002c7308 */ /* 0x000f220000000800 */
[----:B0-----:R-:W-:Y:S01]  /*4330*/  FADD.FTZ R10, R41, R10 ;  /* 0x0000000a290a7221 */ /* 0x001fe20000010000 */
[----:B------:R-:W-:-:S06]  /*4340*/  FFMA.FTZ R34, R66, UR26, -R73 ;  /* 0x0000001a42227c23 */ /* 0x000fcc0008010849 */
[----:B------:R-:W0:Y:S01]  /*4350*/  MUFU.EX2 R3, R3 ;  /* 0x0000000300037308 */ /* 0x000e220000000800 */
[----:B-----5:R-:W-:Y:S01]  /*4360*/  FADD.FTZ R9, R39, R8 ;  /* 0x0000000827097221 */ /* 0x020fe20000010000 */
[----:B------:R-:W-:-:S06]  /*4370*/  FFMA.FTZ R52, R67, UR26, -R86 ;  /* 0x0000001a43347c23 */ /* 0x000fcc0008010856 */
[----:B------:R-:W5:Y:S01]  /*4380*/  MUFU.EX2 R51, R51 ;  /* 0x0000003300337308 */ /* 0x000f620000000800 */
[----:B-1----:R-:W-:Y:S01]  /*4390*/  FADD.FTZ R11, R45, R10 ;  /* 0x0000000a2d0b7221 */ /* 0x002fe20000010000 */
[----:B------:R-:W-:-:S06]  /*43a0*/  FADD.FTZ R9, R0, R9 ;  /* 0x0000000900097221 */ /* 0x000fcc0000010000 */
        /* <DEDUP_REMOVED lines=10> */
[----:B------:R-:W-:Y:S01]  /*4450*/  FADD.FTZ R24, R26, R9 ;  /* 0x000000091a187221 */ /* 0x000fe20000010000 */
[----:B-1----:R-:W-:-:S06]  /*4460*/  FADD.FTZ R9, R47, R10 ;  /* 0x0000000a2f097221 */ /* 0x002fcc0000010000 */
[----:B------:R-:W1:Y:S01]  /*4470*/  MUFU.EX2 R33, R33 ;  /* 0x0000002100217308 */ /* 0x000e620000000800 */
[----:B------:R-:W-:-:S07]  /*4480*/  FFMA.FTZ R60, R76, UR26, -R86 ;  /* 0x0000001a4c3c7c23 */ /* 0x000fce0008010856 */
[----:B------:R-:W1:Y:S01]  /*4490*/  MUFU.EX2 R55, R55 ;  /* 0x0000003700377308 */ /* 0x000e620000000800 */
[----:B------:R-:W-:Y:S01]  /*44a0*/  F2FP.BF16.F32.PACK_AB R4, R112, R103 ;  /* 0x000000677004723e */ /* 0x000fe200000010ff */
[----:B---3--:R-:W-:Y:S01]  /*44b0*/  FADD.FTZ R11, R29, R24 ;  /* 0x000000181d0b7221 */ /* 0x008fe20000010000 */
[----:B------:R-:W-:Y:S02]  /*44c0*/  F2FP.BF16.F32.PACK_AB R6, R114, R105 ;  /* 0x000000697206723e */ /* 0x000fe400000010ff */
[----:B------:R-:W-:-:S03]  /*44d0*/  F2FP.BF16.F32.PACK_AB R5, R90, R75 ;  /* 0x0000004b5a05723e */ /* 0x000fc600000010ff */
[----:B------:R-:W3:Y:S01]  /*44e0*/  MUFU.EX2 R56, R56 ;  /* 0x0000003800387308 */ /* 0x000ee20000000800 */
[----:B------:R-:W-:Y:S01]  /*44f0*/  F2FP.BF16.F32.PACK_AB R7, R92, R43 ;  /* 0x0000002b5c07723e */ /* 0x000fe200000010ff */
[----:B----4-:R-:W-:Y:S01]  /*4500*/  FADD.FTZ R9, R48, R9 ;  /* 0x0000000930097221 */ /* 0x010fe20000010000 */
[----:B------:R-:W-:-:S05]  /*4510*/  F2FP.BF16.F32.PACK_AB R8, R25, R18 ;  /* 0x000000121908723e */ /* 0x000fca00000010ff */
[----:B------:R-:W4:Y:S01]  /*4520*/  MUFU.EX2 R49, R49 ;  /* 0x0000003100317308 */ /* 0x000f220000000800 */
[----:B------:R5:W-:Y:S01]  /*4530*/  STSM.16.M88.4 [R2+0x24800], R4 ;  /* 0x0248000402007844 */ /* 0x000be20000000200 */
[----:B0-----:R-:W-:-:S06]  /*4540*/  FADD.FTZ R18, R34, R11 ;  /* 0x0000000b22127221 */ /* 0x001fcc0000010000 */
[----:B------:R-:W0:Y:S01]  /*4550*/  MUFU.EX2 R59, R59 ;  /* 0x0000003b003b7308 */ /* 0x000e220000000800 */
[----:B------:R-:W-:-:S07]  /*4560*/  FFMA.FTZ R67, R80, UR26, -R86 ;  /* 0x0000001a50437c23 */ /* 0x000fce0008010856 */
[----:B------:R-:W0:Y:S01]  /*4570*/  MUFU.EX2 R54, R54 ;  /* 0x0000003600367308 */ /* 0x000e220000000800 */
[----:B-----5:R-:W-:Y:S01]  /*4580*/  FADD.FTZ R4, R52, R9 ;  /* 0x0000000934047221 */ /* 0x020fe20000010000 */
[----:B-1----:R-:W-:-:S06]  /*4590*/  FADD.FTZ R7, R33, R18 ;  /* 0x0000001221077221 */ /* 0x002fcc0000010000 */
[----:B------:R-:W1:Y:S01]  /*45a0*/  MUFU.EX2 R60, R60 ;  /* 0x0000003c003c7308 */ /* 0x000e620000000800 */
[----:B------:R-:W-:Y:S01]  /*45b0*/  FADD.FTZ R5, R55, R4 ;  /* 0x0000000437057221 */ /* 0x000fe20000010000 */
[----:B------:R-:W-:Y:S01]  /*45c0*/  FFMA.FTZ R81, R81, UR26, -R86 ;  /* 0x0000001a51517c23 */ /* 0x000fe20008010856 */
[----:B------:R-:W-:-:S05]  /*45d0*/  FADD.FTZ R4, R42, R7 ;  /* 0x000000072a047221 */ /* 0x000fca0000010000 */
[----:B------:R-:W5:Y:S01]  /*45e0*/  MUFU.EX2 R50, R50 ;  /* 0x0000003200327308 */ /* 0x000f620000000800 */
[----:B------:R-:W-:Y:S01]  /*45f0*/  F2FP.BF16.F32.PACK_AB R13, R0, R39 ;  /* 0x00000027000d723e */ /* 0x000fe200000010ff */
[----:B---3--:R-:W-:-:S06]  /*4600*/  FADD.FTZ R0, R56, R5 ;  /* 0x0000000538007221 */ /* 0x008fcc0000010000 */
[----:B------:R-:W3:Y:S01]  /*4610*/  MUFU.EX2 R63, R63 ;  /* 0x0000003f003f7308 */ /* 0x000ee20000000800 */
[----:B------:R-:W-:Y:S01]  /*4620*/  FFMA.FTZ R84, R84, UR26, -R86 ;  /* 0x0000001a54547c23 */ /* 0x000fe20008010856 */
[----:B----4-:R-:W-:-:S06]  /*4630*/  FADD.FTZ R7, R49, R4 ;  /* 0x0000000431077221 */ /* 0x010fcc0000010000 */
[----:B------:R-:W4:Y:S01]  /*4640*/  MUFU.EX2 R53, R53 ;  /* 0x0000003500357308 */ /* 0x000f220000000800 */
[----:B0-----:R-:W-:-:S07]  /*4650*/  FADD.FTZ R5, R59, R0 ;  /* 0x000000003b057221 */ /* 0x001fce0000010000 */
[----:B------:R-:W0:Y:S01]  /*4660*/  MUFU.EX2 R67, R67 ;  /* 0x0000004300437308 */ /* 0x000e220000000800 */
[----:B------:R-:W-:Y:S01]  /*4670*/  FFMA.FTZ R78, R78, UR26, -R86 ;  /* 0x0000001a4e4e7c23 */ /* 0x000fe20008010856 */
[----:B------:R-:W-:-:S06]  /*4680*/  FADD.FTZ R7, R54, R7 ;  /* 0x0000000736077221 */ /* 0x000fcc0000010000 */
[----:B------:R-:W0:Y:S01]  /*4690*/  MUFU.EX2 R57, R57 ;  /* 0x0000003900397308 */ /* 0x000e220000000800 */
[----:B------:R-:W-:Y:S01]  /*46a0*/  FFMA.FTZ R62, R89, UR26, -R73 ;  /* 0x0000001a593e7c23 */ /* 0x000fe20008010849 */
[----:B-1----:R-:W-:-:S06]  /*46b0*/  FADD.FTZ R4, R60, R5 ;  /* 0x000000053c047221 */ /* 0x002fcc0000010000 */
[----:B------:R-:W1:Y:S01]  /*46c0*/  MUFU.EX2 R68, R81 ;  /* 0x0000005100447308 */ /* 0x000e620000000800 */
[----:B------:R-:W-:Y:S01]  /*46d0*/  FFMA.FTZ R83, R83, UR26, -R86 ;  /* 0x0000001a53537c23 */ /* 0x000fe20008010856 */
[----:B-----5:R-:W-:-:S06]  /*46e0*/  FADD.FTZ R18, R50, R7 ;  /* 0x0000000732127221 */ /* 0x020fcc0000010000 */
[----:B------:R-:W-:Y:S01]  /*46f0*/  MUFU.EX2 R58, R58 ;  /* 0x0000003a003a7308 */ /* 0x000fe20000000800 */
[----:B------:R-:W-:Y:S01]  /*4700*/  FFMA.FTZ R65, R91, UR26, -R73 ;  /* 0x0000001a5b417c23 */ /* 0x000fe20008010849 */
[----:B---3--:R-:W-:-:S06]  /*4710*/  FADD.FTZ R6, R63, R4 ;  /* 0x000000043f067221 */ /* 0x008fcc0000010000 */
[----:B------:R-:W3:Y:S01]  /*4720*/  MUFU.EX2 R84, R84 ;  /* 0x0000005400547308 */ /* 0x000ee20000000800 */
[----:B------:R-:W-:Y:S01]  /*4730*/  FFMA.FTZ R82, R82, UR26, -R86 ;  /* 0x0000001a52527c23 */ /* 0x000fe20008010856 */
[----:B------:R-:W-:Y:S01]  /*4740*/  F2FP.BF16.F32.PACK_AB R32, R26, R3 ;  /* 0x000000031a20723e */ /* 0x000fe200000010ff */
[----:B----4-:R-:W-:-:S05]  /*4750*/  FADD.FTZ R18, R53, R18 ;  /* 0x0000001235127221 */ /* 0x010fca0000010000 */
[----:B------:R-:W-:Y:S01]  /*4760*/  MUFU.EX2 R61, R61 ;  /* 0x0000003d003d7308 */ /* 0x000fe20000000800 */
[----:B------:R-:W-:Y:S01]  /*4770*/  FFMA.FTZ R66, R98, UR26, -R73 ;  /* 0x0000001a62427c23 */ /* 0x000fe20008010849 */
[----:B------:R-:W-:Y:S01]  /*4780*/  F2FP.BF16.F32.PACK_AB R10, R37, R30 ;  /* 0x0000001e250a723e */ /* 0x000fe200000010ff */
[----:B0-----:R-:W-:-:S05]  /*4790*/  FADD.FTZ R3, R67, R6 ;  /* 0x0000000643037221 */ /* 0x001fca0000010000 */
[----:B------:R-:W0:Y:S01]  /*47a0*/  MUFU.EX2 R19, R78 ;  /* 0x0000004e00137308 */ /* 0x000e220000000800 */
[----:B------:R-:W-:Y:S01]  /*47b0*/  F2FP.BF16.F32.PACK_AB R9, R36, R27 ;  /* 0x0000001b2409723e */ /* 0x000fe200000010ff */
[----:B------:R-:W-:Y:S01]  /*47c0*/  FFMA.FTZ R79, R79, UR26, -R86 ;  /* 0x0000001a4f4f7c23 */ /* 0x000fe20008010856 */
[----:B------:R-:W-:Y:S02]  /*47d0*/  F2FP.BF16.F32.PACK_AB R11, R40, R31 ;  /* 0x0000001f280b723e */ /* 0x000fe400000010ff */
[----:B------:R-:W-:-:S03]  /*47e0*/  F2FP.BF16.F32.PACK_AB R12, R41, R38 ;  /* 0x00000026290c723e */ /* 0x000fc600000010ff */
[----:B------:R-:W4:Y:S01]  /*47f0*/  MUFU.EX2 R62, R62 ;  /* 0x0000003e003e7308 */ /* 0x000f220000000800 */
[----:B------:R-:W-:Y:S02]  /*4800*/  F2FP.BF16.F32.PACK_AB R14, R46, R45 ;  /* 0x0000002d2e0e723e */ /* 0x000fe400000010ff */
[----:B------:R-:W-:Y:S01]  /*4810*/  F2FP.BF16.F32.PACK_AB R15, R51, R44 ;  /* 0x0000002c330f723e */ /* 0x000fe200000010ff */
[----:B------:R-:W-:-:S04]  /*4820*/  FADD.FTZ R5, R57, R18 ;  /* 0x0000001239057221 */ /* 0x000fc80000010000 */
[----:B------:R-:W5:Y:S01]  /*4830*/  MUFU.EX2 R83, R83 ;  /* 0x0000005300537308 */ /* 0x000f620000000800 */
[----:B-1----:R-:W-:Y:S01]  /*4840*/  FADD.FTZ R3, R68, R3 ;  /* 0x0000000344037221 */ /* 0x002fe20000010000 */
[----:B------:R3:W-:Y:S01]  /*4850*/  STSM.16.M88.4 [R121], R8 ;  /* 0x0000000879007844 */ /* 0x0007e20000000200 */
[----:B------:R-:W-:-:S05]  /*4860*/  FFMA.FTZ R109, R109, UR26, -R86 ;  /* 0x0000001a6d6d7c23 */ /* 0x000fca0008010856 */
[----:B------:R-:W1:Y:S01]  /*4870*/  MUFU.EX2 R65, R65 ;  /* 0x0000004100417308 */ /* 0x000e620000000800 */
[----:B------:R2:W-:Y:S07]  /*4880*/  STSM.16.M88.4 [R17+0x6000], R12 ;  /* 0x0060000c11007844 */ /* 0x0005ee0000000200 */
[----:B------:R-:W1:Y:S01]  /*4890*/  MUFU.EX2 R82, R82 ;  /* 0x0000005200527308 */ /* 0x000e620000000800 */
[----:B---3--:R-:W-:Y:S01]  /*48a0*/  FADD.FTZ R8, R84, R3 ;  /* 0x0000000354087221 */ /* 0x008fe20000010000 */
[----:B------:R-:W-:-:S06]  /*48b0*/  FFMA.FTZ R107, R107, UR26, -R86 ;  /* 0x0000001a6b6b7c23 */ /* 0x000fcc0008010856 */
[----:B------:R-:W3:Y:S01]  /*48c0*/  MUFU.EX2 R66, R66 ;  /* 0x0000004200427308 */ /* 0x000ee20000000800 */
[----:B--2---:R-:W-:Y:S01]  /*48d0*/  FADD.FTZ R12, R58, R5 ;  /* 0x000000053a0c7221 */ /* 0x004fe20000010000 */
[----:B0-----:R-:W-:-:S06]  /*48e0*/  FADD.FTZ R8, R19, R8 ;  /* 0x0000000813087221 */ /* 0x001fcc0000010000 */
[----:B------:R-:W0:Y:S01]  /*48f0*/  MUFU.EX2 R79, R79 ;  /* 0x0000004f004f7308 */ /* 0x000e220000000800 */
[----:B------:R-:W-:Y:S01]  /*4900*/  FADD.FTZ R3, R61, R12 ;  /* 0x0000000c3d037221 */ /* 0x000fe20000010000 */
[--C-:B------:R-:W-:Y:S01]  /*4910*/  FFMA.FTZ R113, R113, UR26, -R86.reuse ;  /* 0x0000001a71717c23 */ /* 0x100fe20008010856 */
[----:B------:R-:W-:Y:S01]  /*4920*/  FFMA.FTZ R111, R111, UR26, -R86 ;  /* 0x0000001a6f6f7c23 */ /* 0x000fe20008010856 */
[----:B------:R-:W-:-:S04]  /*4930*/  FFMA.FTZ R73, R100, UR26, -R73 ;  /* 0x0000001a64497c23 */ /* 0x000fc80008010849 */
[----:B------:R-:W2:Y:S01]  /*4940*/  MUFU.EX2 R69, R69 ;  /* 0x0000004500457308 */ /* 0x000ea20000000800 */
[----:B------:R-:W-:Y:S01]  /*4950*/  FFMA.FTZ R86, R115, UR26, -R86 ;  /* 0x0000001a73567c23 */ /* 0x000fe20008010856 */
[----:B----4-:R-:W-:Y:S01]  /*4960*/  FADD.FTZ R12, R62, R3 ;  /* 0x000000033e0c7221 */ /* 0x010fe20000010000 */
[----:B-----5:R-:W-:-:S05]  /*4970*/  FADD.FTZ R3, R83, R8 ;  /* 0x0000000853037221 */ /* 0x020fca0000010000 */
[----:B------:R-:W4:Y:S01]  /*4980*/  MUFU.EX2 R0, R109 ;  /* 0x0000006d00007308 */ /* 0x000f220000000800 */
[----:B-1----:R-:W-:Y:S01]  /*4990*/  FADD.FTZ R11, R65, R12 ;  /* 0x0000000c410b7221 */ /* 0x002fe20000010000 */
[----:B------:R-:W-:-:S06]  /*49a0*/  FADD.FTZ R8, R82, R3 ;  /* 0x0000000352087221 */ /* 0x000fcc0000010000 */
[----:B------:R-:W1:Y:S01]  /*49b0*/  MUFU.EX2 R9, R107 ;  /* 0x0000006b00097308 */ /* 0x000e620000000800 */
[----:B---3--:R-:W-:Y:S01]  /*49c0*/  FADD.FTZ R12, R66, R11 ;  /* 0x0000000b420c7221 */ /* 0x008fe20000010000 */
[----:B0-----:R-:W-:-:S06]  /*49d0*/  FADD.FTZ R3, R79, R8 ;  /* 0x000000084f037221 */ /* 0x001fcc0000010000 */
[----:B------:R-:W0:Y:S01]  /*49e0*/  MUFU.EX2 R10, R113 ;  /* 0x00000071000a7308 */ /* 0x000e220000000800 */
[----:B--2---:R-:W-:-:S07]  /*49f0*/  FADD.FTZ R11, R69, R12 ;  /* 0x0000000c450b7221 */ /* 0x004fce0000010000 */
[----:B------:R-:W-:Y:S08]  /*4a00*/  MUFU.EX2 R74, R74 ;  /* 0x0000004a004a7308 */ /* 0x000ff00000000800 */
[----:B------:R-:W2:Y:S08]  /*4a10*/  MUFU.EX2 R73, R73 ;  /* 0x0000004900497308 */ /* 0x000eb00000000800 */
[----:B------:R-:W-:Y:S08]  /*4a20*/  MUFU.EX2 R111, R111 ;  /* 0x0000006f006f7308 */ /* 0x000ff00000000800 */
[----:B------:R-:W3:Y:S01]  /*4a30*/  MUFU.EX2 R86, R86 ;  /* 0x0000005600567308 */ /* 0x000ee20000000800 */
[----:B------:R-:W-:Y:S01]  /*4a40*/  F2FP.BF16.F32.PACK_AB R4, R42, R33 ;  /* 0x000000212a04723e */ /* 0x000fe200000010ff */
[----:B----4-:R-:W-:Y:S01]  /*4a50*/  FADD.FTZ R12, R0, R3 ;  /* 0x00000003000c7221 */ /* 0x010fe20000010000 */
[----:B------:R-:W-:-:S02]  /*4a60*/  F2FP.BF16.F32.PACK_AB R34, R34, R29 ;  /* 0x0000001d2222723e */ /* 0x000fc400000010ff */
[----:B------:R-:W-:Y:S02]  /*4a70*/  F2FP.BF16.F32.PACK_AB R33, R48, R47 ;  /* 0x0000002f3021723e */ /* 0x000fe400000010ff */
[----:B------:R-:W-:Y:S02]  /*4a80*/  F2FP.BF16.F32.PACK_AB R35, R55, R52 ;  /* 0x000000343723723e */ /* 0x000fe400000010ff */
[----:B------:R-:W-:Y:S02]  /*4a90*/  F2FP.BF16.F32.PACK_AB R6, R54, R49 ;  /* 0x000000313606723e */ /* 0x000fe400000010ff */
[----:B------:R-:W-:Y:S02]  /*4aa0*/  F2FP.BF16.F32.PACK_AB R5, R59, R56 ;  /* 0x000000383b05723e */ /* 0x000fe400000010ff */
[----:B------:R-:W-:Y:S01]  /*4ab0*/  F2FP.BF16.F32.PACK_AB R7, R63, R60 ;  /* 0x0000003c3f07723e */ /* 0x000fe200000010ff */
[----:B-1----:R-:W-:Y:S01]  /*4ac0*/  FADD.FTZ R3, R9, R12 ;  /* 0x0000000c09037221 */ /* 0x002fe20000010000 */
[----:B------:R-:W-:Y:S01]  /*4ad0*/  F2FP.BF16.F32.PACK_AB R58, R58, R57 ;  /* 0x000000393a3a723e */ /* 0x000fe200000010ff */
[----:B------:R-:W-:Y:S01]  /*4ae0*/  STSM.16.M88.4 [R16+0x6000], R32 ;  /* 0x0060002010007844 */ /* 0x000fe20000000200 */
[----:B------:R-:W-:-:S02]  /*4af0*/  F2FP.BF16.F32.PACK_AB R57, R68, R67 ;  /* 0x000000434439723e */ /* 0x000fc400000010ff */
[----:B------:R-:W-:Y:S01]  /*4b00*/  F2FP.BF16.F32.PACK_AB R56, R53, R50 ;  /* 0x000000323538723e */ /* 0x000fe200000010ff */
[----:B------:R1:W-:Y:S01]  /*4b10*/  STSM.16.M88.4 [R2+0x2a800], R4 ;  /* 0x02a8000402007844 */ /* 0x0003e20000000200 */
[----:B------:R-:W-:Y:S02]  /*4b20*/  F2FP.BF16.F32.PACK_AB R66, R66, R65 ;  /* 0x000000414242723e */ /* 0x000fe400000010ff */
[----:B------:R-:W-:Y:S02]  /*4b30*/  F2FP.BF16.F32.PACK_AB R59, R19, R84 ;  /* 0x00000054133b723e */ /* 0x000fe400000010ff */
[----:B------:R-:W-:Y:S01]  /*4b40*/  F2FP.BF16.F32.PACK_AB R67, R0, R79 ;  /* 0x0000004f0043723e */ /* 0x000fe200000010ff */
[----:B0-----:R-:W-:Y:S01]  /*4b50*/  FADD.FTZ R0, R10, R3 ;  /* 0x000000030a007221 */ /* 0x001fe20000010000 */
[----:B------:R-:W-:Y:S02]  /*4b60*/  F2FP.BF16.F32.PACK_AB R64, R62, R61 ;  /* 0x0000003d3e40723e */ /* 0x000fe400000010ff */
[----:B------:R-:W-:-:S02]  /*4b70*/  F2FP.BF16.F32.PACK_AB R65, R82, R83 ;  /* 0x000000535241723e */ /* 0x000fc400000010ff */
[----:B------:R-:W-:Y:S02]  /*4b80*/  F2FP.BF16.F32.PACK_AB R9, R10, R9 ;  /* 0x000000090a09723e */ /* 0x000fe400000010ff */
[C---:B------:R-:W-:Y:S02]  /*4b90*/  F2FP.BF16.F32.PACK_AB R8, R70.reuse, R69 ;  /* 0x000000454608723e */ /* 0x040fe400000010ff */
[----:B--2---:R-:W-:Y:S01]  /*4ba0*/  F2FP.BF16.F32.PACK_AB R10, R73, R74 ;  /* 0x0000004a490a723e */ /* 0x004fe200000010ff */
[----:B-1----:R-:W-:Y:S01]  /*4bb0*/  FADD.FTZ R5, R70, R11 ;  /* 0x0000000b46057221 */ /* 0x002fe20000010000 */
[----:B---3--:R-:W-:Y:S01]  /*4bc0*/  F2FP.BF16.F32.PACK_AB R11, R86, R111 ;  /* 0x0000006f560b723e */ /* 0x008fe200000010ff */
[----:B------:R0:W-:Y:S04]  /*4bd0*/  STSM.16.M88.4 [R20], R56 ;  /* 0x0000003814007844 */ /* 0x0001e80000000200 */
[----:B------:R0:W-:Y:S04]  /*4be0*/  STSM.16.M88.4 [R17+0xc000], R64 ;  /* 0x00c0004011007844 */ /* 0x0001e80000000200 */
[----:B------:R0:W-:Y:S01]  /*4bf0*/  STSM.16.M88.4 [R16+0xc000], R8 ;  /* 0x00c0000810007844 */ /* 0x0001e20000000200 */
[----:B------:R1:W-:Y:S06]  /*4c00*/  MEMBAR.ALL.CTA ;  /* 0x0000000000007992 */ /* 0x0003ec0000008000 */
[----:B-1----:R-:W1:Y:S01]  /*4c10*/  FENCE.VIEW.ASYNC.S ;  /* 0x00000000000073c6 */ /* 0x002e620000000000 */
[----:B------:R-:W-:-:S06]  /*4c20*/  UISETP.GE.AND UP0, UPT, UR49, 0xc1, UPT ;  /* 0x000000c13100788c */ /* 0x000fcc000bf06270 */
[----:B------:R-:W-:Y:S01]  /*4c30*/  PLOP3.LUT P2, PT, PT, PT, UP0, 0x80, 0x0 ;  /* 0x000000000000781c */ /* 0x000fe20003f4f008 */
[----:B------:R-:W-:Y:S01]  /*4c40*/  FADD.FTZ R4, R74, R5 ;  /* 0x000000054a047221 */ /* 0x000fe20000010000 */
[----:B------:R-:W-:Y:S01]  /*4c50*/  FADD.FTZ R5, R111, R0 ;  /* 0x000000006f057221 */ /* 0x000fe20000010000 */
[----:B------:R-:W-:Y:S01]  /*4c60*/  ISETP.NE.AND P0, PT, R120, RZ, PT ;  /* 0x000000ff7800720c */ /* 0x000fe20003f05270 */
[----:B------:R-:W-:Y:S02]  /*4c70*/  IMAD.MOV.U32 R149, RZ, RZ, R151 ;  /* 0x000000ffff957224 */ /* 0x000fe400078e0097 */
[----:B------:R-:W-:Y:S01]  /*4c80*/  FADD.FTZ R4, R73, R4 ;  /* 0x0000000449047221 */ /* 0x000fe20000010000 */
[----:B------:R-:W-:Y:S01]  /*4c90*/  FADD.FTZ R5, R86, R5 ;  /* 0x0000000556057221 */ /* 0x000fe20000010000 */
[-C--:B------:R-:W-:Y:S01]  /*4ca0*/  MOV R150, R151.reuse ;  /* 0x0000009700967202 */ /* 0x080fe20000000f00 */
[--C-:B------:R-:W-:Y:S01]  /*4cb0*/  IMAD.MOV.U32 R148, RZ, RZ, R151.reuse ;  /* 0x000000ffff947224 */ /* 0x100fe200078e0097 */
        /* <DEDUP_REMOVED lines=15> */
[--C-:B------:R-:W-:Y:S02]  /*4db0*/  IMAD.MOV.U32 R136, RZ, RZ, R151.reuse ;  /* 0x000000ffff887224 */ /* 0x100fe400078e0097 */
[--C-:B------:R-:W-:Y:S02]  /*4dc0*/  IMAD.MOV.U32 R134, RZ, RZ, R151.reuse ;  /* 0x000000ffff867224 */ /* 0x100fe400078e0097 */
        /* <DEDUP_REMOVED lines=10> */
[----:B------:R-:W-:Y:S01]  /*4e70*/  IMAD.MOV.U32 R121, RZ, RZ, R151 ;  /* 0x000000ffff797224 */ /* 0x000fe200078e0097 */
[----:B-1----:R-:W-:Y:S01]  /*4e80*/  NOP ;  /* 0x0000000000007918 */ /* 0x002fe20000000000 */
[----:B0-----:R-:W-:Y:S05]  /*4e90*/  @!P2 BRA `(.L_x_131) ;  /* 0x0000003400d8a947 */ /* 0x001fea0003800000 */
[----:B------:R-:W-:Y:S01]  /*4ea0*/  IMAD.MOV.U32 R0, RZ, RZ, R102 ;  /* 0x000000ffff007224 */ /* 0x000fe200078e0066 */
[----:B------:R-:W-:Y:S01]  /*4eb0*/  CS2R R150, SRZ ;  /* 0x0000000000967805 */ /* 0x000fe2000001ff00 */
        /* <DEDUP_REMOVED lines=15> */
[----:B------:R-:W-:Y:S01]  /*4fb0*/  CS2R R120, SRZ ;  /* 0x0000000000787805 */ /* 0x000fe2000001ff00 */
[----:B------:R-:W-:Y:S01]  /*4fc0*/  UIADD3 UR29, UR48, -0x2, URZ ;  /* 0xfffffffe301d7890 */ /* 0x000fe2000fffe03f */
[----:B------:R-:W-:Y:S01]  /*4fd0*/  UMOV UR20, UR38 ;  /* 0x0000002600147c82 */ /* 0x000fe20008000000 */
[----:B------:R-:W-:Y:S01]  /*4fe0*/  UMOV UR28, UR39 ;  /* 0x00000027001c7c82 */ /* 0x000fe20008000000 */
[----:B------:R-:W-:Y:S01]  /*4ff0*/  ULDC UR27, c[0x0][0x9d8] ;  /* 0x00027600001b7ab9 */ /* 0x000fe20000000800 */
[----:B------:R-:W-:-:S08]  /*5000*/  ULDC UR26, c[0x0][0x988] ;  /* 0x00026200001a7ab9 */ /* 0x000fd00000000800 */
.L_x_140:
[----:B------:R-:W-:Y:S01]  /*5010*/  UIADD3 UR39, UR28, 0x1, URZ ;  /* 0x000000011c277890 */ /* 0x000fe2000fffe03f */
[----:B------:R-:W-:-:S03]  /*5020*/  ISETP.NE.AND P3, PT, RZ, UR44, PT ;  /* 0x0000002cff007c0c */ /* 0x000fc6000bf65270 */
[----:B------:R-:W-:-:S04]  /*5030*/  UISETP.NE.AND UP0, UPT, UR39, 0x2, UPT ;  /* 0x000000022700788c */ /* 0x000fc8000bf05270 */
[----:B------:R-:W-:Y:S02]  /*5040*/  USEL UR38, URZ, 0x1, UP0 ;  /* 0x000000013f267887 */ /* 0x000fe40008000000 */
[----:B------:R-:W-:Y:S02]  /*5050*/  USEL UR39, UR39, URZ, UP0 ;  /* 0x0000003f27277287 */ /* 0x000fe40008000000 */
[----:B------:R-:W-:Y:S02]  /*5060*/  ULOP3.LUT UR38, UR20, UR38, URZ, 0x3c, !UPT ;  /* 0x0000002614267292 */ /* 0x000fe4000f8e3c3f */
[----:B------:R-:W-:Y:S10]  /*5070*/  @P3 BRA `(.L_x_132) ;  /* 0x00000000002c3947 */ /* 0x000ff40003800000 */
[----:B------:R-:W-:Y:S05]  /*5080*/  @!P0 BRA `(.L_x_133) ;  /* 0x0000000000048947 */ /* 0x000fea0003800000 */
[----:B------:R-:W-:Y:S01]  /*5090*/  BPT.TRAP 0x1 ;  /* 0x000000040000795c */ /* 0x000fe20000300000 */
.L_x_133:
[----:B------:R-:W-:Y:S01]  /*50a0*/  ULEA UR6, UR39, UR40, 0x3 ;  /* 0x0000002827067291 */ /* 0x000fe2000f8e183f */
[----:B------:R-:W-:-:S05]  /*50b0*/  IMAD.U32 R6, RZ, RZ, UR38 ;  /* 0x00000026ff067e24 */ /* 0x000fca000f8e00ff */
[----:B------:R-:W-:-:S04]  /*50c0*/  SHF.L.U32 R6, R6, 0x1f, RZ ;  /* 0x0000001f06067819 */ /* 0x000fc800000006ff */
[----:B------:R0:W1:Y:S01]  /*50d0*/  SYNCS.PHASECHK.TRANS64.TRYWAIT P2, [UR6+0x30830], R6 ;  /* 0x03083006ff0075a7 */ /* 0x0000620008040146 */
[----:B------:R-:W-:Y:S05]  /*50e0*/  @!P0 BRA `(.L_x_134) ;  /* 0x0000000000048947 */ /* 0x000fea0003800000 */
[----:B------:R-:W-:Y:S01]  /*50f0*/  BPT.TRAP 0x1 ;  /* 0x000000040000795c */ /* 0x000fe20000300000 */
.L_x_134:
[----:B-1----:R-:W-:Y:S05]  /*5100*/  @P2 BRA `(.L_x_132) ;  /* 0x0000000000082947 */ /* 0x002fea0003800000 */
[----:B------:R-:W1:Y:S02]  /*5110*/  SYNCS.PHASECHK.TRANS64.TRYWAIT P2, [UR6+0x30830], R6 ;  /* 0x03083006ff0075a7 */ /* 0x000e640008040146 */
[----:B-1----:R-:W-:Y:S05]  /*5120*/  @!P2 BRA `(.L_x_135) ;  /* 0x0000009400f4a947 */ /* 0x002fea0003800000 */
.L_x_132:
[----:B-1----:R-:W1:Y:S01]  /*5130*/  S2R R7, SR_TID.X ;  /* 0x0000000000077919 */ /* 0x002e620000002100 */
[----:B------:R-:W-:Y:S01]  /*5140*/  UIMAD UR6, UR39, 0x600, UR24 ;  /* 0x00000600270678a4 */ /* 0x000fe2000f8e0218 */
[----:B------:R-:W-:Y:S01]  /*5150*/  UMOV UR7, 0x40000040 ;  /* 0x4000004000077882 */ /* 0x000fe20000000000 */
[----:B------:R-:W-:Y:S02]  /*5160*/  UMOV UR11, 0x40000040 ;  /* 0x40000040000b7882 */ /* 0x000fe40000000000 */
[----:B------:R-:W-:Y:S02]  /*5170*/  UIADD3 UR10, UR6, 0x2, URZ ;  /* 0x00000002060a7890 */ /* 0x000fe4000fffe03f */
[----:B------:R-:W-:Y:S01]  /*5180*/  UIADD3 UR14, UR6, 0x4, URZ ;  /* 0x00000004060e7890 */ /* 0x000fe2000fffe03f */
[----:B------:R-:W-:Y:S01]  /*5190*/  UMOV UR15, 0x40000040 ;  /* 0x40000040000f7882 */ /* 0x000fe20000000000 */
[----:B------:R-:W-:Y:S01]  /*51a0*/  UIADD3 UR18, UR6, 0x6, URZ ;  /* 0x0000000606127890 */ /* 0x000fe2000fffe03f */
[----:B------:R-:W-:Y:S01]  /*51b0*/  UMOV UR19, 0x40000040 ;  /* 0x4000004000137882 */ /* 0x000fe20000000000 */
[----:B-1----:R-:W-:-:S05]  /*51c0*/  SHF.R.U32.HI R7, RZ, 0x7, R7 ;  /* 0x00000007ff077819 */ /* 0x002fca0000011607 */
[----:B0-----:R-:W-:-:S05]  /*51d0*/  VIADD R6, R7, 0x8 ;  /* 0x0000000807067836 */ /* 0x001fca0000000000 */
[----:B------:R0:W-:Y:S06]  /*51e0*/  BAR.SYNC.DEFER_BLOCKING R6, 0x100 ;  /* 0x000400060000751d */ /* 0x0001ec0000010000 */
[----:B------:R-:W-:-:S06]  /*51f0*/  WARPGROUP.ARRIVE ;  /* 0x00000000000079c5 */ /* 0x000fcc0000000000 */
        /* <DEDUP_REMOVED lines=11> */
[----:B0-----:R-:W-:Y:S05]  /*52b0*/  @P3 BRA `(.L_x_136) ;  /* 0x00000000002c3947 */ /* 0x001fea0003800000 */
[----:B------:R-:W-:Y:S05]  /*52c0*/  @!P0 BRA `(.L_x_137) ;  /* 0x0000000000048947 */ /* 0x000fea0003800000 */
[----:B------:R-:W-:Y:S01]  /*52d0*/  BPT.TRAP 0x1 ;  /* 0x000000040000795c */ /* 0x000fe20000300000 */
.L_x_137:
[----:B------:R-:W-:Y:S01]  /*52e0*/  ULEA UR6, UR28, UR40, 0x3 ;  /* 0x000000281c067291 */ /* 0x000fe2000f8e183f */
[----:B------:R-:W-:-:S04]  /*52f0*/  MOV R6, UR20 ;  /* 0x0000001400067c02 */ /* 0x000fc80008000f00 */
[----:B------:R-:W-:-:S04]  /*5300*/  SHF.L.U32 R6, R6, 0x1f, RZ ;  /* 0x0000001f06067819 */ /* 0x000fc800000006ff */
[----:B------:R0:W1:Y:S01]  /*5310*/  SYNCS.PHASECHK.TRANS64.TRYWAIT P2, [UR6+0x30850], R6 ;  /* 0x03085006ff0075a7 */ /* 0x0000620008040146 */
[----:B------:R-:W-:Y:S05]  /*5320*/  @!P0 BRA `(.L_x_138) ;  /* 0x0000000000048947 */ /* 0x000fea0003800000 */
[----:B------:R-:W-:Y:S01]  /*5330*/  BPT.TRAP 0x1 ;  /* 0x000000040000795c */ /* 0x000fe20000300000 */
.L_x_138:
[----:B-1----:R-:W-:Y:S05]  /*5340*/  @P2 BRA `(.L_x_136) ;  /* 0x0000000000082947 */ /* 0x002fea0003800000 */
[----:B------:R-:W1:Y:S02]  /*5350*/  SYNCS.PHASECHK.TRANS64.TRYWAIT P2, [UR6+0x30850], R6 ;  /* 0x03085006ff0075a7 */ /* 0x000e640008040146 */
[----:B-1----:R-:W-:Y:S05]  /*5360*/  @!P2 BRA `(.L_x_139) ;  /* 0x00000094007ca947 */ /* 0x002fea0003800000 */
.L_x_136:
[----:B------:R-:W-:Y:S01]  /*5370*/  UIADD3 UR7, UR25, 0x1e800, URZ ;  /* 0x0001e80019077890 */ /* 0x000fe2000fffe03f */
[----:B------:R-:W-:Y:S01]  /*5380*/  WARPGROUP.ARRIVE ;  /* 0x00000000000079c5 */ /* 0x000fe20000000000 */
[----:B------:R-:W-:Y:S01]  /*5390*/  UIADD3 UR6, UR40, 0x400, URZ ;  /* 0x0000040028067890 */ /* 0x000fe2000fffe03f */
[----:B01----:R-:W-:Y:S01]  /*53a0*/  FMUL.FTZ R6, R24, UR27 ;  /* 0x0000001b18067c20 */ /* 0x003fe20008410000 */
[----:B------:R-:W-:Y:S01]  /*53b0*/  USHF.R.U32.HI UR7, URZ, 0x4, UR7 ;  /* 0x000000043f077899 */ /* 0x000fe20008011607 */
[----:B------:R-:W-:Y:S01]  /*53c0*/  FMUL.FTZ R7, R25, UR27 ;  /* 0x0000001b19077c20 */ /* 0x000fe20008410000 */
[----:B------:R-:W-:Y:S01]  /*53d0*/  USHF.R.U32.HI UR6, URZ, 0x4, UR6 ;  /* 0x000000043f067899 */ /* 0x000fe20008011606 */
[----:B------:R-:W-:Y:S01]  /*53e0*/  FMUL.FTZ R10, R28, UR27 ;  /* 0x0000001b1c0a7c20 */ /* 0x000fe20008410000 */
[----:B------:R-:W-:Y:S01]  /*53f0*/  ULOP3.LUT UR10, UR7, 0x3fff, URZ, 0xc0, !UPT ;  /* 0x00003fff070a7892 */ /* 0x000fe2000f8ec03f */
[----:B------:R-:W0:Y:S01]  /*5400*/  MUFU.TANH R6, R6 ;  /* 0x0000000600067308 */ /* 0x000e220000002400 */
[----:B------:R-:W-:Y:S01]  /*5410*/  ULOP3.LUT UR7, UR6, 0x3fff, URZ, 0xc0, !UPT ;  /* 0x00003fff06077892 */ /* 0x000fe2000f8ec03f */
[----:B------:R-:W-:Y:S01]  /*5420*/  FMUL.FTZ R11, R29, UR27 ;  /* 0x0000001b1d0b7c20 */ /* 0x000fe20008410000 */
[----:B------:R-:W-:Y:S01]  /*5430*/  ULOP3.LUT UR6, UR10, 0x10000, URZ, 0xfc, !UPT ;  /* 0x000100000a067892 */ /* 0x000fe2000f8efc3f */
[----:B------:R-:W-:Y:S01]  /*5440*/  FMUL.FTZ R14, R32, UR27 ;  /* 0x0000001b200e7c20 */ /* 0x000fe20008410000 */
[----:B------:R-:W-:Y:S01]  /*5450*/  UIMAD UR7, UR28, 0x600, UR7 ;  /* 0x000006001c0778a4 */ /* 0x000fe2000f8e0207 */
[----:B------:R-:W-:Y:S01]  /*5460*/  FMUL.FTZ R15, R33, UR27 ;  /* 0x0000001b210f7c20 */ /* 0x000fe20008410000 */
[----:B------:R-:W-:Y:S01]  /*5470*/  UMOV UR21, 0x40000040 ;  /* 0x4000004000157882 */ /* 0x000fe20000000000 */
[----:B------:R-:W-:Y:S01]  /*5480*/  UMOV UR23, 0x40000040 ;  /* 0x4000004000177882 */ /* 0x000fe20000000000 */
[----:B------:R-:W1:Y:S01]  /*5490*/  MUFU.TANH R7, R7 ;  /* 0x0000000700077308 */ /* 0x000e620000002400 */
[----:B------:R-:W-:Y:S01]  /*54a0*/  UMOV UR20, UR6 ;  /* 0x0000000600147c82 */ /* 0x000fe20008000000 */
[----:B------:R-:W-:Y:S01]  /*54b0*/  FMUL.FTZ R21, R40, UR27 ;  /* 0x0000001b28157c20 */ /* 0x000fe20008410000 */
[----:B------:R-:W-:Y:S01]  /*54c0*/  UMOV UR22, UR7 ;  /* 0x0000000700167c82 */ /* 0x000fe20008000000 */
[----:B------:R-:W-:Y:S01]  /*54d0*/  FMUL.FTZ R40, R59, UR27 ;  /* 0x0000001b3b287c20 */ /* 0x000fe20008410000 */
[----:B------:R-:W-:Y:S01]  /*54e0*/  HGMMA.64x64x16.F32.BF16 R120, gdesc[UR20].tnspB, R120, gsb0 ;  /* 0x40e00000147879f0 */ /* 0x000fe20008001878 */
[----:B------:R-:W-:Y:S01]  /*54f0*/  UIADD3 UR20, UR6, 0x2, URZ ;  /* 0x0000000206147890 */ /* 0x000fe2000fffe03f */
[----:B------:R-:W-:Y:S01]  /*5500*/  FMUL.FTZ R59, R78, UR27 ;  /* 0x0000001b4e3b7c20 */ /* 0x000fe20008410000 */
[----:B------:R-:W-:Y:S01]  /*5510*/  UIADD3 UR22, UR7, 0x80, URZ ;  /* 0x0000008007167890 */ /* 0x000fe2000fffe03f */
[----:B------:R-:W2:Y:S01]  /*5520*/  MUFU.TANH R10, R10 ;  /* 0x0000000a000a7308 */ /* 0x000ea20000002400 */
[----:B------:R-:W-:Y:S01]  /*5530*/  UMOV UR21, 0x40000040 ;  /* 0x4000004000157882 */ /* 0x000fe20000000000 */
[----:B------:R-:W-:Y:S01]  /*5540*/  UMOV UR23, 0x40000040 ;  /* 0x4000004000177882 */ /* 0x000fe20000000000 */
[----:B0-----:R-:W-:Y:S01]  /*5550*/  FMNMX.FTZ R78, R6, R3, !PT ;  /* 0x00000003064e7209 */ /* 0x001fe20007810000 */
[----:B------:R-:W-:Y:S01]  /*5560*/  FMUL.FTZ R18, R36, UR27 ;  /* 0x0000001b24127c20 */ /* 0x000fe20008410000 */
[----:B------:R-:W-:Y:S01]  /*5570*/  FMUL.FTZ R20, R39, UR27 ;  /* 0x0000001b27147c20 */ /* 0x000fe20008410000 */
[----:B------:R-:W-:Y:S01]  /*5580*/  FMUL.FTZ R39, R58, UR27 ;  /* 0x0000001b3a277c20 */ /* 0x000fe20008410000 */
[----:B------:R-:W-:Y:S01]  /*5590*/  FMUL.FTZ R8, R26, UR27 ;  /* 0x0000001b1a087c20 */ /* 0x000fe20008410000 */
[----:B------:R-:W0:Y:S01]  /*55a0*/  MUFU.TANH R11, R11 ;  /* 0x0000000b000b7308 */ /* 0x000e220000002400 */
[----:B------:R-:W-:Y:S01]  /*55b0*/  FMUL.FTZ R58, R77, UR27 ;  /* 0x0000001b4d3a7c20 */ /* 0x000fe20008410000 */
[----:B-1----:R-:W-:Y:S01]  /*55c0*/  FMNMX.FTZ R77, R7, R78, !PT ;  /* 0x0000004e074d7209 */ /* 0x002fe20007810000 */
[----:B------:R-:W-:Y:S01]  /*55d0*/  FMUL.FTZ R19, R37, UR27 ;  /* 0x0000001b25137c20 */ /* 0x000fe20008410000 */
[----:B------:R-:W-:Y:S01]  /*55e0*/  FMUL.FTZ R9, R27, UR27 ;  /* 0x0000001b1b097c20 */ /* 0x000fe20008410000 */
[----:B------:R-:W-:Y:S01]  /*55f0*/  FMUL.FTZ R12, R30, UR27 ;  /* 0x0000001b1e0c7c20 */ /* 0x000fe20008410000 */
[----:B------:R-:W-:Y:S01]  /*5600*/  FMUL.FTZ R22, R41, UR27 ;  /* 0x0000001b29167c20 */ /* 0x000fe20008410000 */
[----:B------:R-:W-:Y:S01]  /*5610*/  FMUL.FTZ R13, R31, UR27 ;  /* 0x0000001b1f0d7c20 */ /* 0x000fe20008410000 */
[----:B------:R-:W1:Y:S01]  /*5620*/  MUFU.TANH R14, R14 ;  /* 0x0000000e000e7308 */ /* 0x000e620000002400 */
        /* <DEDUP_REMOVED lines=8> */
[----:B0-----:R-:W-:Y:S01]  /*56b0*/  FMNMX.FTZ R77, R11, R78, !PT ;  /* 0x0000004e0b4d7209 */ /* 0x001fe20007810000 */
[----:B------:R-:W-:Y:S01]  /*56c0*/  FMUL.FTZ R153, R35, UR27 ;  /* 0x0000001b23997c20 */ /* 0x000fe20008410000 */
[----:B------:R-:W-:Y:S01]  /*56d0*/  FMUL.FTZ R44, R63, UR27 ;  /* 0x0000001b3f2c7c20 */ /* 0x000fe20008410000 */
[----:B------:R-:W-:Y:S01]  /*56e0*/  FMUL.FTZ R27, R46, UR27 ;  /* 0x0000001b2e1b7c20 */ /* 0x000fe20008410000 */
[----:B------:R-:W-:Y:S01]  /*56f0*/  FMUL.FTZ R29, R48, UR27 ;  /* 0x0000001b301d7c20 */ /* 0x000fe20008410000 */
[----:B------:R-:W-:Y:S01]  /*5700*/  FMUL.FTZ R63, R82, UR27 ;  /* 0x0000001b523f7c20 */ /* 0x000fe20008410000 */
[----:B------:R-:W-:Y:S01]  /*5710*/  FMUL.FTZ R46, R65, UR27 ;  /* 0x0000001b412e7c20 */ /* 0x000fe20008410000 */
[----:B------:R-:W0:Y:S01]  /*5720*/  MUFU.TANH R18, R18 ;  /* 0x0000001200127308 */ /* 0x000e220000002400 */
        /* <DEDUP_REMOVED lines=39> */
[----:B------:R-:W-:-:S02]  /*59a0*/  WARPGROUP.DEPBAR.LE gsb0, 0x0 ;  /* 0x00008000000079c5 */ /* 0x000fc40000010000 */
[----:B------:R-:W-:Y:S01]  /*59b0*/  WARPGROUP.ARRIVE ;  /* 0x00000000000079c5 */ /* 0x000fe20000000000 */
[----:B------:R-:W2:Y:S01]  /*59c0*/  MUFU.TANH R12, R12 ;  /* 0x0000000c000c7308 */ /* 0x000ea20000002400 */
[----:B0-----:R-:W-:Y:S01]  /*59d0*/  FMNMX.FTZ R81, R9, R82, !PT ;  /* 0x0000005209517209 */ /* 0x001fe20007810000 */
[----:B------:R-:W-:Y:S01]  /*59e0*/  FMUL.FTZ R57, R76, UR27 ;  /* 0x0000001b4c397c20 */ /* 0x000fe20008410000 */
[----:B------:R-:W-:Y:S01]  /*59f0*/  FMUL.FTZ R51, R70, UR27 ;  /* 0x0000001b46337c20 */ /* 0x000fe20008410000 */
[----:B------:R-:W-:Y:S01]  /*5a00*/  FMUL.FTZ R70, R91, UR27 ;  /* 0x0000001b5b467c20 */ /* 0x000fe20008410000 */
[----:B------:R-:W-:Y:S01]  /*5a10*/  HGMMA.64x64x16.F32.BF16 R120, gdesc[UR20].tnspB, R120, gsb0 ;  /* 0x40e00000147879f0 */ /* 0x000fe20008001878 */
[----:B------:R-:W-:Y:S01]  /*5a20*/  UIADD3 UR20, UR6, 0x4, URZ ;  /* 0x0000000406147890 */ /* 0x000fe2000fffe03f */
[----:B-1----:R-:W-:Y:S01]  /*5a30*/  FMNMX.FTZ R83, R21, R84, !PT ;  /* 0x0000005415537209 */ /* 0x002fe20007810000 */
[----:B------:R-:W-:Y:S01]  /*5a40*/  UIADD3 UR22, UR7, 0x100, URZ ;  /* 0x0000010007167890 */ /* 0x000fe2000fffe03f */
[----:B------:R-:W0:Y:S01]  /*5a50*/  MUFU.TANH R22, R22 ;  /* 0x0000001600167308 */ /* 0x000e220000002400 */
[----:B------:R-:W-:Y:S01]  /*5a60*/  UMOV UR21, 0x40000040 ;  /* 0x4000004000157882 */ /* 0x000fe20000000000 */
[----:B------:R-:W-:Y:S01]  /*5a70*/  UMOV UR23, 0x40000040 ;  /* 0x4000004000177882 */ /* 0x000fe20000000000 */
        /* <DEDUP_REMOVED lines=18> */
[----:B------:R-:W-:-:S03]  /*5ba0*/  FMUL.FTZ R99, R116, UR27 ;  /* 0x0000001b74637c20 */ /* 0x000fc60008410000 */
[----:B------:R-:W0:Y:S01]  /*5bb0*/  MUFU.TANH R154, R154 ;  /* 0x0000009a009a7308 */ /* 0x000e220000002400 */
[----:B-1----:R-:W-:-:S07]  /*5bc0*/  FMNMX.FTZ R81, R13, R82, !PT ;  /* 0x000000520d517209 */ /* 0x002fce0007810000 */
[----:B------:R-:W1:Y:S01]  /*5bd0*/  MUFU.TANH R26, R26 ;  /* 0x0000001a001a7308 */ /* 0x000e620000002400 */
[----:B--2---:R-:W-:Y:S01]  /*5be0*/  FMNMX.FTZ R85, R25, R84, !PT ;  /* 0x0000005419557209 */ /* 0x004fe20007810000 */
[----:B------:R-:W-:Y:S01]  /*5bf0*/  FMUL.FTZ R84, R101, UR27 ;  /* 0x0000001b65547c20 */ /* 0x000fe20008410000 */
[----:B------:R-:W-:-:S05]  /*5c00*/  FMUL.FTZ R101, R117, UR27 ;  /* 0x0000001b75657c20 */ /* 0x000fca0008410000 */
[----:B------:R-:W2:Y:S01]  /*5c10*/  MUFU.TANH R153, R153 ;  /* 0x0000009900997308 */ /* 0x000ea20000002400 */
[----:B0-----:R-:W-:-:S07]  /*5c20*/  FMNMX.FTZ R82, R154, R81, !PT ;  /* 0x000000519a527209 */ /* 0x001fce0007810000 */
[----:B------:R-:W0:Y:S01]  /*5c30*/  MUFU.TANH R29, R29 ;  /* 0x0000001d001d7308 */ /* 0x000e220000002400 */
[----:B-1----:R-:W-:-:S07]  /*5c40*/  FMNMX.FTZ R86, R26, R85, !PT ;  /* 0x000000551a567209 */ /* 0x002fce0007810000 */
[----:B------:R-:W1:Y:S01]  /*5c50*/  MUFU.TANH R152, R152 ;  /* 0x0000009800987308 */ /* 0x000e620000002400 */
[----:B--2---:R-:W-:-:S07]  /*5c60*/  FMNMX.FTZ R81, R153, R82, !PT ;  /* 0x0000005299517209 */ /* 0x004fce0007810000 */
[----:B------:R-:W2:Y:S01]  /*5c70*/  MUFU.TANH R30, R30 ;  /* 0x0000001e001e7308 */ /* 0x000ea20000002400 */
[----:B0-----:R-:W-:Y:S01]  /*5c80*/  FMNMX.FTZ R87, R29, R86, !PT ;  /* 0x000000561d577209 */ /* 0x001fe20007810000 */
[----:B------:R-:W-:Y:S02]  /*5c90*/  WARPGROUP.DEPBAR.LE gsb0, 0x0 ;  /* 0x00008000000079c5 */ /* 0x000fe40000010000 */
[----:B------:R-:W-:-:S04]  /*5ca0*/  WARPGROUP.ARRIVE ;  /* 0x00000000000079c5 */ /* 0x000fc80000000000 */
[----:B------:R-:W0:Y:S01]  /*5cb0*/  MUFU.TANH R20, R20 ;  /* 0x0000001400147308 */ /* 0x000e220000002400 */
[----:B-1----:R-:W-:Y:S01]  /*5cc0*/  FMNMX.FTZ R85, R152, R81, !PT ;  /* 0x0000005198557209 */ /* 0x002fe20007810000 */
[----:B------:R-:W-:Y:S01]  /*5cd0*/  FMUL.FTZ R81, R102, UR27 ;  /* 0x0000001b66517c20 */ /* 0x000fe20008410000 */
[----:B------:R-:W-:Y:S01]  /*5ce0*/  HGMMA.64x64x16.F32.BF16 R120, gdesc[UR20].tnspB, R120, gsb0 ;  /* 0x40e00000147879f0 */ /* 0x000fe20008001878 */
[----:B------:R-:W-:Y:S01]  /*5cf0*/  UIADD3 UR20, UR6, 0x6, URZ ;  /* 0x0000000606147890 */ /* 0x000fe2000fffe03f */
[----:B--2---:R-:W-:Y:S01]  /*5d00*/  FMNMX.FTZ R86, R30, R87, !PT ;  /* 0x000000571e567209 */ /* 0x004fe20007810000 */
[----:B------:R-:W-:Y:S02]  /*5d10*/  UIADD3 UR22, UR7, 0x180, URZ ;  /* 0x0000018007167890 */ /* 0x000fe4000fffe03f */
[----:B------:R-:W1:Y:S01]  /*5d20*/  MUFU.TANH R33, R33 ;  /* 0x0000002100217308 */ /* 0x000e620000002400 */
[----:B------:R-:W-:Y:S01]  /*5d30*/  UMOV UR21, 0x40000040 ;  /* 0x4000004000157882 */ /* 0x000fe20000000000 */
[----:B------:R-:W-:-:S06]  /*5d40*/  UMOV UR23, 0x40000040 ;  /* 0x4000004000177882 */ /* 0x000fcc0000000000 */
[----:B------:R-:W2:Y:S01]  /*5d50*/  MUFU.TANH R23, R23 ;  /* 0x0000001700177308 */ /* 0x000ea20000002400 */
[----:B0-----:R-:W-:-:S07]  /*5d60*/  FMNMX.FTZ R82, R20, R85, !PT ;  /* 0x0000005514527209 */ /* 0x001fce0007810000 */
[----:B------:R-:W0:Y:S01]  /*5d70*/  MUFU.TANH R34, R34 ;  /* 0x0000002200227308 */ /* 0x000e220000002400 */
[----:B-1----:R-:W-:-:S07]  /*5d80*/  FMNMX.FTZ R87, R33, R86, !PT ;  /* 0x0000005621577209 */ /* 0x002fce0007810000 */
[----:B------:R-:W1:Y:S01]  /*5d90*/  MUFU.TANH R24, R24 ;  /* 0x0000001800187308 */ /* 0x000e620000002400 */
[----:B--2---:R-:W-:Y:S01]  /*5da0*/  FMNMX.FTZ R85, R23, R82, !PT ;  /* 0x0000005217557209 */ /* 0x004fe20007810000 */
[----:B------:R-:W-:-:S06]  /*5db0*/  FMUL.FTZ R82, R103, UR27 ;  /* 0x0000001b67527c20 */ /* 0x000fcc0008410000 */
[----:B------:R-:W2:Y:S01]  /*5dc0*/  MUFU.TANH R37, R37 ;  /* 0x0000002500257308 */ /* 0x000ea20000002400 */
[----:B0-----:R-:W-:-:S07]  /*5dd0*/  FMNMX.FTZ R88, R34, R87, !PT ;  /* 0x0000005722587209 */ /* 0x001fce0007810000 */
[----:B------:R-:W0:Y:S01]  /*5de0*/  MUFU.TANH R27, R27 ;  /* 0x0000001b001b7308 */ /* 0x000e220000002400 */
[----:B-1----:R-:W-:-:S07]  /*5df0*/  FMNMX.FTZ R86, R24, R85, !PT ;  /* 0x0000005518567209 */ /* 0x002fce0007810000 */
[----:B------:R-:W1:Y:S01]  /*5e00*/  MUFU.TANH R38, R38 ;  /* 0x0000002600267308 */ /* 0x000e620000002400 */
[----:B--2---:R-:W-:-:S07]  /*5e10*/  FMNMX.FTZ R87, R37, R88, !PT ;  /* 0x0000005825577209 */ /* 0x004fce0007810000 */
[----:B------:R-:W2:Y:S01]  /*5e20*/  MUFU.TANH R28, R28 ;  /* 0x0000001c001c7308 */ /* 0x000ea20000002400 */
[----:B0-----:R-:W-:-:S07]  /*5e30*/  FMNMX.FTZ R85, R27, R86, !PT ;  /* 0x000000561b557209 */ /* 0x001fce0007810000 */
[----:B------:R-:W0:Y:S01]  /*5e40*/  MUFU.TANH R41, R41 ;  /* 0x0000002900297308 */ /* 0x000e220000002400 */
[----:B-1----:R-:W-:Y:S01]  /*5e50*/  FMNMX.FTZ R88, R38, R87, !PT ;  /* 0x0000005726587209 */ /* 0x002fe20007810000 */
[----:B------:R-:W-:Y:S01]  /*5e60*/  FMUL.FTZ R87, R104, UR27 ;  /* 0x0000001b68577c20 */ /* 0x000fe20008410000 */
[----:B------:R-:W-:Y:S02]  /*5e70*/  WARPGROUP.DEPBAR.LE gsb0, 0x0 ;  /* 0x00008000000079c5 */ /* 0x000fe40000010000 */
[----:B------:R-:W-:-:S03]  /*5e80*/  WARPGROUP.ARRIVE ;  /* 0x00000000000079c5 */ /* 0x000fc60000000000 */
[----:B------:R-:W1:Y:S01]  /*5e90*/  MUFU.TANH R31, R31 ;  /* 0x0000001f001f7308 */ /* 0x000e620000002400 */
[----:B--2---:R-:W-:Y:S02]  /*5ea0*/  FMNMX.FTZ R86, R28, R85, !PT ;  /* 0x000000551c567209 */ /* 0x004fe40007810000 */
[----:B------:R-:W-:Y:S01]  /*5eb0*/  HGMMA.64x64x16.F32.BF16 R120, gdesc[UR20].tnspB, R120, gsb0 ;  /* 0x40e00000147879f0 */ /* 0x000fe20008001878 */
[----:B------:R-:W-:Y:S01]  /*5ec0*/  UIADD3 UR20, UR6, 0x600, URZ ;  /* 0x0000060006147890 */ /* 0x000fe2000fffe03f */
[----:B0-----:R-:W-:Y:S01]  /*5ed0*/  FMNMX.FTZ R89, R41, R88, !PT ;  /* 0x0000005829597209 */ /* 0x001fe20007810000 */
[----:B------:R-:W-:Y:S02]  /*5ee0*/  UIADD3 UR22, UR7, 0x200, URZ ;  /* 0x0000020007167890 */ /* 0x000fe4000fffe03f */
[----:B------:R-:W0:Y:S01]  /*5ef0*/  MUFU.TANH R42, R42 ;  /* 0x0000002a002a7308 */ /* 0x000e220000002400 */
[----:B------:R-:W-:Y:S01]  /*5f00*/  UMOV UR21, 0x40000040 ;  /* 0x4000004000157882 */ /* 0x000fe20000000000 */
[----:B------:R-:W-:Y:S01]  /*5f10*/  UMOV UR23, 0x40000040 ;  /* 0x4000004000177882 */ /* 0x000fe20000000000 */
[----:B------:R-:W-:-:S05]  /*5f20*/  FMUL.FTZ R88, R105, UR27 ;  /* 0x0000001b69587c20 */ /* 0x000fca0008410000 */
[----:B------:R-:W2:Y:S01]  /*5f30*/  MUFU.TANH R32, R32 ;  /* 0x0000002000207308 */ /* 0x000ea20000002400 */
[----:B-1----:R-:W-:-:S07]  /*5f40*/  FMNMX.FTZ R85, R31, R86, !PT ;  /* 0x000000561f557209 */ /* 0x002fce0007810000 */
[----:B------:R-:W1:Y:S01]  /*5f50*/  MUFU.TANH R45, R45 ;  /* 0x0000002d002d7308 */ /* 0x000e620000002400 */
[----:B0-----:R-:W-:-:S07]  /*5f60*/  FMNMX.FTZ R90, R42, R89, !PT ;  /* 0x000000592a5a7209 */ /* 0x001fce0007810000 */
[----:B------:R-:W0:Y:S01]  /*5f70*/  MUFU.TANH R35, R35 ;  /* 0x0000002300237308 */ /* 0x000e220000002400 */
[----:B--2---:R-:W-:-:S07]  /*5f80*/  FMNMX.FTZ R86, R32, R85, !PT ;  /* 0x0000005520567209 */ /* 0x004fce0007810000 */
[----:B------:R-:W2:Y:S01]  /*5f90*/  MUFU.TANH R46, R46 ;  /* 0x0000002e002e7308 */ /* 0x000ea20000002400 */
[----:B-1----:R-:W-:-:S07]  /*5fa0*/  FMNMX.FTZ R89, R45, R90, !PT ;  /* 0x0000005a2d597209 */ /* 0x002fce0007810000 */
[----:B------:R-:W1:Y:S01]  /*5fb0*/  MUFU.TANH R36, R36 ;  /* 0x0000002400247308 */ /* 0x000e620000002400 */
[----:B0-----:R-:W-:-:S07]  /*5fc0*/  FMNMX.FTZ R85, R35, R86, !PT ;  /* 0x0000005623557209 */ /* 0x001fce0007810000 */
[----:B------:R-:W0:Y:S01]  /*5fd0*/  MUFU.TANH R49, R49 ;  /* 0x0000003100317308 */ /* 0x000e220000002400 */
[----:B--2---:R-:W-:-:S07]  /*5fe0*/  FMNMX.FTZ R90, R46, R89, !PT ;  /* 0x000000592e5a7209 */ /* 0x004fce0007810000 */
[----:B------:R-:W2:Y:S01]  /*5ff0*/  MUFU.TANH R39, R39 ;  /* 0x0000002700277308 */ /* 0x000ea20000002400 */
[----:B-1----:R-:W-:Y:S01]  /*6000*/  FMNMX.FTZ R86, R36, R85, !PT ;  /* 0x0000005524567209 */ /* 0x002fe20007810000 */
[----:B------:R-:W-:-:S06]  /*6010*/  FMUL.FTZ R85, R106, UR27 ;  /* 0x0000001b6a557c20 */ /* 0x000fcc0008410000 */
[----:B------:R-:W1:Y:S01]  /*6020*/  MUFU.TANH R50, R50 ;  /* 0x0000003200327308 */ /* 0x000e620000002400 */
[----:B0-----:R-:W-:Y:S01]  /*6030*/  FMNMX.FTZ R91, R49, R90, !PT ;  /* 0x0000005a315b7209 */ /* 0x001fe20007810000 */
[----:B------:R-:W-:Y:S02]  /*6040*/  WARPGROUP.DEPBAR.LE gsb0, 0x0 ;  /* 0x00008000000079c5 */ /* 0x000fe40000010000 */
[----:B------:R-:W-:-:S04]  /*6050*/  WARPGROUP.ARRIVE ;  /* 0x00000000000079c5 */ /* 0x000fc80000000000 */
[----:B------:R-:W0:Y:S01]  /*6060*/  MUFU.TANH R40, R40 ;  /* 0x0000002800287308 */ /* 0x000e220000002400 */
[----:B--2---:R-:W-:Y:S01]  /*6070*/  FMNMX.FTZ R89, R39, R86, !PT ;  /* 0x0000005627597209 */ /* 0x004fe20007810000 */
[----:B------:R-:W-:Y:S01]  /*6080*/  HGMMA.64x64x16.F32.BF16 R120, gdesc[UR20].tnspB, R120, gsb0 ;  /* 0x40e00000147879f0 */ /* 0x000fe20008001878 */
[----:B------:R-:W-:Y:S01]  /*6090*/  UIADD3 UR20, UR6, 0x602, URZ ;  /* 0x0000060206147890 */ /* 0x000fe2000fffe03f */
[----:B-1----:R-:W-:Y:S01]  /*60a0*/  FMNMX.FTZ R86, R50, R91, !PT ;  /* 0x0000005b32567209 */ /* 0x002fe20007810000 */
[----:B------:R-:W-:-:S03]  /*60b0*/  UIADD3 UR22, UR7, 0x280, URZ ;  /* 0x0000028007167890 */ /* 0x000fc6000fffe03f */
[----:B------:R-:W1:Y:S01]  /*60c0*/  MUFU.TANH R53, R53 ;  /* 0x0000003500357308 */ /* 0x000e620000002400 */
[----:B------:R-:W-:Y:S01]  /*60d0*/  UMOV UR21, 0x40000040 ;  /* 0x4000004000157882 */ /* 0x000fe20000000000 */
[----:B------:R-:W-:-:S06]  /*60e0*/  UMOV UR23, 0x40000040 ;  /* 0x4000004000177882 */ /* 0x000fcc0000000000 */
[----:B------:R-:W2:Y:S01]  /*60f0*/  MUFU.TANH R43, R43 ;  /* 0x0000002b002b7308 */ /* 0x000ea20000002400 */
[----:B0-----:R-:W-:-:S07]  /*6100*/  FMNMX.FTZ R90, R40, R89, !PT ;  /* 0x00000059285a7209 */ /* 0x001fce0007810000 */
[----:B------:R-:W0:Y:S01]  /*6110*/  MUFU.TANH R54, R54 ;  /* 0x0000003600367308 */ /* 0x000e220000002400 */
[----:B-1----:R-:W-:Y:S01]  /*6120*/  FMNMX.FTZ R91, R53, R86, !PT ;  /* 0x00000056355b7209 */ /* 0x002fe20007810000 */
[----:B------:R-:W-:-:S06]  /*6130*/  FMUL.FTZ R86, R107, UR27 ;  /* 0x0000001b6b567c20 */ /* 0x000fcc0008410000 */
[----:B------:R-:W1:Y:S01]  /*6140*/  MUFU.TANH R44, R44 ;  /* 0x0000002c002c7308 */ /* 0x000e620000002400 */
[----:B--2---:R-:W-:-:S07]  /*6150*/  FMNMX.FTZ R89, R43, R90, !PT ;  /* 0x0000005a2b597209 */ /* 0x004fce0007810000 */
[----:B------:R-:W2:Y:S01]  /*6160*/  MUFU.TANH R57, R57 ;  /* 0x0000003900397308 */ /* 0x000ea20000002400 */
[----:B0-----:R-:W-:Y:S01]  /*6170*/  FMNMX.FTZ R92, R54, R91, !PT ;  /* 0x0000005b365c7209 */ /* 0x001fe20007810000 */
[----:B------:R-:W-:Y:S02]  /*6180*/  FMUL.FTZ R91, R108, UR27 ;  /* 0x0000001b6c5b7c20 */ /* 0x000fe40008410000 */
[----:B------:R-:W0:Y:S04]  /*6190*/  S2R R108, SR_TID.X ;  /* 0x00000000006c7919 */ /* 0x000e280000002100 */
[----:B------:R-:W3:Y:S01]  /*61a0*/  MUFU.TANH R47, R47 ;  /* 0x0000002f002f7308 */ /* 0x000ee20000002400 */
[----:B-1----:R-:W-:-:S07]  /*61b0*/  FMNMX.FTZ R90, R44, R89, !PT ;  /* 0x000000592c5a7209 */ /* 0x002fce0007810000 */
[----:B------:R-:W1:Y:S01]  /*61c0*/  MUFU.TANH R58, R58 ;  /* 0x0000003a003a7308 */ /* 0x000e620000002400 */
[----:B--2---:R-:W-:-:S07]  /*61d0*/  FMNMX.FTZ R93, R57, R92, !PT ;  /* 0x0000005c395d7209 */ /* 0x004fce0007810000 */
[----:B------:R-:W2:Y:S01]  /*61e0*/  MUFU.TANH R48, R48 ;  /* 0x0000003000307308 */ /* 0x000ea20000002400 */
[----:B---3--:R-:W-:-:S07]  /*61f0*/  FMNMX.FTZ R89, R47, R90, !PT ;  /* 0x0000005a2f597209 */ /* 0x008fce0007810000 */
[----:B------:R-:W3:Y:S01]  /*6200*/  MUFU.TANH R61, R61 ;  /* 0x0000003d003d7308 */ /* 0x000ee20000002400 */
[----:B-1----:R-:W-:Y:S02]  /*6210*/  FMNMX.FTZ R92, R58, R93, !PT ;  /* 0x0000005d3a5c7209 */ /* 0x002fe40007810000 */
[----:B0-----:R-:W-:Y:S02]  /*6220*/  SHF.R.U32.HI R107, RZ, 0x7, R108 ;  /* 0x00000007ff6b7819 */ /* 0x001fe4000001166c */
[----:B------:R-:W-:Y:S01]  /*6230*/  ISETP.GE.U32.AND P2, PT, R108, 0x180, PT ;  /* 0x000001806c00780c */ /* 0x000fe20003f46070 */
[----:B------:R-:W-:Y:S02]  /*6240*/  WARPGROUP.DEPBAR.LE gsb0, 0x0 ;  /* 0x00008000000079c5 */ /* 0x000fe40000010000 */
[----:B------:R-:W-:Y:S01]  /*6250*/  WARPGROUP.ARRIVE ;  /* 0x00000000000079c5 */ /* 0x000fe20000000000 */
[----:B------:R-:W0:Y:S01]  /*6260*/  MUFU.TANH R51, R51 ;  /* 0x0000003300337308 */ /* 0x000e220000002400 */
[----:B--2---:R-:W-:-:S04]  /*6270*/  FMNMX.FTZ R90, R48, R89, !PT ;  /* 0x00000059305a7209 */ /* 0x004fc80007810000 */
[----:B------:R-:W-:Y:S01]  /*6280*/  HGMMA.64x64x16.F32.BF16 R120, gdesc[UR20].tnspB, R120, gsb0 ;  /* 0x40e00000147879f0 */ /* 0x000fe20008001878 */
[----:B------:R-:W-:Y:S01]  /*6290*/  UIADD3 UR20, UR6, 0x604, URZ ;  /* 0x0000060406147890 */ /* 0x000fe2000fffe03f */
[----:B---3--:R-:W-:Y:S01]  /*62a0*/  FMNMX.FTZ R93, R61, R92, !PT ;  /* 0x0000005c3d5d7209 */ /* 0x008fe20007810000 */
[----:B------:R-:W-:Y:S01]  /*62b0*/  UIADD3 UR22, UR7, 0x300, URZ ;  /* 0x0000030007167890 */ /* 0x000fe2000fffe03f */
[----:B------:R-:W1:Y:S01]  /*62c0*/  MUFU.TANH R62, R62 ;  /* 0x0000003e003e7308 */ /* 0x000e620000002400 */
[----:B------:R-:W-:Y:S01]  /*62d0*/  UMOV UR21, 0x40000040 ;  /* 0x4000004000157882 */ /* 0x000fe20000000000 */
[----:B------:R-:W-:Y:S01]  /*62e0*/  UMOV UR23, 0x40000040 ;  /* 0x4000004000177882 */ /* 0x000fe20000000000 */
[----:B------:R-:W-:-:S05]  /*62f0*/  FMUL.FTZ R92, R109, UR27 ;  /* 0x0000001b6d5c7c20 */ /* 0x000fca0008410000 */
        /* <DEDUP_REMOVED lines=17> */
[----:B------:R-:W-:Y:S02]  /*6410*/  FMUL.FTZ R90, R111, UR27 ;  /* 0x0000001b6f5a7c20 */ /* 0x000fe40008410000 */
[----:B------:R-:W3:Y:S01]  /*6420*/  LDL R111, [R1+0x4] ;  /* 0x00000400016f7983 */ /* 0x000ee20000100800 */
[----:B------:R-:W-:Y:S02]  /*6430*/  WARPGROUP.DEPBAR.LE gsb0, 0x0 ;  /* 0x00008000000079c5 */ /* 0x000fe40000010000 */
[----:B------:R-:W-:Y:S01]  /*6440*/  WARPGROUP.ARRIVE ;  /* 0x00000000000079c5 */ /* 0x000fe20000000000 */
[----:B------:R-:W1:Y:S01]  /*6450*/  MUFU.TANH R60, R60 ;  /* 0x0000003c003c7308 */ /* 0x000e620000002400 */
[----:B--2---:R-:W-:-:S04]  /*6460*/  FMNMX.FTZ R93, R59, R94, !PT ;  /* 0x0000005e3b5d7209 */ /* 0x004fc80007810000 */
[----:B------:R-:W-:Y:S01]  /*6470*/  HGMMA.64x64x16.F32.BF16 R120, gdesc[UR20].tnspB, R120, gsb0 ;  /* 0x40e00000147879f0 */ /* 0x000fe20008001878 */
[----:B------:R-:W-:Y:S01]  /*6480*/  UIADD3 UR20, UR6, 0x606, URZ ;  /* 0x0000060606147890 */ /* 0x000fe2000fffe03f */
[----:B0-----:R-:W-:Y:S01]  /*6490*/  FMNMX.FTZ R94, R72, R95, !PT ;  /* 0x0000005f485e7209 */ /* 0x001fe20007810000 */
[----:B------:R-:W-:Y:S01]  /*64a0*/  UIADD3 UR22, UR7, 0x380, URZ ;  /* 0x0000038007167890 */ /* 0x000fe2000fffe03f */
[----:B------:R-:W0:Y:S01]  /*64b0*/  MUFU.TANH R75, R75 ;  /* 0x0000004b004b7308 */ /* 0x000e220000002400 */
[----:B------:R-:W-:Y:S01]  /*64c0*/  UMOV UR21, 0x40000040 ;  /* 0x4000004000157882 */ /* 0x000fe20000000000 */
[----:B------:R-:W-:-:S06]  /*64d0*/  UMOV UR23, 0x40000040 ;  /* 0x4000004000177882 */ /* 0x000fcc0000000000 */
[----:B------:R-:W2:Y:S01]  /*64e0*/  MUFU.TANH R63, R63 ;  /* 0x0000003f003f7308 */ /* 0x000ea20000002400 */
[----:B-1----:R-:W-:-:S07]  /*64f0*/  FMNMX.FTZ R96, R60, R93, !PT ;  /* 0x0000005d3c607209 */ /* 0x002fce0007810000 */
[----:B------:R-:W1:Y:S01]  /*6500*/  MUFU.TANH R76, R76 ;  /* 0x0000004c004c7308 */ /* 0x000e620000002400 */
[----:B0-----:R-:W-:Y:S01]  /*6510*/  FMNMX.FTZ R95, R75, R94, !PT ;  /* 0x0000005e4b5f7209 */ /* 0x001fe20007810000 */
[----:B------:R-:W-:-:S06]  /*6520*/  FMUL.FTZ R94, R112, UR27 ;  /* 0x0000001b705e7c20 */ /* 0x000fcc0008410000 */
        /* <DEDUP_REMOVED lines=39> */
[----:B-1----:R-:W-:Y:S01]  /*67a0*/  FMNMX.FTZ R103, R91, R98, !PT ;  /* 0x000000625b677209 */ /* 0x002fe20007810000 */
[----:B------:R-:W-:Y:S02]  /*67b0*/  WARPGROUP.DEPBAR.LE gsb0, 0x0 ;  /* 0x00008000000079c5 */ /* 0x000fe40000010000 */
[----:B------:R-:W-:-:S04]  /*67c0*/  WARPGROUP.ARRIVE ;  /* 0x00000000000079c5 */ /* 0x000fc80000000000 */
[----:B------:R-:W1:Y:S01]  /*67d0*/  MUFU.TANH R78, R78 ;  /* 0x0000004e004e7308 */ /* 0x000e620000002400 */
[----:B--2---:R-:W-:Y:S01]  /*67e0*/  FMNMX.FTZ R93, R77, R96, !PT ;  /* 0x000000604d5d7209 */ /* 0x004fe20007810000 */
[----:B------:R-:W-:Y:S01]  /*67f0*/  FMUL.FTZ R96, R115, UR27 ;  /* 0x0000001b73607c20 */ /* 0x000fe20008410000 */
[----:B------:R-:W-:Y:S01]  /*6800*/  HGMMA.64x64x16.F32.BF16 R120, gdesc[UR20].tnspB, R120, gsb0 ;  /* 0x40e00000147879f0 */ /* 0x000fe20008001878 */
[----:B------:R-:W-:Y:S01]  /*6810*/  UIADD3 UR20, UR6, 0xc02, URZ ;  /* 0x00000c0206147890 */ /* 0x000fe2000fffe03f */
[----:B0-----:R-:W-:Y:S01]  /*6820*/  FMNMX.FTZ R103, R92, R103, !PT ;  /* 0x000000675c677209 */ /* 0x001fe20007810000 */
[----:B------:R-:W-:Y:S02]  /*6830*/  UIADD3 UR22, UR7, 0x480, URZ ;  /* 0x0000048007167890 */ /* 0x000fe4000fffe03f */
[----:B------:R-:W0:Y:S01]  /*6840*/  MUFU.TANH R94, R94 ;  /* 0x0000005e005e7308 */ /* 0x000e220000002400 */
[----:B------:R-:W-:Y:S01]  /*6850*/  UMOV UR21, 0x40000040 ;  /* 0x4000004000157882 */ /* 0x000fe20000000000 */
[----:B------:R-:W-:-:S06]  /*6860*/  UMOV UR23, 0x40000040 ;  /* 0x4000004000177882 */ /* 0x000fcc0000000000 */
        /* <DEDUP_REMOVED lines=11> */
[----:B--2---:R-:W-:Y:S01]  /*6920*/  FMNMX.FTZ R102, R99, R98, !PT ;  /* 0x0000006263667209 */ /* 0x004fe20007810000 */
[----:B------:R-:W-:-:S06]  /*6930*/  FMUL.FTZ R98, R118, UR27 ;  /* 0x0000001b76627c20 */ /* 0x000fcc0008410000 */
[----:B------:R-:W2:Y:S01]  /*6940*/  MUFU.TANH R86, R86 ;  /* 0x0000005600567308 */ /* 0x000ea20000002400 */
[----:B-1----:R-:W-:Y:S01]  /*6950*/  FMNMX.FTZ R103, R85, R100, !PT ;  /* 0x0000006455677209 */ /* 0x002fe20007810000 */
[----:B------:R-:W-:-:S06]  /*6960*/  FMUL.FTZ R100, R119, UR27 ;  /* 0x0000001b77647c20 */ /* 0x000fcc0008410000 */
[----:B------:R-:W1:Y:S01]  /*6970*/  MUFU.TANH R89, R89 ;  /* 0x0000005900597308 */ /* 0x000e620000002400 */
[----:B0-----:R-:W-:-:S05]  /*6980*/  FMNMX.FTZ R93, R101, R102, !PT ;  /* 0x00000066655d7209 */ /* 0x001fca0007810000 */
[----:B------:R-:W0:Y:S01]  /*6990*/  SHFL.BFLY PT, R102, R93, 0x2, 0x1f ;  /* 0x0c401f005d667f89 */ /* 0x000e2200000e0000 */
[----:B------:R-:W-:Y:S02]  /*69a0*/  WARPGROUP.DEPBAR.LE gsb0, 0x0 ;  /* 0x00008000000079c5 */ /* 0x000fe40000010000 */
[----:B------:R-:W-:Y:S01]  /*69b0*/  WARPGROUP.ARRIVE ;  /* 0x00000000000079c5 */ /* 0x000fe20000000000 */
[----:B------:R-:W4:Y:S01]  /*69c0*/  MUFU.TANH R90, R90 ;  /* 0x0000005a005a7308 */ /* 0x000f220000002400 */
[----:B--2---:R-:W-:-:S04]  /*69d0*/  FMNMX.FTZ R104, R86, R103, !PT ;  /* 0x0000006756687209 */ /* 0x004fc80007810000 */
[----:B------:R-:W-:Y:S01]  /*69e0*/  HGMMA.64x64x16.F32.BF16 R120, gdesc[UR20].tnspB, R120, gsb0 ;  /* 0x40e00000147879f0 */ /* 0x000fe20008001878 */
[----:B------:R-:W-:Y:S01]  /*69f0*/  UIADD3 UR20, UR6, 0xc04, URZ ;  /* 0x00000c0406147890 */ /* 0x000fe2000fffe03f */
[----:B-1----:R-:W-:Y:S01]  /*6a00*/  FMNMX.FTZ R103, R89, R104, !PT ;  /* 0x0000006859677209 */ /* 0x002fe20007810000 */
[----:B------:R-:W-:Y:S01]  /*6a10*/  UIADD3 UR22, UR7, 0x500, URZ ;  /* 0x0000050007167890 */ /* 0x000fe2000fffe03f */
[----:B------:R-:W1:Y:S01]  /*6a20*/  MUFU.TANH R95, R95 ;  /* 0x0000005f005f7308 */ /* 0x000e620000002400 */
[----:B------:R-:W-:Y:S01]  /*6a30*/  UMOV UR21, 0x40000040 ;  /* 0x4000004000157882 */ /* 0x000fe20000000000 */
[----:B------:R-:W-:-:S06]  /*6a40*/  UMOV UR23, 0x40000040 ;  /* 0x4000004000177882 */ /* 0x000fcc0000000000 */
[----:B------:R-:W2:Y:S01]  /*6a50*/  MUFU.TANH R96, R96 ;  /* 0x0000006000607308 */ /* 0x000ea20000002400 */
[----:B----4-:R-:W-:-:S07]  /*6a60*/  FMNMX.FTZ R104, R90, R103, !PT ;  /* 0x000000675a687209 */ /* 0x010fce0007810000 */
[----:B------:R-:W4:Y:S01]  /*6a70*/  MUFU.TANH R98, R98 ;  /* 0x0000006200627308 */ /* 0x000f220000002400 */
[----:B-1----:R-:W-:-:S07]  /*6a80*/  FMNMX.FTZ R103, R95, R104, !PT ;  /* 0x000000685f677209 */ /* 0x002fce0007810000 */
[----:B------:R-:W1:Y:S01]  /*6a90*/  MUFU.TANH R100, R100 ;  /* 0x0000006400647308 */ /* 0x000e620000002400 */
[----:B--2---:R-:W-:-:S04]  /*6aa0*/  FMNMX.FTZ R103, R96, R103, !PT ;  /* 0x0000006760677209 */ /* 0x004fc80007810000 */
[----:B----4-:R-:W-:Y:S02]  /*6ab0*/  FMNMX.FTZ R105, R98, R103, !PT ;  /* 0x0000006762697209 */ /* 0x010fe40007810000 */
[----:B0-----:R-:W-:Y:S01]  /*6ac0*/  FMNMX.FTZ R103, R93, R102, !PT ;  /* 0x000000665d677209 */ /* 0x001fe20007810000 */
[----:B------:R-:W-:-:S04]  /*6ad0*/  VIADD R93, R107, 0x9 ;  /* 0x000000096b5d7836 */ /* 0x000fc80000000000 */
[----:B------:R-:W-:Y:S01]  /*6ae0*/  SHFL.BFLY PT, R106, R103, 0x1, 0x1f ;  /* 0x0c201f00676a7f89 */ /* 0x000fe200000e0000 */
[----:B-1----:R-:W-:-:S05]  /*6af0*/  FMNMX.FTZ R105, R100, R105, !PT ;  /* 0x0000006964697209 */ /* 0x002fca0007810000 */
[----:B------:R-:W0:Y:S01]  /*6b00*/  SHFL.BFLY PT, R102, R105, 0x2, 0x1f ;  /* 0x0c401f0069667f89 */ /* 0x000e2200000e0000 */
[----:B------:R-:W-:Y:S02]  /*6b10*/  WARPGROUP.DEPBAR.LE gsb0, 0x0 ;  /* 0x00008000000079c5 */ /* 0x000fe40000010000 */
[----:B------:R-:W-:-:S06]  /*6b20*/  WARPGROUP.ARRIVE ;  /* 0x00000000000079c5 */ /* 0x000fcc0000000000 */
[----:B------:R-:W-:Y:S01]  /*6b30*/  HGMMA.64x64x16.F32.BF16 R120, gdesc[UR20].tnspB, R120, gsb0 ;  /* 0x40e00000147879f0 */ /* 0x000fe20008001878 */
[----:B------:R-:W-:Y:S02]  /*6b40*/  UIADD3 UR20, UR6, 0xc06, URZ ;  /* 0x00000c0606147890 */ /* 0x000fe4000fffe03f */
[----:B------:R-:W-:Y:S01]  /*6b50*/  UIADD3 UR22, UR7, 0x580, URZ ;  /* 0x0000058007167890 */ /* 0x000fe2000fffe03f */
[----:B------:R-:W-:Y:S01]  /*6b60*/  UMOV UR21, 0x40000040 ;  /* 0x4000004000157882 */ /* 0x000fe20000000000 */
[----:B------:R-:W-:Y:S01]  /*6b70*/  UMOV UR23, 0x40000040 ;  /* 0x4000004000177882 */ /* 0x000fe20000000000 */
[----:B0-----:R-:W-:Y:S02]  /*6b80*/  FMNMX.FTZ R102, R105, R102, !PT ;  /* 0x0000006669667209 */ /* 0x001fe40007810000 */
[----:B------:R-:W-:Y:S01]  /*6b90*/  SEL R104, R93, 0x9, !P2 ;  /* 0x000000095d687807 */ /* 0x000fe20005000000 */
[----:B------:R-:W-:Y:S02]  /*6ba0*/  WARPGROUP.DEPBAR.LE gsb0, 0x0 ;  /* 0x00008000000079c5 */ /* 0x000fe40000010000 */
[----:B------:R-:W-:-:S06]  /*6bb0*/  WARPGROUP.ARRIVE ;  /* 0x00000000000079c5 */ /* 0x000fcc0000000000 */
[----:B------:R-:W-:Y:S01]  /*6bc0*/  HGMMA.64x64x16.F32.BF16 R120, gdesc[UR20].tnspB, R120, gsb0 ;  /* 0x40e00000147879f0 */ /* 0x000fe20008001878 */
[----:B------:R-:W-:Y:S01]  /*6bd0*/  FMNMX.FTZ R93, R103, R106, !PT ;  /* 0x0000006a675d7209 */ /* 0x000fe20007810000 */
[----:B------:R-:W-:Y:S01]  /*6be0*/  IMAD.U32 R103, RZ, RZ, UR39 ;  /* 0x00000027ff677e24 */ /* 0x000fe2000f8e00ff */
[----:B------:R-:W0:Y:S04]  /*6bf0*/  SHFL.BFLY PT, R105, R102, 0x1, 0x1f ;  /* 0x0c201f0066697f89 */ /* 0x000e2800000e0000 */
[----:B------:R-:W-:Y:S01]  /*6c00*/  @!P1 LEA R103, R103, UR40, 0x3 ;  /* 0x0000002867679c11 */ /* 0x000fe2000f8e18ff */
[----:B------:R-:W-:-:S04]  /*6c10*/  IMAD.U32 R106, RZ, RZ, UR28 ;  /* 0x0000001cff6a7e24 */ /* 0x000fc8000f8e00ff */
[----:B------:R-:W-:Y:S01]  /*6c20*/  @!P1 VIADD R103, R103, 0x30840 ;  /* 0x0003084067679836 */ /* 0x000fe20000000000 */
[----:B------:R-:W-:-:S04]  /*6c30*/  @!P1 LEA R106, R106, UR40, 0x3 ;  /* 0x000000286a6a9c11 */ /* 0x000fc8000f8e18ff */
[----:B------:R-:W-:Y:S01]  /*6c40*/  @!P1 PRMT R103, RZ, 0x654, R103 ;  /* 0x00000654ff679816 */ /* 0x000fe20000000067 */
[----:B------:R-:W-:Y:S01]  /*6c50*/  FADD.FTZ R3, -R93, R3 ;  /* 0x000000035d037221 */ /* 0x000fe20000010100 */
[----:B0-----:R-:W-:-:S05]  /*6c60*/  FMNMX.FTZ R102, R102, R105, !PT ;  /* 0x0000006966667209 */ /* 0x001fca0007810000 */
[----:B------:R-:W-:Y:S01]  /*6c70*/  FMUL.FTZ R105, R102, UR26 ;  /* 0x0000001a66697c20 */ /* 0x000fe20008410000 */
[----:B------:R-:W-:-:S06]  /*6c80*/  FMUL.FTZ R3, R3, UR26 ;  /* 0x0000001a03037c20 */ /* 0x000fcc0008410000 */
[----:B------:R-:W-:Y:S01]  /*6c90*/  MUFU.EX2 R3, R3 ;  /* 0x0000000300037308 */ /* 0x000fe20000000800 */
[----:B------:R-:W-:Y:S02]  /*6ca0*/  WARPGROUP.DEPBAR.LE gsb0, 0x0 ;  /* 0x00008000000079c5 */ /* 0x000fe40000010000 */
[----:B------:R0:W-:Y:S06]  /*6cb0*/  BAR.ARV R104, 0x100 ;  /* 0x000400680000751d */ /* 0x0001ec0000002000 */
[----:B------:R1:W-:Y:S01]  /*6cc0*/  @!P1 SYNCS.ARRIVE.TRANS64.RED.A1T0 RZ, [R103+URZ], RZ ;  /* 0x000000ff67ff99a7 */ /* 0x0003e2000810043f */
[----:B0-----:R-:W-:-:S04]  /*6cd0*/  FMUL.FTZ R104, R93, UR26 ;  /* 0x0000001a5d687c20 */ /* 0x001fc80008410000 */
[----:B-1----:R-:W-:Y:S01]  /*6ce0*/  FFMA.FTZ R103, R7, UR26, -R104 ;  /* 0x0000001a07677c23 */ /* 0x002fe20008010868 */
[----:B------:R-:W-:-:S04]  /*6cf0*/  @!P1 IADD3 R7, R106, 0x30860, RZ ;  /* 0x000308606a079810 */ /* 0x000fc80007ffe0ff */
[----:B------:R-:W-:-:S04]  /*6d00*/  @!P1 PRMT R7, RZ, 0x654, R7 ;  /* 0x00000654ff079816 */ /* 0x000fc80000000007 */
[----:B------:R0:W-:Y:S01]  /*6d10*/  @!P1 SYNCS.ARRIVE.TRANS64.RED.A1T0 RZ, [R7+URZ], RZ ;  /* 0x000000ff07ff99a7 */ /* 0x0001e2000810043f */
[----:B------:R-:W-:Y:S01]  /*6d20*/  FFMA.FTZ R6, R6, UR26, -R104 ;  /* 0x0000001a06067c23 */ /* 0x000fe20008010868 */
[----:B0-----:R-:W-:Y:S01]  /*6d30*/  FADD.FTZ R7, -R102, R0 ;  /* 0x0000000066077221 */ /* 0x001fe20000010100 */
[----:B------:R-:W-:-:S03]  /*6d40*/  FFMA.FTZ R0, R11, UR26, -R104 ;  /* 0x0000001a0b007c23 */ /* 0x000fc60008010868 */
[----:B------:R-:W-:Y:S01]  /*6d50*/  FMUL.FTZ R11, R7, UR26 ;  /* 0x0000001a070b7c20 */ /* 0x000fe20008410000 */
[--C-:B------:R-:W-:Y:S01]  /*6d60*/  FFMA.FTZ R7, R8, UR26, -R105.reuse ;  /* 0x0000001a08077c23 */ /* 0x100fe20008010869 */
[--C-:B------:R-:W-:Y:S01]  /*6d70*/  FFMA.FTZ R8, R9, UR26, -R105.reuse ;  /* 0x0000001a09087c23 */ /* 0x100fe20008010869 */
[--C-:B------:R-:W-:Y:S01]  /*6d80*/  FFMA.FTZ R9, R12, UR26, -R105.reuse ;  /* 0x0000001a0c097c23 */ /* 0x100fe20008010869 */
[--C-:B------:R-:W-:Y:S01]  /*6d90*/  FFMA.FTZ R10, R10, UR26, -R104.reuse ;  /* 0x0000001a0a0a7c23 */ /* 0x100fe20008010868 */
[----:B------:R-:W-:Y:S01]  /*6da0*/  FFMA.FTZ R12, R13, UR26, -R105 ;  /* 0x0000001a0d0c7c23 */ /* 0x000fe20008010869 */
[----:B------:R-:W0:Y:S08]  /*6db0*/  MUFU.EX2 R6, R6 ;  /* 0x0000000600067308 */ /* 0x000e300000000800 */
[----:B------:R-:W-:Y:S08]  /*6dc0*/  MUFU.EX2 R11, R11 ;  /* 0x0000000b000b7308 */ /* 0x000ff00000000800 */
[----:B------:R-:W1:Y:S08]  /*6dd0*/  MUFU.EX2 R7, R7 ;  /* 0x0000000700077308 */ /* 0x000e700000000800 */
[----:B------:R-:W2:Y:S08]  /*6de0*/  MUFU.EX2 R103, R103 ;  /* 0x0000006700677308 */ /* 0x000eb00000000800 */
[----:B------:R-:W4:Y:S08]  /*6df0*/  MUFU.EX2 R8, R8 ;  /* 0x0000000800087308 */ /* 0x000f300000000800 */
[----:B------:R-:W-:Y:S08]  /*6e00*/  MUFU.EX2 R10, R10 ;  /* 0x0000000a000a7308 */ /* 0x000ff00000000800 */
[----:B------:R-:W5:Y:S08]  /*6e10*/  MUFU.EX2 R0, R0 ;  /* 0x0000000000007308 */ /* 0x000f700000000800 */
[----:B------:R-:W-:Y:S08]  /*6e20*/  MUFU.EX2 R9, R9 ;  /* 0x0000000900097308 */ /* 0x000ff00000000800 */
[----:B------:R-:W3:Y:S01]  /*6e30*/  MUFU.EX2 R12, R12 ;  /* 0x0000000c000c7308 */ /* 0x000ee20000000800 */
        /* <DEDUP_REMOVED lines=44> */
[----:B0-----:R-:W-:Y:S01]  /*7100*/  FFMA.FTZ R13, R3, R4, R6 ;  /* 0x00000004030d7223 */ /* 0x001fe20000010006 */
[----:B-1----:R-:W-:Y:S01]  /*7110*/  FFMA.FTZ R104, R11, R5, R7 ;  /* 0x000000050b687223 */ /* 0x002fe20000010007 */
[----:B--2---:R-:W-:-:S02]  /*7120*/  F2FP.BF16.F32.PACK_AB R4, R103, R6 ;  /* 0x000000066704723e */ /* 0x004fc400000010ff */
[----:B----4-:R-:W-:Y:S02]  /*7130*/  F2FP.BF16.F32.PACK_AB R5, R8, R7 ;  /* 0x000000070805723e */ /* 0x010fe400000010ff */
[----:B-----5:R-:W-:Y:S02]  /*7140*/  F2FP.BF16.F32.PACK_AB R6, R0, R10 ;  /* 0x0000000a0006723e */ /* 0x020fe400000010ff */
[----:B---3--:R-:W-:Y:S01]  /*7150*/  F2FP.BF16.F32.PACK_AB R7, R12, R9 ;  /* 0x000000090c07723e */ /* 0x008fe200000010ff */
[----:B------:R-:W0:Y:S04]  /*7160*/  MUFU.EX2 R14, R14 ;  /* 0x0000000e000e7308 */ /* 0x000e280000000800 */
[----:B------:R1:W-:Y:S01]  /*7170*/  STSM.16.M88.4 [R2+0x1e800], R4 ;  /* 0x01e8000402007844 */ /* 0x0003e20000000200 */
[----:B------:R-:W-:-:S03]  /*7180*/  FADD.FTZ R13, R103, R13 ;  /* 0x0000000d670d7221 */ /* 0x000fc60000010000 */
[----:B------:R-:W-:Y:S01]  /*7190*/  MUFU.EX2 R15, R15 ;  /* 0x0000000f000f7308 */ /* 0x000fe20000000800 */
[----:B------:R-:W-:Y:S01]  /*71a0*/  FADD.FTZ R104, R8, R104 ;  /* 0x0000006808687221 */ /* 0x000fe20000010000 */
[--C-:B-1----:R-:W-:Y:S01]  /*71b0*/  FFMA.FTZ R5, R154, UR26, -R105.reuse ;  /* 0x0000001a9a057c23 */ /* 0x102fe20008010869 */
[--C-:B------:R-:W-:Y:S01]  /*71c0*/  FFMA.FTZ R6, R153, UR26, -R105.reuse ;  /* 0x0000001a99067c23 */ /* 0x100fe20008010869 */
[----:B------:R-:W-:-:S04]  /*71d0*/  FFMA.FTZ R7, R152, UR26, -R105 ;  /* 0x0000001a98077c23 */ /* 0x000fc80008010869 */
[----:B------:R-:W1:Y:S01]  /*71e0*/  MUFU.EX2 R5, R5 ;  /* 0x0000000500057308 */ /* 0x000e620000000800 */
[----:B------:R-:W-:Y:S01]  /*71f0*/  FFMA.FTZ R106, R20, UR26, -R105 ;  /* 0x0000001a146a7c23 */ /* 0x000fe20008010869 */
[----:B------:R-:W-:Y:S01]  /*7200*/  FADD.FTZ R13, R10, R13 ;  /* 0x0000000d0a0d7221 */ /* 0x000fe20000010000 */
[----:B------:R-:W-:-:S05]  /*7210*/  FADD.FTZ R9, R9, R104 ;  /* 0x0000006809097221 */ /* 0x000fca0000010000 */
[----:B------:R-:W2:Y:S01]  /*7220*/  MUFU.EX2 R6, R6 ;  /* 0x0000000600067308 */ /* 0x000ea20000000800 */
[----:B------:R-:W-:Y:S01]  /*7230*/  FFMA.FTZ R20, R23, UR26, -R105 ;  /* 0x0000001a17147c23 */ /* 0x000fe20008010869 */
[----:B------:R-:W-:-:S06]  /*7240*/  FADD.FTZ R13, R0, R13 ;  /* 0x0000000d000d7221 */ /* 0x000fcc0000010000 */
[----:B------:R-:W3:Y:S01]  /*7250*/  MUFU.EX2 R18, R18 ;  /* 0x0000001200127308 */ /* 0x000ee20000000800 */
[----:B------:R-:W-:Y:S01]  /*7260*/  FADD.FTZ R12, R12, R9 ;  /* 0x000000090c0c7221 */ /* 0x000fe20000010000 */
[----:B------:R-:W-:-:S06]  /*7270*/  FFMA.FTZ R107, R24, UR26, -R105 ;  /* 0x0000001a186b7c23 */ /* 0x000fcc0008010869 */
[----:B------:R-:W4:Y:S01]  /*7280*/  MUFU.EX2 R7, R7 ;  /* 0x0000000700077308 */ /* 0x000f220000000800 */
[----:B0-----:R-:W-:-:S07]  /*7290*/  FADD.FTZ R4, R14, R13 ;  /* 0x0000000d0e047221 */ /* 0x001fce0000010000 */
[----:B------:R-:W0:Y:S01]  /*72a0*/  MUFU.EX2 R19, R19 ;  /* 0x0000001300137308 */ /* 0x000e220000000800 */
[--C-:B------:R-:W-:Y:S01]  /*72b0*/  FFMA.FTZ R110, R36, UR26, -R105.reuse ;  /* 0x0000001a246e7c23 */ /* 0x100fe20008010869 */
[----:B------:R-:W-:Y:S01]  /*72c0*/  FFMA.FTZ R36, R55, UR26, -R105 ;  /* 0x0000001a37247c23 */ /* 0x000fe20008010869 */
[----:B-1----:R-:W-:-:S05]  /*72d0*/  FADD.FTZ R13, R5, R12 ;  /* 0x0000000c050d7221 */ /* 0x002fca0000010000 */
[----:B------:R-:W1:Y:S01]  /*72e0*/  MUFU.EX2 R106, R106 ;  /* 0x0000006a006a7308 */ /* 0x000e620000000800 */
[----:B------:R-:W-:Y:S01]  /*72f0*/  FFMA.FTZ R23, R27, UR26, -R105 ;  /* 0x0000001a1b177c23 */ /* 0x000fe20008010869 */
[----:B------:R-:W-:-:S06]  /*7300*/  FADD.FTZ R55, R15, R4 ;  /* 0x000000040f377221 */ /* 0x000fcc0000010000 */
[----:B------:R-:W5:Y:S01]  /*7310*/  MUFU.EX2 R21, R21 ;  /* 0x0000001500157308 */ /* 0x000f620000000800 */
[--C-:B------:R-:W-:Y:S01]  /*7320*/  FFMA.FTZ R109, R32, UR26, -R105.reuse ;  /* 0x0000001a206d7c23 */ /* 0x100fe20008010869 */
[--C-:B------:R-:W-:Y:S01]  /*7330*/  FFMA.FTZ R32, R47, UR26, -R105.reuse ;  /* 0x0000001a2f207c23 */ /* 0x100fe20008010869 */
[----:B------:R-:W-:-:S05]  /*7340*/  FFMA.FTZ R47, R56, UR26, -R105 ;  /* 0x0000001a382f7c23 */ /* 0x000fca0008010869 */
[----:B------:R-:W5:Y:S01]  /*7350*/  MUFU.EX2 R20, R20 ;  /* 0x0000001400147308 */ /* 0x000f620000000800 */
[----:B--2---:R-:W-:Y:S01]  /*7360*/  FADD.FTZ R4, R6, R13 ;  /* 0x0000000d06047221 */ /* 0x004fe20000010000 */
[----:B------:R-:W-:Y:S01]  /*7370*/  FFMA.FTZ R108, R28, UR26, -R105 ;  /* 0x0000001a1c6c7c23 */ /* 0x000fe20008010869 */
[----:B---3--:R-:W-:-:S05]  /*7380*/  FADD.FTZ R56, R18, R55 ;  /* 0x0000003712387221 */ /* 0x008fca0000010000 */
[----:B------:R-:W2:Y:S01]  /*7390*/  MUFU.EX2 R22, R22 ;  /* 0x0000001600167308 */ /* 0x000ea20000000800 */
[----:B----4-:R-:W-:Y:S01]  /*73a0*/  FADD.FTZ R13, R7, R4 ;  /* 0x00000004070d7221 */ /* 0x010fe20000010000 */
[----:B------:R-:W-:-:S06]  /*73b0*/  FFMA.FTZ R24, R31, UR26, -R105 ;  /* 0x0000001a1f187c23 */ /* 0x000fcc0008010869 */
[----:B------:R-:W3:Y:S01]  /*73c0*/  MUFU.EX2 R107, R107 ;  /* 0x0000006b006b7308 */ /* 0x000ee20000000800 */
[----:B0-----:R-:W-:-:S07]  /*73d0*/  FADD.FTZ R56, R19, R56 ;  /* 0x0000003813387221 */ /* 0x001fce0000010000 */
[----:B------:R-:W0:Y:S01]  /*73e0*/  MUFU.EX2 R25, R25 ;  /* 0x0000001900197308 */ /* 0x000e220000000800 */
[----:B-1----:R-:W-:Y:S01]  /*73f0*/  FADD.FTZ R13, R106, R13 ;  /* 0x0000000d6a0d7221 */ /* 0x002fe20000010000 */
[----:B-----5:R-:W-:-:S06]  /*7400*/  FADD.FTZ R55, R21, R56 ;  /* 0x0000003815377221 */ /* 0x020fcc0000010000 */
[----:B------:R-:W1:Y:S08]  /*7410*/  MUFU.EX2 R23, R23 ;  /* 0x0000001700177308 */ /* 0x000e700000000800 */
[----:B------:R-:W4:Y:S01]  /*7420*/  MUFU.EX2 R26, R26 ;  /* 0x0000001a001a7308 */ /* 0x000f220000000800 */
[----:B------:R-:W-:Y:S01]  /*7430*/  FADD.FTZ R4, R20, R13 ;  /* 0x0000000d14047221 */ /* 0x000fe20000010000 */
[----:B------:R-:W-:-:S06]  /*7440*/  FFMA.FTZ R27, R35, UR26, -R105 ;  /* 0x0000001a231b7c23 */ /* 0x000fcc0008010869 */
[----:B------:R-:W5:Y:S01]  /*7450*/  MUFU.EX2 R108, R108 ;  /* 0x0000006c006c7308 */ /* 0x000f620000000800 */
[----:B--2---:R-:W-:-:S07]  /*7460*/  FADD.FTZ R56, R22, R55 ;  /* 0x0000003716387221 */ /* 0x004fce0000010000 */
[----:B------:R-:W2:Y:S01]  /*7470*/  MUFU.EX2 R29, R29 ;  /* 0x0000001d001d7308 */ /* 0x000ea20000000800 */
[----:B---3--:R-:W-:Y:S01]  /*7480*/  FADD.FTZ R4, R107, R4 ;  /* 0x000000046b047221 */ /* 0x008fe20000010000 */
[----:B0-----:R-:W-:-:S06]  /*7490*/  FADD.FTZ R13, R25, R56 ;  /* 0x00000038190d7221 */ /* 0x001fcc0000010000 */
[----:B------:R-:W0:Y:S08]  /*74a0*/  MUFU.EX2 R24, R24 ;  /* 0x0000001800187308 */ /* 0x000e300000000800 */
[----:B------:R-:W3:Y:S01]  /*74b0*/  MUFU.EX2 R30, R30 ;  /* 0x0000001e001e7308 */ /* 0x000ee20000000800 */
[----:B-1----:R-:W-:Y:S01]  /*74c0*/  FADD.FTZ R55, R23, R4 ;  /* 0x0000000417377221 */ /* 0x002fe20000010000 */
[----:B------:R-:W-:-:S06]  /*74d0*/  FFMA.FTZ R28, R39, UR26, -R105 ;  /* 0x0000001a271c7c23 */ /* 0x000fcc0008010869 */
[----:B------:R-:W-:Y:S01]  /*74e0*/  MUFU.EX2 R109, R109 ;  /* 0x0000006d006d7308 */ /* 0x000fe20000000800 */
[----:B----4-:R-:W-:-:S07]  /*74f0*/  FADD.FTZ R4, R26, R13 ;  /* 0x0000000d1a047221 */ /* 0x010fce0000010000 */
[----:B------:R-:W1:Y:S01]  /*7500*/  MUFU.EX2 R33, R33 ;  /* 0x0000002100217308 */ /* 0x000e620000000800 */
[----:B-----5:R-:W-:Y:S01]  /*7510*/  FADD.FTZ R55, R108, R55 ;  /* 0x000000376c377221 */ /* 0x020fe20000010000 */
[----:B------:R-:W-:-:S06]  /*7520*/  FFMA.FTZ R39, R40, UR26, -R105 ;  /* 0x0000001a28277c23 */ /* 0x000fcc0008010869 */
[----:B------:R-:W-:Y:S01]  /*7530*/  MUFU.EX2 R27, R27 ;  /* 0x0000001b001b7308 */ /* 0x000fe20000000800 */
[----:B--2---:R-:W-:-:S07]  /*7540*/  FADD.FTZ R13, R29, R4 ;  /* 0x000000041d0d7221 */ /* 0x004fce0000010000 */
[----:B------:R-:W2:Y:S01]  /*7550*/  MUFU.EX2 R34, R34 ;  /* 0x0000002200227308 */ /* 0x000ea20000000800 */
[----:B------:R-:W-:Y:S01]  /*7560*/  FFMA.FTZ R60, R60, UR26, -R105 ;  /* 0x0000001a3c3c7c23 */ /* 0x000fe20008010869 */
[----:B0-----:R-:W-:-:S06]  /*7570*/  FADD.FTZ R4, R24, R55 ;  /* 0x0000003718047221 */ /* 0x001fcc0000010000 */
[----:B------:R-:W0:Y:S01]  /*7580*/  MUFU.EX2 R110, R110 ;  /* 0x0000006e006e7308 */ /* 0x000e220000000800 */
[----:B------:R-:W-:Y:S01]  /*7590*/  FFMA.FTZ R31, R43, UR26, -R105 ;  /* 0x0000001a2b1f7c23 */ /* 0x000fe20008010869 */
[----:B---3--:R-:W-:-:S06]  /*75a0*/  FADD.FTZ R56, R30, R13 ;  /* 0x0000000d1e387221 */ /* 0x008fcc0000010000 */
[----:B------:R-:W3:Y:S01]  /*75b0*/  MUFU.EX2 R37, R37 ;  /* 0x0000002500257308 */ /* 0x000ee20000000800 */
[----:B------:R-:W-:Y:S01]  /*75c0*/  FFMA.FTZ R40, R44, UR26, -R105 ;  /* 0x0000001a2c287c23 */ /* 0x000fe20008010869 */
[----:B-1----:R-:W-:-:S06]  /*75d0*/  FADD.FTZ R13, R33, R56 ;  /* 0x00000038210d7221 */ /* 0x002fcc0000010000 */
[----:B------:R-:W1:Y:S08]  /*75e0*/  MUFU.EX2 R28, R28 ;  /* 0x0000001c001c7308 */ /* 0x000e700000000800 */
[----:B------:R-:W4:Y:S08]  /*75f0*/  MUFU.EX2 R38, R38 ;  /* 0x0000002600267308 */ /* 0x000f300000000800 */
[----:B------:R-:W5:Y:S08]  /*7600*/  MUFU.EX2 R39, R39 ;  /* 0x0000002700277308 */ /* 0x000f700000000800 */
[----:B------:R2:W-:Y:S01]  /*7610*/  MUFU.EX2 R0, R60 ;  /* 0x0000003c00007308 */ /* 0x0005e20000000800 */
[----:B------:R-:W-:-:S07]  /*7620*/  FFMA.FTZ R12, R73, UR26, -R105 ;  /* 0x0000001a490c7c23 */ /* 0x000fce0008010869 */
[----:B------:R-:W5:Y:S01]  /*7630*/  MUFU.EX2 R41, R41 ;  /* 0x0000002900297308 */ /* 0x000f620000000800 */
[----:B--2---:R-:W-:Y:S01]  /*7640*/  FADD.FTZ R60, R109, R4 ;  /* 0x000000046d3c7221 */ /* 0x004fe20000010000 */
[----:B------:R-:W-:Y:S01]  /*7650*/  F2FP.BF16.F32.PACK_AB R4, R15, R14 ;  /* 0x0000000e0f04723e */ /* 0x000fe200000010ff */
[----:B------:R-:W-:Y:S02]  /*7660*/  FADD.FTZ R14, R34, R13 ;  /* 0x0000000d220e7221 */ /* 0x000fe40000010000 */
[----:B------:R-:W-:-:S03]  /*7670*/  FADD.FTZ R15, R27, R60 ;  /* 0x0000003c1b0f7221 */ /* 0x000fc60000010000 */
[----:B------:R-:W2:Y:S01]  /*7680*/  MUFU.EX2 R31, R31 ;  /* 0x0000001f001f7308 */ /* 0x000ea20000000800 */
[----:B0-----:R-:W-:Y:S01]  /*7690*/  FADD.FTZ R15, R110, R15 ;  /* 0x0000000f6e0f7221 */ /* 0x001fe20000010000 */
[----:B------:R-:W-:Y:S01]  /*76a0*/  FFMA.FTZ R43, R48, UR26, -R105 ;  /* 0x0000001a302b7c23 */ /* 0x000fe20008010869 */
[----:B------:R-:W-:-:S05]  /*76b0*/  F2FP.BF16.F32.PACK_AB R5, R6, R5 ;  /* 0x000000050605723e */ /* 0x000fca00000010ff */
[----:B------:R-:W0:Y:S01]  /*76c0*/  MUFU.EX2 R42, R42 ;  /* 0x0000002a002a7308 */ /* 0x000e220000000800 */
[----:B---3--:R-:W-:Y:S01]  /*76d0*/  FADD.FTZ R13, R37, R14 ;  /* 0x0000000e250d7221 */ /* 0x008fe20000010000 */
[----:B------:R-:W-:Y:S01]  /*76e0*/  F2FP.BF16.F32.PACK_AB R6, R19, R18 ;  /* 0x000000121306723e */ /* 0x000fe200000010ff */
[----:B-1----:R-:W-:-:S05]  /*76f0*/  FADD.FTZ R14, R28, R15 ;  /* 0x0000000f1c0e7221 */ /* 0x002fca0000010000 */
[----:B------:R-:W1:Y:S01]  /*7700*/  MUFU.EX2 R40, R40 ;  /* 0x0000002800287308 */ /* 0x000e620000000800 */
[----:B------:R-:W-:-:S07]  /*7710*/  FFMA.FTZ R35, R51, UR26, -R105 ;  /* 0x0000001a33237c23 */ /* 0x000fce0008010869 */
[----:B------:R-:W3:Y:S01]  /*7720*/  MUFU.EX2 R45, R45 ;  /* 0x0000002d002d7308 */ /* 0x000ee20000000800 */
[----:B------:R-:W-:-:S07]  /*7730*/  FFMA.FTZ R44, R52, UR26, -R105 ;  /* 0x0000001a342c7c23 */ /* 0x000fce0008010869 */
[----:B------:R-:W3:Y:S08]  /*7740*/  MUFU.EX2 R32, R32 ;  /* 0x0000002000207308 */ /* 0x000ef00000000800 */
[----:B------:R4:W-:Y:S08]  /*7750*/  MUFU.EX2 R18, R12 ;  /* 0x0000000c00127308 */ /* 0x0009f00000000800 */
[----:B------:R-:W3:Y:S01]  /*7760*/  MUFU.EX2 R46, R46 ;  /* 0x0000002e002e7308 */ /* 0x000ee20000000800 */
[----:B----4-:R-:W-:Y:S01]  /*7770*/  F2FP.BF16.F32.PACK_AB R12, R22, R21 ;  /* 0x00000015160c723e */ /* 0x010fe200000010ff */
[----:B------:R-:W-:Y:S01]  /*7780*/  FADD.FTZ R22, R38, R13 ;  /* 0x0000000d26167221 */ /* 0x000fe20000010000 */
[----:B------:R-:W-:Y:S01]  /*7790*/  F2FP.BF16.F32.PACK_AB R13, R107, R20 ;  /* 0x000000146b0d723e */ /* 0x000fe200000010ff */
[----:B-----5:R-:W-:-:S02]  /*77a0*/  FADD.FTZ R20, R39, R14 ;  /* 0x0000000e27147221 */ /* 0x020fc40000010000 */
[----:B------:R-:W-:Y:S02]  /*77b0*/  FADD.FTZ R21, R41, R22 ;  /* 0x0000001629157221 */ /* 0x000fe40000010000 */
[----:B------:R-:W4:Y:S01]  /*77c0*/  MUFU.EX2 R43, R43 ;  /* 0x0000002b002b7308 */ /* 0x000f220000000800 */
[----:B------:R-:W-:Y:S01]  /*77d0*/  F2FP.BF16.F32.PACK_AB R14, R26, R25 ;  /* 0x000000191a0e723e */ /* 0x000fe200000010ff */
[----:B--2---:R-:W-:Y:S01]  /*77e0*/  FADD.FTZ R25, R31, R20 ;  /* 0x000000141f197221 */ /* 0x004fe20000010000 */
[----:B0-----:R-:W-:-:S05]  /*77f0*/  FADD.FTZ R22, R42, R21 ;  /* 0x000000152a167221 */ /* 0x001fca0000010000 */
[----:B------:R-:W0:Y:S01]  /*7800*/  MUFU.EX2 R49, R49 ;  /* 0x0000003100317308 */ /* 0x000e220000000800 */
[----:B------:R-:W-:Y:S01]  /*7810*/  F2FP.BF16.F32.PACK_AB R15, R108, R23 ;  /* 0x000000176c0f723e */ /* 0x000fe200000010ff */
[----:B-1----:R-:W-:-:S06]  /*7820*/  FADD.FTZ R25, R40, R25 ;  /* 0x0000001928197221 */ /* 0x002fcc0000010000 */
[----:B------:R-:W1:Y:S01]  /*7830*/  MUFU.EX2 R35, R35 ;  /* 0x0000002300237308 */ /* 0x000e620000000800 */
[----:B---3--:R-:W-:-:S07]  /*7840*/  FADD.FTZ R23, R45, R22 ;  /* 0x000000162d177221 */ /* 0x008fce0000010000 */
[----:B------:R-:W2:Y:S01]  /*7850*/  MUFU.EX2 R50, R50 ;  /* 0x0000003200327308 */ /* 0x000ea20000000800 */
[----:B------:R-:W-:Y:S01]  /*7860*/  F2FP.BF16.F32.PACK_AB R21, R109, R24 ;  /* 0x000000186d15723e */ /* 0x000fe200000010ff */
[----:B------:R-:W-:-:S06]  /*7870*/  FADD.FTZ R24, R32, R25 ;  /* 0x0000001920187221 */ /* 0x000fcc0000010000 */
[----:B------:R-:W3:Y:S01]  /*7880*/  MUFU.EX2 R44, R44 ;  /* 0x0000002c002c7308 */ /* 0x000ee20000000800 */
[----:B------:R-:W-:Y:S01]  /*7890*/  FFMA.FTZ R8, R59, UR26, -R105 ;  /* 0x0000001a3b087c23 */ /* 0x000fe20008010869 */
[----:B------:R-:W-:-:S06]  /*78a0*/  FADD.FTZ R26, R46, R23 ;  /* 0x000000172e1a7221 */ /* 0x000fcc0000010000 */
[----:B------:R-:W5:Y:S01]  /*78b0*/  MUFU.EX2 R53, R53 ;  /* 0x0000003500357308 */ /* 0x000f620000000800 */
[----:B----4-:R-:W-:Y:S01]  /*78c0*/  FADD.FTZ R24, R43, R24 ;  /* 0x000000182b187221 */ /* 0x010fe20000010000 */
[----:B0-----:R-:W-:-:S06]  /*78d0*/  FADD.FTZ R25, R49, R26 ;  /* 0x0000001a31197221 */ /* 0x001fcc0000010000 */
[----:B------:R-:W0:Y:S01]  /*78e0*/  MUFU.EX2 R36, R36 ;  /* 0x0000002400247308 */ /* 0x000e220000000800 */
[----:B------:R-:W-:-:S07]  /*78f0*/  F2FP.BF16.F32.PACK_AB R23, R110, R27 ;  /* 0x0000001b6e17723e */ /* 0x000fce00000010ff */
[----:B------:R-:W4:Y:S01]  /*7900*/  MUFU.EX2 R54, R54 ;  /* 0x0000003600367308 */ /* 0x000f220000000800 */
[----:B-1----:R-:W-:Y:S01]  /*7910*/  FADD.FTZ R27, R35, R24 ;  /* 0x00000018231b7221 */ /* 0x002fe20000010000 */
[----:B--2---:R-:W-:-:S06]  /*7920*/  FADD.FTZ R26, R50, R25 ;  /* 0x00000019321a7221 */ /* 0x004fcc0000010000 */
[----:B------:R-:W1:Y:S01]  /*7930*/  MUFU.EX2 R47, R47 ;  /* 0x0000002f002f7308 */ /* 0x000e620000000800 */
[----:B------:R-:W-:-:S07]  /*7940*/  F2FP.BF16.F32.PACK_AB R7, R106, R7 ;  /* 0x000000076a07723e */ /* 0x000fce00000010ff */
[----:B------:R-:W2:Y:S01]  /*7950*/  MUFU.EX2 R57, R57 ;  /* 0x0000003900397308 */ /* 0x000ea20000000800 */
[----:B---3--:R-:W-:Y:S01]  /*7960*/  FADD.FTZ R27, R44, R27 ;  /* 0x0000001b2c1b7221 */ /* 0x008fe20000010000 */
[----:B-----5:R-:W-:-:S06]  /*7970*/  FADD.FTZ R25, R53, R26 ;  /* 0x0000001a35197221 */ /* 0x020fcc0000010000 */
[----:B------:R-:W3:Y:S01]  /*7980*/  MUFU.EX2 R8, R8 ;  /* 0x0000000800087308 */ /* 0x000ee20000000800 */
[----:B------:R5:W-:Y:S07]  /*7990*/  STSM.16.M88.4 [R155], R4 ;  /* 0x000000049b007844 */ /* 0x000bee0000000200 */
[----:B------:R-:W3:Y:S01]  /*79a0*/  MUFU.EX2 R58, R58 ;  /* 0x0000003a003a7308 */ /* 0x000ee20000000800 */
[----:B0-----:R-:W-:Y:S01]  /*79b0*/  FADD.FTZ R26, R36, R27 ;  /* 0x0000001b241a7221 */ /* 0x001fe20000010000 */
[----:B------:R-:W-:-:S06]  /*79c0*/  F2FP.BF16.F32.PACK_AB R20, R30, R29 ;  /* 0x0000001d1e14723e */ /* 0x000fcc00000010ff */
[----:B------:R-:W0:Y:S01]  /*79d0*/  MUFU.EX2 R61, R61 ;  /* 0x0000003d003d7308 */ /* 0x000e220000000800 */
[----:B-----5:R-:W-:Y:S01]  /*79e0*/  F2FP.BF16.F32.PACK_AB R5, R39, R28 ;  /* 0x0000001c2705723e */ /* 0x020fe200000010ff */
[----:B----4-:R-:W-:Y:S01]  /*79f0*/  FADD.FTZ R28, R54, R25 ;  /* 0x00000019361c7221 */ /* 0x010fe20000010000 */
[----:B------:R-:W-:Y:S01]  /*7a00*/  F2FP.BF16.F32.PACK_AB R22, R34, R33 ;  /* 0x000000212216723e */ /* 0x000fe200000010ff */
[----:B------:R1:W-:Y:S04]  /*7a10*/  STSM.16.M88.4 [R17], R12 ;  /* 0x0000000c11007844 */ /* 0x0003e80000000200 */
[----:B------:R-:W4:Y:S01]  /*7a20*/  MUFU.EX2 R62, R62 ;  /* 0x0000003e003e7308 */ /* 0x000f220000000800 */
[----:B------:R3:W-:Y:S07]  /*7a30*/  STSM.16.M88.4 [R16], R20 ;  /* 0x0000001410007844 */ /* 0x0007ee0000000200 */
[----:B------:R-:W5:Y:S01]  /*7a40*/  MUFU.EX2 R65, R65 ;  /* 0x0000004100417308 */ /* 0x000f620000000800 */
[----:B-1----:R-:W-:Y:S01]  /*7a50*/  FADD.FTZ R13, R47, R26 ;  /* 0x0000001a2f0d7221 */ /* 0x002fe20000010000 */
[----:B--2---:R-:W-:-:S06]  /*7a60*/  FADD.FTZ R15, R57, R28 ;  /* 0x0000001c390f7221 */ /* 0x004fcc0000010000 */
[----:B------:R-:W1:Y:S01]  /*7a70*/  MUFU.EX2 R66, R66 ;  /* 0x0000004200427308 */ /* 0x000e620000000800 */
[----:B---3--:R-:W-:Y:S01]  /*7a80*/  FADD.FTZ R21, R8, R13 ;  /* 0x0000000d08157221 */ /* 0x008fe20000010000 */
[----:B------:R-:W-:-:S03]  /*7a90*/  FADD.FTZ R14, R58, R15 ;  /* 0x0000000f3a0e7221 */ /* 0x000fc60000010000 */
[----:B------:R-:W-:Y:S01]  /*7aa0*/  FADD.FTZ R20, R0, R21 ;  /* 0x0000001500147221 */ /* 0x000fe20000010000 */
[----:B0-----:R-:W-:Y:S02]  /*7ab0*/  FADD.FTZ R21, R61, R14 ;  /* 0x0000000e3d157221 */ /* 0x001fe40000010000 */
[----:B------:R-:W0:Y:S02]  /*7ac0*/  MUFU.EX2 R71, R71 ;  /* 0x0000004700477308 */ /* 0x000e240000000800 */
[----:B----4-:R-:W-:-:S04]  /*7ad0*/  FADD.FTZ R22, R62, R21 ;  /* 0x000000153e167221 */ /* 0x010fc80000010000 */
[----:B-----5:R-:W-:-:S04]  /*7ae0*/  FADD.FTZ R27, R65, R22 ;  /* 0x00000016411b7221 */ /* 0x020fc80000010000 */
[----:B-1----:R-:W-:-:S04]  /*7af0*/  FADD.FTZ R28, R66, R27 ;  /* 0x0000001b421c7221 */ /* 0x002fc80000010000 */
[----:B0-----:R-:W-:Y:S02]  /*7b00*/  FADD.FTZ R27, R71, R28 ;  /* 0x0000001c471b7221 */ /* 0x001fe40000010000 */
[----:B------:R-:W2:Y:S01]  /*7b10*/  LDL R28, [R1] ;  /* 0x00000000011c7983 */ /* 0x000ea20000100800 */
[--C-:B------:R-:W-:Y:S01]  /*7b20*/  FFMA.FTZ R9, R63, UR26, -R105.reuse ;  /* 0x0000001a3f097c23 */ /* 0x100fe20008010869 */
[--C-:B------:R-:W-:Y:S01]  /*7b30*/  FFMA.FTZ R10, R64, UR26, -R105.reuse ;  /* 0x0000001a400a7c23 */ /* 0x100fe20008010869 */
[----:B------:R-:W-:-:S04]  /*7b40*/  FFMA.FTZ R48, R67, UR26, -R105 ;  /* 0x0000001a43307c23 */ /* 0x000fc80008010869 */
[----:B------:R-:W0:Y:S01]  /*7b50*/  MUFU.EX2 R9, R9 ;  /* 0x0000000900097308 */ /* 0x000e220000000800 */
[----:B------:R-:W-:-:S07]  /*7b60*/  FFMA.FTZ R51, R68, UR26, -R105 ;  /* 0x0000001a44337c23 */ /* 0x000fce0008010869 */
[----:B------:R-:W1:Y:S01]  /*7b70*/  MUFU.EX2 R10, R10 ;  /* 0x0000000a000a7308 */ /* 0x000e620000000800 */
[--C-:B------:R-:W-:Y:S01]  /*7b80*/  FFMA.FTZ R69, R69, UR26, -R105.reuse ;  /* 0x0000001a45457c23 */ /* 0x100fe20008010869 */
[----:B------:R-:W-:-:S06]  /*7b90*/  FFMA.FTZ R52, R70, UR26, -R105 ;  /* 0x0000001a46347c23 */ /* 0x000fcc0008010869 */
[----:B------:R-:W3:Y:S01]  /*7ba0*/  MUFU.EX2 R48, R48 ;  /* 0x0000003000307308 */ /* 0x000ee20000000800 */
[----:B0-----:R-:W-:-:S07]  /*7bb0*/  FADD.FTZ R23, R9, R20 ;  /* 0x0000001409177221 */ /* 0x001fce0000010000 */
[----:B------:R-:W0:Y:S01]  /*7bc0*/  MUFU.EX2 R51, R51 ;  /* 0x0000003300337308 */ /* 0x000e220000000800 */
[----:B-1----:R-:W-:-:S07]  /*7bd0*/  FADD.FTZ R23, R10, R23 ;  /* 0x000000170a177221 */ /* 0x002fce0000010000 */
[----:B------:R-:W1:Y:S01]  /*7be0*/  MUFU.EX2 R73, R69 ;  /* 0x0000004500497308 */ /* 0x000e620000000800 */
[----:B------:R-:W-:Y:S01]  /*7bf0*/  FFMA.FTZ R74, R74, UR26, -R105 ;  /* 0x0000001a4a4a7c23 */ /* 0x000fe20008010869 */
[----:B---3--:R-:W-:-:S06]  /*7c00*/  FADD.FTZ R26, R48, R23 ;  /* 0x00000017301a7221 */ /* 0x008fcc0000010000 */
[----:B------:R-:W3:Y:S01]  /*7c10*/  MUFU.EX2 R72, R72 ;  /* 0x0000004800487308 */ /* 0x000ee20000000800 */
[----:B------:R-:W-:-:S07]  /*7c20*/  FFMA.FTZ R77, R77, UR26, -R105 ;  /* 0x0000001a4d4d7c23 */ /* 0x000fce0008010869 */
[----:B------:R-:W4:Y:S01]  /*7c30*/  MUFU.EX2 R52, R52 ;  /* 0x0000003400347308 */ /* 0x000f220000000800 */
[----:B0-----:R-:W-:-:S07]  /*7c40*/  FADD.FTZ R26, R51, R26 ;  /* 0x0000001a331a7221 */ /* 0x001fce0000010000 */
[----:B------:R-:W0:Y:S01]  /*7c50*/  MUFU.EX2 R75, R75 ;  /* 0x0000004b004b7308 */ /* 0x000e220000000800 */
[----:B------:R-:W-:Y:S01]  /*7c60*/  FFMA.FTZ R78, R78, UR26, -R105 ;  /* 0x0000001a4e4e7c23 */ /* 0x000fe20008010869 */
[----:B-1----:R-:W-:-:S06]  /*7c70*/  FADD.FTZ R29, R73, R26 ;  /* 0x0000001a491d7221 */ /* 0x002fcc0000010000 */
[----:B------:R-:W1:Y:S01]  /*7c80*/  MUFU.EX2 R76, R76 ;  /* 0x0000004c004c7308 */ /* 0x000e620000000800 */
[----:B------:R-:W-:-:S07]  /*7c90*/  F2FP.BF16.F32.PACK_AB R23, R0, R8 ;  /* 0x000000080017723e */ /* 0x000fce00000010ff */
[----:B------:R-:W5:Y:S01]  /*7ca0*/  MUFU.EX2 R19, R74 ;  /* 0x0000004a00137308 */ /* 0x000f620000000800 */
[----:B------:R-:W-:Y:S01]  /*7cb0*/  FFMA.FTZ R81, R81, UR26, -R105 ;  /* 0x0000001a51517c23 */ /* 0x000fe20008010869 */
[----:B---3--:R-:W-:-:S06]  /*7cc0*/  FADD.FTZ R0, R72, R27 ;  /* 0x0000001b48007221 */ /* 0x008fcc0000010000 */
[----:B------:R-:W3:Y:S01]  /*7cd0*/  MUFU.EX2 R79, R79 ;  /* 0x0000004f004f7308 */ /* 0x000ee20000000800 */
[----:B----4-:R-:W-:-:S07]  /*7ce0*/  FADD.FTZ R29, R52, R29 ;  /* 0x0000001d341d7221 */ /* 0x010fce0000010000 */
[----:B------:R-:W4:Y:S01]  /*7cf0*/  MUFU.EX2 R77, R77 ;  /* 0x0000004d004d7308 */ /* 0x000f220000000800 */
[----:B------:R-:W-:Y:S01]  /*7d00*/  FFMA.FTZ R82, R82, UR26, -R105 ;  /* 0x0000001a52527c23 */ /* 0x000fe20008010869 */
[----:B0-----:R-:W-:-:S06]  /*7d10*/  FADD.FTZ R27, R75, R0 ;  /* 0x000000004b1b7221 */ /* 0x001fcc0000010000 */
[----:B------:R-:W0:Y:S01]  /*7d20*/  MUFU.EX2 R80, R80 ;  /* 0x0000005000507308 */ /* 0x000e220000000800 */
[----:B------:R-:W-:Y:S01]  /*7d30*/  F2FP.BF16.F32.PACK_AB R4, R38, R37 ;  /* 0x000000252604723e */ /* 0x000fe200000010ff */
[----:B------:R-:W-:Y:S01]  /*7d40*/  FADD.FTZ R0, R18, R29 ;  /* 0x0000001d12007221 */ /* 0x000fe20000010000 */
[----:B------:R-:W-:-:S05]  /*7d50*/  F2FP.BF16.F32.PACK_AB R6, R42, R41 ;  /* 0x000000292a06723e */ /* 0x000fca00000010ff */
[----:B------:R-:W0:Y:S01]  /*7d60*/  MUFU.EX2 R78, R78 ;  /* 0x0000004e004e7308 */ /* 0x000e220000000800 */
[----:B------:R-:W-:Y:S01]  /*7d70*/  F2FP.BF16.F32.PACK_AB R7, R40, R31 ;  /* 0x0000001f2807723e */ /* 0x000fe200000010ff */
[----:B------:R-:W-:Y:S01]  /*7d80*/  FFMA.FTZ R85, R85, UR26, -R105 ;  /* 0x0000001a55557c23 */ /* 0x000fe20008010869 */
[----:B------:R-:W-:-:S05]  /*7d90*/  F2FP.BF16.F32.PACK_AB R12, R46, R45 ;  /* 0x0000002d2e0c723e */ /* 0x000fca00000010ff */
[----:B------:R-:W0:Y:S01]  /*7da0*/  MUFU.EX2 R83, R83 ;  /* 0x0000005300537308 */ /* 0x000e220000000800 */
[----:B------:R-:W-:Y:S01]  /*7db0*/  F2FP.BF16.F32.PACK_AB R13, R43, R32 ;  /* 0x000000202b0d723e */ /* 0x000fe200000010ff */
[----:B-1----:R-:W-:Y:S01]  /*7dc0*/  FADD.FTZ R8, R76, R27 ;  /* 0x0000001b4c087221 */ /* 0x002fe20000010000 */
[----:B------:R-:W-:Y:S02]  /*7dd0*/  F2FP.BF16.F32.PACK_AB R14, R50, R49 ;  /* 0x00000031320e723e */ /* 0x000fe400000010ff */
[----:B------:R-:W-:-:S03]  /*7de0*/  F2FP.BF16.F32.PACK_AB R15, R44, R35 ;  /* 0x000000232c0f723e */ /* 0x000fc600000010ff */
[----:B------:R-:W1:Y:S01]  /*7df0*/  MUFU.EX2 R24, R81 ;  /* 0x0000005100187308 */ /* 0x000e620000000800 */
[----:B-----5:R-:W-:Y:S01]  /*7e00*/  FADD.FTZ R0, R19, R0 ;  /* 0x0000000013007221 */ /* 0x020fe20000010000 */
[--C-:B------:R-:W-:Y:S01]  /*7e10*/  FFMA.FTZ R86, R86, UR26, -R105.reuse ;  /* 0x0000001a56567c23 */ /* 0x100fe20008010869 */
[----:B------:R5:W-:Y:S05]  /*7e20*/  STSM.16.M88.4 [R2+0x24800], R4 ;  /* 0x0248000402007844 */ /* 0x000bea0000000200 */
[----:B------:R-:W1:Y:S01]  /*7e30*/  MUFU.EX2 R25, R82 ;  /* 0x0000005200197308 */ /* 0x000e620000000800 */
[----:B------:R4:W-:Y:S01]  /*7e40*/  STSM.16.M88.4 [R111], R12 ;  /* 0x0000000c6f007844 */ /* 0x0009e20000000200 */
[----:B------:R-:W-:-:S06]  /*7e50*/  FFMA.FTZ R89, R89, UR26, -R105 ;  /* 0x0000001a59597c23 */ /* 0x000fcc0008010869 */
[----:B------:R-:W1:Y:S01]  /*7e60*/  MUFU.EX2 R85, R85 ;  /* 0x0000005500557308 */ /* 0x000e620000000800 */
[----:B-----5:R-:W-:Y:S01]  /*7e70*/  F2FP.BF16.F32.PACK_AB R5, R10, R9 ;  /* 0x000000090a05723e */ /* 0x020fe200000010ff */
[----:B---3--:R-:W-:Y:S01]  /*7e80*/  FADD.FTZ R9, R79, R8 ;  /* 0x000000084f097221 */ /* 0x008fe20000010000 */
[----:B----4-:R-:W-:-:S05]  /*7e90*/  FADD.FTZ R13, R77, R0 ;  /* 0x000000004d0d7221 */ /* 0x010fca0000010000 */
[----:B------:R-:W3:Y:S01]  /*7ea0*/  MUFU.EX2 R86, R86 ;  /* 0x0000005600567308 */ /* 0x000ee20000000800 */
[----:B0-----:R-:W-:Y:S01]  /*7eb0*/  FADD.FTZ R0, R80, R9 ;  /* 0x0000000950007221 */ /* 0x001fe20000010000 */
[----:B------:R-:W-:Y:S01]  /*7ec0*/  FADD.FTZ R13, R78, R13 ;  /* 0x0000000d4e0d7221 */ /* 0x000fe20000010000 */
[----:B------:R-:W-:Y:S02]  /*7ed0*/  FFMA.FTZ R90, R90, UR26, -R105 ;  /* 0x0000001a5a5a7c23 */ /* 0x000fe40008010869 */
[----:B------:R-:W-:-:S03]  /*7ee0*/  FADD.FTZ R9, R83, R0 ;  /* 0x0000000053097221 */ /* 0x000fc60000010000 */
[----:B------:R-:W0:Y:S01]  /*7ef0*/  MUFU.EX2 R84, R84 ;  /* 0x0000005400547308 */ /* 0x000e220000000800 */
[----:B-1----:R-:W-:Y:S01]  /*7f00*/  FADD.FTZ R0, R24, R13 ;  /* 0x0000000d18007221 */ /* 0x002fe20000010000 */
[----:B------:R-:W-:-:S06]  /*7f10*/  FFMA.FTZ R95, R95, UR26, -R105 ;  /* 0x0000001a5f5f7c23 */ /* 0x000fcc0008010869 */
[----:B------:R-:W1:Y:S01]  /*7f20*/  MUFU.EX2 R30, R89 ;  /* 0x00000059001e7308 */ /* 0x000e620000000800 */
[----:B------:R-:W-:Y:S01]  /*7f30*/  FADD.FTZ R0, R25, R0 ;  /* 0x0000000019007221 */ /* 0x000fe20000010000 */
[--C-:B------:R-:W-:Y:S01]  /*7f40*/  FFMA.FTZ R96, R96, UR26, -R105.reuse ;  /* 0x0000001a60607c23 */ /* 0x100fe20008010869 */
[----:B------:R-:W-:-:S05]  /*7f50*/  FFMA.FTZ R100, R100, UR26, -R105 ;  /* 0x0000001a64647c23 */ /* 0x000fca0008010869 */
[----:B------:R-:W4:Y:S01]  /*7f60*/  MUFU.EX2 R87, R87 ;  /* 0x0000005700577308 */ /* 0x000f220000000800 */
[----:B------:R-:W-:Y:S01]  /*7f70*/  FFMA.FTZ R98, R98, UR26, -R105 ;  /* 0x0000001a62627c23 */ /* 0x000fe20008010869 */
[----:B------:R-:W-:-:S06]  /*7f80*/  FADD.FTZ R13, R85, R0 ;  /* 0x00000000550d7221 */ /* 0x000fcc0000010000 */
[----:B------:R-:W5:Y:S01]  /*7f90*/  MUFU.EX2 R26, R90 ;  /* 0x0000005a001a7308 */ /* 0x000f620000000800 */
[----:B------:R-:W-:Y:S01]  /*7fa0*/  F2FP.BF16.F32.PACK_AB R74, R76, R75 ;  /* 0x0000004b4c4a723e */ /* 0x000fe200000010ff */
[----:B---3--:R-:W-:Y:S01]  /*7fb0*/  FADD.FTZ R13, R86, R13 ;  /* 0x0000000d560d7221 */ /* 0x008fe20000010000 */
[----:B------:R-:W-:-:S05]  /*7fc0*/  F2FP.BF16.F32.PACK_AB R75, R19, R18 ;  /* 0x00000012134b723e */ /* 0x000fca00000010ff */
[----:B------:R-:W3:Y:S08]  /*7fd0*/  MUFU.EX2 R88, R88 ;  /* 0x0000005800587308 */ /* 0x000ef00000000800 */
[----:B------:R-:W3:Y:S01]  /*7fe0*/  MUFU.EX2 R10, R95 ;  /* 0x0000005f000a7308 */ /* 0x000ee20000000800 */
[----:B0-----:R-:W-:Y:S01]  /*7ff0*/  FADD.FTZ R8, R84, R9 ;  /* 0x0000000954087221 */ /* 0x001fe20000010000 */
[----:B-1----:R-:W-:-:S06]  /*8000*/  FADD.FTZ R13, R30, R13 ;  /* 0x0000000d1e0d7221 */ /* 0x002fcc0000010000 */
[----:B------:R-:W-:Y:S08]  /*8010*/  MUFU.EX2 R91, R91 ;  /* 0x0000005b005b7308 */ /* 0x000ff00000000800 */
[----:B------:R-:W0:Y:S08]  /*8020*/  MUFU.EX2 R92, R92 ;  /* 0x0000005c005c7308 */ /* 0x000e300000000800 */
[----:B------:R-:W1:Y:S01]  /*8030*/  MUFU.EX2 R96, R96 ;  /* 0x0000006000607308 */ /* 0x000e620000000800 */
[----:B----4-:R-:W-:-:S07]  /*8040*/  FADD.FTZ R9, R87, R8 ;  /* 0x0000000857097221 */ /* 0x010fce0000010000 */
[----:B------:R-:W-:Y:S08]  /*8050*/  MUFU.EX2 R94, R94 ;  /* 0x0000005e005e7308 */ /* 0x000ff00000000800 */
[----:B------:R-:W4:Y:S08]  /*8060*/  MUFU.EX2 R97, R97 ;  /* 0x0000006100617308 */ /* 0x000f300000000800 */
[----:B------:R-:W-:Y:S08]  /*8070*/  MUFU.EX2 R99, R99 ;  /* 0x0000006300637308 */ /* 0x000ff00000000800 */
[----:B------:R-:W4:Y:S08]  /*8080*/  MUFU.EX2 R101, R101 ;  /* 0x0000006500657308 */ /* 0x000f300000000800 */
[----:B------:R-:W-:Y:S08]  /*8090*/  MUFU.EX2 R19, R98 ;  /* 0x0000006200137308 */ /* 0x000ff00000000800 */
[----:B------:R-:W2:Y:S01]  /*80a0*/  MUFU.EX2 R100, R100 ;  /* 0x0000006400647308 */ /* 0x000ea20000000800 */
[----:B------:R-:W-:Y:S01]  /*80b0*/  F2FP.BF16.F32.PACK_AB R20, R54, R53 ;  /* 0x000000353614723e */ /* 0x000fe200000010ff */
[----:B-----5:R-:W-:Y:S01]  /*80c0*/  FADD.FTZ R13, R26, R13 ;  /* 0x0000000d1a0d7221 */ /* 0x020fe20000010000 */
[----:B------:R-:W-:-:S02]  /*80d0*/  F2FP.BF16.F32.PACK_AB R21, R47, R36 ;  /* 0x000000242f15723e */ /* 0x000fc400000010ff */
[----:B------:R-:W-:Y:S02]  /*80e0*/  F2FP.BF16.F32.PACK_AB R22, R58, R57 ;  /* 0x000000393a16723e */ /* 0x000fe400000010ff */
[----:B------:R-:W-:Y:S02]  /*80f0*/  F2FP.BF16.F32.PACK_AB R4, R62, R61 ;  /* 0x0000003d3e04723e */ /* 0x000fe400000010ff */
[----:B------:R-:W-:Y:S02]  /*8100*/  F2FP.BF16.F32.PACK_AB R6, R66, R65 ;  /* 0x000000414206723e */ /* 0x000fe400000010ff */
[----:B------:R-:W-:Y:S01]  /*8110*/  F2FP.BF16.F32.PACK_AB R7, R51, R48 ;  /* 0x000000303307723e */ /* 0x000fe200000010ff */
[----:B---3--:R-:W-:Y:S01]  /*8120*/  FADD.FTZ R0, R88, R9 ;  /* 0x0000000958007221 */ /* 0x008fe20000010000 */
[----:B------:R-:W-:Y:S01]  /*8130*/  FADD.FTZ R13, R10, R13 ;  /* 0x0000000d0a0d7221 */ /* 0x000fe20000010000 */
[----:B------:R-:W-:Y:S01]  /*8140*/  STSM.16.M88.4 [R17+0x6000], R20 ;  /* 0x0060001411007844 */ /* 0x000fe20000000200 */
[----:B------:R-:W-:-:S02]  /*8150*/  F2FP.BF16.F32.PACK_AB R72, R72, R71 ;  /* 0x000000474848723e */ /* 0x000fc400000010ff */
[----:B------:R-:W-:Y:S01]  /*8160*/  F2FP.BF16.F32.PACK_AB R73, R52, R73 ;  /* 0x000000493449723e */ /* 0x000fe200000010ff */
[----:B------:R3:W-:Y:S01]  /*8170*/  STSM.16.M88.4 [R16+0x6000], R4 ;  /* 0x0060000410007844 */ /* 0x0007e20000000200 */
[----:B------:R-:W-:Y:S02]  /*8180*/  F2FP.BF16.F32.PACK_AB R82, R84, R83 ;  /* 0x000000535452723e */ /* 0x000fe400000010ff */
[----:B------:R-:W-:Y:S02]  /*8190*/  F2FP.BF16.F32.PACK_AB R80, R80, R79 ;  /* 0x0000004f5050723e */ /* 0x000fe400000010ff */
[----:B------:R-:W-:Y:S02]  /*81a0*/  F2FP.BF16.F32.PACK_AB R81, R78, R77 ;  /* 0x0000004d4e51723e */ /* 0x000fe400000010ff */
[----:B------:R-:W-:Y:S02]  /*81b0*/  F2FP.BF16.F32.PACK_AB R83, R25, R24 ;  /* 0x000000181953723e */ /* 0x000fe400000010ff */
[----:B0-----:R-:W-:-:S02]  /*81c0*/  F2FP.BF16.F32.PACK_AB R90, R92, R91 ;  /* 0x0000005b5c5a723e */ /* 0x001fc400000010ff */
[----:B------:R-:W-:Y:S02]  /*81d0*/  F2FP.BF16.F32.PACK_AB R88, R88, R87 ;  /* 0x000000575858723e */ /* 0x000fe400000010ff */
[----:B------:R-:W-:Y:S01]  /*81e0*/  F2FP.BF16.F32.PACK_AB R89, R86, R85 ;  /* 0x000000555659723e */ /* 0x000fe200000010ff */
[----:B---3--:R-:W-:Y:S01]  /*81f0*/  FADD.FTZ R5, R91, R0 ;  /* 0x000000005b057221 */ /* 0x008fe20000010000 */
[----:B------:R-:W-:Y:S01]  /*8200*/  F2FP.BF16.F32.PACK_AB R91, R26, R30 ;  /* 0x0000001e1a5b723e */ /* 0x000fe200000010ff */
[C---:B-1----:R-:W-:Y:S01]  /*8210*/  FADD.FTZ R4, R96.reuse, R13 ;  /* 0x0000000d60047221 */ /* 0x042fe20000010000 */
[----:B----4-:R-:W-:Y:S02]  /*8220*/  F2FP.BF16.F32.PACK_AB R12, R97, R94 ;  /* 0x0000005e610c723e */ /* 0x010fe400000010ff */
[----:B------:R-:W-:Y:S02]  /*8230*/  F2FP.BF16.F32.PACK_AB R13, R96, R10 ;  /* 0x0000000a600d723e */ /* 0x000fe400000010ff */
[----:B------:R-:W-:-:S02]  /*8240*/  F2FP.BF16.F32.PACK_AB R14, R101, R99 ;  /* 0x00000063650e723e */ /* 0x000fc400000010ff */
[----:B--2---:R-:W-:Y:S01]  /*8250*/  F2FP.BF16.F32.PACK_AB R15, R100, R19 ;  /* 0x00000013640f723e */ /* 0x004fe200000010ff */
[----:B------:R0:W-:Y:S04]  /*8260*/  STSM.16.M88.4 [R2+0x2a800], R72 ;  /* 0x02a8004802007844 */ /* 0x0001e80000000200 */
[----:B------:R0:W-:Y:S04]  /*8270*/  STSM.16.M88.4 [R28], R80 ;  /* 0x000000501c007844 */ /* 0x0001e80000000200 */
[----:B------:R0:W-:Y:S04]  /*8280*/  STSM.16.M88.4 [R17+0xc000], R88 ;  /* 0x00c0005811007844 */ /* 0x0001e80000000200 */
[----:B------:R0:W-:Y:S01]  /*8290*/  STSM.16.M88.4 [R16+0xc000], R12 ;  /* 0x00c0000c10007844 */ /* 0x0001e20000000200 */
[----:B------:R-:W-:Y:S01]  /*82a0*/  @!PT LDS RZ, [RZ] ;  /* 0x00000000fffff984 */ /* 0x000fe20000000800 */
[----:B------:R-:W-:Y:S01]  /*82b0*/  @!PT LDS RZ, [RZ] ;  /* 0x00000000fffff984 */ /* 0x000fe20000000800 */
[----:B------:R-:W-:Y:S01]  /*82c0*/  @!PT LDS RZ, [RZ] ;  /* 0x00000000fffff984 */ /* 0x000fe20000000800 */
[----:B------:R-:W-:Y:S01]  /*82d0*/  @!PT LDS RZ, [RZ] ;  /* 0x00000000fffff984 */ /* 0x000fe20000000800 */
[----:B------:R1:W-:Y:S06]  /*82e0*/  MEMBAR.ALL.CTA ;  /* 0x0000000000007992 */ /* 0x0003ec0000008000 */
[----:B-1----:R-:W1:Y:S01]  /*82f0*/  FENCE.VIEW.ASYNC.S ;  /* 0x00000000000073c6 */ /* 0x002e620000000000 */
[----:B------:R-:W-:Y:S01]  /*8300*/  FADD.FTZ R5, R92, R5 ;  /* 0x000000055c057221 */ /* 0x000fe20000010000 */
[----:B------:R-:W-:-:S03]  /*8310*/  ISETP.LT.AND P2, PT, RZ, UR29, PT ;  /* 0x0000001dff007c0c */ /* 0x000fc6000bf41270 */
[----:B------:R-:W-:Y:S01]  /*8320*/  FADD.FTZ R0, R94, R5 ;  /* 0x000000055e007221 */ /* 0x000fe20000010000 */
[----:B------:R-:W-:-:S03]  /*8330*/  UIADD3 UR6, UR29, -0x1, URZ ;  /* 0xffffffff1d067890 */ /* 0x000fc6000fffe03f */
[----:B------:R-:W-:Y:S01]  /*8340*/  FADD.FTZ R0, R97, R0 ;  /* 0x0000000061007221 */ /* 0x000fe20000010000 */
[----:B------:R-:W-:Y:S01]  /*8350*/  FADD.FTZ R5, R19, R4 ;  /* 0x0000000413057221 */ /* 0x000fe20000010000 */
[----:B------:R-:W-:Y:S02]  /*8360*/  UMOV UR20, UR38 ;  /* 0x0000002600147c82 */ /* 0x000fe40008000000 */
[----:B------:R-:W-:Y:S01]  /*8370*/  FADD.FTZ R0, R99, R0 ;  /* 0x0000000063007221 */ /* 0x000fe20000010000 */
[----:B------:R-:W-:Y:S01]  /*8380*/  UMOV UR29, UR6 ;  /* 0x00000006001d7c82 */ /* 0x000fe20008000000 */
[----:B------:R-:W-:Y:S01]  /*8390*/  UMOV UR28, UR39 ;  /* 0x00000027001c7c82 */ /* 0x000fe20008000000 */
[-C--:B------:R-:W-:Y:S01]  /*83a0*/  FMUL.FTZ R120, R120, R3.reuse ;  /* 0x0000000378787220 */ /* 0x080fe20000410000 */
[----:B------:R-:W-:Y:S01]  /*83b0*/  FADD.FTZ R4, R101, R0 ;  /* 0x0000000065047221 */ /* 0x000fe20000010000 */
        /* <DEDUP_REMOVED lines=32> */
[----:B------:R-:W-:-:S02]  /*85c0*/  IMAD.MOV.U32 R0, RZ, RZ, R102 ;  /* 0x000000ffff007224 */ /* 0x000fc400078e0066 */
[----:B------:R-:W-:Y:S01]  /*85d0*/  IMAD.MOV.U32 R3, RZ, RZ, R93 ;  /* 0x000000ffff037224 */ /* 0x000fe200078e005d */
[----:B-1----:R-:W-:Y:S01]  /*85e0*/  NOP ;  /* 0x0000000000007918 */ /* 0x002fe20000000000 */
[----:B0-----:R-:W-:Y:S05]  /*85f0*/  @P2 BRA `(.L_x_140) ;  /* 0xffffffc800842947 */ /* 0x001fea000383ffff */
.L_x_131:
[----:B------:R-:W-:Y:S06]  /*8600*/  BAR.ARV 0x8, 0x1a0 ;  /* 0x0206800000007b1d */ /* 0x000fec0000002000 */
[----:B------:R-:W-:Y:S05]  /*8610*/  @!P0 BRA `(.L_x_141) ;  /* 0x0000000000048947 */ /* 0x000fea0003800000 */
[----:B------:R-:W-:Y:S01]  /*8620*/  BPT.TRAP 0x1 ;  /* 0x000000040000795c */ /* 0x000fe20000300000 */
.L_x_141:
[----:B------:R-:W-:Y:S01]  /*8630*/  ULEA UR5, UR39, UR40, 0x3 ;  /* 0x0000002827057291 */ /* 0x000fe2000f8e183f */
[----:B------:R-:W-:-:S05]  /*8640*/  IMAD.U32 R0, RZ, RZ, UR38 ;  /* 0x00000026ff007e24 */ /* 0x000fca000f8e00ff */
[----:B------:R-:W-:-:S04]  /*8650*/  SHF.L.U32 R0, R0, 0x1f, RZ ;  /* 0x0000001f00007819 */ /* 0x000fc800000006ff */
[----:B------:R0:W1:Y:S01]  /*8660*/  SYNCS.PHASECHK.TRANS64.TRYWAIT P2, [UR5+0x30850], R0 ;  /* 0x03085000ff0075a7 */ /* 0x0000620008040145 */
[----:B------:R-:W-:Y:S05]  /*8670*/  @!P0 BRA `(.L_x_142) ;  /* 0x0000000000048947 */ /* 0x000fea0003800000 */
[----:B------:R-:W-:Y:S01]  /*8680*/  BPT.TRAP 0x1 ;  /* 0x000000040000795c */ /* 0x000fe20000300000 */
.L_x_142:
[----:B-1----:R-:W-:Y:S05]  /*8690*/  @P2 BRA `(.L_x_143) ;  /* 0x0000000000082947 */ /* 0x002fea0003800000 */
[----:B------:R-:W1:Y:S02]  /*86a0*/  SYNCS.PHASECHK.TRANS64.TRYWAIT P0, [UR5+0x30850], R0 ;  /* 0x03085000ff0075a7 */ /* 0x000e640008000145 */
[----:B-1----:R-:W-:Y:S05]  /*86b0*/  @!P0 BRA `(.L_x_144) ;  /* 0x0000006000c08947 */ /* 0x002fea0003800000 */
.L_x_143:
[----:B------:R-:W-:Y:S01]  /*86c0*/  UIADD3 UR40, UR40, 0x400, URZ ;  /* 0x0000040028287890 */ /* 0x000fe2000fffe03f */
[----:B------:R-:W-:Y:S01]  /*86d0*/  WARPGROUP.ARRIVE ;  /* 0x00000000000079c5 */ /* 0x000fe20000000000 */
[----:B------:R-:W-:Y:S01]  /*86e0*/  UIADD3 UR25, UR25, 0x1e800, URZ ;  /* 0x0001e80019197890 */ /* 0x000fe2000fffe03f */
[----:B01----:R-:W0:Y:S01]  /*86f0*/  SHFL.BFLY PT, R0, R5, 0x2, 0x1f ;  /* 0x0c401f0005007f89 */ /* 0x003e2200000e0000 */
[----:B------:R-:W-:Y:S01]  /*8700*/  USHF.R.U32.HI UR40, URZ, 0x4, UR40 ;  /* 0x000000043f287899 */ /* 0x000fe20008011628 */
[----:B------:R-:W-:Y:S01]  /*8710*/  IMAD.MOV.U32 R21, RZ, RZ, RZ ;  /* 0x000000ffff157224 */ /* 0x000fe200078e00ff */
[----:B------:R-:W-:Y:S01]  /*8720*/  USHF.R.U32.HI UR25, URZ, 0x4, UR25 ;  /* 0x000000043f197899 */ /* 0x000fe20008011619 */
[----:B------:R-:W1:Y:S01]  /*8730*/  SHFL.BFLY PT, R3, R4, 0x2, 0x1f ;  /* 0x0c401f0004037f89 */ /* 0x000e6200000e0000 */
[----:B------:R-:W-:Y:S01]  /*8740*/  ULOP3.LUT UR6, UR40, 0x3fff, URZ, 0xc0, !UPT ;  /* 0x00003fff28067892 */ /* 0x000fe2000f8ec03f */
[----:B------:R-:W-:Y:S01]  /*8750*/  IMAD.U32 R12, RZ, RZ, UR26 ;  /* 0x0000001aff0c7e24 */ /* 0x000fe2000f8e00ff */
[----:B------:R-:W-:-:S02]  /*8760*/  ULOP3.LUT UR4, UR25, 0x3fff, URZ, 0xc0, !UPT ;  /* 0x00003fff19047892 */ /* 0x000fc4000f8ec03f */
[----:B------:R-:W-:Y:S02]  /*8770*/  UIMAD UR6, UR39, 0x600, UR6 ;  /* 0x00000600270678a4 */ /* 0x000fe4000f8e0206 */
[----:B------:R-:W-:Y:S01]  /*8780*/  ULOP3.LUT UR4, UR4, 0x10000, URZ, 0xfc, !UPT ;  /* 0x0001000004047892 */ /* 0x000fe2000f8efc3f */
[----:B------:R-:W-:Y:S01]  /*8790*/  UMOV UR11, 0x40000040 ;  /* 0x40000040000b7882 */ /* 0x000fe20000000000 */
[----:B------:R-:W-:Y:S01]  /*87a0*/  UMOV UR9, 0x40000040 ;  /* 0x4000004000097882 */ /* 0x000fe20000000000 */
[----:B------:R-:W-:Y:S02]  /*87b0*/  UIADD3 UR39, UR39, 0x1, URZ ;  /* 0x0000000127277890 */ /* 0x000fe4000fffe03f */
[----:B------:R-:W-:Y:S02]  /*87c0*/  UMOV UR10, UR6 ;  /* 0x00000006000a7c82 */ /* 0x000fe40008000000 */
[----:B------:R-:W-:Y:S01]  /*87d0*/  UMOV UR8, UR4 ;  /* 0x0000000400087c82 */ /* 0x000fe20008000000 */
[----:B------:R-:W-:Y:S01]  /*87e0*/  UISETP.NE.AND UP0, UPT, UR39, 0x2, UPT ;  /* 0x000000022700788c */ /* 0x000fe2000bf05270 */
[----:B------:R-:W-:Y:S01]  /*87f0*/  HGMMA.64x64x16.F32.BF16 R120, gdesc[UR8].tnspB, R120, gsb0 ;  /* 0x40e00000087879f0 */ /* 0x000fe20008001878 */
[----:B------:R-:W-:-:S02]  /*8800*/  UIADD3 UR10, UR6, 0x80, URZ ;  /* 0x00000080060a7890 */ /* 0x000fc4000fffe03f */
[----:B------:R-:W-:Y:S01]  /*8810*/  UIADD3 UR8, UR4, 0x2, URZ ;  /* 0x0000000204087890 */ /* 0x000fe2000fffe03f */
[----:B0-----:R-:W-:Y:S01]  /*8820*/  FADD.FTZ R6, R0, R5 ;  /* 0x0000000500067221 */ /* 0x001fe20000010000 */
[----:B------:R-:W-:Y:S01]  /*8830*/  UMOV UR11, 0x40000040 ;  /* 0x40000040000b7882 */ /* 0x000fe20000000000 */
[----:B------:R-:W-:Y:S01]  /*8840*/  UMOV UR9, 0x40000040 ;  /* 0x4000004000097882 */ /* 0x000fe20000000000 */
[----:B------:R-:W-:Y:S01]  /*8850*/  UIADD3 UR37, UR37, 0x1, URZ ;  /* 0x0000000125257890 */ /* 0x000fe2000fffe03f */
[----:B-1----:R-:W-:Y:S01]  /*8860*/  FADD.FTZ R3, R3, R4 ;  /* 0x0000000403037221 */ /* 0x002fe20000010000 */
[----:B------:R-:W0:Y:S01]  /*8870*/  SHFL.BFLY PT, R7, R6, 0x1, 0x1f ;  /* 0x0c201f0006077f89 */ /* 0x000e2200000e0000 */
[----:B------:R-:W-:Y:S01]  /*8880*/  IMAD.U32 R4, RZ, RZ, UR26 ;  /* 0x0000001aff047e24 */ /* 0x000fe2000f8e00ff */
[----:B------:R-:W-:Y:S02]  /*8890*/  USEL UR39, UR39, URZ, UP0 ;  /* 0x0000003f27277287 */ /* 0x000fe40008000000 */
[----:B------:R-:W1:Y:S01]  /*88a0*/  SHFL.BFLY PT, R0, R3, 0x1, 0x1f ;  /* 0x0c201f0003007f89 */ /* 0x000e6200000e0000 */
[----:B0-----:R-:W-:Y:S01]  /*88b0*/  FADD.FTZ R10, R6, R7 ;  /* 0x00000007060a7221 */ /* 0x001fe20000010000 */
[----:B------:R-:W-:Y:S01]  /*88c0*/  IMAD.U32 R6, RZ, RZ, UR5 ;  /* 0x00000005ff067e24 */ /* 0x000fe2000f8e00ff */
[----:B------:R-:W-:Y:S01]  /*88d0*/  MOV R7, RZ ;  /* 0x000000ff00077202 */ /* 0x000fe20000000f00 */
[----:B-1----:R-:W-:-:S02]  /*88e0*/  FADD.FTZ R9, R3, R0 ;  /* 0x0000000003097221 */ /* 0x002fc40000010000 */
[----:B------:R-:W-:Y:S01]  /*88f0*/  FSETP.NE.FTZ.AND P2, PT, R10, RZ, PT ;  /* 0x000000ff0a00720b */ /* 0x000fe20003f55000 */
[----:B------:R-:W-:Y:S01]  /*8900*/  @!P1 VIADD R6, R6, 0x30860 ;  /* 0x0003086006069836 */ /* 0x000fe20000000000 */
[----:B------:R-:W-:Y:S01]  /*8910*/  MOV R0, 0xff800000 ;  /* 0xff80000000007802 */ /* 0x000fe20000000f00 */
[----:B------:R-:W-:Y:S01]  /*8920*/  IMAD.MOV.U32 R3, RZ, RZ, -0x800000 ;  /* 0xff800000ff037424 */ /* 0x000fe200078e00ff */
[----:B------:R-:W-:Y:S02]  /*8930*/  FSETP.NE.FTZ.AND P0, PT, R9, RZ, PT ;  /* 0x000000ff0900720b */ /* 0x000fe40003f15000 */
[----:B------:R-:W-:-:S07]  /*8940*/  @!P1 PRMT R6, RZ, 0x654, R6 ;  /* 0x00000654ff069816 */ /* 0x000fce0000000006 */
[----:B------:R-:W0:Y:S01]  /*8950*/  @P2 MUFU.LG2 R8, R10 ;  /* 0x0000000a00082308 */ /* 0x000e220000000c00 */
[----:B------:R-:W-:-:S03]  /*8960*/  @P2 FMUL.FTZ R12, R12, 0.69314718246459960938 ;  /* 0x3f3172180c0c2820 */ /* 0x000fc60000410000 */
[----:B------:R-:W-:-:S04]  /*8970*/  @P0 FMUL.FTZ R4, R4, 0.69314718246459960938 ;  /* 0x3f31721804040820 */ /* 0x000fc80000410000 */
[----:B------:R-:W1:Y:S08]  /*8980*/  @P0 MUFU.LG2 R5, R9 ;  /* 0x0000000900050308 */ /* 0x000e700000000c00 */
[----:B------:R0:W2:Y:S08]  /*8990*/  @P0 MUFU.RCP R21, R9 ;  /* 0x0000000900150308 */ /* 0x0000b00000001000 */
[----:B------:R-:W3:Y:S01]  /*89a0*/  @P2 MUFU.RCP R7, R10 ;  /* 0x0000000a00072308 */ /* 0x000ee20000001000 */
[----:B------:R-:W-:-:S02]  /*89b0*/  WARPGROUP.DEPBAR.LE gsb0, 0x0 ;  /* 0x00008000000079c5 */ /* 0x000fc40000010000 */
[----:B------:R-:W-:Y:S01]  /*89c0*/  WARPGROUP.ARRIVE ;  /* 0x00000000000079c5 */ /* 0x000fe20000000000 */
[----:B0-----:R-:W-:Y:S01]  /*89d0*/  @P2 FMUL.FTZ R9, R8, 0.69314718246459960938 ;  /* 0x3f31721808092820 */ /* 0x001fe20000410000 */
[----:B-1----:R-:W-:-:S03]  /*89e0*/  @P0 FMUL.FTZ R5, R5, 0.69314718246459960938 ;  /* 0x3f31721805050820 */ /* 0x002fc60000410000 */
[----:B------:R-:W-:Y:S01]  /*89f0*/  @P2 FFMA.FTZ R0, R12, R102, R9 ;  /* 0x000000660c002223 */ /* 0x000fe20000010009 */
[----:B------:R-:W-:Y:S01]  /*8a00*/  HGMMA.64x64x16.F32.BF16 R120, gdesc[UR8].tnspB, R120, gsb0 ;  /* 0x40e00000087879f0 */ /* 0x000fe20008001878 */
[----:B------:R-:W-:Y:S01]  /*8a10*/  UIADD3 UR10, UR6, 0x100, URZ ;  /* 0x00000100060a7890 */ /* 0x000fe2000fffe03f */
[----:B------:R-:W-:Y:S01]  /*8a20*/  @P0 FFMA.FTZ R3, R4, R93, R5 ;  /* 0x0000005d04030223 */ /* 0x000fe20000010005 */
[----:B------:R-:W-:Y:S01]  /*8a30*/  UIADD3 UR8, UR4, 0x4, URZ ;  /* 0x0000000404087890 */ /* 0x000fe2000fffe03f */
[----:B------:R-:W-:Y:S01]  /*8a40*/  PLOP3.LUT P0, PT, PT, PT, PT, 0x8, 0x0 ;  /* 0x000000000000781c */ /* 0x000fe20003f0e170 */
        /* <DEDUP_REMOVED lines=65> */
[----:B------:R-:W-:-:S04]  /*8e60*/  USEL UR4, URZ, 0x1, UP0 ;  /* 0x000000013f047887 */ /* 0x000fc80008000000 */
[----:B------:R-:W-:Y:S01]  /*8e70*/  ULOP3.LUT UR38, UR38, UR4, URZ, 0x3c, !UPT ;  /* 0x0000000426267292 */ /* 0x000fe2000f8e3c3f */
[----:B------:R-:W-:Y:S02]  /*8e80*/  WARPGROUP.DEPBAR.LE gsb0, 0x0 ;  /* 0x00008000000079c5 */ /* 0x000fe40000010000 */
[----:B------:R-:W-:-:S06]  /*8e90*/  WARPGROUP.ARRIVE ;  /* 0x00000000000079c5 */ /* 0x000fcc0000000000 */
[----:B------:R-:W-:Y:S03]  /*8ea0*/  HGMMA.64x64x16.F32.BF16 R120, gdesc[UR8].tnspB, R120, gsb0 ;  /* 0x40e00000087879f0 */ /* 0x000fe60008001878 */
[----:B------:R-:W-:Y:S02]  /*8eb0*/  WARPGROUP.DEPBAR.LE gsb0, 0x0 ;  /* 0x00008000000079c5 */ /* 0x000fe40000010000 */
[----:B------:R0:W-:Y:S01]  /*8ec0*/  @!P1 SYNCS.ARRIVE.TRANS64.RED.A1T0 RZ, [R6+URZ], RZ ;  /* 0x000000ff06ff99a7 */ /* 0x0001e2000810043f */
[-C--:B--2---:R-:W-:Y:S01]  /*8ed0*/  FMUL.FTZ R50, R120, R21.reuse ;  /* 0x0000001578327220 */ /* 0x084fe20000410000 */
        /* <DEDUP_REMOVED lines=15> */
[-C--:B---3--:R-:W-:Y:S01]  /*8fd0*/  FMUL.FTZ R48, R122, R7.reuse ;  /* 0x000000077a307220 */ /* 0x088fe20000410000 */
        /* <DEDUP_REMOVED lines=14> */
[----:B0-----:R-:W-:-:S07]  /*90c0*/  FMUL.FTZ R151, R151, R7 ;  /* 0x0000000797977220 */ /* 0x001fce0000410000 */
.L_x_124:
[----:B------:R-:W0:Y:S08]  /*90d0*/  S2UR UR4, SR_CgaCtaId ;  /* 0x00000000000479c3 */ /* 0x000e300000008800 */
[----:B------:R-:W-:Y:S06]  /*90e0*/  BAR.SYNC.DEFER_BLOCKING 0x5, 0x1a0 ;  /* 0x0146800000007b1d */ /* 0x000fec0000010000 */
[----:B------:R-:W-:Y:S01]  /*90f0*/  UMOV UR40, 0x400 ;  /* 0x0000040000287882 */ /* 0x000fe20000000000 */
[----:B------:R-:W-:Y:S01]  /*9100*/  BSSY B0, `(.L_x_145) ;  /* 0x0000194000007945 */ /* 0x000fe20003800000 */
[----:B0-----:R-:W-:-:S09]  /*9110*/  ULEA UR40, UR4, UR40, 0x18 ;  /* 0x0000002804287291 */ /* 0x001fd2000f8ec03f */
[----:B------:R-:W0:Y:S02]  /*9120*/  LDS.128 R24, [UR40+0x308d0] ;  /* 0x0308d028ff187984 */ /* 0x000e240008000c00 */
[----:B0-----:R-:W-:Y:S01]  /*9130*/  R2UR UR5, R26 ;  /* 0x000000001a0572ca */ /* 0x001fe200000e0000 */
[----:B------:R-:W-:Y:S06]  /*9140*/  BAR.ARV 0x4, 0x1a0 ;  /* 0x0106800000007b1d */ /* 0x000fec0000002000 */
[----:B------:R-:W-:Y:S08]  /*9150*/  @P0 BRA `(.L_x_146) ;  /* 0x0000000c00c80947 */ /* 0x000ff00003800000 */
[----:B------:R-:W2:Y:S01]  /*9160*/  LDL R4, [R1+0x1c] ;  /* 0x00001c0001047983 */ /* 0x000ea20000100800 */
[----:B------:R-:W0:Y:S01]  /*9170*/  S2UR UR4, SR_SWINHI ;  /* 0x00000000000479c3 */ /* 0x000e220000002f00 */
[----:B------:R-:W-:Y:S01]  /*9180*/  USHF.L.U32 UR8, UR41, 0x2, URZ ;  /* 0x0000000229087899 */ /* 0x000fe2000800063f */
[----:B------:R-:W-:Y:S01]  /*9190*/  F2FP.BF16.F32.PACK_AB R12, R12, R33 ;  /* 0x000000210c0c723e */ /* 0x000fe200000010ff */
[----:B------:R-:W-:Y:S01]  /*91a0*/  USHF.L.U64.HI UR9, UR41, 0x2, UR42 ;  /* 0x0000000229097899 */ /* 0x000fe2000801022a */
[----:B------:R-:W-:Y:S02]  /*91b0*/  F2FP.BF16.F32.PACK_AB R13, R13, R34 ;  /* 0x000000220d0d723e */ /* 0x000fe400000010ff */
[----:B------:R-:W-:Y:S02]  /*91c0*/  F2FP.BF16.F32.PACK_AB R14, R14, R31 ;  /* 0x0000001f0e0e723e */ /* 0x000fe400000010ff */
[----:B------:R-:W-:Y:S02]  /*91d0*/  F2FP.BF16.F32.PACK_AB R15, R15, R32 ;  /* 0x000000200f0f723e */ /* 0x000fe400000010ff */
[----:B------:R-:W-:-:S02]  /*91e0*/  F2FP.BF16.F32.PACK_AB R148, R29, R30 ;  /* 0x0000001e1d94723e */ /* 0x000fc400000010ff */
[----:B------:R-:W-:Y:S02]  /*91f0*/  F2FP.BF16.F32.PACK_AB R149, R23, R28 ;  /* 0x0000001c1795723e */ /* 0x000fe400000010ff */
[----:B------:R-:W-:Y:S02]  /*9200*/  F2FP.BF16.F32.PACK_AB R150, R21, R22 ;  /* 0x000000161596723e */ /* 0x000fe400000010ff */
[----:B------:R-:W-:Y:S01]  /*9210*/  F2FP.BF16.F32.PACK_AB R151, R151, R20 ;  /* 0x000000149797723e */ /* 0x000fe200000010ff */
[----:B------:R-:W-:Y:S01]  /*9220*/  UMOV UR6, UR40 ;  /* 0x0000002800067c82 */ /* 0x000fe20008000000 */
[----:B0-----:R-:W-:Y:S01]  /*9230*/  UMOV UR7, UR4 ;  /* 0x0000000400077c82 */ /* 0x001fe20008000000 */
[----:B------:R-:W-:Y:S02]  /*9240*/  IMAD.U32 R18, RZ, RZ, UR6 ;  /* 0x00000006ff127e24 */ /* 0x000fe4000f8e00ff */
[----:B------:R-:W-:Y:S01]  /*9250*/  IMAD.U32 R19, RZ, RZ, UR7 ;  /* 0x00000007ff137e24 */ /* 0x000fe2000f8e00ff */
[----:B------:R-:W-:-:S02]  /*9260*/  ULDC.64 UR6, c[0x0][0xbd8] ;  /* 0x0002f60000067ab9 */ /* 0x000fc40000000a00 */
[----:B------:R-:W-:Y:S02]  /*9270*/  UIADD3 UR4, UP1, UR8, UR6, URZ ;  /* 0x0000000608047290 */ /* 0x000fe4000ff3e03f */
[----:B------:R-:W-:Y:S02]  /*9280*/  UISETP.NE.U32.AND UP0, UPT, UR6, URZ, UPT ;  /* 0x0000003f0600728c */ /* 0x000fe4000bf05070 */
[----:B------:R-:W-:Y:S02]  /*9290*/  UIADD3.X UR6, UR9, UR7, URZ, UP1, !UPT ;  /* 0x0000000709067290 */ /* 0x000fe40008ffe43f */
[----:B------:R-:W-:Y:S01]  /*92a0*/  UISETP.NE.AND.EX UP0, UPT, UR7, URZ, UPT, UP0 ;  /* 0x0000003f0700728c */ /* 0x000fe2000bf05300 */
[----:B------:R-:W0:Y:S01]  /*92b0*/  LDC R24, c[0x0][0xa88] ;  /* 0x0002a200ff187b82 */ /* 0x000e220000000800 */
[----:B------:R-:W-:Y:S02]  /*92c0*/  IMAD.U32 R20, RZ, RZ, UR4 ;  /* 0x00000004ff147e24 */ /* 0x000fe4000f8e00ff */
[----:B------:R-:W-:Y:S01]  /*92d0*/  IMAD.U32 R21, RZ, RZ, UR6 ;  /* 0x00000006ff157e24 */ /* 0x000fe2000f8e00ff */
[----:B------:R-:W-:-:S02]  /*92e0*/  ULDC.64 UR6, c[0x0][0xbe0] ;  /* 0x0002f80000067ab9 */ /* 0x000fc40000000a00 */
[----:B------:R-:W-:-:S04]  /*92f0*/  UISETP.NE.U32.AND UP1, UPT, UR6, URZ, UPT ;  /* 0x0000003f0600728c */ /* 0x000fc8000bf25070 */
[----:B------:R-:W-:-:S11]  /*9300*/  UISETP.NE.AND.EX UP1, UPT, UR7, URZ, UPT, UP1 ;  /* 0x0000003f0700728c */ /* 0x000fd6000bf25310 */
[----:B------:R-:W-:-:S04]  /*9310*/  @UP1 UIADD3 UR6, UP2, UR8, UR6, URZ ;  /* 0x0000000608061290 */ /* 0x000fc8000ff5e03f */
[----:B------:R-:W-:Y:S01]  /*9320*/  @UP1 UIADD3.X UR7, UR9, UR7, URZ, UP2, !UPT ;  /* 0x0000000709071290 */ /* 0x000fe200097fe43f */
[----:B------:R-:W-:Y:S01]  /*9330*/  BAR.SYNC.DEFER_BLOCKING 0x1, 0x180 ;  /* 0x0046000000007b1d */ /* 0x000fe20000010000 */
[----:B--2---:R-:W-:-:S03]  /*9340*/  IMAD.WIDE R4, R4, 0x2, R18 ;  /* 0x0000000204047825 */ /* 0x004fc600078e0212 */
[C---:B------:R-:W-:Y:S02]  /*9350*/  IADD3 R11, P2, R4.reuse, 0x20, RZ ;  /* 0x00000020040b7810 */ /* 0x040fe40007f5e0ff */
[C---:B------:R-:W-:Y:S02]  /*9360*/  IADD3 R51, P0, R4.reuse, 0x60, RZ ;  /* 0x0000006004337810 */ /* 0x040fe40007f1e0ff */
[C---:B------:R-:W-:Y:S02]  /*9370*/  IADD3 R9, P1, R4.reuse, 0x40, RZ ;  /* 0x0000004004097810 */ /* 0x040fe40007f3e0ff */
[----:B------:R-:W-:Y:S02]  /*9380*/  LOP3.LUT R7, R4, 0x380, RZ, 0xc0, !PT ;  /* 0x0000038004077812 */ /* 0x000fe400078ec0ff */
[----:B------:R-:W-:Y:S02]  /*9390*/  LOP3.LUT R10, R11, 0x380, RZ, 0xc0, !PT ;  /* 0x000003800b0a7812 */ /* 0x000fe400078ec0ff */
[----:B------:R-:W-:-:S02]  /*93a0*/  LOP3.LUT R6, R51, 0x380, RZ, 0xc0, !PT ;  /* 0x0000038033067812 */ /* 0x000fc400078ec0ff */
[----:B------:R-:W-:Y:S02]  /*93b0*/  LOP3.LUT R8, R9, 0x380, RZ, 0xc0, !PT ;  /* 0x0000038009087812 */ /* 0x000fe400078ec0ff */
[----:B------:R-:W-:Y:S02]  /*93c0*/  SHF.R.U64 R7, R7, 0x3, RZ ;  /* 0x0000000307077819 */ /* 0x000fe400000012ff */
[----:B------:R-:W-:Y:S02]  /*93d0*/  SHF.R.U64 R10, R10, 0x3, RZ ;  /* 0x000000030a0a7819 */ /* 0x000fe400000012ff */
[----:B------:R-:W-:Y:S02]  /*93e0*/  SHF.R.U64 R6, R6, 0x3, RZ ;  /* 0x0000000306067819 */ /* 0x000fe400000012ff */
[----:B------:R-:W-:Y:S02]  /*93f0*/  SHF.R.U64 R8, R8, 0x3, RZ ;  /* 0x0000000308087819 */ /* 0x000fe400000012ff */
[----:B------:R-:W-:Y:S01]  /*9400*/  LOP3.LUT R4, R7, R4, RZ, 0x3c, !PT ;  /* 0x0000000407047212 */ /* 0x000fe200078e3cff */
[--C-:B------:R-:W-:Y:S01]  /*9410*/  IMAD.X R7, RZ, RZ, R5.reuse, P0 ;  /* 0x000000ffff077224 */ /* 0x100fe200000e0605 */
[----:B------:R-:W-:Y:S01]  /*9420*/  LOP3.LUT R10, R10, R11, RZ, 0x3c, !PT ;  /* 0x0000000b0a0a7212 */ /* 0x000fe200078e3cff */
[----:B------:R-:W-:Y:S01]  /*9430*/  IMAD.X R11, RZ, RZ, R5, P2 ;  /* 0x000000ffff0b7224 */ /* 0x000fe200010e0605 */
[----:B------:R-:W-:-:S02]  /*9440*/  LOP3.LUT R6, R6, R51, RZ, 0x3c, !PT ;  /* 0x0000003306067212 */ /* 0x000fc400078e3cff */
[----:B------:R-:W-:Y:S02]  /*9450*/  LOP3.LUT R8, R8, R9, RZ, 0x3c, !PT ;  /* 0x0000000908087212 */ /* 0x000fe400078e3cff */
[-C--:B------:R-:W-:Y:S02]  /*9460*/  IADD3.X R9, RZ, R5.reuse, RZ, P1, !PT ;  /* 0x00000005ff097210 */ /* 0x080fe40000ffe4ff */
[----:B------:R-:W-:Y:S02]  /*9470*/  MOV R53, R4 ;  /* 0x0000000400357202 */ /* 0x000fe40000000f00 */
[----:B------:R-:W-:Y:S02]  /*9480*/  MOV R26, R6 ;  /* 0x00000006001a7202 */ /* 0x000fe40000000f00 */
[----:B------:R-:W-:Y:S02]  /*9490*/  MOV R51, R8 ;  /* 0x0000000800337202 */ /* 0x000fe40000000f00 */
[----:B------:R-:W-:-:S02]  /*94a0*/  MOV R52, R10 ;  /* 0x0000000a00347202 */ /* 0x000fc40000000f00 */
[----:B------:R-:W-:Y:S02]  /*94b0*/  F2FP.BF16.F32.PACK_AB R4, R49, R50 ;  /* 0x000000323104723e */ /* 0x000fe400000010ff */
[----:B------:R-:W-:Y:S02]  /*94c0*/  F2FP.BF16.F32.PACK_AB R5, R47, R48 ;  /* 0x000000302f05723e */ /* 0x000fe400000010ff */
[----:B------:R-:W-:Y:S02]  /*94d0*/  F2FP.BF16.F32.PACK_AB R6, R45, R46 ;  /* 0x0000002e2d06723e */ /* 0x000fe400000010ff */
[----:B------:R-:W-:Y:S02]  /*94e0*/  F2FP.BF16.F32.PACK_AB R7, R43, R44 ;  /* 0x0000002c2b07723e */ /* 0x000fe400000010ff */
[----:B------:R-:W-:Y:S02]  /*94f0*/  F2FP.BF16.F32.PACK_AB R8, R41, R42 ;  /* 0x0000002a2908723e */ /* 0x000fe400000010ff */
[----:B------:R-:W-:Y:S01]  /*9500*/  F2FP.BF16.F32.PACK_AB R9, R39, R40 ;  /* 0x000000282709723e */ /* 0x000fe200000010ff */
[----:B------:R1:W-:Y:S01]  /*9510*/  STSM.16.M88.4 [R53], R4 ;  /* 0x0000000435007844 */ /* 0x0003e20000000200 */
[----:B------:R-:W-:-:S02]  /*9520*/  F2FP.BF16.F32.PACK_AB R10, R37, R38 ;  /* 0x00000026250a723e */ /* 0x000fc400000010ff */
[----:B------:R-:W-:Y:S02]  /*9530*/  F2FP.BF16.F32.PACK_AB R11, R35, R36 ;  /* 0x00000024230b723e */ /* 0x000fe400000010ff */
[----:B------:R-:W-:-:S03]  /*9540*/  PLOP3.LUT P0, PT, PT, PT, UP0, 0x80, 0x0 ;  /* 0x000000000000781c */ /* 0x000fc60003f0f008 */
[----:B------:R2:W-:Y:S04]  /*9550*/  STSM.16.M88.4 [R52], R8 ;  /* 0x0000000834007844 */ /* 0x0005e80000000200 */
[----:B------:R2:W-:Y:S04]  /*9560*/  STSM.16.M88.4 [R51], R12 ;  /* 0x0000000c33007844 */ /* 0x0005e80000000200 */
[----:B------:R2:W-:Y:S01]  /*9570*/  STSM.16.M88.4 [R26], R148 ;  /* 0x000000941a007844 */ /* 0x0005e20000000200 */
[----:B------:R-:W-:Y:S01]  /*9580*/  BAR.SYNC.DEFER_BLOCKING 0x1, 0x180 ;  /* 0x0046000000007b1d */ /* 0x000fe20000010000 */
[----:B------:R-:W-:Y:S01]  /*9590*/  PLOP3.LUT P1, PT, PT, PT, UP1, 0x80, 0x0 ;  /* 0x000000000000781c */ /* 0x000fe20003f2f018 */
[----:B-1----:R-:W-:Y:S01]  /*95a0*/  IMAD.U32 R4, RZ, RZ, UR6 ;  /* 0x00000006ff047e24 */ /* 0x002fe2000f8e00ff */
[----:B------:R-:W-:-:S03]  /*95b0*/  MOV R5, UR7 ;  /* 0x0000000700057c02 */ /* 0x000fc60008000f00 */
[----:B------:R-:W3:Y:S01]  /*95c0*/  @P0 LDG.E R22, desc[UR46][R20.64] ;  /* 0x0000002e14160981 */ /* 0x000ee2000c1e1900 */
[----:B------:R-:W-:-:S07]  /*95d0*/  UMOV UR4, URZ ;  /* 0x0000003f00047c82 */ /* 0x000fce0008000000 */
[----:B0-----:R2:W5:Y:S01]  /*95e0*/  @P1 LDG.E R24, desc[UR46][R4.64] ;  /* 0x0000002e04181981 */ /* 0x001562000c1e1900 */
[----:B---3--:R-:W-:Y:S01]  /*95f0*/  @P0 R2UR UR4, R22 ;  /* 0x00000000160402ca */ /* 0x008fe200000e0000 */
[----:B--2---:R-:W-:-:S14]  /*9600*/  @P1 BRA `(.L_x_147) ;  /* 0x0000000000101947 */ /* 0x004fdc0003800000 */
[----:B------:R-:W-:Y:S05]  /*9610*/  @!P0 BRA `(.L_x_147) ;  /* 0x00000000000c8947 */ /* 0x000fea0003800000 */
[----:B------:R-:W2:Y:S04]  /*9620*/  LDG.E R5, desc[UR46][R20.64] ;  /* 0x0000002e14057981 */ /* 0x000ea8000c1e1900 */
[----:B-----5:R-:W2:Y:S02]  /*9630*/  LDG.E R24, desc[UR46][R20.64+0x4] ;  /* 0x0000042e14187981 */ /* 0x020ea4000c1e1900 */
[----:B--2---:R-:W-:-:S07]  /*9640*/  IMAD.IADD R24, R24, 0x1, -R5 ;  /* 0x0000000118187824 */ /* 0x004fce00078e0a05 */
.L_x_147:
[----:B------:R-:W2:Y:S04]  /*9650*/  LDL R5, [R1+0x18] ;  /* 0x0000180001057983 */ /* 0x000ea80000100800 */
[----:B------:R-:W3:Y:S01]  /*9660*/  LDL R32, [R1+0x8] ;  /* 0x0000080001207983 */ /* 0x000ee20000100800 */
[----:B------:R-:W-:Y:S01]  /*9670*/  USHF.R.S32.HI UR11, URZ, 0x1f, UR43 ;  /* 0x0000001f3f0b7899 */ /* 0x000fe2000801142b */
[----:B------:R-:W-:Y:S02]  /*9680*/  ULDC.64 UR12, c[0x0][0xb70] ;  /* 0x0002dc00000c7ab9 */ /* 0x000fe40000000a00 */
[----:B------:R-:W2:Y:S01]  /*9690*/  LDL.LU R26, [R1+0xc] ;  /* 0x00000c00011a7983 */ /* 0x000ea20000300800 */
[----:B------:R-:W-:Y:S02]  /*96a0*/  USHF.R.S32.HI UR9, URZ, 0x1f, UR4 ;  /* 0x0000001f3f097899 */ /* 0x000fe40008011404 */
[----:B------:R-:W-:Y:S01]  /*96b0*/  UIMAD UR10, UR11, UR12, URZ ;  /* 0x0000000c0b0a72a4 */ /* 0x000fe2000f8e023f */
[----:B------:R-:W0:Y:S01]  /*96c0*/  S2R R4, SR_TID.X ;  /* 0x0000000000047919 */ /* 0x000e220000002100 */
[----:B------:R-:W-:Y:S01]  /*96d0*/  UMOV UR8, UR4 ;  /* 0x0000000400087c82 */ /* 0x000fe20008000000 */
[----:B------:R-:W-:-:S02]  /*96e0*/  USEL UR42, UR42, URZ, !UP0 ;  /* 0x0000003f2a2a7287 */ /* 0x000fc4000c000000 */
[----:B------:R-:W-:Y:S02]  /*96f0*/  UIMAD.WIDE.U32 UR6, UR43, UR12, UR8 ;  /* 0x0000000c2b0672a5 */ /* 0x000fe4000f8e0008 */
[----:B------:R-:W-:Y:S02]  /*9700*/  UIMAD UR10, UR43, UR13, UR10 ;  /* 0x0000000d2b0a72a4 */ /* 0x000fe4000f8e020a */
[----:B------:R-:W-:Y:S01]  /*9710*/  USEL UR41, UR41, URZ, !UP0 ;  /* 0x0000003f29297287 */ /* 0x000fe2000c000000 */
[----:B------:R-:W-:Y:S01]  /*9720*/  ULDC.64 UR12, c[0x0][0xb78] ;  /* 0x0002de00000c7ab9 */ /* 0x000fe20000000a00 */
[----:B------:R-:W-:Y:S02]  /*9730*/  UIADD3 UR7, UR7, UR10, URZ ;  /* 0x0000000a07077290 */ /* 0x000fe4000fffe03f */
[----:B------:R-:W-:Y:S02]  /*9740*/  UIMAD UR8, UR42, UR12, URZ ;  /* 0x0000000c2a0872a4 */ /* 0x000fe4000f8e023f */
[----:B------:R-:W-:-:S02]  /*9750*/  UIMAD.WIDE.U32 UR6, UR41, UR12, UR6 ;  /* 0x0000000c290672a5 */ /* 0x000fc4000f8e0006 */
[----:B------:R-:W-:-:S03]  /*9760*/  UIMAD UR8, UR41, UR13, UR8 ;  /* 0x0000000d290872a4 */ /* 0x000fc6000f8e0208 */
[----:B------:R-:W-:-:S03]  /*9770*/  ULDC.64 UR12, c[0x0][0xaa0] ;  /* 0x0002a800000c7ab9 */ /* 0x000fc60000000a00 */
[----:B------:R-:W-:Y:S01]  /*9780*/  MOV R7, UR8 ;  /* 0x0000000800077c02 */ /* 0x000fe20008000f00 */
[----:B0-----:R-:W-:-:S05]  /*9790*/  VIADD R6, R4, 0xffffff80 ;  /* 0xffffff8004067836 */ /* 0x001fca0000000000 */
[----:B------:R-:W-:-:S04]  /*97a0*/  SHF.R.S32.HI R8, RZ, 0x1f, R6 ;  /* 0x0000001fff087819 */ /* 0x000fc80000011406 */
[----:B------:R-:W-:-:S04]  /*97b0*/  LEA.HI R8, R8, R6, RZ, 0x7 ;  /* 0x0000000608087211 */ /* 0x000fc800078f38ff */
[----:B------:R-:W-:-:S05]  /*97c0*/  LOP3.LUT R8, R8, 0xffffff80, RZ, 0xc0, !PT ;  /* 0xffffff8008087812 */ /* 0x000fca00078ec0ff */
[----:B------:R-:W-:-:S05]  /*97d0*/  IMAD.IADD R8, R6, 0x1, -R8 ;  /* 0x0000000106087824 */ /* 0x000fca00078e0a08 */
[----:B------:R-:W-:Y:S02]  /*97e0*/  LOP3.LUT P0, RZ, R8, 0x3, RZ, 0xc0, !PT ;  /* 0x0000000308ff7812 */ /* 0x000fe4000780c0ff */
[----:B------:R-:W-:Y:S02]  /*97f0*/  MOV R33, UR12 ;  /* 0x0000000c00217c02 */ /* 0x000fe40008000f00 */
[----:B------:R-:W-:Y:S01]  /*9800*/  SHF.R.S32.HI R157, RZ, 0x1f, R156 ;  /* 0x0000001fff9d7819 */ /* 0x000fe2000001149c */
[----:B------:R-:W-:Y:S01]  /*9810*/  BSSY B1, `(.L_x_148) ;  /* 0x0000057000017945 */ /* 0x000fe20003800000 */
[----:B--2---:R-:W-:Y:S02]  /*9820*/  IMAD R9, R26, 0xc0, R5 ;  /* 0x000000c01a097824 */ /* 0x004fe400078e0205 */
[----:B---3--:R-:W-:-:S03]  /*9830*/  IMAD R5, R156, 0x40, R32 ;  /* 0x000000409c057824 */ /* 0x008fc600078e0220 */
[----:B------:R-:W-:Y:S01]  /*9840*/  SHF.R.S32.HI R4, RZ, 0x1f, R9 ;  /* 0x0000001fff047819 */ /* 0x000fe20000011409 */
[----:B------:R-:W-:Y:S01]  /*9850*/  IMAD.WIDE R18, R5, 0x2, R18 ;  /* 0x0000000205127825 */ /* 0x000fe200078e0212 */
[----:B------:R-:W-:-:S03]  /*9860*/  IADD3 R6, P1, R9, UR6, RZ ;  /* 0x0000000609067c10 */ /* 0x000fc6000ff3e0ff */
[C---:B------:R-:W-:Y:S01]  /*9870*/  VIADD R5, R9.reuse, 0x8 ;  /* 0x0000000809057836 */ /* 0x040fe20000000000 */
[----:B------:R-:W-:Y:S01]  /*9880*/  IADD3.X R7, R4, UR7, R7, P1, !PT ;  /* 0x0000000704077c10 */ /* 0x000fe20008ffe407 */
[----:B------:R-:W-:Y:S01]  /*9890*/  ULDC.64 UR6, c[0x0][0xb40] ;  /* 0x0002d00000067ab9 */ /* 0x000fe20000000a00 */
[----:B------:R-:W-:Y:S02]  /*98a0*/  IADD3 R11, P3, R18, 0x3000, RZ ;  /* 0x00003000120b7810 */ /* 0x000fe40007f7e0ff */
[C---:B------:R-:W-:Y:S02]  /*98b0*/  LEA R30, P2, R6.reuse, UR6, 0x2 ;  /* 0x00000006061e7c11 */ /* 0x040fe4000f8410ff */
[-C--:B-----5:R-:W-:Y:S01]  /*98c0*/  ISETP.GE.OR P1, PT, R9, R24.reuse, P0 ;  /* 0x000000180900720c */ /* 0x0a0fe20000726670 */
[----:B------:R-:W-:Y:S01]  /*98d0*/  UIMAD UR6, UR9, UR12, URZ ;  /* 0x0000000c090672a4 */ /* 0x000fe2000f8e023f */
[----:B------:R-:W-:Y:S01]  /*98e0*/  LEA.HI.X R31, R6, UR7, R7, 0x2, P2 ;  /* 0x00000007061f7c11 */ /* 0x000fe200090f1407 */
[----:B------:R-:W-:Y:S01]  /*98f0*/  IMAD.MOV.U32 R28, RZ, RZ, R32 ;  /* 0x000000ffff1c7224 */ /* 0x000fe200078e0020 */
[C---:B------:R-:W-:Y:S01]  /*9900*/  IADD3 R15, P2, R18.reuse, 0x1800, RZ ;  /* 0x00001800120f7810 */ /* 0x040fe20007f5e0ff */
[----:B------:R-:W-:Y:S01]  /*9910*/  IMAD.X R9, RZ, RZ, R19, P3 ;  /* 0x000000ffff097224 */ /* 0x000fe200018e0613 */
[----:B------:R-:W-:Y:S01]  /*9920*/  IADD3 R7, P4, R18, 0x4800, RZ ;  /* 0x0000480012077810 */ /* 0x000fe20007f9e0ff */
[----:B------:R-:W-:Y:S01]  /*9930*/  ULDC.64 UR8, c[0x0][0xae8] ;  /* 0x0002ba0000087ab9 */ /* 0x000fe20000000a00 */
[----:B------:R-:W-:-:S02]  /*9940*/  ISETP.GE.OR P0, PT, R5, R24, P0 ;  /* 0x000000180500720c */ /* 0x000fc40000706670 */
[----:B------:R-:W-:Y:S01]  /*9950*/  SHF.R.S32.HI R29, RZ, 0x1f, R32 ;  /* 0x0000001fff1d7819 */ /* 0x000fe20000011420 */
[----:B------:R-:W-:Y:S01]  /*9960*/  UIMAD UR6, UR4, UR13, UR6 ;  /* 0x0000000d040672a4 */ /* 0x000fe2000f8e0206 */
[----:B------:R-:W-:Y:S01]  /*9970*/  LOP3.LUT R5, R18, 0x380, RZ, 0xc0, !PT ;  /* 0x0000038012057812 */ /* 0x000fe200078ec0ff */
[----:B------:R-:W-:Y:S01]  /*9980*/  IMAD.X R13, RZ, RZ, R19, P2 ;  /* 0x000000ffff0d7224 */ /* 0x000fe200010e0613 */
[----:B------:R-:W-:Y:S01]  /*9990*/  LOP3.LUT R8, R15, 0x380, RZ, 0xc0, !PT ;  /* 0x000003800f087812 */ /* 0x000fe200078ec0ff */
[----:B------:R-:W-:Y:S01]  /*99a0*/  @!P1 STG.E desc[UR46][R30.64], R3 ;  /* 0x000000031e009986 */ /* 0x000fe2000c10192e */
[----:B------:R-:W-:Y:S02]  /*99b0*/  LOP3.LUT R6, R11, 0x380, RZ, 0xc0, !PT ;  /* 0x000003800b067812 */ /* 0x000fe400078ec0ff */
[----:B------:R-:W-:Y:S02]  /*99c0*/  LOP3.LUT R4, R7, 0x380, RZ, 0xc0, !PT ;  /* 0x0000038007047812 */ /* 0x000fe400078ec0ff */
[----:B------:R-:W-:Y:S01]  /*99d0*/  SHF.R.U64 R5, R5, 0x3, RZ ;  /* 0x0000000305057819 */ /* 0x000fe200000012ff */
[----:B------:R0:W-:Y:S01]  /*99e0*/  @!P0 STG.E desc[UR46][R30.64+0x20], R0 ;  /* 0x000020001e008986 */ /* 0x0001e2000c10192e */
[----:B------:R-:W-:-:S02]  /*99f0*/  SHF.R.U64 R8, R8, 0x3, RZ ;  /* 0x0000000308087819 */ /* 0x000fc400000012ff */
[----:B------:R-:W-:Y:S02]  /*9a00*/  SHF.R.U64 R6, R6, 0x3, RZ ;  /* 0x0000000306067819 */ /* 0x000fe400000012ff */
[----:B------:R-:W-:Y:S01]  /*9a10*/  SHF.R.U64 R4, R4, 0x3, RZ ;  /* 0x0000000304047819 */ /* 0x000fe200000012ff */
[----:B------:R-:W-:Y:S01]  /*9a20*/  IMAD.WIDE.U32 R28, R33, UR4, R28 ;  /* 0x00000004211c7c25 */ /* 0x000fe2000f8e001c */
[----:B------:R-:W-:Y:S02]  /*9a30*/  LOP3.LUT R18, R5, R18, RZ, 0x3c, !PT ;  /* 0x0000001205127212 */ /* 0x000fe400078e3cff */
[----:B------:R-:W-:Y:S01]  /*9a40*/  LOP3.LUT R12, R8, R15, RZ, 0x3c, !PT ;  /* 0x0000000f080c7212 */ /* 0x000fe200078e3cff */
[----:B------:R-:W-:Y:S01]  /*9a50*/  IMAD.X R5, RZ, RZ, R19, P4 ;  /* 0x000000ffff057224 */ /* 0x000fe200020e0613 */
[----:B------:R-:W-:Y:S02]  /*9a60*/  LOP3.LUT R8, R6, R11, RZ, 0x3c, !PT ;  /* 0x0000000b06087212 */ /* 0x000fe400078e3cff */
[----:B------:R-:W-:Y:S01]  /*9a70*/  LOP3.LUT R4, R4, R7, RZ, 0x3c, !PT ;  /* 0x0000000704047212 */ /* 0x000fe200078e3cff */
[----:B------:R-:W-:Y:S01]  /*9a80*/  VIADD R29, R29, UR6 ;  /* 0x000000061d1d7c36 */ /* 0x000fe20008000000 */
[----:B------:R-:W-:Y:S01]  /*9a90*/  ULDC.64 UR6, c[0x0][0xae0] ;  /* 0x0002b80000067ab9 */ /* 0x000fe20000000a00 */
[----:B------:R1:W5:Y:S01]  /*9aa0*/  LD.E.128 R20, desc[UR46][R18.64] ;  /* 0x0000002e12147980 */ /* 0x000362000c101d00 */
[----:B------:R-:W-:-:S03]  /*9ab0*/  UIMAD UR4, UR11, UR6, URZ ;  /* 0x000000060b0472a4 */ /* 0x000fc6000f8e023f */
[----:B------:R-:W5:Y:S04]  /*9ac0*/  LD.E.128 R12, desc[UR46][R12.64] ;  /* 0x0000002e0c0c7980 */ /* 0x000f68000c101d00 */
[----:B------:R-:W5:Y:S04]  /*9ad0*/  LD.E.128 R8, desc[UR46][R8.64] ;  /* 0x0000002e08087980 */ /* 0x000f68000c101d00 */
[----:B------:R-:W5:Y:S01]  /*9ae0*/  LD.E.128 R4, desc[UR46][R4.64] ;  /* 0x0000002e04047980 */ /* 0x000f62000c101d00 */
[----:B-1----:R-:W-:Y:S01]  /*9af0*/  IMAD.U32 R19, RZ, RZ, UR6 ;  /* 0x00000006ff137e24 */ /* 0x002fe2000f8e00ff */
[----:B------:R-:W-:Y:S01]  /*9b00*/  UIMAD UR6, UR43, UR7, UR4 ;  /* 0x000000072b0672a4 */ /* 0x000fe2000f8e0204 */
[----:B0-----:R-:W-:Y:S01]  /*9b10*/  IMAD R31, R26, -0xc0, R24 ;  /* 0xffffff401a1f7824 */ /* 0x001fe200078e0218 */
[----:B------:R-:W-:Y:S01]  /*9b20*/  @!PT LDS RZ, [RZ] ;  /* 0x00000000fffff984 */ /* 0x000fe20000000800 */
[----:B------:R-:W-:Y:S01]  /*9b30*/  @!PT LDS RZ, [RZ] ;  /* 0x00000000fffff984 */ /* 0x000fe20000000800 */
[----:B------:R-:W-:Y:S01]  /*9b40*/  @!PT LDS RZ, [RZ] ;  /* 0x00000000fffff984 */ /* 0x000fe20000000800 */
[----:B------:R-:W-:Y:S01]  /*9b50*/  @!PT LDS RZ, [RZ] ;  /* 0x00000000fffff984 */ /* 0x000fe20000000800 */
[----:B------:R0:W-:Y:S06]  /*9b60*/  MEMBAR.ALL.CTA ;  /* 0x0000000000007992 */ /* 0x0001ec0000008000 */
[----:B0-----:R-:W0:Y:S01]  /*9b70*/  FENCE.VIEW.ASYNC.S ;  /* 0x00000000000073c6 */ /* 0x001e220000000000 */
[----:B------:R-:W-:Y:S01]  /*9b80*/  ULDC UR4, c[0x0][0xa8c] ;  /* 0x0002a30000047ab9 */ /* 0x000fe20000000800 */
[----:B------:R-:W-:Y:S01]  /*9b90*/  VIADD R0, R156, 0x30 ;  /* 0x000000309c007836 */ /* 0x000fe20000000000 */
[----:B------:R-:W-:Y:S01]  /*9ba0*/  ISETP.GE.AND P0, PT, R32, UR4, PT ;  /* 0x0000000420007c0c */ /* 0x000fe2000bf06270 */
[C---:B------:R-:W-:Y:S01]  /*9bb0*/  VIADD R24, R156.reuse, 0x90 ;  /* 0x000000909c187836 */ /* 0x040fe20000000000 */
[----:B------:R-:W-:Y:S01]  /*9bc0*/  IADD3 R3, R156, 0x60, RZ ;  /* 0x000000609c037810 */ /* 0x000fe20007ffe0ff */
[----:B------:R-:W-:Y:S01]  /*9bd0*/  IMAD.WIDE.U32 R18, R19, UR43, R28 ;  /* 0x0000002b13127c25 */ /* 0x000fe2000f8e001c */
[-C--:B------:R-:W-:Y:S01]  /*9be0*/  ISETP.GE.OR P3, PT, R0, R31.reuse, P0 ;  /* 0x0000001f0000720c */ /* 0x080fe20000766670 */
[----:B------:R-:W-:Y:S01]  /*9bf0*/  UIADD3 UR4, UR40, 0x30820, URZ ;  /* 0x0003082028047890 */ /* 0x000fe2000fffe03f */
[-C--:B------:R-:W-:Y:S01]  /*9c00*/  ISETP.GE.OR P1, PT, R3, R31.reuse, P0 ;  /* 0x0000001f0300720c */ /* 0x080fe20000726670 */
[----:B------:R-:W-:Y:S01]  /*9c10*/  VIADD R19, R19, UR6 ;  /* 0x0000000613137c36 */ /* 0x000fe20008000000 */
[-C--:B------:R-:W-:Y:S01]  /*9c20*/  ISETP.GE.OR P2, PT, R24, R31.reuse, P0 ;  /* 0x0000001f1800720c */ /* 0x080fe20000746670 */
[----:B------:R-:W-:Y:S01]  /*9c30*/  UIMAD UR6, UR42, UR8, URZ ;  /* 0x000000082a0672a4 */ /* 0x000fe2000f8e023f */
[----:B------:R-:W-:Y:S01]  /*9c40*/  ISETP.GE.OR P0, PT, R156, R31, P0 ;  /* 0x0000001f9c00720c */ /* 0x000fe20000706670 */
[----:B------:R-:W-:Y:S01]  /*9c50*/  UPRMT UR4, URZ, 0x654, UR4 ;  /* 0x000006543f047896 */ /* 0x000fe20008000004 */
[----:B------:R-:W-:Y:S01]  /*9c60*/  IMAD.U32 R33, RZ, RZ, UR8 ;  /* 0x00000008ff217e24 */ /* 0x000fe2000f8e00ff */
[----:B------:R-:W-:Y:S01]  /*9c70*/  UIMAD UR6, UR41, UR9, UR6 ;  /* 0x00000009290672a4 */ /* 0x000fe2000f8e0206 */
[----:B------:R-:W-:-:S04]  /*9c80*/  IMAD.WIDE R30, R26, 0xc0, R156 ;  /* 0x000000c01a1e7825 */ /* 0x000fc800078e029c */
[----:B------:R-:W-:Y:S02]  /*9c90*/  IMAD.WIDE.U32 R32, R33, UR41, R18 ;  /* 0x0000002921207c25 */ /* 0x000fe4000f8e0012 */
[----:B0-----:R-:W-:Y:S02]  /*9ca0*/  SYNCS.ARRIVE.TRANS64.RED.A1T0 RZ, [UR4], RZ ;  /* 0x000000ffffff79a7 */ /* 0x001fe40008100404 */
[----:B------:R-:W-:Y:S01]  /*9cb0*/  VIADD R35, R33, UR6 ;  /* 0x0000000621237c36 */ /* 0x000fe20008000000 */
[----:B------:R-:W-:Y:S06]  /*9cc0*/  @P0 BRA `(.L_x_149) ;  /* 0x00000000002c0947 */ /* 0x000fec0003800000 */
[----:B------:R-:W-:Y:S01]  /*9cd0*/  ULDC.64 UR6, c[0x0][0xad8] ;  /* 0x0002b60000067ab9 */ /* 0x000fe20000000a00 */
[----:B------:R-:W-:Y:S01]  /*9ce0*/  MOV R18, R32 ;  /* 0x0000002000127202 */ /* 0x000fe20000000f00 */
[----:B------:R-:W-:Y:S02]  /*9cf0*/  IMAD R3, R31, UR6, RZ ;  /* 0x000000061f037c24 */ /* 0x000fe4000f8e02ff */
[----:B------:R-:W-:Y:S02]  /*9d00*/  IMAD.MOV.U32 R19, RZ, RZ, R35 ;  /* 0x000000ffff137224 */ /* 0x000fe400078e0023 */
[C---:B------:R-:W-:Y:S02]  /*9d10*/  IMAD R3, R30.reuse, UR7, R3 ;  /* 0x000000071e037c24 */ /* 0x040fe4000f8e0203 */
[----:B------:R-:W-:Y:S01]  /*9d20*/  IMAD.WIDE.U32 R18, R30, UR6, R18 ;  /* 0x000000061e127c25 */ /* 0x000fe2000f8e0012 */
[----:B------:R-:W-:-:S03]  /*9d30*/  ULDC.64 UR6, c[0x0][0xa80] ;  /* 0x0002a00000067ab9 */ /* 0x000fc60000000a00 */
[----:B------:R-:W-:Y:S01]  /*9d40*/  IMAD.IADD R3, R19, 0x1, R3 ;  /* 0x0000000113037824 */ /* 0x000fe200078e0203 */
[----:B------:R-:W-:-:S04]  /*9d50*/  LEA R28, P0, R18, UR6, 0x1 ;  /* 0x00000006121c7c11 */ /* 0x000fc8000f8008ff */
[----:B------:R-:W-:-:S05]  /*9d60*/  LEA.HI.X R29, R18, UR7, R3, 0x1, P0 ;  /* 0x00000007121d7c11 */ /* 0x000fca00080f0c03 */
[----:B-----5:R0:W-:Y:S04]  /*9d70*/  STG.E.128 desc[UR46][R28.64], R20 ;  /* 0x000000141c007986 */ /* 0x0201e8000c101d2e */
.L_x_149:
[----:B------:R-:W-:Y:S05]  /*9d80*/  BSYNC B1 ;  /* 0x0000000000017941 */ /* 0x000fea0003800000 */
.L_x_148:
[----:B------:R-:W-:Y:S04]  /*9d90*/  BSSY B1, `(.L_x_150) ;  /* 0x000000f000017945 */ /* 0x000fe80003800000 */
[----:B------:R-:W-:Y:S05]  /*9da0*/  @P3 BRA `(.L_x_151) ;  /* 0x0000000000343947 */ /* 0x000fea0003800000 */
[----:B------:R-:W-:Y:S01]  /*9db0*/  IADD3 R3, P0, R30, 0x30, RZ ;  /* 0x000000301e037810 */ /* 0x000fe20007f1e0ff */
[----:B------:R-:W-:Y:S01]  /*9dc0*/  ULDC.64 UR6, c[0x0][0xad8] ;  /* 0x0002b60000067ab9 */ /* 0x000fe20000000a00 */
[----:B------:R-:W-:Y:S01]  /*9dd0*/  MOV R19, R35 ;  /* 0x0000002300137202 */ /* 0x000fe20000000f00 */
[----:B------:R-:W-:Y:S02]  /*9de0*/  IMAD.MOV.U32 R18, RZ, RZ, R32 ;  /* 0x000000ffff127224 */ /* 0x000fe400078e0020 */
[----:B------:R-:W-:Y:S02]  /*9df0*/  IMAD.X R0, RZ, RZ, R31, P0 ;  /* 0x000000ffff007224 */ /* 0x000fe400000e061f */
[----:B------:R-:W-:-:S04]  /*9e00*/  IMAD.WIDE.U32 R18, R3, UR6, R18 ;  /* 0x0000000603127c25 */ /* 0x000fc8000f8e0012 */
[----:B------:R-:W-:-:S04]  /*9e10*/  IMAD R0, R0, UR6, RZ ;  /* 0x0000000600007c24 */ /* 0x000fc8000f8e02ff */
[----:B------:R-:W-:Y:S01]  /*9e20*/  IMAD R3, R3, UR7, R0 ;  /* 0x0000000703037c24 */ /* 0x000fe2000f8e0200 */
[----:B------:R-:W-:Y:S02]  /*9e30*/  ULDC.64 UR6, c[0x0][0xa80] ;  /* 0x0002a00000067ab9 */ /* 0x000fe40000000a00 */
[----:B0----5:R-:W-:Y:S01]  /*9e40*/  LEA R20, P0, R18, UR6, 0x1 ;  /* 0x0000000612147c11 */ /* 0x021fe2000f8008ff */
[----:B------:R-:W-:-:S05]  /*9e50*/  IMAD.IADD R3, R19, 0x1, R3 ;  /* 0x0000000113037824 */ /* 0x000fca00078e0203 */
[----:B------:R-:W-:-:S05]  /*9e60*/  LEA.HI.X R21, R18, UR7, R3, 0x1, P0 ;  /* 0x0000000712157c11 */ /* 0x000fca00080f0c03 */
[----:B------:R1:W-:Y:S02]  /*9e70*/  STG.E.128 desc[UR46][R20.64], R12 ;  /* 0x0000000c14007986 */ /* 0x0003e4000c101d2e */
.L_x_151:
[----:B------:R-:W-:Y:S05]  /*9e80*/  BSYNC B1 ;  /* 0x0000000000017941 */ /* 0x000fea0003800000 */
.L_x_150:
[----:B------:R-:W-:Y:S04]  /*9e90*/  BSSY B1, `(.L_x_152) ;  /* 0x000000f000017945 */ /* 0x000fe80003800000 */
[----:B------:R-:W-:Y:S05]  /*9ea0*/  @P1 BRA `(.L_x_153) ;  /* 0x0000000000341947 */ /* 0x000fea0003800000 */
[----:B------:R-:W-:Y:S01]  /*9eb0*/  IADD3 R3, P0, R30, 0x60, RZ ;  /* 0x000000601e037810 */ /* 0x000fe20007f1e0ff */
[----:B------:R-:W-:Y:S01]  /*9ec0*/  ULDC.64 UR6, c[0x0][0xad8] ;  /* 0x0002b60000067ab9 */ /* 0x000fe20000000a00 */
[----:B-1---5:R-:W-:Y:S02]  /*9ed0*/  IMAD.MOV.U32 R12, RZ, RZ, R32 ;  /* 0x000000ffff0c7224 */ /* 0x022fe400078e0020 */
[----:B------:R-:W-:Y:S02]  /*9ee0*/  IMAD.MOV.U32 R13, RZ, RZ, R35 ;  /* 0x000000ffff0d7224 */ /* 0x000fe400078e0023 */
[----:B------:R-:W-:Y:S02]  /*9ef0*/  IMAD.X R0, RZ, RZ, R31, P0 ;  /* 0x000000ffff007224 */ /* 0x000fe400000e061f */
[----:B------:R-:W-:-:S04]  /*9f00*/  IMAD.WIDE.U32 R12, R3, UR6, R12 ;  /* 0x00000006030c7c25 */ /* 0x000fc8000f8e000c */
[----:B------:R-:W-:-:S04]  /*9f10*/  IMAD R0, R0, UR6, RZ ;  /* 0x0000000600007c24 */ /* 0x000fc8000f8e02ff */
[----:B------:R-:W-:Y:S01]  /*9f20*/  IMAD R3, R3, UR7, R0 ;  /* 0x0000000703037c24 */ /* 0x000fe2000f8e0200 */
[----:B------:R-:W-:Y:S02]  /*9f30*/  ULDC.64 UR6, c[0x0][0xa80] ;  /* 0x0002a00000067ab9 */ /* 0x000fe40000000a00 */
[----:B------:R-:W-:Y:S02]  /*9f40*/  LEA R14, P0, R12, UR6, 0x1 ;  /* 0x000000060c0e7c11 */ /* 0x000fe4000f8008ff */
[----:B------:R-:W-:-:S04]  /*9f50*/  IADD3 R3, R13, R3, RZ ;  /* 0x000000030d037210 */ /* 0x000fc80007ffe0ff */
[----:B------:R-:W-:-:S05]  /*9f60*/  LEA.HI.X R15, R12, UR7, R3, 0x1, P0 ;  /* 0x000000070c0f7c11 */ /* 0x000fca00080f0c03 */
[----:B------:R2:W-:Y:S02]  /*9f70*/  STG.E.128 desc[UR46][R14.64], R8 ;  /* 0x000000080e007986 */ /* 0x0005e4000c101d2e */
.L_x_153:
[----:B------:R-:W-:Y:S05]  /*9f80*/  BSYNC B1 ;  /* 0x0000000000017941 */ /* 0x000fea0003800000 */
.L_x_152:
[----:B------:R-:W-:Y:S05]  /*9f90*/  @P2 BRA `(.L_x_154) ;  /* 0x0000000800a82947 */ /* 0x000fea0003800000 */
[----:B------:R-:W-:Y:S01]  /*9fa0*/  IADD3 R3, P0, R30, 0x90, RZ ;  /* 0x000000901e037810 */ /* 0x000fe20007f1e0ff */
[----:B------:R-:W-:Y:S01]  /*9fb0*/  ULDC.64 UR6, c[0x0][0xad8] ;  /* 0x0002b60000067ab9 */ /* 0x000fe20000000a00 */
[----:B--2--5:R-:W-:Y:S02]  /*9fc0*/  IMAD.MOV.U32 R8, RZ, RZ, R32 ;  /* 0x000000ffff087224 */ /* 0x024fe400078e0020 */
[----:B------:R-:W-:Y:S02]  /*9fd0*/  IMAD.MOV.U32 R9, RZ, RZ, R35 ;  /* 0x000000ffff097224 */ /* 0x000fe400078e0023 */
[----:B------:R-:W-:Y:S02]  /*9fe0*/  IMAD.X R30, RZ, RZ, R31, P0 ;  /* 0x000000ffff1e7224 */ /* 0x000fe400000e061f */
[----:B------:R-:W-:-:S04]  /*9ff0*/  IMAD.WIDE.U32 R8, R3, UR6, R8 ;  /* 0x0000000603087c25 */ /* 0x000fc8000f8e0008 */
[----:B------:R-:W-:-:S04]  /*a000*/  IMAD R30, R30, UR6, RZ ;  /* 0x000000061e1e7c24 */ /* 0x000fc8000f8e02ff */
[----:B------:R-:W-:Y:S01]  /*a010*/  IMAD R3, R3, UR7, R30 ;  /* 0x0000000703037c24 */ /* 0x000fe2000f8e021e */
[----:B------:R-:W-:Y:S02]  /*a020*/  ULDC.64 UR6, c[0x0][0xa80] ;  /* 0x0002a00000067ab9 */ /* 0x000fe40000000a00 */
[----:B------:R-:W-:Y:S01]  /*a030*/  LEA R10, P0, R8, UR6, 0x1 ;  /* 0x00000006080a7c11 */ /* 0x000fe2000f8008ff */
[----:B------:R-:W-:-:S05]  /*a040*/  IMAD.IADD R3, R9, 0x1, R3 ;  /* 0x0000000109037824 */ /* 0x000fca00078e0203 */
[----:B------:R-:W-:-:S05]  /*a050*/  LEA.HI.X R11, R8, UR7, R3, 0x1, P0 ;  /* 0x00000007080b7c11 */ /* 0x000fca00080f0c03 */
[----:B------:R3:W-:Y:S01]  /*a060*/  STG.E.128 desc[UR46][R10.64], R4 ;  /* 0x000000040a007986 */ /* 0x0007e2000c101d2e */
[----:B------:R-:W-:Y:S05]  /*a070*/  BRA `(.L_x_154) ;  /* 0x0000000800707947 */ /* 0x000fea0003800000 */
.L_x_146:
[----:B------:R-:W-:Y:S01]  /*a080*/  USHF.L.U32 UR8, UR41, 0x2, URZ ;  /* 0x0000000229087899 */ /* 0x000fe2000800063f */
[----:B------:R-:W-:Y:S01]  /*a090*/  ULDC.64 UR6, c[0x0][0xbd8] ;  /* 0x0002f60000067ab9 */ /* 0x000fe20000000a00 */
[----:B------:R-:W-:Y:S01]  /*a0a0*/  USHF.L.U64.HI UR9, UR41, 0x2, UR42 ;  /* 0x0000000229097899 */ /* 0x000fe2000801022a */
[----:B------:R-:W-:Y:S01]  /*a0b0*/  IMAD.MOV.U32 R3, RZ, RZ, RZ ;  /* 0x000000ffff037224 */ /* 0x000fe200078e00ff */
[----:B------:R-:W-:Y:S02]  /*a0c0*/  UIADD3 UR4, UP1, UR8, UR6, URZ ;  /* 0x0000000608047290 */ /* 0x000fe4000ff3e03f */
[----:B------:R-:W-:Y:S01]  /*a0d0*/  UISETP.NE.U32.AND UP0, UPT, UR6, URZ, UPT ;  /* 0x0000003f0600728c */ /* 0x000fe2000bf05070 */
[----:B------:R-:W0:Y:S01]  /*a0e0*/  S2R R6, SR_TID.X ;  /* 0x0000000000067919 */ /* 0x000e220000002100 */
[----:B------:R-:W-:Y:S02]  /*a0f0*/  UIADD3.X UR6, UR9, UR7, URZ, UP1, !UPT ;  /* 0x0000000709067290 */ /* 0x000fe40008ffe43f */
[----:B------:R-:W-:Y:S01]  /*a100*/  UISETP.NE.AND.EX UP0, UPT, UR7, URZ, UPT, UP0 ;  /* 0x0000003f0700728c */ /* 0x000fe2000bf05300 */
[----:B------:R-:W1:Y:S01]  /*a110*/  LDC R0, c[0x0][0xa88] ;  /* 0x0002a200ff007b82 */ /* 0x000e620000000800 */
[----:B------:R-:W-:-:S02]  /*a120*/  MOV R4, UR4 ;  /* 0x0000000400047c02 */ /* 0x000fc40008000f00 */
[----:B------:R-:W-:Y:S01]  /*a130*/  IMAD.U32 R5, RZ, RZ, UR6 ;  /* 0x00000006ff057e24 */ /* 0x000fe2000f8e00ff */
[----:B------:R-:W-:Y:S01]  /*a140*/  ULDC.64 UR6, c[0x0][0xbe0] ;  /* 0x0002f80000067ab9 */ /* 0x000fe20000000a00 */
[----:B------:R-:W-:Y:S01]  /*a150*/  PLOP3.LUT P1, PT, PT, PT, UP0, 0x80, 0x0 ;  /* 0x000000000000781c */ /* 0x000fe20003f2f008 */
[----:B------:R-:W-:-:S04]  /*a160*/  UISETP.NE.U32.AND UP1, UPT, UR6, URZ, UPT ;  /* 0x0000003f0600728c */ /* 0x000fc8000bf25070 */
[----:B------:R-:W-:-:S06]  /*a170*/  UISETP.NE.AND.EX UP1, UPT, UR7, URZ, UPT, UP1 ;  /* 0x0000003f0700728c */ /* 0x000fcc000bf25310 */
[----:B------:R-:W-:Y:S02]  /*a180*/  PLOP3.LUT P2, PT, PT, PT, UP1, 0x80, 0x0 ;  /* 0x000000000000781c */ /* 0x000fe40003f4f018 */
[----:B------:R2:W5:Y:S03]  /*a190*/  @P1 LDG.E R3, desc[UR46][R4.64] ;  /* 0x0000002e04031981 */ /* 0x000566000c1e1900 */
[----:B------:R-:W-:-:S04]  /*a1a0*/  @UP1 UIADD3 UR6, UP2, UR8, UR6, URZ ;  /* 0x0000000608061290 */ /* 0x000fc8000ff5e03f */
[----:B------:R-:W-:Y:S01]  /*a1b0*/  @UP1 UIADD3.X UR7, UR9, UR7, URZ, UP2, !UPT ;  /* 0x0000000709071290 */ /* 0x000fe200097fe43f */
[----:B0-----:R-:W-:Y:S02]  /*a1c0*/  VIADD R8, R6, 0xffffff80 ;  /* 0xffffff8006087836 */ /* 0x001fe40000000000 */
[----:B------:R-:W-:-:S03]  /*a1d0*/  IMAD.U32 R6, RZ, RZ, UR6 ;  /* 0x00000006ff067e24 */ /* 0x000fc6000f8e00ff */
[----:B------:R-:W-:-:S05]  /*a1e0*/  MOV R7, UR7 ;  /* 0x0000000700077c02 */ /* 0x000fca0008000f00 */
[----:B-1----:R2:W5:Y:S01]  /*a1f0*/  @P2 LDG.E R0, desc[UR46][R6.64] ;  /* 0x0000002e06002981 */ /* 0x002562000c1e1900 */
[----:B------:R-:W-:Y:S01]  /*a200*/  ISETP.GT.AND P0, PT, R8, 0xbf, PT ;  /* 0x000000bf0800780c */ /* 0x000fe20003f04270 */
[----:B------:R-:W-:-:S12]  /*a210*/  @P2 BRA `(.L_x_155) ;  /* 0x0000000000102947 */ /* 0x000fd80003800000 */
[----:B------:R-:W-:Y:S05]  /*a220*/  @!P1 BRA `(.L_x_155) ;  /* 0x00000000000c9947 */ /* 0x000fea0003800000 */
[----:B--2---:R-:W2:Y:S04]  /*a230*/  LDG.E R7, desc[UR46][R4.64] ;  /* 0x0000002e04077981 */ /* 0x004ea8000c1e1900 */
[----:B-----5:R-:W2:Y:S02]  /*a240*/  LDG.E R0, desc[UR46][R4.64+0x4] ;  /* 0x0000042e04007981 */ /* 0x020ea4000c1e1900 */
[----:B--2---:R-:W-:-:S07]  /*a250*/  IMAD.IADD R0, R0, 0x1, -R7 ;  /* 0x0000000100007824 */ /* 0x004fce00078e0a07 */
.L_x_155:
[----:B------:R-:W3:Y:S04]  /*a260*/  LDL R11, [R1+0x8] ;  /* 0x00000800010b7983 */ /* 0x000ee80000100800 */
[----:B------:R0:W5:Y:S01]  /*a270*/  LDL R10, [R1+0xc] ;  /* 0x00000c00010a7983 */ /* 0x0001620000100800 */
[----:B------:R-:W-:Y:S01]  /*a280*/  USHF.R.S32.HI UR7, URZ, 0x1f, UR43 ;  /* 0x0000001f3f077899 */ /* 0x000fe2000801142b */
[----:B------:R-:W-:Y:S01]  /*a290*/  BSSY B1, `(.L_x_156) ;  /* 0x000001e000017945 */ /* 0x000fe20003800000 */
[----:B------:R-:W-:Y:S01]  /*a2a0*/  USEL UR41, UR41, URZ, !UP0 ;  /* 0x0000003f29297287 */ /* 0x000fe2000c000000 */
[----:B-----5:R-:W-:Y:S01]  /*a2b0*/  SHF.R.S32.HI R8, RZ, 0x1f, R3 ;  /* 0x0000001fff087819 */ /* 0x020fe20000011403 */
[----:B------:R-:W-:Y:S01]  /*a2c0*/  USEL UR42, UR42, URZ, !UP0 ;  /* 0x0000003f2a2a7287 */ /* 0x000fe2000c000000 */
[----:B---3--:R-:W-:Y:S01]  /*a2d0*/  SHF.R.S32.HI R9, RZ, 0x1f, R11 ;  /* 0x0000001fff097819 */ /* 0x008fe2000001140b */
[----:B0-----:R-:W-:Y:S10]  /*a2e0*/  @P0 BRA `(.L_x_157) ;  /* 0x0000000000600947 */ /* 0x001ff40003800000 */
[----:B--2---:R-:W0:Y:S02]  /*a2f0*/  S2R R4, SR_TID.X ;  /* 0x0000000000047919 */ /* 0x004e240000002100 */
[----:B0-----:R-:W-:-:S04]  /*a300*/  IMAD R4, R10, 0xc0, R4 ;  /* 0x000000c00a047824 */ /* 0x001fc800078e0204 */
[----:B------:R-:W-:-:S05]  /*a310*/  VIADD R5, R4, 0xffffff80 ;  /* 0xffffff8004057836 */ /* 0x000fca0000000000 */
[----:B------:R-:W-:-:S13]  /*a320*/  ISETP.GE.AND P0, PT, R5, R0, PT ;  /* 0x000000000500720c */ /* 0x000fda0003f06270 */
[----:B------:R-:W-:Y:S05]  /*a330*/  @P0 BRA `(.L_x_157) ;  /* 0x00000000004c0947 */ /* 0x000fea0003800000 */
[C---:B------:R-:W-:Y:S01]  /*a340*/  IADD3 R4, P0, R5.reuse, R3, RZ ;  /* 0x0000000305047210 */ /* 0x040fe20007f1e0ff */
[----:B------:R-:W-:Y:S02]  /*a350*/  ULDC.64 UR8, c[0x0][0xb70] ;  /* 0x0002dc0000087ab9 */ /* 0x000fe40000000a00 */
[----:B------:R-:W-:Y:S01]  /*a360*/  UIMAD UR4, UR7, UR8, URZ ;  /* 0x00000008070472a4 */ /* 0x000fe2000f8e023f */
[----:B------:R-:W-:Y:S01]  /*a370*/  LEA.HI.X.SX32 R5, R5, R8, 0x1, P0 ;  /* 0x0000000805057211 */ /* 0x000fe200000f0eff */
[----:B------:R-:W-:Y:S02]  /*a380*/  IMAD.U32 R7, RZ, RZ, UR8 ;  /* 0x00000008ff077e24 */ /* 0x000fe4000f8e00ff */
[----:B------:R-:W-:Y:S02]  /*a390*/  UIMAD UR4, UR43, UR9, UR4 ;  /* 0x000000092b0472a4 */ /* 0x000fe4000f8e0204 */
[----:B------:R-:W-:Y:S01]  /*a3a0*/  IMAD.WIDE.U32 R4, R7, UR43, R4 ;  /* 0x0000002b07047c25 */ /* 0x000fe2000f8e0004 */
[----:B------:R-:W-:-:S02]  /*a3b0*/  ULDC.64 UR8, c[0x0][0xb78] ;  /* 0x0002de0000087ab9 */ /* 0x000fc40000000a00 */
[----:B------:R-:W-:Y:S02]  /*a3c0*/  UIMAD UR6, UR42, UR8, URZ ;  /* 0x000000082a0672a4 */ /* 0x000fe4000f8e023f */
[----:B------:R-:W-:Y:S01]  /*a3d0*/  MOV R7, UR8 ;  /* 0x0000000800077c02 */ /* 0x000fe20008000f00 */
[----:B------:R-:W-:Y:S01]  /*a3e0*/  VIADD R5, R5, UR4 ;  /* 0x0000000405057c36 */ /* 0x000fe20008000000 */
[----:B------:R-:W-:-:S03]  /*a3f0*/  UIMAD UR6, UR41, UR9, UR6 ;  /* 0x00000009290672a4 */ /* 0x000fc6000f8e0206 */
[----:B------:R-:W-:Y:S01]  /*a400*/  IMAD.WIDE.U32 R4, R7, UR41, R4 ;  /* 0x0000002907047c25 */ /* 0x000fe2000f8e0004 */
[----:B------:R-:W-:-:S03]  /*a410*/  ULDC.64 UR8, c[0x0][0xb40] ;  /* 0x0002d00000087ab9 */ /* 0x000fc60000000a00 */
[----:B------:R-:W-:Y:S01]  /*a420*/  VIADD R5, R5, UR6 ;  /* 0x0000000605057c36 */ /* 0x000fe20008000000 */
[----:B------:R-:W-:-:S04]  /*a430*/  LEA R6, P0, R4, UR8, 0x2 ;  /* 0x0000000804067c11 */ /* 0x000fc8000f8010ff */
[----:B------:R-:W-:Y:S01]  /*a440*/  LEA.HI.X R7, R4, UR9, R5, 0x2, P0 ;  /* 0x0000000904077c11 */ /* 0x000fe200080f1405 */
[----:B------:R-:W-:-:S05]  /*a450*/  IMAD.MOV.U32 R5, RZ, RZ, -0x800000 ;  /* 0xff800000ff057424 */ /* 0x000fca00078e00ff */
[----:B------:R0:W-:Y:S03]  /*a460*/  STG.E desc[UR46][R6.64], R5 ;  /* 0x0000000506007986 */ /* 0x0001e6000c10192e */
.L_x_157:
[----:B------:R-:W-:Y:S05]  /*a470*/  BSYNC B1 ;  /* 0x0000000000017941 */ /* 0x000fea0003800000 */
.L_x_156:
[----:B------:R-:W-:Y:S01]  /*a480*/  ULDC.64 UR8, c[0x0][0xaa0] ;  /* 0x0002a80000087ab9 */ /* 0x000fe20000000a00 */
[----:B--2---:R-:W-:Y:S01]  /*a490*/  IMAD.MOV.U32 R4, RZ, RZ, R11 ;  /* 0x000000ffff047224 */ /* 0x004fe200078e000b */
[----:B------:R-:W-:Y:S01]  /*a4a0*/  ULDC UR6, c[0x0][0xa8c] ;  /* 0x0002a30000067ab9 */ /* 0x000fe20000000800 */
[----:B0-----:R-:W-:Y:S01]  /*a4b0*/  IMAD.MOV.U32 R5, RZ, RZ, R9 ;  /* 0x000000ffff057224 */ /* 0x001fe200078e0009 */
[----:B------:R-:W-:Y:S01]  /*a4c0*/  ISETP.GE.AND P0, PT, R11, UR6, PT ;  /* 0x000000060b007c0c */ /* 0x000fe2000bf06270 */
[----:B------:R-:W-:Y:S01]  /*a4d0*/  IMAD R6, R8, UR8, RZ ;  /* 0x0000000808067c24 */ /* 0x000fe2000f8e02ff */
[----:B------:R-:W-:Y:S01]  /*a4e0*/  SHF.R.S32.HI R9, RZ, 0x1f, R156 ;  /* 0x0000001fff097819 */ /* 0x000fe2000001149c */
[C---:B------:R-:W-:Y:S01]  /*a4f0*/  IMAD.WIDE.U32 R4, R3.reuse, UR8, R4 ;  /* 0x0000000803047c25 */ /* 0x040fe2000f8e0004 */
[----:B------:R-:W-:Y:S03]  /*a500*/  BSSY B1, `(.L_x_158) ;  /* 0x0000025000017945 */ /* 0x000fe60003800000 */
[----:B------:R-:W-:Y:S01]  /*a510*/  IMAD R3, R3, UR9, R6 ;  /* 0x0000000903037c24 */ /* 0x000fe2000f8e0206 */
[----:B------:R-:W-:Y:S01]  /*a520*/  ULDC.64 UR8, c[0x0][0xae0] ;  /* 0x0002b80000087ab9 */ /* 0x000fe20000000a00 */
[----:B------:R-:W-:Y:S01]  /*a530*/  VIADD R6, R156, 0x30 ;  /* 0x000000309c067836 */ /* 0x000fe20000000000 */
[----:B------:R-:W-:-:S02]  /*a540*/  UIMAD UR4, UR7, UR8, URZ ;  /* 0x00000008070472a4 */ /* 0x000fc4000f8e023f */
[----:B------:R-:W-:Y:S01]  /*a550*/  IMAD.U32 R7, RZ, RZ, UR8 ;  /* 0x00000008ff077e24 */ /* 0x000fe2000f8e00ff */
[----:B------:R-:W-:Y:S01]  /*a560*/  IADD3 R5, R5, R3, RZ ;  /* 0x0000000305057210 */ /* 0x000fe20007ffe0ff */
[----:B------:R-:W-:Y:S01]  /*a570*/  IMAD R3, R10, -0xc0, R0 ;  /* 0xffffff400a037824 */ /* 0x000fe200078e0200 */
[----:B------:R-:W-:Y:S01]  /*a580*/  UIMAD UR4, UR43, UR9, UR4 ;  /* 0x000000092b0472a4 */ /* 0x000fe2000f8e0204 */
[----:B------:R-:W-:Y:S01]  /*a590*/  VIADD R0, R156, 0x60 ;  /* 0x000000609c007836 */ /* 0x000fe20000000000 */
[----:B------:R-:W-:Y:S01]  /*a5a0*/  ULDC.64 UR6, c[0x0][0xae8] ;  /* 0x0002ba0000067ab9 */ /* 0x000fe20000000a00 */
[----:B------:R-:W-:Y:S01]  /*a5b0*/  IMAD.WIDE.U32 R4, R7, UR43, R4 ;  /* 0x0000002b07047c25 */ /* 0x000fe2000f8e0004 */
[-C--:B------:R-:W-:Y:S02]  /*a5c0*/  ISETP.GE.OR P3, PT, R6, R3.reuse, P0 ;  /* 0x000000030600720c */ /* 0x080fe40000766670 */
[----:B------:R-:W-:Y:S01]  /*a5d0*/  ISETP.GE.OR P1, PT, R0, R3, P0 ;  /* 0x000000030000720c */ /* 0x000fe20000726670 */
[----:B------:R-:W-:Y:S01]  /*a5e0*/  VIADD R6, R156, 0x90 ;  /* 0x000000909c067836 */ /* 0x000fe20000000000 */
[----:B------:R-:W-:Y:S01]  /*a5f0*/  IADD3 R5, R5, UR4, RZ ;  /* 0x0000000405057c10 */ /* 0x000fe2000fffe0ff */
[----:B------:R-:W-:-:S02]  /*a600*/  UIMAD UR4, UR42, UR6, URZ ;  /* 0x000000062a0472a4 */ /* 0x000fc4000f8e023f */
[----:B------:R-:W-:Y:S01]  /*a610*/  IMAD.U32 R7, RZ, RZ, UR6 ;  /* 0x00000006ff077e24 */ /* 0x000fe2000f8e00ff */
[-C--:B------:R-:W-:Y:S01]  /*a620*/  ISETP.GE.OR P2, PT, R6, R3.reuse, P0 ;  /* 0x000000030600720c */ /* 0x080fe20000746670 */
[----:B------:R-:W-:Y:S01]  /*a630*/  UIMAD UR4, UR41, UR7, UR4 ;  /* 0x00000007290472a4 */ /* 0x000fe2000f8e0204 */
[----:B------:R-:W-:Y:S01]  /*a640*/  ISETP.GE.OR P0, PT, R156, R3, P0 ;  /* 0x000000039c00720c */ /* 0x000fe20000706670 */
[----:B------:R-:W-:-:S04]  /*a650*/  IMAD.WIDE.U32 R6, R7, UR41, R4 ;  /* 0x0000002907067c25 */ /* 0x000fc8000f8e0004 */
[----:B------:R-:W-:Y:S02]  /*a660*/  IMAD.MOV.U32 R8, RZ, RZ, R156 ;  /* 0x000000ffff087224 */ /* 0x000fe400078e009c */
[----:B------:R-:W-:Y:S02]  /*a670*/  VIADD R11, R7, UR4 ;  /* 0x00000004070b7c36 */ /* 0x000fe40008000000 */
[----:B------:R-:W-:-:S04]  /*a680*/  IMAD.WIDE R8, R10, 0xc0, R8 ;  /* 0x000000c00a087825 */ /* 0x000fc800078e0208 */
[----:B------:R-:W-:Y:S05]  /*a690*/  @P0 BRA `(.L_x_159) ;  /* 0x00000000002c0947 */ /* 0x000fea0003800000 */
        /* <DEDUP_REMOVED lines=10> */
[----:B------:R0:W-:Y:S04]  /*a740*/  STG.E.128 desc[UR46][R12.64], RZ ;  /* 0x000000ff0c007986 */ /* 0x0001e8000c101d2e */
.L_x_159:
[----:B------:R-:W-:Y:S05]  /*a750*/  BSYNC B1 ;  /* 0x0000000000017941 */ /* 0x000fea0003800000 */
.L_x_158:
[----:B------:R-:W-:Y:S04]  /*a760*/  BSSY B1, `(.L_x_160) ;  /* 0x000000f000017945 */ /* 0x000fe80003800000 */
[----:B------:R-:W-:Y:S05]  /*a770*/  @P3 BRA `(.L_x_161) ;  /* 0x0000000000343947 */ /* 0x000fea0003800000 */
[----:B------:R-:W-:Y:S01]  /*a780*/  IADD3 R3, P0, R8, 0x30, RZ ;  /* 0x0000003008037810 */ /* 0x000fe20007f1e0ff */
[----:B------:R-:W-:Y:S01]  /*a790*/  ULDC.64 UR6, c[0x0][0xad8] ;  /* 0x0002b60000067ab9 */ /* 0x000fe20000000a00 */
[----:B------:R-:W-:Y:S02]  /*a7a0*/  IMAD.MOV.U32 R4, RZ, RZ, R6 ;  /* 0x000000ffff047224 */ /* 0x000fe400078e0006 */
[----:B------:R-:W-:Y:S02]  /*a7b0*/  IMAD.MOV.U32 R5, RZ, RZ, R11 ;  /* 0x000000ffff057224 */ /* 0x000fe400078e000b */
[----:B------:R-:W-:Y:S02]  /*a7c0*/  IMAD.X R0, RZ, RZ, R9, P0 ;  /* 0x000000ffff007224 */ /* 0x000fe400000e0609 */
[----:B------:R-:W-:-:S04]  /*a7d0*/  IMAD.WIDE.U32 R4, R3, UR6, R4 ;  /* 0x0000000603047c25 */ /* 0x000fc8000f8e0004 */
[----:B------:R-:W-:-:S04]  /*a7e0*/  IMAD R0, R0, UR6, RZ ;  /* 0x0000000600007c24 */ /* 0x000fc8000f8e02ff */
[----:B------:R-:W-:Y:S01]  /*a7f0*/  IMAD R3, R3, UR7, R0 ;  /* 0x0000000703037c24 */ /* 0x000fe2000f8e0200 */
[----:B------:R-:W-:Y:S02]  /*a800*/  ULDC.64 UR6, c[0x0][0xa80] ;  /* 0x0002a00000067ab9 */ /* 0x000fe40000000a00 */
[----:B0-----:R-:W-:Y:S02]  /*a810*/  LEA R12, P0, R4, UR6, 0x1 ;  /* 0x00000006040c7c11 */ /* 0x001fe4000f8008ff */
[----:B------:R-:W-:-:S04]  /*a820*/  IADD3 R3, R5, R3, RZ ;  /* 0x0000000305037210 */ /* 0x000fc80007ffe0ff */
[----:B------:R-:W-:-:S05]  /*a830*/  LEA.HI.X R13, R4, UR7, R3, 0x1, P0 ;  /* 0x00000007040d7c11 */ /* 0x000fca00080f0c03 */
[----:B------:R1:W-:Y:S02]  /*a840*/  STG.E.128 desc[UR46][R12.64], RZ ;  /* 0x000000ff0c007986 */ /* 0x0003e4000c101d2e */
.L_x_161:
[----:B------:R-:W-:Y:S05]  /*a850*/  BSYNC B1 ;  /* 0x0000000000017941 */ /* 0x000fea0003800000 */
.L_x_160:
        /* <DEDUP_REMOVED lines=11> */
[----:B01----:R-:W-:Y:S01]  /*a910*/  LEA R12, P0, R4, UR6, 0x1 ;  /* 0x00000006040c7c11 */ /* 0x003fe2000f8008ff */
[----:B------:R-:W-:-:S05]  /*a920*/  IMAD.IADD R3, R5, 0x1, R3 ;  /* 0x0000000105037824 */ /* 0x000fca00078e0203 */
[----:B------:R-:W-:-:S05]  /*a930*/  LEA.HI.X R13, R4, UR7, R3, 0x1, P0 ;  /* 0x00000007040d7c11 */ /* 0x000fca00080f0c03 */
[----:B------:R2:W-:Y:S02]  /*a940*/  STG.E.128 desc[UR46][R12.64], RZ ;  /* 0x000000ff0c007986 */ /* 0x0005e4000c101d2e */
.L_x_163:
[----:B------:R-:W-:Y:S05]  /*a950*/  BSYNC B1 ;  /* 0x0000000000017941 */ /* 0x000fea0003800000 */
.L_x_162:
[----:B------:R-:W-:Y:S05]  /*a960*/  @P2 BRA `(.L_x_154) ;  /* 0x0000000000342947 */ /* 0x000fea0003800000 */
[----:B------:R-:W-:Y:S01]  /*a970*/  IADD3 R3, P0, R8, 0x90, RZ ;  /* 0x0000009008037810 */ /* 0x000fe20007f1e0ff */
[----:B------:R-:W-:Y:S01]  /*a980*/  ULDC.64 UR6, c[0x0][0xad8] ;  /* 0x0002b60000067ab9 */ /* 0x000fe20000000a00 */
[----:B------:R-:W-:Y:S02]  /*a990*/  IMAD.MOV.U32 R4, RZ, RZ, R6 ;  /* 0x000000ffff047224 */ /* 0x000fe400078e0006 */
[----:B------:R-:W-:Y:S01]  /*a9a0*/  IADD3.X R8, RZ, R9, RZ, P0, !PT ;  /* 0x00000009ff087210 */ /* 0x000fe200007fe4ff */
[----:B------:R-:W-:-:S04]  /*a9b0*/  IMAD.MOV.U32 R5, RZ, RZ, R11 ;  /* 0x000000ffff057224 */ /* 0x000fc800078e000b */
[----:B------:R-:W-:Y:S02]  /*a9c0*/  IMAD R8, R8, UR6, RZ ;  /* 0x0000000608087c24 */ /* 0x000fe4000f8e02ff */
[----:B------:R-:W-:-:S04]  /*a9d0*/  IMAD.WIDE.U32 R4, R3, UR6, R4 ;  /* 0x0000000603047c25 */ /* 0x000fc8000f8e0004 */
[----:B------:R-:W-:Y:S01]  /*a9e0*/  IMAD R3, R3, UR7, R8 ;  /* 0x0000000703037c24 */ /* 0x000fe2000f8e0208 */
[----:B------:R-:W-:Y:S02]  /*a9f0*/  ULDC.64 UR6, c[0x0][0xa80] ;  /* 0x0002a00000067ab9 */ /* 0x000fe40000000a00 */
[----:B------:R-:W-:Y:S01]  /*aa00*/  LEA R6, P0, R4, UR6, 0x1 ;  /* 0x0000000604067c11 */ /* 0x000fe2000f8008ff */
[----:B------:R-:W-:-:S05]  /*aa10*/  IMAD.IADD R3, R5, 0x1, R3 ;  /* 0x0000000105037824 */ /* 0x000fca00078e0203 */
[----:B------:R-:W-:-:S05]  /*aa20*/  LEA.HI.X R7, R4, UR7, R3, 0x1, P0 ;  /* 0x0000000704077c11 */ /* 0x000fca00080f0c03 */
[----:B------:R4:W-:Y:S02]  /*aa30*/  STG.E.128 desc[UR46][R6.64], RZ ;  /* 0x000000ff06007986 */ /* 0x0009e4000c101d2e */
.L_x_154:
[----:B------:R-:W-:Y:S05]  /*aa40*/  BSYNC B0 ;  /* 0x0000000000007941 */ /* 0x000fea0003800000 */
.L_x_145:
[----:B------:R-:W-:Y:S02]  /*aa50*/  ULDC UR4, c[0x0][0xc14] ;  /* 0x0003050000047ab9 */ /* 0x000fe40000000800 */
[----:B------:R-:W-:-:S13]  /*aa60*/  ISETP.GE.AND P0, PT, R27, UR4, PT ;  /* 0x000000041b007c0c */ /* 0x000fda000bf06270 */
[----:B------:R-:W-:Y:S05]  /*aa70*/  @!P0 BRA `(.L_x_164) ;  /* 0xffffff6400408947 */ /* 0x000fea000383ffff */
[----:B------:R-:W-:Y:S05]  /*aa80*/  EXIT ;  /* 0x000000000000794d */ /* 0x000fea0003800000 */
.L_x_121:
[----:B------:R-:W-:-:S08]  /*aa90*/  NOP ;  /* 0x0000000000007918 */ /* 0x000fd00000000000 */
[----:B------:R-:W0:-:S00]  /*aaa0*/  USETMAXREG.DEALLOC.CTAPOOL 0x20 ;  /* 0x00000020000079c8 */ /* 0x000e0000080e0500 */
[----:B0-----:R-:W-:-:S06]  /*aab0*/  LOP3.LUT R0, R0, 0x3, RZ, 0xc0, !PT ;  /* 0x0000000300007812 */ /* 0x001fcc00078ec0ff */
[----:B------:R-:W0:Y:S02]  /*aac0*/  SHFL.IDX PT, R0, R0, RZ, 0x1f ;  /* 0x00001fff00007589 */ /* 0x000e2400000e0000 */
[----:B0-----:R-:W-:-:S13]  /*aad0*/  ISETP.NE.AND P0, PT, R0, RZ, PT ;  /* 0x000000ff0000720c */ /* 0x001fda0003f05270 */
[----:B------:R-:W-:Y:S05]  /*aae0*/  @P0 EXIT ;  /* 0x000000000000094d */ /* 0x000fea0003800000 */
[----:B------:R-:W0:Y:S01]  /*aaf0*/  S2R R2, SR_TID.X ;  /* 0x0000000000027919 */ /* 0x000e220000002100 */
[----:B------:R-:W-:Y:S01]  /*ab00*/  LOP3.LUT R6, R6, 0xffffffdf, RZ, 0xc0, !PT ;  /* 0xffffffdf06067812 */ /* 0x000fe200078ec0ff */
[----:B------:R-:W-:Y:S01]  /*ab10*/  ULDC UR5, c[0x0][0xc14] ;  /* 0x0003050000057ab9 */ /* 0x000fe20000000800 */
[----:B------:R-:W-:Y:S01]  /*ab20*/  IMAD.MOV.U32 R0, RZ, RZ, RZ ;  /* 0x000000ffff007224 */ /* 0x000fe200078e00ff */
[----:B------:R-:W1:Y:S01]  /*ab30*/  S2UR UR6, SR_CTAID.X ;  /* 0x00000000000679c3 */ /* 0x000e620000002500 */
[----:B------:R-:W-:Y:S01]  /*ab40*/  ULDC UR4, c[0x0][0xc10] ;  /* 0x0003040000047ab9 */ /* 0x000fe20000000800 */
[----:B0-----:R-:W-:-:S04]  /*ab50*/  LOP3.LUT R27, R2, 0x1f, RZ, 0xc0, !PT ;  /* 0x0000001f021b7812 */ /* 0x001fc800078ec0ff */
[----:B------:R-:W-:-:S13]  /*ab60*/  ISETP.NE.AND P0, PT, R27, 0x1f, PT ;  /* 0x0000001f1b00780c */ /* 0x000fda0003f05270 */
[----:B------:R-:W-:Y:S02]  /*ab70*/  @P0 LOP3.LUT R6, R6, 0x20, RZ, 0xfc, !PT ;  /* 0x0000002006060812 */ /* 0x000fe400078efcff */
[----:B------:R-:W-:-:S13]  /*ab80*/  ISETP.GE.OR P0, PT, R27, UR5, !P0 ;  /* 0x000000051b007c0c */ /* 0x000fda000c706670 */
[----:B------:R-:W0:Y:S02]  /*ab90*/  @!P0 LDC.64 R2, c[0x0][0xc58] ;  /* 0x00031600ff028b82 */ /* 0x000e240000000a00 */
[----:B0-----:R-:W-:-:S05]  /*aba0*/  @!P0 IMAD.WIDE.U32 R2, R27, 0x4, R2 ;  /* 0x000000041b028825 */ /* 0x001fca00078e0002 */
[----:B------:R-:W2:Y:S01]  /*abb0*/  @!P0 LDG.E R0, desc[UR46][R2.64] ;  /* 0x0000002e02008981 */ /* 0x000ea2000c1e1900 */
[C---:B------:R-:W-:Y:S02]  /*abc0*/  ISETP.NE.AND P1, PT, R27.reuse, RZ, PT ;  /* 0x000000ff1b00720c */ /* 0x040fe40003f25270 */
[----:B------:R-:W-:Y:S02]  /*abd0*/  ISETP.GE.U32.AND P0, PT, R27, 0x2, PT ;  /* 0x000000021b00780c */ /* 0x000fe40003f06070 */
[----:B------:R-:W-:Y:S02]  /*abe0*/  LOP3.LUT R6, R6, 0xfffffffe, RZ, 0xc0, !PT ;  /* 0xfffffffe06067812 */ /* 0x000fe400078ec0ff */
[----:B------:R-:W-:-:S07]  /*abf0*/  MOV R16, RZ ;  /* 0x000000ff00107202 */ /* 0x000fce0000000f00 */
[----:B------:R-:W-:-:S04]  /*ac00*/  @P1 LOP3.LUT R6, R6, 0x1, RZ, 0xfc, !PT ;  /* 0x0000000106061812 */ /* 0x000fc800078efcff */
[----:B------:R-:W-:-:S04]  /*ac10*/  LOP3.LUT R6, R6, 0xffffffef, RZ, 0xc0, !PT ;  /* 0xffffffef06067812 */ /* 0x000fc800078ec0ff */
[----:B------:R-:W-:-:S04]  /*ac20*/  @P0 LOP3.LUT R6, R6, 0x10, RZ, 0xfc, !PT ;  /* 0x0000001006060812 */ /* 0x000fc800078efcff */
[----:B------:R-:W-:Y:S01]  /*ac30*/  LOP3.LUT R6, R6, 0xfffffff7, RZ, 0xc0, !PT ;  /* 0xfffffff706067812 */ /* 0x000fe200078ec0ff */
[----:B--2---:R-:W0:Y:S02]  /*ac40*/  SHFL.UP PT, R4, R0, 0x1, RZ ;  /* 0x0420000000047989 */ /* 0x004e2400000e00ff */
[----:B0-----:R-:W-:-:S04]  /*ac50*/  SEL R5, R4, RZ, P1 ;  /* 0x000000ff04057207 */ /* 0x001fc80000800000 */
[----:B------:R-:W-:-:S05]  /*ac60*/  IADD3 R5, R0, R5, RZ ;  /* 0x0000000500057210 */ /* 0x000fca0007ffe0ff */
[----:B------:R-:W0:Y:S02]  /*ac70*/  SHFL.UP PT, R4, R5, 0x2, RZ ;  /* 0x0440000005047989 */ /* 0x000e2400000e00ff */
[----:B0-----:R-:W-:Y:S02]  /*ac80*/  SEL R4, R4, RZ, P0 ;  /* 0x000000ff04047207 */ /* 0x001fe40000000000 */
[----:B------:R-:W-:-:S03]  /*ac90*/  ISETP.GE.U32.AND P0, PT, R27, 0x4, PT ;  /* 0x000000041b00780c */ /* 0x000fc60003f06070 */
[----:B------:R-:W-:-:S05]  /*aca0*/  IMAD.IADD R4, R5, 0x1, R4 ;  /* 0x0000000105047824 */ /* 0x000fca00078e0204 */
[----:B------:R-:W0:Y:S05]  /*acb0*/  SHFL.UP PT, R7, R4, 0x4, RZ ;  /* 0x0480000004077989 */ /* 0x000e2a00000e00ff */
[----:B------:R-:W-:-:S04]  /*acc0*/  @P0 LOP3.LUT R6, R6, 0x8, RZ, 0xfc, !PT ;  /* 0x0000000806060812 */ /* 0x000fc800078efcff */
[----:B------:R-:W-:Y:S02]  /*acd0*/  LOP3.LUT R6, R6, 0xfffffffb, RZ, 0xc0, !PT ;  /* 0xfffffffb06067812 */ /* 0x000fe400078ec0ff */
[----:B0-----:R-:W-:Y:S02]  /*ace0*/  SEL R7, R7, RZ, P0 ;  /* 0x000000ff07077207 */ /* 0x001fe40000000000 */
[----:B------:R-:W-:-:S03]  /*acf0*/  ISETP.GE.U32.AND P0, PT, R27, 0x8, PT ;  /* 0x000000081b00780c */ /* 0x000fc60003f06070 */
[----:B------:R-:W-:Y:S02]  /*ad00*/  IMAD.IADD R7, R4, 0x1, R7 ;  /* 0x0000000104077824 */ /* 0x000fe400078e0207 */
[----:B------:R-:W-:-:S03]  /*ad10*/  IMAD.MOV.U32 R4, RZ, RZ, RZ ;  /* 0x000000ffff047224 */ /* 0x000fc600078e00ff */
[----:B------:R-:W0:Y:S05]  /*ad20*/  SHFL.UP PT, R2, R7, 0x8, RZ ;  /* 0x0500000007027989 */ /* 0x000e2a00000e00ff */
[----:B------:R-:W-:-:S04]  /*ad30*/  @P0 LOP3.LUT R6, R6, 0x4, RZ, 0xfc, !PT ;  /* 0x0000000406060812 */ /* 0x000fc800078efcff */
[----:B------:R-:W-:Y:S02]  /*ad40*/  LOP3.LUT R6, R6, 0xfffffffd, RZ, 0xc0, !PT ;  /* 0xfffffffd06067812 */ /* 0x000fe400078ec0ff */
[----:B0-----:R-:W-:Y:S02]  /*ad50*/  SEL R2, R2, RZ, P0 ;  /* 0x000000ff02027207 */ /* 0x001fe40000000000 */
[----:B------:R-:W-:-:S03]  /*ad60*/  ISETP.GE.U32.AND P0, PT, R27, 0x10, PT ;  /* 0x000000101b00780c */ /* 0x000fc60003f06070 */
[----:B------:R-:W-:-:S05]  /*ad70*/  IMAD.IADD R2, R7, 0x1, R2 ;  /* 0x0000000107027824 */ /* 0x000fca00078e0202 */
[----:B------:R-:W0:Y:S05]  /*ad80*/  SHFL.UP PT, R3, R2, 0x10, RZ ;  /* 0x0600000002037989 */ /* 0x000e2a00000e00ff */
[----:B------:R-:W-:Y:S02]  /*ad90*/  @P0 LOP3.LUT R6, R6, 0x2, RZ, 0xfc, !PT ;  /* 0x0000000206060812 */ /* 0x000fe400078efcff */
[----:B0-----:R-:W-:-:S05]  /*ada0*/  SEL R3, R3, RZ, P0 ;  /* 0x000000ff03037207 */ /* 0x001fca0000000000 */
[----:B------:R-:W-:-:S05]  /*adb0*/  IMAD.IADD R8, R2, 0x1, R3 ;  /* 0x0000000102087824 */ /* 0x000fca00078e0203 */
[----:B------:R-:W0:Y:S02]  /*adc0*/  SHFL.IDX PT, R5, R8, 0x1f, 0x1f ;  /* 0x03e01f0008057f89 */ /* 0x000e2400000e0000 */
[----:B0-----:R-:W-:-:S04]  /*add0*/  IMAD R5, R5, UR4, RZ ;  /* 0x0000000405057c24 */ /* 0x001fc8000f8e02ff */
[----:B------:R-:W-:Y:S01]  /*ade0*/  IMAD.MOV.U32 R2, RZ, RZ, R5 ;  /* 0x000000ffff027224 */ /* 0x000fe200078e0005 */
[----:B-1----:R-:W-:-:S13]  /*adf0*/  ISETP.GT.AND P0, PT, R5, UR6, PT ;  /* 0x0000000605007c0c */ /* 0x002fda000bf04270 */
[----:B------:R-:W-:Y:S05]  /*ae00*/  @P0 BRA `(.L_x_165) ;  /* 0x0000000000b00947 */ /* 0x000fea0003800000 */
[----:B------:R-:W-:Y:S01]  /*ae10*/  IMAD.MOV.U32 R5, RZ, RZ, R2 ;  /* 0x000000ffff057224 */ /* 0x000fe200078e0002 */
[----:B------:R-:W-:Y:S01]  /*ae20*/  ULDC UR5, c[0x0][0xc14] ;  /* 0x0003050000057ab9 */ /* 0x000fe20000000800 */
[----:B------:R-:W-:Y:S01]  /*ae30*/  IMAD.MOV.U32 R4, RZ, RZ, RZ ;  /* 0x000000ffff047224 */ /* 0x000fe200078e00ff */
[----:B------:R-:W-:Y:S01]  /*ae40*/  ULDC UR7, c[0x0][0xc14] ;  /* 0x0003050000077ab9 */ /* 0x000fe20000000800 */
[----:B------:R-:W-:-:S05]  /*ae50*/  ULDC UR4, c[0x0][0xc10] ;  /* 0x0003040000047ab9 */ /* 0x000fca0000000800 */
.L_x_169:
[----:B------:R-:W-:Y:S01]  /*ae60*/  IADD3 R4, R4, 0x1f, RZ ;  /* 0x0000001f04047810 */ /* 0x000fe20007ffe0ff */
[----:B------:R-:W-:-:S03]  /*ae70*/  IMAD.U32 R19, RZ, RZ, UR7 ;  /* 0x00000007ff137e24 */ /* 0x000fc6000f8e00ff */
[----:B------:R-:W-:-:S13]  /*ae80*/  ISETP.GE.AND P0, PT, R4, UR5, PT ;  /* 0x0000000504007c0c */ /* 0x000fda000bf06270 */
[----:B------:R-:W-:Y:S05]  /*ae90*/  @P0 BRA `(.L_x_166) ;  /* 0x0000000400380947 */ /* 0x000fea0003800000 */
[C---:B------:R-:W-:Y:S01]  /*aea0*/  IMAD.IADD R7, R27.reuse, 0x1, R4 ;  /* 0x000000011b077824 */ /* 0x040fe200078e0204 */
[----:B------:R-:W-:Y:S01]  /*aeb0*/  ISETP.NE.AND P1, PT, R27, 0x1f, PT ;  /* 0x0000001f1b00780c */ /* 0x000fe20003f25270 */
[----:B------:R-:W-:Y:S01]  /*aec0*/  BSSY B0, `(.L_x_167) ;  /* 0x0000007000007945 */ /* 0x000fe20003800000 */
[----:B------:R-:W-:Y:S02]  /*aed0*/  IMAD.MOV.U32 R0, RZ, RZ, RZ ;  /* 0x000000ffff007224 */ /* 0x000fe400078e00ff */
[----:B------:R-:W-:-:S13]  /*aee0*/  ISETP.GE.OR P0, PT, R7, UR5, !P1 ;  /* 0x0000000507007c0c */ /* 0x000fda000cf06670 */
[----:B------:R-:W-:Y:S05]  /*aef0*/  @P0 BRA `(.L_x_168) ;  /* 0x00000000000c0947 */ /* 0x000fea0003800000 */
[----:B------:R-:W0:Y:S02]  /*af00*/  LDC.64 R2, c[0x0][0xc58] ;  /* 0x00031600ff027b82 */ /* 0x000e240000000a00 */
[----:B0-----:R-:W-:-:S05]  /*af10*/  IMAD.WIDE R2, R7, 0x4, R2 ;  /* 0x0000000407027825 */ /* 0x001fca00078e0202 */
[----:B------:R0:W5:Y:S02]  /*af20*/  LDG.E R0, desc[UR46][R2.64] ;  /* 0x0000002e02007981 */ /* 0x000164000c1e1900 */
.L_x_168:
[----:B------:R-:W-:Y:S05]  /*af30*/  BSYNC B0 ;  /* 0x0000000000007941 */ /* 0x000fea0003800000 */
.L_x_167:
[----:B0----5:R-:W0:Y:S01]  /*af40*/  SHFL.UP PT, R2, R0, 0x1, RZ ;  /* 0x0420000000027989 */ /* 0x021e2200000e00ff */
[C---:B------:R-:W-:Y:S02]  /*af50*/  ISETP.NE.AND P0, PT, R27.reuse, RZ, PT ;  /* 0x000000ff1b00720c */ /* 0x040fe40003f05270 */
[C---:B------:R-:W-:Y:S02]  /*af60*/  ISETP.GE.U32.AND P1, PT, R27.reuse, 0x2, PT ;  /* 0x000000021b00780c */ /* 0x040fe40003f26070 */
[----:B0-----:R-:W-:Y:S02]  /*af70*/  SEL R3, R2, RZ, P0 ;  /* 0x000000ff02037207 */ /* 0x001fe40000000000 */
[----:B------:R-:W-:-:S03]  /*af80*/  ISETP.GE.U32.AND P0, PT, R27, 0x4, PT ;  /* 0x000000041b00780c */ /* 0x000fc60003f06070 */
[----:B------:R-:W-:-:S05]  /*af90*/  IMAD.IADD R3, R0, 0x1, R3 ;  /* 0x0000000100037824 */ /* 0x000fca00078e0203 */
[----:B------:R-:W0:Y:S02]  /*afa0*/  SHFL.UP PT, R2, R3, 0x2, RZ ;  /* 0x0440000003027989 */ /* 0x000e2400000e00ff */
[----:B0-----:R-:W-:Y:S02]  /*afb0*/  SEL R2, R2, RZ, P1 ;  /* 0x000000ff02027207 */ /* 0x001fe40000800000 */
[----:B------:R-:W-:Y:S02]  /*afc0*/  ISETP.GE.U32.AND P1, PT, R27, 0x8, PT ;  /* 0x000000081b00780c */ /* 0x000fe40003f26070 */
[----:B------:R-:W-:-:S05]  /*afd0*/  IADD3 R2, R3, R2, RZ ;  /* 0x0000000203027210 */ /* 0x000fca0007ffe0ff */
[----:B------:R-:W0:Y:S02]  /*afe0*/  SHFL.UP PT, R7, R2, 0x4, RZ ;  /* 0x0480000002077989 */ /* 0x000e2400000e00ff */
[----:B0-----:R-:W-:Y:S02]  /*aff0*/  SEL R7, R7, RZ, P0 ;  /* 0x000000ff07077207 */ /* 0x001fe40000000000 */
[----:B------:R-:W-:-:S03]  /*b000*/  ISETP.GE.U32.AND P0, PT, R27, 0x10, PT ;  /* 0x000000101b00780c */ /* 0x000fc60003f06070 */
[----:B------:R-:W-:-:S05]  /*b010*/  IMAD.IADD R7, R2, 0x1, R7 ;  /* 0x0000000102077824 */ /* 0x000fca00078e0207 */
[----:B------:R-:W0:Y:S02]  /*b020*/  SHFL.UP PT, R8, R7, 0x8, RZ ;  /* 0x0500000007087989 */ /* 0x000e2400000e00ff */
[----:B0-----:R-:W-:-:S05]  /*b030*/  SEL R8, R8, RZ, P1 ;  /* 0x000000ff08087207 */ /* 0x001fca0000800000 */
[----:B------:R-:W-:-:S05]  /*b040*/  IMAD.IADD R8, R7, 0x1, R8 ;  /* 0x0000000107087824 */ /* 0x000fca00078e0208 */
[----:B------:R-:W0:Y:S02]  /*b050*/  SHFL.UP PT, R9, R8, 0x10, RZ ;  /* 0x0600000008097989 */ /* 0x000e2400000e00ff */
[----:B0-----:R-:W-:-:S05]  /*b060*/  SEL R9, R9, RZ, P0 ;  /* 0x000000ff09097207 */ /* 0x001fca0000000000 */
[----:B------:R-:W-:-:S05]  /*b070*/  IMAD.IADD R8, R8, 0x1, R9 ;  /* 0x0000000108087824 */ /* 0x000fca00078e0209 */
[----:B------:R-:W0:Y:S02]  /*b080*/  SHFL.IDX PT, R3, R8, 0x1f, 0x1f ;  /* 0x03e01f0008037f89 */ /* 0x000e2400000e0000 */
[----:B0-----:R-:W-:-:S04]  /*b090*/  IMAD R2, R3, UR4, RZ ;  /* 0x0000000403027c24 */ /* 0x001fc8000f8e02ff */
[----:B------:R-:W-:-:S05]  /*b0a0*/  IMAD.IADD R5, R2, 0x1, R5 ;  /* 0x0000000102057824 */ /* 0x000fca00078e0205 */
[----:B------:R-:W-:-:S13]  /*b0b0*/  ISETP.GT.AND P0, PT, R5, UR6, PT ;  /* 0x0000000605007c0c */ /* 0x000fda000bf04270 */
[----:B------:R-:W-:Y:S05]  /*b0c0*/  @!P0 BRA `(.L_x_169) ;  /* 0xfffffffc00648947 */ /* 0x000fea000383ffff */
.L_x_165:
[----:B------:R-:W-:-:S05]  /*b0d0*/  IADD3 R11, -R2, R5, RZ ;  /* 0x00000005020b7210 */ /* 0x000fca0007ffe1ff */
[----:B------:R-:W-:-:S05]  /*b0e0*/  IMAD R2, R8, UR4, R11 ;  /* 0x0000000408027c24 */ /* 0x000fca000f8e020b */
[----:B------:R-:W-:-:S13]  /*b0f0*/  ISETP.GT.AND P0, PT, R2, UR6, PT ;  /* 0x0000000602007c0c */ /* 0x000fda000bf04270 */
[----:B------:R-:W-:-:S04]  /*b100*/  VOTE.ANY R7, PT, !P0 ;  /* 0x0000000000077806 */ /* 0x000fc800040e0100 */
[----:B------:R-:W0:Y:S01]  /*b110*/  POPC R19, R7 ;  /* 0x0000000700137309 */ /* 0x000e220000000000 */
[----:B------:R-:W-:Y:S01]  /*b120*/  ISETP.NE.AND P0, PT, R7, RZ, PT ;  /* 0x000000ff0700720c */ /* 0x000fe20003f05270 */
[----:B0-----:R-:W0:Y:S02]  /*b130*/  SHFL.IDX PT, R0, R0, R19, 0x1f ;  /* 0x00001f1300007589 */ /* 0x001e2400000e0000 */
[----:B0-----:R-:W-:-:S04]  /*b140*/  IABS R5, R0 ;  /* 0x0000000000057213 */ /* 0x001fc80000000000 */
[----:B------:R-:W0:Y:S08]  /*b150*/  I2F.RP R9, R5 ;  /* 0x0000000500097306 */ /* 0x000e300000209400 */
[----:B0-----:R-:W0:Y:S02]  /*b160*/  MUFU.RCP R9, R9 ;  /* 0x0000000900097308 */ /* 0x001e240000001000 */
[----:B0-----:R-:W-:-:S06]  /*b170*/  VIADD R2, R9, 0xffffffe ;  /* 0x0ffffffe09027836 */ /* 0x001fcc0000000000 */
[----:B------:R0:W1:Y:S01]  /*b180*/  F2I.FTZ.U32.TRUNC.NTZ R3, R2 ;  /* 0x0000000200037305 */ /* 0x000062000021f000 */
[----:B------:R-:W-:Y:S05]  /*b190*/  @!P0 BRA `(.L_x_170) ;  /* 0x0000000000088947 */ /* 0x000fea0003800000 */
[----:B------:R-:W-:-:S05]  /*b1a0*/  VIADD R7, R19, 0xffffffff ;  /* 0xffffffff13077836 */ /* 0x000fca0000000000 */
[----:B------:R2:W3:Y:S02]  /*b1b0*/  SHFL.IDX PT, R16, R8, R7, 0x1f ;  /* 0x00001f0708107589 */ /* 0x0004e400000e0000 */
.L_x_170:
[----:B---3--:R-:W-:Y:S01]  /*b1c0*/  IMAD R16, R16, UR4, R11 ;  /* 0x0000000410107c24 */ /* 0x008fe2000f8e020b */
[----:B------:R-:W-:Y:S01]  /*b1d0*/  IABS R10, R0 ;  /* 0x00000000000a7213 */ /* 0x000fe20000000000 */
[----:B01----:R-:W-:Y:S02]  /*b1e0*/  IMAD.MOV R2, RZ, RZ, -R3 ;  /* 0x000000ffff027224 */ /* 0x003fe400078e0a03 */
[----:B------:R-:W-:Y:S01]  /*b1f0*/  IMAD.IADD R19, R19, 0x1, R4 ;  /* 0x0000000113137824 */ /* 0x000fe200078e0204 */
[----:B------:R-:W-:Y:S01]  /*b200*/  IADD3 R9, -R16, UR6, RZ ;  /* 0x0000000610097c10 */ /* 0x000fe2000fffe1ff */
[----:B--2---:R-:W-:Y:S01]  /*b210*/  IMAD R7, R2, R5, RZ ;  /* 0x0000000502077224 */ /* 0x004fe200078e02ff */
[----:B------:R-:W-:Y:S01]  /*b220*/  MOV R2, RZ ;  /* 0x000000ff00027202 */ /* 0x000fe20000000f00 */
[----:B------:R-:W-:Y:S01]  /*b230*/  IMAD.MOV R10, RZ, RZ, -R10 ;  /* 0x000000ffff0a7224 */ /* 0x000fe200078e0a0a */
[----:B------:R-:W-:-:S03]  /*b240*/  IABS R8, R9 ;  /* 0x0000000900087213 */ /* 0x000fc60000000000 */
[----:B------:R-:W-:-:S04]  /*b250*/  IMAD.HI.U32 R2, R3, R7, R2 ;  /* 0x0000000703027227 */ /* 0x000fc800078e0002 */
[----:B------:R-:W-:Y:S02]  /*b260*/  IMAD.MOV.U32 R3, RZ, RZ, R8 ;  /* 0x000000ffff037224 */ /* 0x000fe400078e0008 */
[----:B------:R-:W-:Y:S02]  /*b270*/  IMAD.MOV.U32 R8, RZ, RZ, R10 ;  /* 0x000000ffff087224 */ /* 0x000fe400078e000a */
[----:B------:R-:W-:-:S04]  /*b280*/  IMAD.HI.U32 R2, R2, R3, RZ ;  /* 0x0000000302027227 */ /* 0x000fc800078e00ff */
[----:B------:R-:W-:Y:S01]  /*b290*/  IMAD R8, R2, R8, R3 ;  /* 0x0000000802087224 */ /* 0x000fe200078e0203 */
[----:B------:R-:W-:-:S04]  /*b2a0*/  LOP3.LUT R3, R9, R0, RZ, 0x3c, !PT ;  /* 0x0000000009037212 */ /* 0x000fc800078e3cff */
[----:B------:R-:W-:-:S13]  /*b2b0*/  ISETP.GT.U32.AND P0, PT, R5, R8, PT ;  /* 0x000000080500720c */ /* 0x000fda0003f04070 */
[----:B------:R-:W-:Y:S02]  /*b2c0*/  @!P0 IMAD.IADD R8, R8, 0x1, -R5 ;  /* 0x0000000108088824 */ /* 0x000fe400078e0a05 */
[----:B------:R-:W-:-:S03]  /*b2d0*/  @!P0 VIADD R2, R2, 0x1 ;  /* 0x0000000102028836 */ /* 0x000fc60000000000 */
[----:B------:R-:W-:-:S13]  /*b2e0*/  ISETP.GE.U32.AND P0, PT, R8, R5, PT ;  /* 0x000000050800720c */ /* 0x000fda0003f06070 */
[----:B------:R-:W-:Y:S02]  /*b2f0*/  @P0 IADD3 R2, R2, 0x1, RZ ;  /* 0x0000000102020810 */ /* 0x000fe40007ffe0ff */
[----:B------:R-:W-:-:S13]  /*b300*/  ISETP.GE.AND P0, PT, R3, RZ, PT ;  /* 0x000000ff0300720c */ /* 0x000fda0003f06270 */
[----:B------:R-:W-:Y:S01]  /*b310*/  @!P0 IMAD.MOV R2, RZ, RZ, -R2 ;  /* 0x000000ffff028224 */ /* 0x000fe200078e0a02 */
[----:B------:R-:W-:-:S13]  /*b320*/  ISETP.NE.AND P0, PT, R0, RZ, PT ;  /* 0x000000ff0000720c */ /* 0x000fda0003f05270 */
[----:B------:R-:W-:-:S05]  /*b330*/  @!P0 LOP3.LUT R2, RZ, R0, RZ, 0x33, !PT ;  /* 0x00000000ff028212 */ /* 0x000fca00078e33ff */
[--C-:B------:R-:W-:Y:S02]  /*b340*/  IMAD.MOV R17, RZ, RZ, -R2.reuse ;  /* 0x000000ffff117224 */ /* 0x100fe400078e0a02 */
[----:B------:R-:W-:Y:S02]  /*b350*/  IMAD.MOV.U32 R18, RZ, RZ, R2 ;  /* 0x000000ffff127224 */ /* 0x000fe400078e0002 */
[----:B------:R-:W-:Y:S01]  /*b360*/  IMAD R17, R0, R17, R9 ;  /* 0x0000001100117224 */ /* 0x000fe200078e0209 */
[----:B------:R-:W-:Y:S06]  /*b370*/  BRA `(.L_x_171) ;  /* 0x00000000000c7947 */ /* 0x000fec0003800000 */
.L_x_166:
[----:B------:R-:W-:Y:S01]  /*b380*/  MOV R17, RZ ;  /* 0x000000ff00117202 */ /* 0x000fe20000000f00 */
[----:B------:R-:W-:Y:S02]  /*b390*/  IMAD.U32 R16, RZ, RZ, UR6 ;  /* 0x00000006ff107e24 */ /* 0x000fe4000f8e00ff */
[----:B------:R-:W-:-:S07]  /*b3a0*/  IMAD.MOV.U32 R18, RZ, RZ, RZ ;  /* 0x000000ffff127224 */ /* 0x000fce00078e00ff */
.L_x_171:
[----:B------:R-:W-:Y:S01]  /*b3b0*/  ISETP.NE.AND P0, PT, R27, RZ, PT ;  /* 0x000000ff1b00720c */ /* 0x000fe20003f05270 */
[----:B------:R0:W-:Y:S01]  /*b3c0*/  STL [R1+0xc], RZ ;  /* 0x00000cff01007387 */ /* 0x0001e20000100800 */
[----:B------:R-:W-:Y:S02]  /*b3d0*/  IMAD.MOV.U32 R24, RZ, RZ, 0x1 ;  /* 0x00000001ff187424 */ /* 0x000fe400078e00ff */
[----:B------:R-:W-:-:S09]  /*b3e0*/  IMAD.MOV.U32 R22, RZ, RZ, RZ ;  /* 0x000000ffff167224 */ /* 0x000fd200078e00ff */
[----:B------:R-:W1:Y:S01]  /*b3f0*/  @!P0 S2R R3, SR_CgaCtaId ;  /* 0x0000000000038919 */ /* 0x000e620000008800 */
[----:B------:R-:W-:-:S04]  /*b400*/  @!P0 MOV R0, 0x400 ;  /* 0x0000040000008802 */ /* 0x000fc80000000f00 */
[----:B-1----:R-:W-:-:S05]  /*b410*/  @!P0 LEA R0, R3, R0, 0x18 ;  /* 0x0000000003008211 */ /* 0x002fca00078ec0ff */
[----:B------:R0:W-:Y:S01]  /*b420*/  @!P0 STS.128 [R0+0x308d0], R16 ;  /* 0x0308d01000008388 */ /* 0x0001e20000000c00 */
[----:B------:R-:W-:Y:S06]  /*b430*/  BAR.ARV 0x5, 0x1a0 ;  /* 0x0146800000007b1d */ /* 0x000fec0000002000 */
[----:B------:R-:W-:-:S13]  /*b440*/  ISETP.GE.AND P0, PT, R19, UR5, PT ;  /* 0x0000000513007c0c */ /* 0x000fda000bf06270 */
[----:B------:R-:W-:Y:S05]  /*b450*/  @P0 BRA `(.L_x_172) ;  /* 0x0000003000140947 */ /* 0x000fea0003800000 */
[----:B------:R1:W-:Y:S01]  /*b460*/  STL [R1+0xc], RZ ;  /* 0x00000cff01007387 */ /* 0x0003e20000100800 */
[----:B------:R-:W-:Y:S01]  /*b470*/  MOV R24, 0x1 ;  /* 0x0000000100187802 */ /* 0x000fe20000000f00 */
[----:B------:R-:W-:Y:S01]  /*b480*/  IMAD.MOV.U32 R22, RZ, RZ, RZ ;  /* 0x000000ffff167224 */ /* 0x000fe200078e00ff */
[----:B------:R-:W-:Y:S01]  /*b490*/  ULDC UR37, c[0x0][0xc] ;  /* 0x0000030000257ab9 */ /* 0x000fe20000000800 */
[----:B------:R-:W-:-:S05]  /*b4a0*/  ULDC.64 UR38, c[0x0][0x198] ;  /* 0x0000660000267ab9 */ /* 0x000fca0000000a00 */
.L_x_235:
[----:B--2---:R-:W2:Y:S02]  /*b4b0*/  LDC.64 R28, c[0x0][0xc60] ;  /* 0x00031800ff1c7b82 */ /* 0x004ea40000000a00 */
[----:B--2---:R-:W-:-:S06]  /*b4c0*/  IMAD.WIDE R28, R19, 0x4, R28 ;  /* 0x00000004131c7825 */ /* 0x004fcc00078e021c */
[----:B------:R-:W2:Y:S01]  /*b4d0*/  LDG.E R28, desc[UR46][R28.64] ;  /* 0x0000002e1c1c7981 */ /* 0x000ea2000c1e1900 */
[----:B------:R-:W-:Y:S05]  /*b4e0*/  YIELD ;  /* 0x0000000000007946 */ /* 0x000fea0003800000 */
[----:B------:R-:W-:Y:S01]  /*b4f0*/  ULDC.64 UR4, c[0x0][0xa28] ;  /* 0x00028a0000047ab9 */ /* 0x000fe20000000a00 */
[----:B------:R-:W-:Y:S01]  /*b500*/  IMAD.MOV.U32 R23, RZ, RZ, RZ ;  /* 0x000000ffff177224 */ /* 0x000fe200078e00ff */
[----:B------:R-:W-:-:S04]  /*b510*/  ISETP.NE.U32.AND P0, PT, RZ, UR4, PT ;  /* 0x00000004ff007c0c */ /* 0x000fc8000bf05070 */
[----:B------:R-:W-:Y:S01]  /*b520*/  ISETP.NE.AND.EX P0, PT, RZ, UR5, PT, P0 ;  /* 0x00000005ff007c0c */ /* 0x000fe2000bf05300 */
[----:B0-----:R-:W-:Y:S01]  /*b530*/  IMAD.MOV.U32 R0, RZ, RZ, RZ ;  /* 0x000000ffff007224 */ /* 0x001fe200078e00ff */
[----:B--2---:R-:W-:-:S11]  /*b540*/  SHF.R.S32.HI R5, RZ, 0x1f, R28 ;  /* 0x0000001fff057819 */ /* 0x004fd6000001141c */
[----:B------:R-:W-:-:S04]  /*b550*/  @P0 LEA R2, P1, R28, UR4, 0x2 ;  /* 0x000000041c020c11 */ /* 0x000fc8000f8210ff */
[----:B------:R-:W-:Y:S01]  /*b560*/  @P0 LEA.HI.X R3, R28, UR5, R5, 0x2, P1 ;  /* 0x000000051c030c11 */ /* 0x000fe200088f1405 */
[----:B------:R-:W-:-:S04]  /*b570*/  ULDC.64 UR4, c[0x0][0xa00] ;  /* 0x0002800000047ab9 */ /* 0x000fc80000000a00 */
[----:B------:R0:W5:Y:S01]  /*b580*/  @P0 LDG.E R23, desc[UR46][R2.64] ;  /* 0x0000002e02170981 */ /* 0x000162000c1e1900 */
[----:B------:R-:W-:-:S04]  /*b590*/  ISETP.NE.U32.AND P0, PT, RZ, UR4, PT ;  /* 0x00000004ff007c0c */ /* 0x000fc8000bf05070 */
[----:B------:R-:W-:-:S13]  /*b5a0*/  ISETP.NE.AND.EX P0, PT, RZ, UR5, PT, P0 ;  /* 0x00000005ff007c0c */ /* 0x000fda000bf05300 */
[----:B0-----:R-:W-:-:S04]  /*b5b0*/  @P0 LEA R2, P1, R28, UR4, 0x2 ;  /* 0x000000041c020c11 */ /* 0x001fc8000f8210ff */
[----:B------:R-:W-:Y:S01]  /*b5c0*/  @P0 LEA.HI.X R3, R28, UR5, R5, 0x2, P1 ;  /* 0x000000051c030c11 */ /* 0x000fe200088f1405 */
[----:B------:R-:W-:-:S04]  /*b5d0*/  ULDC.64 UR4, c[0x0][0xa20] ;  /* 0x0002880000047ab9 */ /* 0x000fc80000000a00 */
[----:B------:R-:W2:Y:S01]  /*b5e0*/  @P0 LDG.E R0, desc[UR46][R2.64] ;  /* 0x0000002e02000981 */ /* 0x000ea2000c1e1900 */
[----:B------:R-:W-:Y:S01]  /*b5f0*/  ISETP.NE.U32.AND P0, PT, RZ, UR4, PT ;  /* 0x00000004ff007c0c */ /* 0x000fe2000bf05070 */
[----:B------:R-:W-:-:S03]  /*b600*/  IMAD.SHL.U32 R6, R28, 0x4, RZ ;  /* 0x000000041c067824 */ /* 0x000fc600078e00ff */
[----:B------:R-:W-:-:S13]  /*b610*/  ISETP.NE.AND.EX P0, PT, RZ, UR5, PT, P0 ;  /* 0x00000005ff007c0c */ /* 0x000fda000bf05300 */
[----:B------:R-:W-:Y:S01]  /*b620*/  @P0 IADD3 R4, P1, R6, UR4, RZ ;  /* 0x0000000406040c10 */ /* 0x000fe2000ff3e0ff */
[----:B--2---:R0:W-:Y:S04]  /*b630*/  STL [R1+0x10], R0 ;  /* 0x0000100001007387 */ /* 0x0041e80000100800 */
[----:B------:R2:W-:Y:S01]  /*b640*/  STL [R1], R6 ;  /* 0x0000000601007387 */ /* 0x0005e20000100800 */
[----:B0-----:R-:W-:-:S04]  /*b650*/  SHF.L.U64.HI R0, R28, 0x2, R5 ;  /* 0x000000021c007819 */ /* 0x001fc80000010205 */
[----:B------:R-:W-:Y:S01]  /*b660*/  @P0 IADD3.X R5, R0, UR5, RZ, P1, !PT ;  /* 0x0000000500050c10 */ /* 0x000fe20008ffe4ff */
[----:B------:R-:W-:Y:S01]  /*b670*/  ULDC.64 UR4, c[0x0][0xa08] ;  /* 0x0002820000047ab9 */ /* 0x000fe20000000a00 */
[----:B------:R0:W-:Y:S01]  /*b680*/  STL [R1+0x4], R0 ;  /* 0x0000040001007387 */ /* 0x0001e20000100800 */
[----:B------:R-:W-:Y:S02]  /*b690*/  IADD3 R2, P1, R6, UR4, RZ ;  /* 0x0000000406027c10 */ /* 0x000fe4000ff3e0ff */
[----:B--2---:R-:W-:Y:S02]  /*b6a0*/  MOV R6, RZ ;  /* 0x000000ff00067202 */ /* 0x004fe40000000f00 */
[----:B------:R-:W-:Y:S02]  /*b6b0*/  IADD3.X R3, R0, UR5, RZ, P1, !PT ;  /* 0x0000000500037c10 */ /* 0x000fe40008ffe4ff */
[----:B------:R-:W-:-:S04]  /*b6c0*/  ISETP.NE.U32.AND P1, PT, RZ, UR4, PT ;  /* 0x00000004ff007c0c */ /* 0x000fc8000bf25070 */
[----:B------:R-:W-:Y:S01]  /*b6d0*/  ISETP.NE.AND.EX P1, PT, RZ, UR5, PT, P1 ;  /* 0x00000005ff007c0c */ /* 0x000fe2000bf25310 */
[----:B------:R-:W-:Y:S02]  /*b6e0*/  ULDC.64 UR4, c[0x0][0x3f8] ;  /* 0x0000fe0000047ab9 */ /* 0x000fe40000000a00 */
[----:B------:R-:W-:-:S03]  /*b6f0*/  UISETP.NE.U32.AND UP0, UPT, UR4, URZ, UPT ;  /* 0x0000003f0400728c */ /* 0x000fc6000bf05070 */
[----:B------:R-:W-:Y:S01]  /*b700*/  ULDC UR4, c[0x0][0x404] ;  /* 0x0001010000047ab9 */ /* 0x000fe20000000800 */
[----:B------:R-:W-:-:S03]  /*b710*/  UISETP.NE.AND.EX UP0, UPT, UR5, URZ, UPT, UP0 ;  /* 0x0000003f0500728c */ /* 0x000fc6000bf05300 */
[----:B------:R-:W-:Y:S01]  /*b720*/  ULDC UR5, c[0x0][0x2e0] ;  /* 0x0000b80000057ab9 */ /* 0x000fe20000000800 */
[----:B------:R-:W-:Y:S02]  /*b730*/  USEL UR4, UR4, 0x1, UP0 ;  /* 0x0000000104047887 */ /* 0x000fe40008000000 */
[----:B------:R2:W5:Y:S02]  /*b740*/  @P1 LDG.E R6, desc[UR46][R2.64] ;  /* 0x0000002e02061981 */ /* 0x000564000c1e1900 */
[----:B------:R-:W-:-:S06]  /*b750*/  UIMAD UR4, UR4, UR5, URZ ;  /* 0x00000005040472a4 */ /* 0x000fcc000f8e023f */
[----:B0-----:R-:W-:-:S06]  /*b760*/  IMAD.U32 R0, RZ, RZ, UR4 ;  /* 0x00000004ff007e24 */ /* 0x001fcc000f8e00ff */
[----:B------:R2:W5:Y:S01]  /*b770*/  @P0 LDG.E R0, desc[UR46][R4.64] ;  /* 0x0000002e04000981 */ /* 0x000562000c1e1900 */
[----:B------:R-:W-:Y:S05]  /*b780*/  @P0 BRA `(.L_x_173) ;  /* 0x0000000000100947 */ /* 0x000fea0003800000 */
[----:B------:R-:W-:Y:S05]  /*b790*/  @!P1 BRA `(.L_x_173) ;  /* 0x00000000000c9947 */ /* 0x000fea0003800000 */
[----:B--2---:R-:W2:Y:S04]  /*b7a0*/  LDG.E R5, desc[UR46][R2.64] ;  /* 0x0000002e02057981 */ /* 0x004ea8000c1e1900 */
[----:B-----5:R-:W2:Y:S02]  /*b7b0*/  LDG.E R0, desc[UR46][R2.64+0x4] ;  /* 0x0000042e02007981 */ /* 0x020ea4000c1e1900 */
[----:B--2---:R-:W-:-:S07]  /*b7c0*/  IMAD.IADD R0, R0, 0x1, -R5 ;  /* 0x0000000100007824 */ /* 0x004fce00078e0a05 */
.L_x_173:
[----:B--2--5:R-:W-:Y:S01]  /*b7d0*/  IMAD.IADD R2, R0, 0x1, -R23 ;  /* 0x0000000100027824 */ /* 0x024fe200078e0a17 */
[----:B------:R-:W-:Y:S01]  /*b7e0*/  BSSY B6, `(.L_x_174) ;  /* 0x0000235000067945 */ /* 0x000fe20003800000 */
[----:B------:R-:W-:Y:S02]  /*b7f0*/  IADD3 R23, R6, R23, RZ ;  /* 0x0000001706177210 */ /* 0x000fe40007ffe0ff */
[C---:B------:R-:W-:Y:S01]  /*b800*/  VIADD R0, R2.reuse, 0xbf ;  /* 0x000000bf02007836 */ /* 0x040fe20000000000 */
[----:B------:R0:W-:Y:S01]  /*b810*/  STL [R1+0x8], R2 ;  /* 0x0000080201007387 */ /* 0x0001e20000100800 */
[----:B------:R-:W-:Y:S02]  /*b820*/  ISETP.GT.AND P0, PT, R2, RZ, PT ;  /* 0x000000ff0200720c */ /* 0x000fe40003f04270 */
[----:B------:R-:W-:-:S05]  /*b830*/  IMAD.HI R0, R0, 0x2aaaaaab, RZ ;  /* 0x2aaaaaab00007827 */ /* 0x000fca00078e02ff */
[----:B------:R-:W-:-:S04]  /*b840*/  SHF.R.U32.HI R29, RZ, 0x1f, R0 ;  /* 0x0000001fff1d7819 */ /* 0x000fc80000011600 */
[----:B------:R-:W-:Y:S02]  /*b850*/  LEA.HI.SX32 R29, R0, R29, 0x1b ;  /* 0x0000001d001d7211 */ /* 0x000fe400078fdaff */
[----:B0-----:R-:W-:Y:S05]  /*b860*/  @P0 BRA `(.L_x_175) ;  /* 0x00000000003c0947 */ /* 0x001fea0003800000 */
[----:B------:R-:W-:-:S13]  /*b870*/  ISETP.NE.AND P1, PT, R27, RZ, PT ;  /* 0x000000ff1b00720c */ /* 0x000fda0003f25270 */
[----:B------:R-:W-:Y:S05]  /*b880*/  @P1 BRA `(.L_x_176) ;  /* 0x0000002000a81947 */ /* 0x000fea0003800000 */
[----:B------:R-:W0:Y:S01]  /*b890*/  S2R R7, SR_LANEID ;  /* 0x0000000000077919 */ /* 0x000e220000000000 */
[----:B------:R-:W-:Y:S01]  /*b8a0*/  VOTEU.ANY UR4, UPT, PT ;  /* 0x0000000000047886 */ /* 0x000fe200038e0100 */
[----:B------:R-:W2:Y:S01]  /*b8b0*/  LDC.64 R2, c[0x0][0xc38] ;  /* 0x00030e00ff027b82 */ /* 0x000ea20000000a00 */
[----:B------:R-:W0:Y:S08]  /*b8c0*/  FLO.U32 R0, UR4 ;  /* 0x0000000400007d00 */ /* 0x000e3000080e0000 */
[----:B------:R-:W2:Y:S01]  /*b8d0*/  POPC R5, UR4 ;  /* 0x0000000400057d09 */ /* 0x000ea20008000000 */
[----:B0-----:R-:W-:-:S13]  /*b8e0*/  ISETP.EQ.U32.AND P0, PT, R0, R7, PT ;  /* 0x000000070000720c */ /* 0x001fda0003f02070 */
[----:B--2---:R-:W2:Y:S01]  /*b8f0*/  @P0 ATOMG.E.ADD.STRONG.GPU PT, R3, desc[UR46][R2.64], R5 ;  /* 0x00000005020309a8 */ /* 0x004ea200081ee1ee */
[----:B------:R-:W0:Y:S02]  /*b900*/  S2R R4, SR_LTMASK ;  /* 0x0000000000047919 */ /* 0x000e240000003900 */
[----:B0-----:R-:W-:-:S04]  /*b910*/  LOP3.LUT R4, R4, UR4, RZ, 0xc0, !PT ;  /* 0x0000000404047c12 */ /* 0x001fc8000f8ec0ff */
[----:B------:R-:W0:Y:S01]  /*b920*/  POPC R7, R4 ;  /* 0x0000000400077309 */ /* 0x000e220000000000 */
[----:B--2---:R-:W0:Y:S02]  /*b930*/  SHFL.IDX PT, R0, R3, R0, 0x1f ;  /* 0x00001f0003007589 */ /* 0x004e2400000e0000 */
[----:B0-----:R-:W-:Y:S01]  /*b940*/  IADD3 R16, R0, UR37, R7 ;  /* 0x0000002500107c10 */ /* 0x001fe2000fffe007 */
[----:B------:R-:W-:Y:S06]  /*b950*/  BRA `(.L_x_176) ;  /* 0x0000002000747947 */ /* 0x000fec0003800000 */
.L_x_175:
[----:B------:R-:W0:Y:S01]  /*b960*/  S2R R3, SR_CgaCtaId ;  /* 0x0000000000037919 */ /* 0x000e220000008800 */
[----:B------:R-:W-:-:S04]  /*b970*/  MOV R26, 0x400 ;  /* 0x00000400001a7802 */ /* 0x000fc80000000f00 */
[----:B0-----:R-:W-:-:S05]  /*b980*/  LEA R26, R3, R26, 0x18 ;  /* 0x0000001a031a7211 */ /* 0x001fca00078ec0ff */
[----:B------:R-:W-:-:S05]  /*b990*/  VIADD R0, R26, 0x12400 ;  /* 0x000124001a007836 */ /* 0x000fca0000000000 */
[----:B------:R-:W-:-:S13]  /*b9a0*/  LOP3.LUT P0, RZ, R0, 0x3ff, RZ, 0xc0, !PT ;  /* 0x000003ff00ff7812 */ /* 0x000fda000780c0ff */
[----:B------:R-:W-:Y:S05]  /*b9b0*/  @!P0 BRA `(.L_x_177) ;  /* 0x0000000000408947 */ /* 0x000fea0003800000 */
[----:B------:R-:W-:Y:S01]  /*b9c0*/  MOV R2, 0x0 ;  /* 0x0000000000027802 */ /* 0x000fe20000000f00 */
[----:B------:R-:W-:Y:S01]  /*b9d0*/  ULDC.64 UR6, c[0x4][0xa8] ;  /* 0x01002a0000067ab9 */ /* 0x000fe20000000a00 */
[----:B------:R-:W-:Y:S01]  /*b9e0*/  ULDC.64 UR8, c[0x4][0xb0] ;  /* 0x01002c0000087ab9 */ /* 0x000fe20000000a00 */
[----:B------:R-:W-:Y:S01]  /*b9f0*/  ULDC.64 UR4, c[0x4][0x30] ;  /* 0x01000c0000047ab9 */ /* 0x000fe20000000a00 */
[----:B------:R-:W-:Y:S01]  /*ba00*/  IMAD.U32 R4, RZ, RZ, UR6 ;  /* 0x00000006ff047e24 */ /* 0x000fe2000f8e00ff */
[----:B------:R-:W-:Y:S01]  /*ba10*/  MOV R7, UR9 ;  /* 0x0000000900077c02 */ /* 0x000fe20008000f00 */
[----:B------:R-:W0:Y:S01]  /*ba20*/  LDC.64 R2, c[0x4][R2] ;  /* 0x0100000002027b82 */ /* 0x000e220000000a00 */
[----:B------:R-:W-:Y:S01]  /*ba30*/  IMAD.U32 R5, RZ, RZ, UR7 ;  /* 0x00000007ff057e24 */ /* 0x000fe2000f8e00ff */
[----:B------:R-:W-:Y:S01]  /*ba40*/  MOV R12, 0x1 ;  /* 0x00000001000c7802 */ /* 0x000fe20000000f00 */
[----:B------:R-:W-:Y:S02]  /*ba50*/  IMAD.U32 R6, RZ, RZ, UR8 ;  /* 0x00000008ff067e24 */ /* 0x000fe4000f8e00ff */
[----:B------:R-:W-:-:S02]  /*ba60*/  IMAD.U32 R10, RZ, RZ, UR4 ;  /* 0x00000004ff0a7e24 */ /* 0x000fc4000f8e00ff */
[----:B------:R-:W-:Y:S02]  /*ba70*/  IMAD.U32 R11, RZ, RZ, UR5 ;  /* 0x00000005ff0b7e24 */ /* 0x000fe4000f8e00ff */
[----:B------:R-:W-:Y:S02]  /*ba80*/  IMAD.MOV.U32 R8, RZ, RZ, 0x70 ;  /* 0x00000070ff087424 */ /* 0x000fe400078e00ff */
[----:B------:R-:W-:-:S07]  /*ba90*/  IMAD.MOV.U32 R13, RZ, RZ, RZ ;  /* 0x000000ffff0d7224 */ /* 0x000fce00078e00ff */
[----:B------:R-:W-:-:S07]  /*baa0*/  LEPC R20, `(.L_x_177) ;  /* 0x000000001014794e */ /* 0x000fce0000000000 */
[----:B01----:R-:W-:Y:S05]  /*bab0*/  CALL.ABS.NOINC R2 ;  /* 0x0000000002007343 */ /* 0x003fea0003c00000 */
.L_x_177:
        /* <DEDUP_REMOVED lines=8> */
[----:B------:R-:W-:Y:S01]  /*bb40*/  IMAD.U32 R4, RZ, RZ, UR6 ;  /* 0x00000006ff047e24 */ /* 0x000fe2000f8e00ff */
[----:B------:R-:W-:Y:S01]  /*bb50*/  MOV R5, UR7 ;  /* 0x0000000700057c02 */ /* 0x000fe20008000f00 */
[----:B------:R-:W-:Y:S01]  /*bb60*/  IMAD.U32 R6, RZ, RZ, UR8 ;  /* 0x00000008ff067e24 */ /* 0x000fe2000f8e00ff */
[----:B------:R-:W-:Y:S01]  /*bb70*/  MOV R11, UR5 ;  /* 0x00000005000b7c02 */ /* 0x000fe20008000f00 */
[----:B------:R-:W-:Y:S02]  /*bb80*/  IMAD.U32 R7, RZ, RZ, UR9 ;  /* 0x00000009ff077e24 */ /* 0x000fe4000f8e00ff */
[----:B------:R-:W-:-:S02]  /*bb90*/  IMAD.U32 R10, RZ, RZ, UR4 ;  /* 0x00000004ff0a7e24 */ /* 0x000fc4000f8e00ff */
[----:B------:R-:W-:Y:S02]  /*bba0*/  IMAD.MOV.U32 R8, RZ, RZ, 0x70 ;  /* 0x00000070ff087424 */ /* 0x000fe400078e00ff */
[----:B------:R-:W-:Y:S02]  /*bbb0*/  IMAD.MOV.U32 R12, RZ, RZ, 0x1 ;  /* 0x00000001ff0c7424 */ /* 0x000fe400078e00ff */
[----:B0-----:R-:W-:-:S07]  /*bbc0*/  IMAD.MOV.U32 R13, RZ, RZ, RZ ;  /* 0x000000ffff0d7224 */ /* 0x001fce00078e00ff */
[----:B------:R-:W-:-:S07]  /*bbd0*/  LEPC R20, `(.L_x_179) ;  /* 0x000000001014794e */ /* 0x000fce0000000000 */
[----:B-12---:R-:W-:Y:S05]  /*bbe0*/  CALL.ABS.NOINC R2 ;  /* 0x0000000002007343 */ /* 0x006fea0003c00000 */
.L_x_179:
[----:B------:R-:W-:Y:S01]  /*bbf0*/  MOV R2, 0x0 ;  /* 0x0000000000027802 */ /* 0x000fe20000000f00 */
[----:B------:R-:W-:Y:S01]  /*bc00*/  ULDC.64 UR6, c[0x4][0xa8] ;  /* 0x01002a0000067ab9 */ /* 0x000fe20000000a00 */
[----:B------:R-:W-:Y:S01]  /*bc10*/  ULDC.64 UR8, c[0x4][0xb0] ;  /* 0x01002c0000087ab9 */ /* 0x000fe20000000a00 */
[----:B------:R-:W-:Y:S01]  /*bc20*/  ULDC.64 UR4, c[0x4][0x40] ;  /* 0x0100100000047ab9 */ /* 0x000fe20000000a00 */
[----:B------:R-:W-:Y:S01]  /*bc30*/  MOV R4, UR6 ;  /* 0x0000000600047c02 */ /* 0x000fe20008000f00 */
[----:B------:R-:W-:Y:S01]  /*bc40*/  IMAD.U32 R5, RZ, RZ, UR7 ;  /* 0x00000007ff057e24 */ /* 0x000fe2000f8e00ff */
[----:B------:R-:W0:Y:S01]  /*bc50*/  LDC.64 R2, c[0x4][R2] ;  /* 0x0100000002027b82 */ /* 0x000e220000000a00 */
[----:B------:R-:W-:Y:S01]  /*bc60*/  IMAD.U32 R6, RZ, RZ, UR8 ;  /* 0x00000008ff067e24 */ /* 0x000fe2000f8e00ff */
[----:B------:R-:W-:Y:S01]  /*bc70*/  MOV R10, UR4 ;  /* 0x00000004000a7c02 */ /* 0x000fe20008000f00 */
[----:B------:R-:W-:Y:S01]  /*bc80*/  IMAD.U32 R7, RZ, RZ, UR9 ;  /* 0x00000009ff077e24 */ /* 0x000fe2000f8e00ff */
[----:B------:R-:W-:Y:S01]  /*bc90*/  MOV R13, RZ ;  /* 0x000000ff000d7202 */ /* 0x000fe20000000f00 */
[----:B------:R-:W-:-:S02]  /*bca0*/  IMAD.U32 R11, RZ, RZ, UR5 ;  /* 0x00000005ff0b7e24 */ /* 0x000fc4000f8e00ff */
[----:B------:R-:W-:Y:S02]  /*bcb0*/  IMAD.MOV.U32 R8, RZ, RZ, 0x70 ;  /* 0x00000070ff087424 */ /* 0x000fe400078e00ff */
[----:B------:R-:W-:-:S07]  /*bcc0*/  IMAD.MOV.U32 R12, RZ, RZ, 0x1 ;  /* 0x00000001ff0c7424 */ /* 0x000fce00078e00ff */
[----:B------:R-:W-:-:S07]  /*bcd0*/  LEPC R20, `(.L_x_178) ;  /* 0x000000001014794e */ /* 0x000fce0000000000 */
[----:B0-----:R-:W-:Y:S05]  /*bce0*/  CALL.ABS.NOINC R2 ;  /* 0x0000000002007343 */ /* 0x001fea0003c00000 */
.L_x_178:
[----:B------:R-:W2:Y:S01]  /*bcf0*/  LDL.LU R2, [R1] ;  /* 0x0000000001027983 */ /* 0x000ea20000300800 */
[----:B------:R-:W-:Y:S01]  /*bd00*/  ULDC.64 UR4, c[0x0][0x9f8] ;  /* 0x00027e0000047ab9 */ /* 0x000fe20000000a00 */
[----:B------:R-:W0:Y:S02]  /*bd10*/  LDC R0, c[0x0][0x428] ;  /* 0x00010a00ff007b82 */ /* 0x000e240000000800 */
[----:B------:R-:W3:Y:S04]  /*bd20*/  LDL.LU R21, [R1+0x4] ;  /* 0x0000040001157983 */ /* 0x000ee80000300800 */
[----:B------:R-:W4:Y:S01]  /*bd30*/  LDL.LU R20, [R1+0x10] ;  /* 0x0000100001147983 */ /* 0x000f220000300800 */
[----:B------:R-:W-:Y:S01]  /*bd40*/  ISETP.NE.U32.AND P0, PT, RZ, UR4, PT ;  /* 0x00000004ff007c0c */ /* 0x000fe2000bf05070 */
[----:B------:R-:W-:-:S03]  /*bd50*/  IMAD.MOV.U32 R6, RZ, RZ, R28 ;  /* 0x000000ffff067224 */ /* 0x000fc600078e001c */
[----:B------:R-:W-:Y:S02]  /*bd60*/  ISETP.NE.AND.EX P0, PT, RZ, UR5, PT, P0 ;  /* 0x00000005ff007c0c */ /* 0x000fe4000bf05300 */
[----:B------:R-:W-:-:S13]  /*bd70*/  ISETP.NE.AND P6, PT, R27, RZ, PT ;  /* 0x000000ff1b00720c */ /* 0x000fda0003fc5270 */
[----:B------:R-:W-:-:S05]  /*bd80*/  VOTEU.ALL UP1, P6 ;  /* 0x00000000003f7886 */ /* 0x000fca0003020000 */
[----:B------:R-:W-:-:S04]  /*bd90*/  @!UP1 UIADD3 UR8, UP0, UR38, 0x270, URZ ;  /* 0x0000027026089890 */ /* 0x000fc8000ff1e03f */
[----:B------:R-:W-:-:S03]  /*bda0*/  @!UP1 UIADD3.X UR9, URZ, UR39, URZ, UP0, !UPT ;  /* 0x000000273f099290 */ /* 0x000fc600087fe43f */
[----:B------:R-:W-:Y:S01]  /*bdb0*/  VOTEU.ALL UP0, P6 ;  /* 0x00000000003f7886 */ /* 0x000fe20003000000 */
[----:B--2---:R-:W-:-:S04]  /*bdc0*/  @P0 IADD3 R2, P1, R2, UR4, RZ ;  /* 0x0000000402020c10 */ /* 0x004fc8000ff3e0ff */
[----:B---3--:R-:W-:Y:S01]  /*bdd0*/  @P0 IADD3.X R3, R21, UR5, RZ, P1, !PT ;  /* 0x0000000515030c10 */ /* 0x008fe20008ffe4ff */
[----:B------:R-:W-:-:S04]  /*bde0*/  ULDC.64 UR4, c[0x0][0xa00] ;  /* 0x0002800000047ab9 */ /* 0x000fc80000000a00 */
[----:B------:R2:W5:Y:S01]  /*bdf0*/  @P0 LDG.E R6, desc[UR46][R2.64] ;  /* 0x0000002e02060981 */ /* 0x000562000c1e1900 */
[----:B0-----:R-:W-:Y:S01]  /*be00*/  ISETP.NE.AND P0, PT, R0, 0x1, PT ;  /* 0x000000010000780c */ /* 0x001fe20003f05270 */
[----:B------:R-:W-:Y:S01]  /*be10*/  IMAD.MOV.U32 R0, RZ, RZ, R18 ;  /* 0x000000ffff007224 */ /* 0x000fe200078e0012 */
[----:B------:R-:W-:Y:S01]  /*be20*/  PLOP3.LUT P1, PT, P6, PT, PT, 0x8, 0x0 ;  /* 0x000000000000781c */ /* 0x000fe2000372e170 */
[----:B----4-:R-:W-:-:S10]  /*be30*/  IMAD R17, R17, 0xc0, R20 ;  /* 0x000000c011117824 */ /* 0x010fd400078e0214 */
[----:B------:R-:W0:Y:S08]  /*be40*/  @P0 LDC R5, c[0x0][0x42c] ;  /* 0x00010b00ff050b82 */ /* 0x000e300000000800 */
[----:B------:R-:W3:Y:S01]  /*be50*/  @P0 LDC R7, c[0x0][0x430] ;  /* 0x00010c00ff070b82 */ /* 0x000ee20000000800 */
[----:B0-----:R-:W-:-:S05]  /*be60*/  @P0 IMAD.HI.U32 R4, R18, R5, RZ ;  /* 0x0000000512040227 */ /* 0x001fca00078e00ff */
[----:B---3--:R-:W-:Y:S02]  /*be70*/  @P0 SHF.R.U32.HI R0, RZ, R7, R4 ;  /* 0x00000007ff000219 */ /* 0x008fe40000011604 */
[----:B------:R-:W-:-:S04]  /*be80*/  ISETP.NE.U32.AND P0, PT, RZ, UR4, PT ;  /* 0x00000004ff007c0c */ /* 0x000fc8000bf05070 */
[----:B------:R-:W-:-:S04]  /*be90*/  ISETP.NE.AND.EX P0, PT, RZ, UR5, PT, P0 ;  /* 0x00000005ff007c0c */ /* 0x000fc8000bf05300 */
[----:B--2---:R-:W-:-:S09]  /*bea0*/  SEL R9, R28, RZ, !P0 ;  /* 0x000000ff1c097207 */ /* 0x004fd20004000000 */
.L_x_180:
        /* <DEDUP_REMOVED lines=9> */
[----:B0-----:R-:W-:Y:S05]  /*bf40*/  @P1 BRA.U.ANY `(.L_x_180) ;  /* 0xfffffffd00d81947 */ /* 0x001fea000393ffff */
[----:B------:R-:W0:Y:S01]  /*bf50*/  LDC.64 R2, c[0x0][0x3f8] ;  /* 0x0000fe00ff027b82 */ /* 0x000e220000000a00 */
[----:B------:R-:W-:Y:S02]  /*bf60*/  ULDC.64 UR4, c[0x0][0xa08] ;  /* 0x0002820000047ab9 */ /* 0x000fe40000000a00 */
[----:B0-----:R-:W-:Y:S01]  /*bf70*/  LOP3.LUT P0, RZ, R2, UR4, RZ, 0xfc, !PT ;  /* 0x0000000402ff7c12 */ /* 0x001fe2000f80fcff */
[----:B------:R-:W-:-:S03]  /*bf80*/  UMOV UR4, 0xffffffff ;  /* 0xffffffff00047882 */ /* 0x000fc60000000000 */
[----:B------:R-:W-:-:S04]  /*bf90*/  LOP3.LUT P0, RZ, R3, UR5, RZ, 0xfc, P0 ;  /* 0x0000000503ff7c12 */ /* 0x000fc8000800fcff */
[----:B-----5:R-:W-:Y:S01]  /*bfa0*/  SEL R7, R6, RZ, !P0 ;  /* 0x000000ff06077207 */ /* 0x020fe20004000000 */
[----:B------:R-:W-:Y:S08]  /*bfb0*/  BRA.DIV UR4, `(.L_x_181) ;  /* 0x0000002a04987947 */ /* 0x000ff0000b800000 */
.L_x_251:
[----:B------:R-:W-:Y:S01]  /*bfc0*/  UMOV UR4, 0xffffffff ;  /* 0xffffffff00047882 */ /* 0x000fe20000000000 */
[----:B------:R-:W-:Y:S01]  /*bfd0*/  SHF.R.S32.HI R8, RZ, 0x1f, R6 ;  /* 0x0000001fff087819 */ /* 0x000fe20000011406 */
[----:B------:R-:W-:Y:S01]  /*bfe0*/  VIADD R10, R29, 0xffffffff ;  /* 0xffffffff1d0a7836 */ /* 0x000fe20000000000 */
[----:B------:R-:W-:Y:S06]  /*bff0*/  BRA.DIV UR4, `(.L_x_182) ;  /* 0x0000002a04bc7947 */ /* 0x000fec000b800000 */
[----:B------:R-:W-:-:S13]  /*c000*/  ELECT P6, URZ, PT ;  /* 0x00000000003f782f */ /* 0x000fda00038c0000 */
.L_x_254:
[----:B------:R-:W-:Y:S05]  /*c010*/  @!P6 BRA `(.L_x_183) ;  /* 0x0000000000d0e947 */ /* 0x000fea0003800000 */
[----:B------:R-:W-:Y:S02]  /*c020*/  ISETP.NE.U32.AND P0, PT, R2, RZ, PT ;  /* 0x000000ff0200720c */ /* 0x000fe40003f05070 */
[----:B------:R-:W-:Y:S02]  /*c030*/  MOV R25, R10 ;  /* 0x0000000a00197202 */ /* 0x000fe40000000f00 */
[----:B------:R-:W-:-:S13]  /*c040*/  ISETP.NE.AND.EX P0, PT, R3, RZ, PT, P0 ;  /* 0x000000ff0300720c */ /* 0x000fda0003f05300 */
[----:B------:R-:W-:Y:S05]  /*c050*/  @!P0 BRA `(.L_x_184) ;  /* 0x0000000000488947 */ /* 0x000fea0003800000 */
[----:B------:R-:W0:Y:S01]  /*c060*/  LDC R25, c[0x0][0x41c] ;  /* 0x00010700ff197b82 */ /* 0x000e220000000800 */
[----:B------:R-:W-:Y:S01]  /*c070*/  IMAD.MOV.U32 R7, RZ, RZ, R10 ;  /* 0x000000ffff077224 */ /* 0x000fe200078e000a */
[----:B------:R-:W-:Y:S02]  /*c080*/  ULDC.64 UR4, c[0x0][0x408] ;  /* 0x0001020000047ab9 */ /* 0x000fe40000000a00 */
[----:B------:R-:W-:-:S04]  /*c090*/  IMAD R11, R8, UR4, RZ ;  /* 0x00000004080b7c24 */ /* 0x000fc8000f8e02ff */
[----:B------:R-:W-:Y:S01]  /*c0a0*/  IMAD R11, R6, UR5, R11 ;  /* 0x00000005060b7c24 */ /* 0x000fe2000f8e020b */
[----:B0-----:R-:W-:-:S13]  /*c0b0*/  ISETP.NE.AND P0, PT, R25, 0x1, PT ;  /* 0x000000011900780c */ /* 0x001fda0003f05270 */
[----:B------:R-:W0:Y:S02]  /*c0c0*/  @P0 LDC.64 R4, c[0x0][0x420] ;  /* 0x00010800ff040b82 */ /* 0x000e240000000a00 */
[----:B0-----:R-:W-:-:S05]  /*c0d0*/  @P0 IMAD.HI.U32 R4, R10, R4, RZ ;  /* 0x000000040a040227 */ /* 0x001fca00078e00ff */
[----:B------:R-:W-:-:S04]  /*c0e0*/  @P0 SHF.R.U32.HI R7, RZ, R5, R4 ;  /* 0x00000005ff070219 */ /* 0x000fc80000011604 */
[--C-:B------:R-:W-:Y:S01]  /*c0f0*/  SHF.R.S32.HI R5, RZ, 0x1f, R7.reuse ;  /* 0x0000001fff057819 */ /* 0x100fe20000011407 */
[----:B------:R-:W-:-:S04]  /*c100*/  IMAD.MOV.U32 R4, RZ, RZ, R7 ;  /* 0x000000ffff047224 */ /* 0x000fc800078e0007 */
[----:B------:R-:W-:-:S04]  /*c110*/  IMAD.WIDE.U32 R4, R6, UR4, R4 ;  /* 0x0000000406047c25 */ /* 0x000fc8000f8e0004 */
[----:B------:R-:W-:Y:S01]  /*c120*/  IMAD.IADD R5, R5, 0x1, R11 ;  /* 0x0000000105057824 */ /* 0x000fe200078e020b */
[----:B------:R-:W-:-:S04]  /*c130*/  LEA R12, P0, R4, R2, 0x2 ;  /* 0x00000002040c7211 */ /* 0x000fc800078010ff */
[----:B------:R-:W-:Y:S02]  /*c140*/  LEA.HI.X R13, R4, R3, R5, 0x2, P0 ;  /* 0x00000003040d7211 */ /* 0x000fe400000f1405 */
[----:B------:R-:W-:-:S03]  /*c150*/  IADD3 R4, -R7, RZ, RZ ;  /* 0x000000ff07047210 */ /* 0x000fc60007ffe1ff */
[----:B------:R0:W5:Y:S02]  /*c160*/  LDG.E R7, desc[UR46][R12.64] ;  /* 0x0000002e0c077981 */ /* 0x000164000c1e1900 */
[----:B------:R-:W-:-:S07]  /*c170*/  IMAD R25, R25, R4, R10 ;  /* 0x0000000419197224 */ /* 0x000fce00078e020a */
.L_x_184:
[----:B------:R-:W-:Y:S01]  /*c180*/  IMAD R5, R22, 0x8, R26 ;  /* 0x0000000816057824 */ /* 0x000fe200078e021a */
[----:B------:R-:W-:-:S04]  /*c190*/  SHF.L.U32 R4, R24, 0x1f, RZ ;  /* 0x0000001f18047819 */ /* 0x000fc800000006ff */
[----:B------:R-:W2:Y:S02]  /*c1a0*/  SYNCS.PHASECHK.TRANS64.TRYWAIT P0, [R5+URZ+0x30840], R4 ;  /* 0x03084004050075a7 */ /* 0x000ea4000800017f */
[----:B--2---:R-:W-:Y:S05]  /*c1b0*/  @!P0 BRA `(.L_x_185) ;  /* 0x00000028006c8947 */ /* 0x004fea0003800000 */
.L_x_255:
[----:B------:R-:W3:Y:S02]  /*c1c0*/  S2R R11, SR_TID.X ;  /* 0x00000000000b7919 */ /* 0x000ee40000002100 */
[----:B---3--:R-:W-:-:S04]  /*c1d0*/  LOP3.LUT R11, R11, 0x7f, RZ, 0xc0, !PT ;  /* 0x0000007f0b0b7812 */ /* 0x008fc800078ec0ff */
[----:B------:R-:W-:-:S13]  /*c1e0*/  ISETP.NE.AND P0, PT, R11, RZ, PT ;  /* 0x000000ff0b00720c */ /* 0x000fda0003f05270 */
[----:B------:R-:W-:Y:S05]  /*c1f0*/  @P0 BRA `(.L_x_186) ;  /* 0x0000000000140947 */ /* 0x000fea0003800000 */
[----:B------:R-:W-:Y:S01]  /*c200*/  ISETP.NE.AND P1, PT, R27, RZ, PT ;  /* 0x000000ff1b00720c */ /* 0x000fe20003f25270 */
[----:B--2---:R-:W-:-:S04]  /*c210*/  IMAD.MOV.U32 R4, RZ, RZ, 0x6000 ;  /* 0x00006000ff047424 */ /* 0x004fc800078e00ff */
[----:B------:R3:W-:Y:S08]  /*c220*/  SYNCS.ARRIVE.TRANS64 RZ, [R5+URZ+0x30830], R4 ;  /* 0x0308300405ff79a7 */ /* 0x0007f0000800003f */
[----:B------:R-:W-:Y:S05]  /*c230*/  @!P1 BRA `(.L_x_186) ;  /* 0x0000000000049947 */ /* 0x000fea0003800000 */
[----:B------:R-:W-:Y:S01]  /*c240*/  BPT.TRAP 0x1 ;  /* 0x000000040000795c */ /* 0x000fe20000300000 */
.L_x_186:
        /* <DEDUP_REMOVED lines=8> */
[----:B------:R-:W-:Y:S01]  /*c2d0*/  UMOV UR10, URZ ;  /* 0x0000003f000a7c82 */ /* 0x000fe20008000000 */
[----:B------:R-:W-:Y:S02]  /*c2e0*/  R2UR UR12, R0 ;  /* 0x00000000000c72ca */ /* 0x000fe400000e0000 */
[----:B-----5:R-:W-:-:S03]  /*c2f0*/  R2UR UR13, R7 ;  /* 0x00000000070d72ca */ /* 0x020fc600000e0000 */
[----:B------:R-:W-:-:S04]  /*c300*/  UIADD3 UR9, UR9, 0x30830, URZ ;  /* 0x0003083009097890 */ /* 0x000fc8000fffe03f */
[----:B------:R-:W-:Y:S02]  /*c310*/  UIMAD UR11, UR11, 0xc0, UR4 ;  /* 0x000000c00b0b78a4 */ /* 0x000fe4000f8e0204 */
[----:B------:R-:W-:Y:S01]  /*c320*/  UIADD3 UR8, UR8, 0x12400, URZ ;  /* 0x0001240008087890 */ /* 0x000fe2000fffe03f */
[----:B------:R-:W-:-:S08]  /*c330*/  UMOV UR4, 0x0 ;  /* 0x0000000000047882 */ /* 0x000fd00000000000 */
[----:B------:R2:W-:Y:S02]  /*c340*/  UTMALDG.4D [UR8], [UR6], desc[UR4] ;  /* 0x00000408060075b4 */ /* 0x0005e40008019000 */
[----:B--2---:R-:W-:Y:S01]  /*c350*/  NOP ;  /* 0x0000000000007918 */ /* 0x004fe20000000000 */
.L_x_183:
[----:B------:R-:W2:Y:S01]  /*c360*/  LDL.LU R11, [R1+0xc] ;  /* 0x00000c00010b7983 */ /* 0x000ea20000300800 */
[----:B------:R-:W-:Y:S05]  /*c370*/  WARPSYNC.ALL ;  /* 0x0000000000007948 */ /* 0x000fea0003800000 */
[----:B------:R-:W-:Y:S02]  /*c380*/  R2UR UR9, R26 ;  /* 0x000000001a0972ca */ /* 0x000fe400000e0000 */
[----:B------:R-:W-:-:S13]  /*c390*/  ELECT P0, URZ, PT ;  /* 0x00000000003f782f */ /* 0x000fda0003800000 */
[----:B------:R-:W-:Y:S01]  /*c3a0*/  @P0 R2UR UR13, R9 ;  /* 0x00000000090d02ca */ /* 0x000fe200000e0000 */
[----:B------:R-:W-:Y:S01]  /*c3b0*/  UIADD3 UR4, UP0, UR38, 0x270, URZ ;  /* 0x0000027026047890 */ /* 0x000fe2000ff1e03f */
[----:B------:R-:W-:Y:S01]  /*c3c0*/  @P0 R2UR UR12, R18 ;  /* 0x00000000120c02ca */ /* 0x000fe200000e0000 */
[----:B------:R-:W-:Y:S01]  /*c3d0*/  UMOV UR6, 0x0 ;  /* 0x0000000000067882 */ /* 0x000fe20000000000 */
[----:B------:R-:W-:Y:S01]  /*c3e0*/  @P0 R2UR UR11, R17 ;  /* 0x00000000110b02ca */ /* 0x000fe200000e0000 */
[----:B------:R-:W-:Y:S01]  /*c3f0*/  UIADD3.X UR5, URZ, UR39, URZ, UP0, !UPT ;  /* 0x000000273f057290 */ /* 0x000fe200087fe43f */
[----:B------:R-:W-:Y:S01]  /*c400*/  BSSY B0, `(.L_x_187) ;  /* 0x0000011000007945 */ /* 0x000fe20003800000 */
[----:B------:R-:W-:Y:S01]  /*c410*/  UMOV UR7, 0x12f00000 ;  /* 0x12f0000000077882 */ /* 0x000fe20000000000 */
[----:B------:R-:W-:Y:S01]  /*c420*/  UMOV UR10, URZ ;  /* 0x0000003f000a7c82 */ /* 0x000fe20008000000 */
[----:B------:R-:W-:Y:S01]  /*c430*/  UIADD3 UR8, UR9, 0xc400, URZ ;  /* 0x0000c40009087890 */ /* 0x000fe2000fffe03f */
[----:B------:R-:W-:Y:S01]  /*c440*/  @P0 IMAD.MOV.U32 R5, RZ, RZ, 0x6000 ;  /* 0x00006000ff050424 */ /* 0x000fe200078e00ff */
[----:B------:R-:W-:Y:S01]  /*c450*/  BAR.SYNC.DEFER_BLOCKING 0x8, 0x1a0 ;  /* 0x0206800000007b1d */ /* 0x000fe20000010000 */
[----:B------:R-:W-:-:S05]  /*c460*/  UIADD3 UR9, UR9, 0x30800, URZ ;  /* 0x0003080009097890 */ /* 0x000fca000fffe03f */
[----:B------:R3:W-:Y:S04]  /*c470*/  @P0 SYNCS.ARRIVE.TRANS64 RZ, [R26+URZ+0x30800], R5 ;  /* 0x030800051aff09a7 */ /* 0x0007e8000800003f */
[----:B------:R4:W-:Y:S01]  /*c480*/  UTMALDG.4D [UR8], [UR4], desc[UR6] ;  /* 0x00000608040075b4 */ /* 0x0009e20008019000 */
[----:B--2---:R-:W-:-:S04]  /*c490*/  IADD3 R11, R11, 0x1, RZ ;  /* 0x000000010b0b7810 */ /* 0x004fc80007ffe0ff */
[----:B------:R-:W-:Y:S01]  /*c4a0*/  LEA.HI R4, R11, R11, RZ, 0x1 ;  /* 0x0000000b0b047211 */ /* 0x000fe200078f08ff */
[----:B------:R4:W-:Y:S03]  /*c4b0*/  STL [R1+0xc], R11 ;  /* 0x00000c0b01007387 */ /* 0x0009e60000100800 */
[----:B------:R-:W-:-:S05]  /*c4c0*/  LOP3.LUT R4, R4, 0xfffffffe, RZ, 0xc0, !PT ;  /* 0xfffffffe04047812 */ /* 0x000fca00078ec0ff */
[----:B------:R-:W-:-:S05]  /*c4d0*/  IMAD.IADD R4, R11, 0x1, -R4 ;  /* 0x000000010b047824 */ /* 0x000fca00078e0a04 */
[----:B---3--:R-:W-:-:S04]  /*c4e0*/  SHF.L.U32 R5, R4, 0x1f, RZ ;  /* 0x0000001f04057819 */ /* 0x008fc800000006ff */
[----:B------:R-:W2:Y:S02]  /*c4f0*/  SYNCS.PHASECHK.TRANS64.TRYWAIT P0, [R26+URZ+0x30820], R5 ;  /* 0x030820051a0075a7 */ /* 0x000ea4000800017f */
[----:B--2-4-:R-:W-:Y:S05]  /*c500*/  @!P0 BRA `(.L_x_188) ;  /* 0x0000002400ac8947 */ /* 0x014fea0003800000 */
.L_x_256:
[----:B------:R-:W-:Y:S05]  /*c510*/  BSYNC B0 ;  /* 0x0000000000007941 */ /* 0x000fea0003800000 */
.L_x_187:
[----:B------:R-:W3:Y:S01]  /*c520*/  LDL.LU R4, [R1+0x8] ;  /* 0x0000080001047983 */ /* 0x000ee20000300800 */
[----:B------:R-:W-:Y:S01]  /*c530*/  BSSY B0, `(.L_x_189) ;  /* 0x0000129000007945 */ /* 0x000fe20003800000 */
[----:B---3--:R-:W-:-:S13]  /*c540*/  ISETP.GE.AND P0, PT, R4, 0xc1, PT ;  /* 0x000000c10400780c */ /* 0x008fda0003f06270 */
[----:B------:R-:W-:Y:S05]  /*c550*/  @!P0 BRA `(.L_x_190) ;  /* 0x0000001000988947 */ /* 0x000fea0003800000 */
[----:B------:R-:W-:Y:S01]  /*c560*/  IMAD.MOV R11, RZ, RZ, -R29 ;  /* 0x000000ffff0b7224 */ /* 0x000fe200078e0a1d */
[----:B------:R-:W-:Y:S01]  /*c570*/  BSSY B1, `(.L_x_191) ;  /* 0x0000066000017945 */ /* 0x000fe20003800000 */
[----:B------:R-:W-:Y:S02]  /*c580*/  IMAD.MOV.U32 R4, RZ, RZ, 0x1 ;  /* 0x00000001ff047424 */ /* 0x000fe400078e00ff */
[----:B------:R-:W-:-:S03]  /*c590*/  VIADD R9, R29, 0xfffffffe ;  /* 0xfffffffe1d097836 */ /* 0x000fc60000000000 */
[----:B------:R-:W-:-:S04]  /*c5a0*/  VIADDMNMX R11, R11, R4, 0xffffffff, !PT ;  /* 0xffffffff0b0b7446 */ /* 0x000fc80007800104 */
[----:B------:R-:W-:-:S04]  /*c5b0*/  IADD3 R4, R29, R11, RZ ;  /* 0x0000000b1d047210 */ /* 0x000fc80007ffe0ff */
[----:B------:R-:W-:-:S04]  /*c5c0*/  LOP3.LUT R4, R4, 0x1, RZ, 0xc0, !PT ;  /* 0x0000000104047812 */ /* 0x000fc800078ec0ff */
[----:B------:R-:W-:-:S13]  /*c5d0*/  ISETP.NE.U32.AND P0, PT, R4, 0x1, PT ;  /* 0x000000010400780c */ /* 0x000fda0003f05070 */
[----:B------:R-:W-:Y:S05]  /*c5e0*/  @P0 BRA `(.L_x_192) ;  /* 0x0000000400780947 */ /* 0x000fea0003800000 */
[----:B0-----:R-:W-:Y:S01]  /*c5f0*/  VIADD R12, R22, 0x1 ;  /* 0x00000001160c7836 */ /* 0x001fe20000000000 */
[----:B------:R-:W-:Y:S04]  /*c600*/  BSSY B2, `(.L_x_193) ;  /* 0x0000059000027945 */ /* 0x000fe80003800000 */
[----:B------:R-:W-:-:S04]  /*c610*/  ISETP.NE.AND P0, PT, R12, 0x2, PT ;  /* 0x000000020c00780c */ /* 0x000fc80003f05270 */
[----:B------:R-:W-:Y:S02]  /*c620*/  SEL R13, RZ, 0x1, P0 ;  /* 0x00000001ff0d7807 */ /* 0x000fe40000000000 */
[----:B------:R-:W-:Y:S02]  /*c630*/  SEL R12, R12, RZ, P0 ;  /* 0x000000ff0c0c7207 */ /* 0x000fe40000000000 */
[----:B------:R-:W-:Y:S01]  /*c640*/  LOP3.LUT R13, R24, R13, RZ, 0x3c, !PT ;  /* 0x0000000d180d7212 */ /* 0x000fe200078e3cff */
[----:B------:R-:W-:Y:S06]  /*c650*/  @!P6 BRA `(.L_x_194) ;  /* 0x00000004004ce947 */ /* 0x000fec0003800000 */
[----:B------:R-:W-:Y:S01]  /*c660*/  ISETP.NE.U32.AND P0, PT, R2, RZ, PT ;  /* 0x000000ff0200720c */ /* 0x000fe20003f05070 */
[----:B------:R-:W-:-:S03]  /*c670*/  IMAD.MOV.U32 R4, RZ, RZ, R7 ;  /* 0x000000ffff047224 */ /* 0x000fc600078e0007 */
[----:B------:R-:W-:-:S13]  /*c680*/  ISETP.NE.AND.EX P0, PT, R3, RZ, PT, P0 ;  /* 0x000000ff0300720c */ /* 0x000fda0003f05300 */
[----:B------:R-:W-:Y:S05]  /*c690*/  @!P0 BRA `(.L_x_195) ;  /* 0x0000000000488947 */ /* 0x000fea0003800000 */
[----:B------:R-:W0:Y:S01]  /*c6a0*/  LDC R15, c[0x0][0x41c] ;  /* 0x00010700ff0f7b82 */ /* 0x000e220000000800 */
[----:B------:R-:W-:Y:S01]  /*c6b0*/  MOV R14, R9 ;  /* 0x00000009000e7202 */ /* 0x000fe20000000f00 */
[----:B------:R-:W-:Y:S02]  /*c6c0*/  ULDC.64 UR4, c[0x0][0x408] ;  /* 0x0001020000047ab9 */ /* 0x000fe40000000a00 */
[----:B------:R-:W-:-:S04]  /*c6d0*/  IMAD R17, R8, UR4, RZ ;  /* 0x0000000408117c24 */ /* 0x000fc8000f8e02ff */
[----:B------:R-:W-:Y:S01]  /*c6e0*/  IMAD R17, R6, UR5, R17 ;  /* 0x0000000506117c24 */ /* 0x000fe2000f8e0211 */
[----:B0-----:R-:W-:-:S13]  /*c6f0*/  ISETP.NE.AND P0, PT, R15, 0x1, PT ;  /* 0x000000010f00780c */ /* 0x001fda0003f05270 */
[----:B--2---:R-:W0:Y:S02]  /*c700*/  @P0 LDC.64 R4, c[0x0][0x420] ;  /* 0x00010800ff040b82 */ /* 0x004e240000000a00 */
[----:B0-----:R-:W-:-:S05]  /*c710*/  @P0 IMAD.HI.U32 R4, R9, R4, RZ ;  /* 0x0000000409040227 */ /* 0x001fca00078e00ff */
[----:B------:R-:W-:-:S04]  /*c720*/  @P0 SHF.R.U32.HI R14, RZ, R5, R4 ;  /* 0x00000005ff0e0219 */ /* 0x000fc80000011604 */
[--C-:B------:R-:W-:Y:S01]  /*c730*/  SHF.R.S32.HI R5, RZ, 0x1f, R14.reuse ;  /* 0x0000001fff057819 */ /* 0x100fe2000001140e */
[----:B------:R-:W-:-:S04]  /*c740*/  IMAD.MOV.U32 R4, RZ, RZ, R14 ;  /* 0x000000ffff047224 */ /* 0x000fc800078e000e */
[----:B------:R-:W-:-:S04]  /*c750*/  IMAD.WIDE.U32 R4, R6, UR4, R4 ;  /* 0x0000000406047c25 */ /* 0x000fc8000f8e0004 */
[----:B------:R-:W-:Y:S01]  /*c760*/  IMAD.IADD R17, R17, 0x1, R5 ;  /* 0x0000000111117824 */ /* 0x000fe200078e0205 */
[----:B------:R-:W-:-:S04]  /*c770*/  LEA R2, P0, R4, R2, 0x2 ;  /* 0x0000000204027211 */ /* 0x000fc800078010ff */
[----:B------:R-:W-:Y:S01]  /*c780*/  LEA.HI.X R3, R4, R3, R17, 0x2, P0 ;  /* 0x0000000304037211 */ /* 0x000fe200000f1411 */
[----:B------:R-:W-:-:S04]  /*c790*/  IMAD.MOV R4, RZ, RZ, -R14 ;  /* 0x000000ffff047224 */ /* 0x000fc800078e0a0e */
[----:B------:R-:W-:Y:S02]  /*c7a0*/  IMAD R9, R15, R4, R9 ;  /* 0x000000040f097224 */ /* 0x000fe400078e0209 */
[----:B------:R0:W5:Y:S05]  /*c7b0*/  LDG.E R4, desc[UR46][R2.64] ;  /* 0x0000002e02047981 */ /* 0x00016a000c1e1900 */
.L_x_195:
[----:B0-----:R-:W-:Y:S02]  /*c7c0*/  LEA R3, R12, R26, 0x3 ;  /* 0x0000001a0c037211 */ /* 0x001fe400078e18ff */
[----:B------:R-:W-:-:S04]  /*c7d0*/  SHF.L.U32 R2, R13, 0x1f, RZ ;  /* 0x0000001f0d027819 */ /* 0x000fc800000006ff */
[----:B------:R-:W0:Y:S02]  /*c7e0*/  SYNCS.PHASECHK.TRANS64.TRYWAIT P0, [R3+URZ+0x30840], R2 ;  /* 0x03084002030075a7 */ /* 0x000e24000800017f */
[----:B0-----:R-:W-:Y:S05]  /*c7f0*/  @!P0 BRA `(.L_x_196) ;  /* 0x0000002400048947 */ /* 0x001fea0003800000 */
.L_x_257:
[----:B--2---:R-:W2:Y:S02]  /*c800*/  S2R R5, SR_TID.X ;  /* 0x0000000000057919 */ /* 0x004ea40000002100 */
[----:B--2---:R-:W-:-:S04]  /*c810*/  LOP3.LUT R5, R5, 0x7f, RZ, 0xc0, !PT ;  /* 0x0000007f05057812 */ /* 0x004fc800078ec0ff */
[----:B------:R-:W-:-:S13]  /*c820*/  ISETP.NE.AND P1, PT, R5, RZ, PT ;  /* 0x000000ff0500720c */ /* 0x000fda0003f25270 */
[----:B------:R-:W-:Y:S05]  /*c830*/  @P1 BRA `(.L_x_197) ;  /* 0x0000000000141947 */ /* 0x000fea0003800000 */
[----:B------:R-:W-:Y:S01]  /*c840*/  ISETP.NE.AND P0, PT, R27, RZ, PT ;  /* 0x000000ff1b00720c */ /* 0x000fe20003f05270 */
[----:B0-----:R-:W-:-:S04]  /*c850*/  IMAD.MOV.U32 R2, RZ, RZ, 0x6000 ;  /* 0x00006000ff027424 */ /* 0x001fc800078e00ff */
[----:B------:R2:W-:Y:S08]  /*c860*/  SYNCS.ARRIVE.TRANS64 RZ, [R3+URZ+0x30830], R2 ;  /* 0x0308300203ff79a7 */ /* 0x0005f0000800003f */
[----:B------:R-:W-:Y:S05]  /*c870*/  @!P0 BRA `(.L_x_197) ;  /* 0x0000000000048947 */ /* 0x000fea0003800000 */
[----:B------:R-:W-:Y:S01]  /*c880*/  BPT.TRAP 0x1 ;  /* 0x000000040000795c */ /* 0x000fe20000300000 */
.L_x_197:
[----:B0-2---:R-:W-:Y:S01]  /*c890*/  IMAD R2, R12, 0x6000, R26 ;  /* 0x000060000c027824 */ /* 0x005fe200078e021a */
        /* <DEDUP_REMOVED lines=8> */
[----:B------:R-:W-:Y:S01]  /*c920*/  R2UR UR12, R0 ;  /* 0x00000000000c72ca */ /* 0x000fe200000e0000 */
[----:B------:R-:W-:Y:S01]  /*c930*/  UMOV UR5, 0x14f00000 ;  /* 0x14f0000000057882 */ /* 0x000fe20000000000 */
[----:B-----5:R-:W-:Y:S01]  /*c940*/  R2UR UR13, R4 ;  /* 0x00000000040d72ca */ /* 0x020fe200000e0000 */
[----:B------:R-:W-:Y:S01]  /*c950*/  UMOV UR10, URZ ;  /* 0x0000003f000a7c82 */ /* 0x000fe20008000000 */
[----:B------:R-:W-:Y:S01]  /*c960*/  SHF.L.U32 R5, R24, 0x1f, RZ ;  /* 0x0000001f18057819 */ /* 0x000fe200000006ff */
[----:B------:R-:W-:-:S04]  /*c970*/  UIADD3 UR9, UR9, 0x30830, URZ ;  /* 0x0003083009097890 */ /* 0x000fc8000fffe03f */
[----:B------:R-:W-:Y:S02]  /*c980*/  UIMAD UR11, UR11, 0xc0, UR4 ;  /* 0x000000c00b0b78a4 */ /* 0x000fe4000f8e0204 */
[----:B------:R-:W-:Y:S01]  /*c990*/  UIADD3 UR8, UR8, 0x12400, URZ ;  /* 0x0001240008087890 */ /* 0x000fe2000fffe03f */
[----:B------:R-:W-:-:S08]  /*c9a0*/  UMOV UR4, 0x0 ;  /* 0x0000000000047882 */ /* 0x000fd00000000000 */
[----:B------:R0:W-:Y:S01]  /*c9b0*/  UTMALDG.4D [UR8], [UR6], desc[UR4] ;  /* 0x00000408060075b4 */ /* 0x0001e20008019000 */
[----:B------:R-:W2:Y:S02]  /*c9c0*/  SYNCS.PHASECHK.TRANS64.TRYWAIT P0, [R2+URZ+0x60], R5 ;  /* 0x00006005020075a7 */ /* 0x000ea4000800017f */
[----:B0-2---:R-:W-:Y:S05]  /*c9d0*/  @!P0 BRA `(.L_x_198) ;  /* 0x0000002000a08947 */ /* 0x005fea0003800000 */
.L_x_258:
[----:B------:R-:W-:Y:S05]  /*c9e0*/  @P1 BRA `(.L_x_199) ;  /* 0x0000000000181947 */ /* 0x000fea0003800000 */
[----:B------:R-:W-:Y:S01]  /*c9f0*/  ISETP.NE.AND P0, PT, R27, RZ, PT ;  /* 0x000000ff1b00720c */ /* 0x000fe20003f05270 */
[----:B------:R-:W-:Y:S01]  /*ca00*/  IMAD.MOV.U32 R3, RZ, RZ, 0x6000 ;  /* 0x00006000ff037424 */ /* 0x000fe200078e00ff */
[----:B0-----:R-:W-:-:S04]  /*ca10*/  LEA R2, R22, R26, 0x3 ;  /* 0x0000001a16027211 */ /* 0x001fc800078e18ff */
[----:B------:R2:W-:Y:S07]  /*ca20*/  SYNCS.ARRIVE.TRANS64 RZ, [R2+URZ+0x30850], R3 ;  /* 0x0308500302ff79a7 */ /* 0x0005ee000800003f */
[----:B------:R-:W-:Y:S05]  /*ca30*/  @!P0 BRA `(.L_x_199) ;  /* 0x0000000000048947 */ /* 0x000fea0003800000 */
[----:B------:R-:W-:Y:S01]  /*ca40*/  BPT.TRAP 0x1 ;  /* 0x000000040000795c */ /* 0x000fe20000300000 */
.L_x_199:
[C-C-:B0-2---:R-:W-:Y:S01]  /*ca50*/  IMAD R2, R22.reuse, 0x8, R26.reuse ;  /* 0x0000000816027824 */ /* 0x145fe200078e021a */
[----:B------:R-:W-:Y:S01]  /*ca60*/  R2UR UR11, R25 ;  /* 0x00000000190b72ca */ /* 0x000fe200000e0000 */
        /* <DEDUP_REMOVED lines=9> */
[----:B------:R-:W-:Y:S01]  /*cb00*/  R2UR UR12, R0 ;  /* 0x00000000000c72ca */ /* 0x000fe200000e0000 */
[----:B------:R-:W-:Y:S01]  /*cb10*/  IMAD.MOV.U32 R7, RZ, RZ, R4 ;  /* 0x000000ffff077224 */ /* 0x000fe200078e0004 */
[----:B------:R-:W-:-:S03]  /*cb20*/  MOV R25, R9 ;  /* 0x0000000900197202 */ /* 0x000fc60000000f00 */
[----:B------:R-:W-:Y:S02]  /*cb30*/  UIMAD UR11, UR11, 0xc0, UR4 ;  /* 0x000000c00b0b78a4 */ /* 0x000fe4000f8e0204 */
[----:B------:R-:W-:Y:S02]  /*cb40*/  UIADD3 UR9, UR9, 0x30850, URZ ;  /* 0x0003085009097890 */ /* 0x000fe4000fffe03f */
[----:B------:R-:W-:Y:S01]  /*cb50*/  UIADD3 UR8, UR8, 0x400, URZ ;  /* 0x0000040008087890 */ /* 0x000fe2000fffe03f */
[----:B------:R-:W-:-:S08]  /*cb60*/  UMOV UR4, 0x0 ;  /* 0x0000000000047882 */ /* 0x000fd00000000000 */
[----:B------:R0:W-:Y:S02]  /*cb70*/  UTMALDG.4D [UR8], [UR6], desc[UR4] ;  /* 0x00000408060075b4 */ /* 0x0001e40008019000 */
[----:B0-----:R-:W-:Y:S01]  /*cb80*/  NOP ;  /* 0x0000000000007918 */ /* 0x001fe20000000000 */
.L_x_194:
[----:B------:R-:W-:Y:S05]  /*cb90*/  BSYNC B2 ;  /* 0x0000000000027941 */ /* 0x000fea0003800000 */
.L_x_193:
[----:B------:R-:W-:Y:S02]  /*cba0*/  VIADD R9, R29, 0xfffffffd ;  /* 0xfffffffd1d097836 */ /* 0x000fe40000000000 */
[----:B------:R-:W-:Y:S02]  /*cbb0*/  IMAD.MOV.U32 R22, RZ, RZ, R12 ;  /* 0x000000ffff167224 */ /* 0x000fe400078e000c */
[----:B------:R-:W-:-:S07]  /*cbc0*/  IMAD.MOV.U32 R24, RZ, RZ, R13 ;  /* 0x000000ffff187224 */ /* 0x000fce00078e000d */
.L_x_192:
[----:B------:R-:W-:Y:S05]  /*cbd0*/  BSYNC B1 ;  /* 0x0000000000017941 */ /* 0x000fea0003800000 */
.L_x_191:
[----:B------:R-:W-:-:S04]  /*cbe0*/  IADD3 R11, -R11, RZ, RZ ;  /* 0x000000ff0b0b7210 */ /* 0x000fc80007ffe1ff */
[----:B------:R-:W-:-:S13]  /*cbf0*/  ISETP.NE.AND P0, PT, R10, R11, PT ;  /* 0x0000000b0a00720c */ /* 0x000fda0003f05270 */
[----:B------:R-:W-:Y:S05]  /*cc00*/  @!P0 BRA `(.L_x_190) ;  /* 0x0000000800ec8947 */ /* 0x000fea0003800000 */
[----:B------:R-:W-:-:S07]  /*cc10*/  IMAD.MOV.U32 R4, RZ, RZ, R7 ;  /* 0x000000ffff047224 */ /* 0x000fce00078e0007 */
.L_x_214:
[----:B------:R-:W-:Y:S01]  /*cc20*/  VIADD R10, R22, 0x1 ;  /* 0x00000001160a7836 */ /* 0x000fe20000000000 */
[----:B------:R-:W-:Y:S05]  /*cc30*/  YIELD ;  /* 0x0000000000007946 */ /* 0x000fea0003800000 */
[----:B------:R-:W-:Y:S01]  /*cc40*/  ISETP.NE.AND P0, PT, R10, 0x2, PT ;  /* 0x000000020a00780c */ /* 0x000fe20003f05270 */
[----:B------:R-:W-:Y:S03]  /*cc50*/  BSSY B1, `(.L_x_200) ;  /* 0x0000057000017945 */ /* 0x000fe60003800000 */
[----:B------:R-:W-:-:S02]  /*cc60*/  SEL R11, RZ, 0x1, P0 ;  /* 0x00000001ff0b7807 */ /* 0x000fc40000000000 */
[----:B------:R-:W-:Y:S02]  /*cc70*/  SEL R10, R10, RZ, P0 ;  /* 0x000000ff0a0a7207 */ /* 0x000fe40000000000 */
[----:B------:R-:W-:Y:S01]  /*cc80*/  LOP3.LUT R11, R24, R11, RZ, 0x3c, !PT ;  /* 0x0000000b180b7212 */ /* 0x000fe200078e3cff */
[----:B------:R-:W-:Y:S06]  /*cc90*/  @!P6 BRA `(.L_x_201) ;  /* 0x000000040048e947 */ /* 0x000fec0003800000 */
[----:B------:R-:W-:Y:S01]  /*cca0*/  ULDC.64 UR4, c[0x0][0x3f8] ;  /* 0x0000fe0000047ab9 */ /* 0x000fe20000000a00 */
[----:B0-----:R-:W-:Y:S01]  /*ccb0*/  IMAD.MOV.U32 R12, RZ, RZ, R9 ;  /* 0x000000ffff0c7224 */ /* 0x001fe200078e0009 */
[----:B------:R-:W-:-:S04]  /*ccc0*/  ISETP.NE.U32.AND P0, PT, RZ, UR4, PT ;  /* 0x00000004ff007c0c */ /* 0x000fc8000bf05070 */
[----:B------:R-:W-:-:S13]  /*ccd0*/  ISETP.NE.AND.EX P0, PT, RZ, UR5, PT, P0 ;  /* 0x00000005ff007c0c */ /* 0x000fda000bf05300 */
[----:B------:R-:W-:Y:S05]  /*cce0*/  @!P0 BRA `(.L_x_202) ;  /* 0x0000000000488947 */ /* 0x000fea0003800000 */
[----:B------:R-:W0:Y:S01]  /*ccf0*/  LDC R12, c[0x0][0x41c] ;  /* 0x00010700ff0c7b82 */ /* 0x000e220000000800 */
[----:B------:R-:W-:Y:S01]  /*cd00*/  MOV R13, R9 ;  /* 0x00000009000d7202 */ /* 0x000fe20000000f00 */
[----:B------:R-:W-:Y:S02]  /*cd10*/  ULDC.64 UR6, c[0x0][0x408] ;  /* 0x0001020000067ab9 */ /* 0x000fe40000000a00 */
[----:B--2---:R-:W-:-:S04]  /*cd20*/  IMAD R5, R8, UR6, RZ ;  /* 0x0000000608057c24 */ /* 0x004fc8000f8e02ff */
        /* <DEDUP_REMOVED lines=9> */
[----:B------:R-:W-:-:S04]  /*cdc0*/  LEA R4, P0, R2, UR4, 0x2 ;  /* 0x0000000402047c11 */ /* 0x000fc8000f8010ff */
[----:B------:R-:W-:-:S05]  /*cdd0*/  LEA.HI.X R5, R2, UR5, R3, 0x2, P0 ;  /* 0x0000000502057c11 */ /* 0x000fca00080f1403 */
[----:B------:R0:W5:Y:S01]  /*cde0*/  LDG.E R4, desc[UR46][R4.64] ;  /* 0x0000002e04047981 */ /* 0x000162000c1e1900 */
[----:B------:R-:W-:-:S04]  /*cdf0*/  IMAD.MOV R2, RZ, RZ, -R13 ;  /* 0x000000ffff027224 */ /* 0x000fc800078e0a0d */
[----:B------:R-:W-:-:S07]  /*ce00*/  IMAD R12, R12, R2, R9 ;  /* 0x000000020c0c7224 */ /* 0x000fce00078e0209 */
.L_x_202:
[----:B------:R-:W-:Y:S02]  /*ce10*/  LEA R3, R10, R26, 0x3 ;  /* 0x0000001a0a037211 */ /* 0x000fe400078e18ff */
[----:B------:R-:W-:-:S04]  /*ce20*/  SHF.L.U32 R2, R11, 0x1f, RZ ;  /* 0x0000001f0b027819 */ /* 0x000fc800000006ff */
[----:B------:R-:W3:Y:S02]  /*ce30*/  SYNCS.PHASECHK.TRANS64.TRYWAIT P0, [R3+URZ+0x30840], R2 ;  /* 0x03084002030075a7 */ /* 0x000ee4000800017f */
[----:B---3--:R-:W-:Y:S05]  /*ce40*/  @!P0 BRA `(.L_x_203) ;  /* 0x0000001c00988947 */ /* 0x008fea0003800000 */
.L_x_259:
[----:B0-2---:R-:W0:Y:S02]  /*ce50*/  S2R R5, SR_TID.X ;  /* 0x0000000000057919 */ /* 0x005e240000002100 */
[----:B0-----:R-:W-:-:S04]  /*ce60*/  LOP3.LUT R5, R5, 0x7f, RZ, 0xc0, !PT ;  /* 0x0000007f05057812 */ /* 0x001fc800078ec0ff */
[----:B------:R-:W-:-:S13]  /*ce70*/  ISETP.NE.AND P0, PT, R5, RZ, PT ;  /* 0x000000ff0500720c */ /* 0x000fda0003f05270 */
[----:B------:R-:W-:Y:S05]  /*ce80*/  @P0 BRA `(.L_x_204) ;  /* 0x0000000000140947 */ /* 0x000fea0003800000 */
[----:B------:R-:W-:Y:S01]  /*ce90*/  ISETP.NE.AND P1, PT, R27, RZ, PT ;  /* 0x000000ff1b00720c */ /* 0x000fe20003f25270 */
[----:B---3--:R-:W-:-:S04]  /*cea0*/  IMAD.MOV.U32 R2, RZ, RZ, 0x6000 ;  /* 0x00006000ff027424 */ /* 0x008fc800078e00ff */
[----:B------:R0:W-:Y:S08]  /*ceb0*/  SYNCS.ARRIVE.TRANS64 RZ, [R3+URZ+0x30830], R2 ;  /* 0x0308300203ff79a7 */ /* 0x0001f0000800003f */
[----:B------:R-:W-:Y:S05]  /*cec0*/  @!P1 BRA `(.L_x_204) ;  /* 0x0000000000049947 */ /* 0x000fea0003800000 */
[----:B------:R-:W-:Y:S01]  /*ced0*/  BPT.TRAP 0x1 ;  /* 0x000000040000795c */ /* 0x000fe20000300000 */
.L_x_204:
[----:B0--3--:R-:W-:Y:S01]  /*cee0*/  IMAD R2, R10, 0x6000, R26 ;  /* 0x000060000a027824 */ /* 0x009fe200078e021a */
        /* <DEDUP_REMOVED lines=20> */
.L_x_260:
[----:B------:R-:W-:Y:S05]  /*d030*/  @P0 BRA `(.L_x_206) ;  /* 0x0000000000140947 */ /* 0x000fea0003800000 */
[----:B------:R-:W-:Y:S02]  /*d040*/  ISETP.NE.AND P1, PT, R27, RZ, PT ;  /* 0x000000ff1b00720c */ /* 0x000fe40003f25270 */
[----:B------:R-:W-:-:S04]  /*d050*/  MOV R2, 0x6000 ;  /* 0x0000600000027802 */ /* 0x000fc80000000f00 */
[----:B------:R2:W-:Y:S07]  /*d060*/  SYNCS.ARRIVE.TRANS64 RZ, [R3+URZ+0x50], R2 ;  /* 0x0000500203ff79a7 */ /* 0x0005ee000800003f */
[----:B------:R-:W-:Y:S05]  /*d070*/  @!P1 BRA `(.L_x_206) ;  /* 0x0000000000049947 */ /* 0x000fea0003800000 */
[----:B------:R-:W-:Y:S01]  /*d080*/  BPT.TRAP 0x1 ;  /* 0x000000040000795c */ /* 0x000fe20000300000 */
.L_x_206:
        /* <DEDUP_REMOVED lines=11> */
[----:B------:R-:W-:Y:S01]  /*d140*/  R2UR UR12, R0 ;  /* 0x00000000000c72ca */ /* 0x000fe200000e0000 */
[----:B------:R-:W-:-:S04]  /*d150*/  IMAD.MOV.U32 R7, RZ, RZ, R4 ;  /* 0x000000ffff077224 */ /* 0x000fc800078e0004 */
[----:B------:R-:W-:Y:S02]  /*d160*/  UIADD3 UR9, UR9, 0x50, URZ ;  /* 0x0000005009097890 */ /* 0x000fe4000fffe03f */
[----:B------:R-:W-:Y:S02]  /*d170*/  UIADD3 UR8, UR8, 0x400, URZ ;  /* 0x0000040008087890 */ /* 0x000fe4000fffe03f */
[----:B------:R-:W-:-:S03]  /*d180*/  UIMAD UR11, UR11, 0xc0, UR4 ;  /* 0x000000c00b0b78a4 */ /* 0x000fc6000f8e0204 */
[----:B------:R-:W-:-:S06]  /*d190*/  UMOV UR4, 0x0 ;  /* 0x0000000000047882 */ /* 0x000fcc0000000000 */
[----:B------:R3:W-:Y:S02]  /*d1a0*/  UTMALDG.4D [UR8], [UR6], desc[UR4] ;  /* 0x00000408060075b4 */ /* 0x0007e40008019000 */
[----:B---3--:R-:W-:Y:S01]  /*d1b0*/  NOP ;  /* 0x0000000000007918 */ /* 0x008fe20000000000 */
.L_x_201:
[----:B------:R-:W-:Y:S05]  /*d1c0*/  BSYNC B1 ;  /* 0x0000000000017941 */ /* 0x000fea0003800000 */
.L_x_200:
[----:B------:R-:W-:Y:S01]  /*d1d0*/  VIADD R22, R10, 0x1 ;  /* 0x000000010a167836 */ /* 0x000fe20000000000 */
[----:B------:R-:W-:Y:S04]  /*d1e0*/  BSSY B1, `(.L_x_207) ;  /* 0x0000059000017945 */ /* 0x000fe80003800000 */
[----:B------:R-:W-:-:S04]  /*d1f0*/  ISETP.NE.AND P0, PT, R22, 0x2, PT ;  /* 0x000000021600780c */ /* 0x000fc80003f05270 */
[----:B0-----:R-:W-:Y:S02]  /*d200*/  SEL R24, RZ, 0x1, P0 ;  /* 0x00000001ff187807 */ /* 0x001fe40000000000 */
[----:B------:R-:W-:Y:S02]  /*d210*/  SEL R22, R22, RZ, P0 ;  /* 0x000000ff16167207 */ /* 0x000fe40000000000 */
[----:B------:R-:W-:Y:S01]  /*d220*/  LOP3.LUT R24, R11, R24, RZ, 0x3c, !PT ;  /* 0x000000180b187212 */ /* 0x000fe200078e3cff */
[----:B------:R-:W-:Y:S06]  /*d230*/  @!P6 BRA `(.L_x_208) ;  /* 0x00000004004ce947 */ /* 0x000fec0003800000 */
[----:B------:R-:W-:Y:S01]  /*d240*/  ULDC.64 UR4, c[0x0][0x3f8] ;  /* 0x0000fe0000047ab9 */ /* 0x000fe20000000a00 */
[----:B------:R-:W-:Y:S02]  /*d250*/  IADD3 R13, R9, -0x1, RZ ;  /* 0xffffffff090d7810 */ /* 0x000fe40007ffe0ff */
[----:B------:R-:W-:-:S04]  /*d260*/  ISETP.NE.U32.AND P0, PT, RZ, UR4, PT ;  /* 0x00000004ff007c0c */ /* 0x000fc8000bf05070 */
[----:B------:R-:W-:-:S13]  /*d270*/  ISETP.NE.AND.EX P0, PT, RZ, UR5, PT, P0 ;  /* 0x00000005ff007c0c */ /* 0x000fda000bf05300 */
[----:B------:R-:W-:Y:S05]  /*d280*/  @!P0 BRA `(.L_x_209) ;  /* 0x0000000000488947 */ /* 0x000fea0003800000 */
[----:B------:R-:W0:Y:S01]  /*d290*/  LDC R12, c[0x0][0x41c] ;  /* 0x00010700ff0c7b82 */ /* 0x000e220000000800 */
[----:B------:R-:W-:Y:S01]  /*d2a0*/  IMAD.MOV.U32 R15, RZ, RZ, R13 ;  /* 0x000000ffff0f7224 */ /* 0x000fe200078e000d */
        /* <DEDUP_REMOVED lines=14> */
[----:B------:R-:W-:-:S05]  /*d390*/  IADD3 R2, -R15, RZ, RZ ;  /* 0x000000ff0f027210 */ /* 0x000fca0007ffe1ff */
[----:B------:R-:W-:-:S07]  /*d3a0*/  IMAD R13, R12, R2, R13 ;  /* 0x000000020c0d7224 */ /* 0x000fce00078e020d */
.L_x_209:
[----:B--2---:R-:W-:Y:S01]  /*d3b0*/  IMAD R2, R22, 0x8, R26 ;  /* 0x0000000816027824 */ /* 0x004fe200078e021a */
[----:B------:R-:W-:-:S04]  /*d3c0*/  SHF.L.U32 R3, R24, 0x1f, RZ ;  /* 0x0000001f18037819 */ /* 0x000fc800000006ff */
[----:B------:R-:W2:Y:S02]  /*d3d0*/  SYNCS.PHASECHK.TRANS64.TRYWAIT P0, [R2+URZ+0x30840], R3 ;  /* 0x03084003020075a7 */ /* 0x000ea4000800017f */
[----:B--2---:R-:W-:Y:S05]  /*d3e0*/  @!P0 BRA `(.L_x_210) ;  /* 0x0000001800588947 */ /* 0x004fea0003800000 */
.L_x_261:
[----:B0-----:R-:W0:Y:S02]  /*d3f0*/  S2R R5, SR_TID.X ;  /* 0x0000000000057919 */ /* 0x001e240000002100 */
[----:B0-----:R-:W-:-:S04]  /*d400*/  LOP3.LUT R5, R5, 0x7f, RZ, 0xc0, !PT ;  /* 0x0000007f05057812 */ /* 0x001fc800078ec0ff */
[----:B------:R-:W-:-:S13]  /*d410*/  ISETP.NE.AND P0, PT, R5, RZ, PT ;  /* 0x000000ff0500720c */ /* 0x000fda0003f05270 */
[----:B------:R-:W-:Y:S05]  /*d420*/  @P0 BRA `(.L_x_211) ;  /* 0x0000000000140947 */ /* 0x000fea0003800000 */
[----:B------:R-:W-:Y:S01]  /*d430*/  ISETP.NE.AND P1, PT, R27, RZ, PT ;  /* 0x000000ff1b00720c */ /* 0x000fe20003f25270 */
[----:B--2---:R-:W-:-:S04]  /*d440*/  IMAD.MOV.U32 R3, RZ, RZ, 0x6000 ;  /* 0x00006000ff037424 */ /* 0x004fc800078e00ff */
[----:B------:R0:W-:Y:S08]  /*d450*/  SYNCS.ARRIVE.TRANS64 RZ, [R2+URZ+0x30830], R3 ;  /* 0x0308300302ff79a7 */ /* 0x0001f0000800003f */
[----:B------:R-:W-:Y:S05]  /*d460*/  @!P1 BRA `(.L_x_211) ;  /* 0x0000000000049947 */ /* 0x000fea0003800000 */
[----:B------:R-:W-:Y:S01]  /*d470*/  BPT.TRAP 0x1 ;  /* 0x000000040000795c */ /* 0x000fe20000300000 */
.L_x_211:
[----:B0-2---:R-:W-:Y:S01]  /*d480*/  IMAD R2, R22, 0x6000, R26 ;  /* 0x0000600016027824 */ /* 0x005fe200078e021a */
[----:B------:R-:W-:Y:S01]  /*d490*/  R2UR UR11, R13 ;  /* 0x000000000d0b72ca */ /* 0x000fe200000e0000 */
[----:B------:R-:W-:Y:S01]  /*d4a0*/  VIADD R3, R26, 0x30800 ;  /* 0x000308001a037836 */ /* 0x000fe20000000000 */
[----:B------:R-:W-:Y:S01]  /*d4b0*/  R2UR UR4, R23 ;  /* 0x00000000170472ca */ /* 0x000fe200000e0000 */
[----:B------:R-:W-:Y:S01]  /*d4c0*/  UIADD3 UR6, UP0, UR38, 0x370, URZ ;  /* 0x0000037026067890 */ /* 0x000fe2000ff1e03f */
[----:B------:R-:W-:Y:S01]  /*d4d0*/  R2UR UR8, R2 ;  /* 0x00000000020872ca */ /* 0x000fe200000e0000 */
[----:B------:R-:W-:Y:S01]  /*d4e0*/  UMOV UR5, 0x14f00000 ;  /* 0x14f0000000057882 */ /* 0x000fe20000000000 */
[----:B------:R-:W-:Y:S01]  /*d4f0*/  LEA R2, R22, R3, 0x3 ;  /* 0x0000000316027211 */ /* 0x000fe200078e18ff */
[----:B------:R-:W-:Y:S01]  /*d500*/  UIADD3.X UR7, URZ, UR39, URZ, UP0, !UPT ;  /* 0x000000273f077290 */ /* 0x000fe200087fe43f */
[----:B------:R-:W-:Y:S01]  /*d510*/  R2UR UR12, R0 ;  /* 0x00000000000c72ca */ /* 0x000fe200000e0000 */
[----:B------:R-:W-:Y:S01]  /*d520*/  UMOV UR10, URZ ;  /* 0x0000003f000a7c82 */ /* 0x000fe20008000000 */
[----:B------:R-:W-:Y:S01]  /*d530*/  R2UR UR9, R2 ;  /* 0x00000000020972ca */ /* 0x000fe200000e0000 */
[----:B------:R-:W-:Y:S01]  /*d540*/  IMAD R2, R10, 0x8, R3 ;  /* 0x000000080a027824 */ /* 0x000fe200078e0203 */
[----:B-----5:R-:W-:-:S02]  /*d550*/  R2UR UR13, R4 ;  /* 0x00000000040d72ca */ /* 0x020fc400000e0000 */
[----:B------:R-:W-:Y:S01]  /*d560*/  SHF.L.U32 R11, R11, 0x1f, RZ ;  /* 0x0000001f0b0b7819 */ /* 0x000fe200000006ff */
[----:B------:R-:W-:Y:S02]  /*d570*/  UIMAD UR11, UR11, 0xc0, UR4 ;  /* 0x000000c00b0b78a4 */ /* 0x000fe4000f8e0204 */
[----:B------:R-:W-:Y:S01]  /*d580*/  UIADD3 UR8, UR8, 0x12400, URZ ;  /* 0x0001240008087890 */ /* 0x000fe2000fffe03f */
[----:B------:R-:W-:-:S05]  /*d590*/  UMOV UR4, 0x0 ;  /* 0x0000000000047882 */ /* 0x000fca0000000000 */
[----:B------:R-:W-:-:S09]  /*d5a0*/  UIADD3 UR9, UR9, 0x30, URZ ;  /* 0x0000003009097890 */ /* 0x000fd2000fffe03f */
[----:B------:R0:W-:Y:S01]  /*d5b0*/  UTMALDG.4D [UR8], [UR6], desc[UR4] ;  /* 0x00000408060075b4 */ /* 0x0001e20008019000 */
[----:B------:R-:W2:Y:S02]  /*d5c0*/  SYNCS.PHASECHK.TRANS64.TRYWAIT P1, [R2+URZ+0x60], R11 ;  /* 0x0000600b020075a7 */ /* 0x000ea4000802017f */
[----:B0-2---:R-:W-:Y:S05]  /*d5d0*/  @!P1 BRA `(.L_x_212) ;  /* 0x0000001400f09947 */ /* 0x005fea0003800000 */
.L_x_262:
[----:B------:R-:W-:Y:S05]  /*d5e0*/  @P0 BRA `(.L_x_213) ;  /* 0x0000000000140947 */ /* 0x000fea0003800000 */
[----:B------:R-:W-:Y:S01]  /*d5f0*/  ISETP.NE.AND P1, PT, R27, RZ, PT ;  /* 0x000000ff1b00720c */ /* 0x000fe20003f25270 */
[----:B------:R-:W-:-:S04]  /*d600*/  IMAD.MOV.U32 R3, RZ, RZ, 0x6000 ;  /* 0x00006000ff037424 */ /* 0x000fc800078e00ff */
[----:B------:R2:W-:Y:S08]  /*d610*/  SYNCS.ARRIVE.TRANS64 RZ, [R2+URZ+0x50], R3 ;  /* 0x0000500302ff79a7 */ /* 0x0005f0000800003f */
[----:B------:R-:W-:Y:S05]  /*d620*/  @!P1 BRA `(.L_x_213) ;  /* 0x0000000000049947 */ /* 0x000fea0003800000 */
[----:B------:R-:W-:Y:S01]  /*d630*/  BPT.TRAP 0x1 ;  /* 0x000000040000795c */ /* 0x000fe20000300000 */
.L_x_213:
        /* <DEDUP_REMOVED lines=11> */
[----:B------:R-:W-:-:S02]  /*d6f0*/  R2UR UR12, R0 ;  /* 0x00000000000c72ca */ /* 0x000fc400000e0000 */
[----:B------:R-:W-:-:S03]  /*d700*/  MOV R7, R4 ;  /* 0x0000000400077202 */ /* 0x000fc60000000f00 */
[----:B------:R-:W-:Y:S02]  /*d710*/  UIADD3 UR9, UR9, 0x50, URZ ;  /* 0x0000005009097890 */ /* 0x000fe4000fffe03f */
[----:B------:R-:W-:Y:S02]  /*d720*/  UIADD3 UR8, UR8, 0x400, URZ ;  /* 0x0000040008087890 */ /* 0x000fe4000fffe03f */
[----:B------:R-:W-:-:S03]  /*d730*/  UIMAD UR11, UR11, 0xc0, UR4 ;  /* 0x000000c00b0b78a4 */ /* 0x000fc6000f8e0204 */
[----:B------:R-:W-:-:S06]  /*d740*/  UMOV UR4, 0x0 ;  /* 0x0000000000047882 */ /* 0x000fcc0000000000 */
[----:B------:R3:W-:Y:S02]  /*d750*/  UTMALDG.4D [UR8], [UR6], desc[UR4] ;  /* 0x00000408060075b4 */ /* 0x0007e40008019000 */
[----:B---3--:R-:W-:Y:S01]  /*d760*/  NOP ;  /* 0x0000000000007918 */ /* 0x008fe20000000000 */
.L_x_208:
[----:B------:R-:W-:Y:S05]  /*d770*/  BSYNC B1 ;  /* 0x0000000000017941 */ /* 0x000fea0003800000 */
.L_x_207:
[C---:B------:R-:W-:Y:S01]  /*d780*/  ISETP.GT.AND P0, PT, R9.reuse, 0x1, PT ;  /* 0x000000010900780c */ /* 0x040fe20003f04270 */
[----:B0-2---:R-:W-:-:S04]  /*d790*/  VIADD R2, R9, 0xfffffffe ;  /* 0xfffffffe09027836 */ /* 0x005fc80000000000 */
[----:B------:R-:W-:-:S08]  /*d7a0*/  IMAD.MOV.U32 R9, RZ, RZ, R2 ;  /* 0x000000ffff097224 */ /* 0x000fd000078e0002 */
[----:B------:R-:W-:Y:S05]  /*d7b0*/  @P0 BRA `(.L_x_214) ;  /* 0xfffffff400180947 */ /* 0x000fea000383ffff */
.L_x_190:
[----:B------:R-:W-:Y:S05]  /*d7c0*/  BSYNC B0 ;  /* 0x0000000000007941 */ /* 0x000fea0003800000 */
.L_x_189:
[----:B------:R-:W-:Y:S01]  /*d7d0*/  ISETP.NE.AND P0, PT, R27, RZ, PT ;  /* 0x000000ff1b00720c */ /* 0x000fe20003f05270 */
[----:B------:R-:W-:-:S12]  /*d7e0*/  BSSY B0, `(.L_x_215) ;  /* 0x000000e000007945 */ /* 0x000fd80003800000 */
[----:B------:R-:W-:Y:S05]  /*d7f0*/  @P0 BRA `(.L_x_216) ;  /* 0x0000000000300947 */ /* 0x000fea0003800000 */
[----:B------:R-:W3:Y:S01]  /*d800*/  S2R R9, SR_LANEID ;  /* 0x0000000000097919 */ /* 0x000ee20000000000 */
[----:B------:R-:W-:Y:S01]  /*d810*/  VOTEU.ANY UR4, UPT, PT ;  /* 0x0000000000047886 */ /* 0x000fe200038e0100 */
[----:B------:R-:W4:Y:S01]  /*d820*/  LDC.64 R2, c[0x0][0xc38] ;  /* 0x00030e00ff027b82 */ /* 0x000f220000000a00 */
[----:B------:R-:W3:Y:S08]  /*d830*/  FLO.U32 R4, UR4 ;  /* 0x0000000400047d00 */ /* 0x000ef000080e0000 */
[----:B--2---:R-:W4:Y:S01]  /*d840*/  POPC R5, UR4 ;  /* 0x0000000400057d09 */ /* 0x004f220008000000 */
[----:B---3--:R-:W-:-:S13]  /*d850*/  ISETP.EQ.U32.AND P0, PT, R4, R9, PT ;  /* 0x000000090400720c */ /* 0x008fda0003f02070 */
[----:B----4-:R-:W2:Y:S01]  /*d860*/  @P0 ATOMG.E.ADD.STRONG.GPU PT, R3, desc[UR46][R2.64], R5 ;  /* 0x00000005020309a8 */ /* 0x010ea200081ee1ee */
[----:B------:R-:W3:Y:S02]  /*d870*/  S2R R6, SR_LTMASK ;  /* 0x0000000000067919 */ /* 0x000ee40000003900 */
[----:B---3--:R-:W-:-:S04]  /*d880*/  LOP3.LUT R6, R6, UR4, RZ, 0xc0, !PT ;  /* 0x0000000406067c12 */ /* 0x008fc8000f8ec0ff */
[----:B------:R-:W3:Y:S01]  /*d890*/  POPC R9, R6 ;  /* 0x0000000600097309 */ /* 0x000ee20000000000 */
[----:B--2---:R-:W3:Y:S02]  /*d8a0*/  SHFL.IDX PT, R4, R3, R4, 0x1f ;  /* 0x00001f0403047589 */ /* 0x004ee400000e0000 */
[----:B---3--:R-:W-:-:S07]  /*d8b0*/  IADD3 R16, R4, UR37, R9 ;  /* 0x0000002504107c10 */ /* 0x008fce000fffe009 */
.L_x_216:
[----:B------:R-:W-:Y:S05]  /*d8c0*/  BSYNC B0 ;  /* 0x0000000000007941 */ /* 0x000fea0003800000 */
.L_x_215:
[----:B------:R-:W-:Y:S04]  /*d8d0*/  BSSY B0, `(.L_x_217) ;  /* 0x0000020000007945 */ /* 0x000fe80003800000 */
[----:B------:R-:W-:Y:S05]  /*d8e0*/  @!P6 BRA `(.L_x_218) ;  /* 0x000000000078e947 */ /* 0x000fea0003800000 */
[----:B------:R-:W-:Y:S01]  /*d8f0*/  IMAD R3, R22, 0x8, R26 ;  /* 0x0000000816037824 */ /* 0x000fe200078e021a */
[----:B------:R-:W-:-:S04]  /*d900*/  SHF.L.U32 R2, R24, 0x1f, RZ ;  /* 0x0000001f18027819 */ /* 0x000fc800000006ff */
[----:B------:R-:W3:Y:S02]  /*d910*/  SYNCS.PHASECHK.TRANS64.TRYWAIT P0, [R3+URZ+0x30860], R2 ;  /* 0x03086002030075a7 */ /* 0x000ee4000800017f */
[----:B---3--:R-:W-:Y:S05]  /*d920*/  @!P0 BRA `(.L_x_219) ;  /* 0x0000001400308947 */ /* 0x008fea0003800000 */
.L_x_263:
[----:B------:R-:W4:Y:S02]  /*d930*/  S2R R4, SR_TID.X ;  /* 0x0000000000047919 */ /* 0x000f240000002100 */
[----:B----4-:R-:W-:-:S04]  /*d940*/  LOP3.LUT R4, R4, 0x7f, RZ, 0xc0, !PT ;  /* 0x0000007f04047812 */ /* 0x010fc800078ec0ff */
[----:B------:R-:W-:-:S13]  /*d950*/  ISETP.NE.AND P0, PT, R4, RZ, PT ;  /* 0x000000ff0400720c */ /* 0x000fda0003f05270 */
[----:B------:R-:W-:Y:S05]  /*d960*/  @P0 BRA `(.L_x_220) ;  /* 0x0000000000140947 */ /* 0x000fea0003800000 */
[----:B------:R-:W-:Y:S02]  /*d970*/  ISETP.NE.AND P1, PT, R27, RZ, PT ;  /* 0x000000ff1b00720c */ /* 0x000fe40003f25270 */
[----:B---3--:R-:W-:-:S04]  /*d980*/  MOV R2, 0x6000 ;  /* 0x0000600000027802 */ /* 0x008fc80000000f00 */
[----:B------:R4:W-:Y:S07]  /*d990*/  SYNCS.ARRIVE.TRANS64 RZ, [R3+URZ+0x30850], R2 ;  /* 0x0308500203ff79a7 */ /* 0x0009ee000800003f */
[----:B------:R-:W-:Y:S05]  /*d9a0*/  @!P1 BRA `(.L_x_220) ;  /* 0x0000000000049947 */ /* 0x000fea0003800000 */
[----:B------:R-:W-:Y:S01]  /*d9b0*/  BPT.TRAP 0x1 ;  /* 0x000000040000795c */ /* 0x000fe20000300000 */
.L_x_220:
        /* <DEDUP_REMOVED lines=10> */
[----:B------:R-:W-:-:S05]  /*da60*/  R2UR UR13, R7 ;  /* 0x00000000070d72ca */ /* 0x000fca00000e0000 */
[----:B------:R-:W-:Y:S02]  /*da70*/  UIMAD UR11, UR11, 0xc0, UR4 ;  /* 0x000000c00b0b78a4 */ /* 0x000fe4000f8e0204 */
[----:B------:R-:W-:Y:S02]  /*da80*/  UIADD3 UR9, UR9, 0x30850, URZ ;  /* 0x0003085009097890 */ /* 0x000fe4000fffe03f */
[----:B------:R-:W-:Y:S01]  /*da90*/  UIADD3 UR8, UR8, 0x400, URZ ;  /* 0x0000040008087890 */ /* 0x000fe2000fffe03f */
[----:B------:R-:W-:-:S08]  /*daa0*/  UMOV UR4, 0x0 ;  /* 0x0000000000047882 */ /* 0x000fd00000000000 */
[----:B------:R2:W-:Y:S02]  /*dab0*/  UTMALDG.4D [UR8], [UR6], desc[UR4] ;  /* 0x00000408060075b4 */ /* 0x0005e40008019000 */
[----:B--2---:R-:W-:Y:S01]  /*dac0*/  NOP ;  /* 0x0000000000007918 */ /* 0x004fe20000000000 */
.L_x_218:
[----:B------:R-:W-:Y:S05]  /*dad0*/  BSYNC B0 ;  /* 0x0000000000007941 */ /* 0x000fea0003800000 */
.L_x_217:
[----:B------:R-:W-:-:S05]  /*dae0*/  VIADD R22, R22, 0x1 ;  /* 0x0000000116167836 */ /* 0x000fca0000000000 */
[----:B------:R-:W-:-:S04]  /*daf0*/  ISETP.NE.AND P0, PT, R22, 0x2, PT ;  /* 0x000000021600780c */ /* 0x000fc80003f05270 */
[----:B---34-:R-:W-:Y:S02]  /*db00*/  SEL R3, RZ, 0x1, P0 ;  /* 0x00000001ff037807 */ /* 0x018fe40000000000 */
[----:B------:R-:W-:Y:S02]  /*db10*/  SEL R22, R22, RZ, P0 ;  /* 0x000000ff16167207 */ /* 0x000fe40000000000 */
[----:B------:R-:W-:-:S07]  /*db20*/  LOP3.LUT R24, R24, R3, RZ, 0x3c, !PT ;  /* 0x0000000318187212 */ /* 0x000fce00078e3cff */
.L_x_176:
[----:B------:R-:W-:Y:S05]  /*db30*/  BSYNC B6 ;  /* 0x0000000000067941 */ /* 0x000fea0003800000 */
.L_x_174:
[----:B------:R-:W-:-:S03]  /*db40*/  UMOV UR4, 0xffffffff ;  /* 0xffffffff00047882 */ /* 0x000fc60000000000 */
[----:B------:R-:W-:Y:S05]  /*db50*/  BRA.DIV UR4, `(.L_x_221) ;  /* 0x0000001204b87947 */ /* 0x000fea000b800000 */
[----:B--2---:R2:W3:Y:S04]  /*db60*/  SHFL.IDX PT, R5, R16, RZ, 0x1f ;  /* 0x00001fff10057589 */ /* 0x0044e800000e0000 */
[----:B------:R2:W4:Y:S02]  /*db70*/  SHFL.IDX PT, R0, R16, 0x1, 0x1f ;  /* 0x00201f0010007f89 */ /* 0x00052400000e0000 */
.L_x_267:
[----:B------:R-:W-:Y:S01]  /*db80*/  ULDC UR4, c[0x0][0xc14] ;  /* 0x0003050000047ab9 */ /* 0x000fe20000000800 */
[C---:B------:R-:W-:Y:S01]  /*db90*/  IMAD.IADD R7, R27.reuse, 0x1, R19 ;  /* 0x000000011b077824 */ /* 0x040fe200078e0213 */
[----:B------:R-:W-:Y:S01]  /*dba0*/  ISETP.NE.AND P0, PT, R27, 0x1f, PT ;  /* 0x0000001f1b00780c */ /* 0x000fe20003f05270 */
[----:B------:R-:W-:Y:S01]  /*dbb0*/  IMAD.U32 R4, RZ, RZ, UR4 ;  /* 0x00000004ff047e24 */ /* 0x000fe2000f8e00ff */
[----:B------:R-:W-:Y:S01]  /*dbc0*/  BSSY B0, `(.L_x_222) ;  /* 0x0000007000007945 */ /* 0x000fe20003800000 */
[----:B------:R-:W-:-:S03]  /*dbd0*/  MOV R2, RZ ;  /* 0x000000ff00027202 */ /* 0x000fc60000000f00 */
[----:B------:R-:W-:-:S13]  /*dbe0*/  ISETP.GE.OR P0, PT, R7, R4, !P0 ;  /* 0x000000040700720c */ /* 0x000fda0004706670 */
[----:B------:R-:W-:Y:S05]  /*dbf0*/  @P0 BRA `(.L_x_223) ;  /* 0x00000000000c0947 */ /* 0x000fea0003800000 */
[----:B------:R-:W0:Y:S02]  /*dc00*/  LDC.64 R2, c[0x0][0xc58] ;  /* 0x00031600ff027b82 */ /* 0x000e240000000a00 */
[----:B0-----:R-:W-:-:S06]  /*dc10*/  IMAD.WIDE R2, R7, 0x4, R2 ;  /* 0x0000000407027825 */ /* 0x001fcc00078e0202 */
[----:B------:R0:W5:Y:S02]  /*dc20*/  LDG.E R2, desc[UR46][R2.64] ;  /* 0x0000002e02027981 */ /* 0x000164000c1e1900 */
.L_x_223:
[----:B------:R-:W-:Y:S05]  /*dc30*/  BSYNC B0 ;  /* 0x0000000000007941 */ /* 0x000fea0003800000 */
.L_x_222:
[----:B------:R-:W-:-:S03]  /*dc40*/  UMOV UR4, 0xffffffff ;  /* 0xffffffff00047882 */ /* 0x000fc60000000000 */
[----:B------:R-:W-:Y:S05]  /*dc50*/  BRA.DIV UR4, `(.L_x_224) ;  /* 0x0000001204c47947 */ /* 0x000fea000b800000 */
[----:B-----5:R-:W0:Y:S01]  /*dc60*/  SHFL.UP PT, R14, R2, 0x1, RZ ;  /* 0x04200000020e7989 */ /* 0x020e2200000e00ff */
[C---:B------:R-:W-:Y:S02]  /*dc70*/  ISETP.NE.AND P0, PT, R27.reuse, RZ, PT ;  /* 0x000000ff1b00720c */ /* 0x040fe40003f05270 */
[C---:B------:R-:W-:Y:S02]  /*dc80*/  ISETP.GE.U32.AND P1, PT, R27.reuse, 0x2, PT ;  /* 0x000000021b00780c */ /* 0x040fe40003f26070 */
[----:B0-----:R-:W-:Y:S02]  /*dc90*/  SEL R13, R14, RZ, P0 ;  /* 0x000000ff0e0d7207 */ /* 0x001fe40000000000 */
[----:B------:R-:W-:-:S03]  /*dca0*/  ISETP.GE.U32.AND P0, PT, R27, 0x4, PT ;  /* 0x000000041b00780c */ /* 0x000fc60003f06070 */
[----:B------:R-:W-:-:S05]  /*dcb0*/  IMAD.IADD R13, R2, 0x1, R13 ;  /* 0x00000001020d7824 */ /* 0x000fca00078e020d */
[----:B------:R-:W0:Y:S02]  /*dcc0*/  SHFL.UP PT, R14, R13, 0x2, RZ ;  /* 0x044000000d0e7989 */ /* 0x000e2400000e00ff */
        /* <DEDUP_REMOVED lines=8> */
[----:B0-----:R-:W-:-:S04]  /*dd50*/  SEL R7, R14, RZ, P1 ;  /* 0x000000ff0e077207 */ /* 0x001fc80000800000 */
[----:B------:R-:W-:-:S05]  /*dd60*/  IADD3 R7, R6, R7, RZ ;  /* 0x0000000706077210 */ /* 0x000fca0007ffe0ff */
[----:B------:R-:W0:Y:S02]  /*dd70*/  SHFL.UP PT, R14, R7, 0x10, RZ ;  /* 0x06000000070e7989 */ /* 0x000e2400000e00ff */
[----:B0-----:R-:W-:-:S05]  /*dd80*/  SEL R8, R14, RZ, P0 ;  /* 0x000000ff0e087207 */ /* 0x001fca0000000000 */
[----:B------:R-:W-:-:S05]  /*dd90*/  IMAD.IADD R8, R7, 0x1, R8 ;  /* 0x0000000107087824 */ /* 0x000fca00078e0208 */
[----:B------:R0:W0:Y:S02]  /*dda0*/  SHFL.IDX PT, R14, R8, 0x1f, 0x1f ;  /* 0x03e01f00080e7f89 */ /* 0x00002400000e0000 */
.L_x_275:
[----:B------:R-:W-:Y:S02]  /*ddb0*/  ULDC UR4, c[0x0][0xc10] ;  /* 0x0003040000047ab9 */ /* 0x000fe40000000800 */
[----:B------:R-:W-:-:S04]  /*ddc0*/  IMAD.U32 R7, RZ, RZ, UR4 ;  /* 0x00000004ff077e24 */ /* 0x000fc8000f8e00ff */
[----:B0-----:R-:W-:-:S04]  /*ddd0*/  IMAD R3, R14, R7, RZ ;  /* 0x000000070e037224 */ /* 0x001fc800078e02ff */
[----:B----4-:R-:W-:-:S05]  /*dde0*/  IMAD.IADD R6, R0, 0x1, R3 ;  /* 0x0000000100067824 */ /* 0x010fca00078e0203 */
[----:B---3--:R-:W-:-:S13]  /*ddf0*/  ISETP.GT.AND P0, PT, R6, R5, PT ;  /* 0x000000050600720c */ /* 0x008fda0003f04270 */
[----:B------:R-:W-:Y:S05]  /*de00*/  @P0 BRA `(.L_x_225) ;  /* 0x0000000000ac0947 */ /* 0x000fea0003800000 */
[----:B------:R-:W0:Y:S02]  /*de10*/  LDC R4, c[0x0][0xc14] ;  /* 0x00030500ff047b82 */ /* 0x000e240000000800 */
.L_x_230:
[----:B------:R-:W-:-:S04]  /*de20*/  IADD3 R19, R19, 0x1f, RZ ;  /* 0x0000001f13137810 */ /* 0x000fc80007ffe0ff */
[----:B0-----:R-:W-:-:S13]  /*de30*/  ISETP.GE.AND P0, PT, R19, R4, PT ;  /* 0x000000041300720c */ /* 0x001fda0003f06270 */
[----:B------:R-:W-:Y:S05]  /*de40*/  @P0 BRA `(.L_x_226) ;  /* 0x0000000400540947 */ /* 0x000fea0003800000 */
[C---:B------:R-:W-:Y:S01]  /*de50*/  IMAD.IADD R7, R27.reuse, 0x1, R19 ;  /* 0x000000011b077824 */ /* 0x040fe200078e0213 */
[----:B------:R-:W-:Y:S01]  /*de60*/  ISETP.NE.AND P1, PT, R27, 0x1f, PT ;  /* 0x0000001f1b00780c */ /* 0x000fe20003f25270 */
[----:B------:R-:W-:Y:S01]  /*de70*/  BSSY B0, `(.L_x_227) ;  /* 0x0000007000007945 */ /* 0x000fe20003800000 */
[----:B------:R-:W-:Y:S02]  /*de80*/  IMAD.MOV.U32 R2, RZ, RZ, RZ ;  /* 0x000000ffff027224 */ /* 0x000fe400078e00ff */
[----:B------:R-:W-:-:S13]  /*de90*/  ISETP.GE.OR P0, PT, R7, R4, !P1 ;  /* 0x000000040700720c */ /* 0x000fda0004f06670 */
[----:B------:R-:W-:Y:S05]  /*dea0*/  @P0 BRA `(.L_x_228) ;  /* 0x00000000000c0947 */ /* 0x000fea0003800000 */
[----:B------:R-:W0:Y:S02]  /*deb0*/  LDC.64 R2, c[0x0][0xc58] ;  /* 0x00031600ff027b82 */ /* 0x000e240000000a00 */
[----:B0-----:R-:W-:-:S06]  /*dec0*/  IMAD.WIDE R2, R7, 0x4, R2 ;  /* 0x0000000407027825 */ /* 0x001fcc00078e0202 */
[----:B------:R0:W5:Y:S02]  /*ded0*/  LDG.E R2, desc[UR46][R2.64] ;  /* 0x0000002e02027981 */ /* 0x000164000c1e1900 */
.L_x_228:
[----:B------:R-:W-:Y:S05]  /*dee0*/  BSYNC B0 ;  /* 0x0000000000007941 */ /* 0x000fea0003800000 */
.L_x_227:
[----:B------:R-:W-:-:S03]  /*def0*/  UMOV UR4, 0xffffffff ;  /* 0xffffffff00047882 */ /* 0x000fc60000000000 */
[----:B------:R-:W-:Y:S05]  /*df00*/  BRA.DIV UR4, `(.L_x_229) ;  /* 0x0000001204e87947 */ /* 0x000fea000b800000 */
[----:B-----5:R-:W3:Y:S01]  /*df10*/  SHFL.UP PT, R14, R2, 0x1, RZ ;  /* 0x04200000020e7989 */ /* 0x020ee200000e00ff */
[C---:B------:R-:W-:Y:S02]  /*df20*/  ISETP.NE.AND P0, PT, R27.reuse, RZ, PT ;  /* 0x000000ff1b00720c */ /* 0x040fe40003f05270 */
[C---:B------:R-:W-:Y:S02]  /*df30*/  ISETP.GE.U32.AND P1, PT, R27.reuse, 0x2, PT ;  /* 0x000000021b00780c */ /* 0x040fe40003f26070 */
[----:B---3--:R-:W-:Y:S02]  /*df40*/  SEL R13, R14, RZ, P0 ;  /* 0x000000ff0e0d7207 */ /* 0x008fe40000000000 */
[----:B------:R-:W-:-:S03]  /*df50*/  ISETP.GE.U32.AND P0, PT, R27, 0x4, PT ;  /* 0x000000041b00780c */ /* 0x000fc60003f06070 */
[----:B------:R-:W-:-:S05]  /*df60*/  IMAD.IADD R13, R2, 0x1, R13 ;  /* 0x00000001020d7824 */ /* 0x000fca00078e020d */
[----:B------:R-:W3:Y:S02]  /*df70*/  SHFL.UP PT, R14, R13, 0x2, RZ ;  /* 0x044000000d0e7989 */ /* 0x000ee400000e00ff */
[----:B---3--:R-:W-:Y:S02]  /*df80*/  SEL R0, R14, RZ, P1 ;  /* 0x000000ff0e007207 */ /* 0x008fe40000800000 */
        /* <DEDUP_REMOVED lines=12> */
[----:B------:R0:W3:Y:S02]  /*e050*/  SHFL.IDX PT, R14, R8, 0x1f, 0x1f ;  /* 0x03e01f00080e7f89 */ /* 0x0000e400000e0000 */
.L_x_283:
[----:B------:R-:W-:Y:S02]  /*e060*/  ULDC UR4, c[0x0][0xc10] ;  /* 0x0003040000047ab9 */ /* 0x000fe40000000800 */
[----:B------:R-:W-:-:S05]  /*e070*/  MOV R7, UR4 ;  /* 0x0000000400077c02 */ /* 0x000fca0008000f00 */
[----:B---3--:R-:W-:-:S04]  /*e080*/  IMAD R3, R14, R7, RZ ;  /* 0x000000070e037224 */ /* 0x008fc800078e02ff */
[----:B------:R-:W-:-:S05]  /*e090*/  IMAD.IADD R6, R3, 0x1, R6 ;  /* 0x0000000103067824 */ /* 0x000fca00078e0206 */
[----:B------:R-:W-:-:S13]  /*e0a0*/  ISETP.GT.AND P0, PT, R6, R5, PT ;  /* 0x000000050600720c */ /* 0x000fda0003f04270 */
[----:B------:R-:W-:Y:S05]  /*e0b0*/  @!P0 BRA `(.L_x_230) ;  /* 0xfffffffc00588947 */ /* 0x000fea000383ffff */
.L_x_225:
[----:B------:R-:W-:Y:S01]  /*e0c0*/  IMAD.IADD R6, R6, 0x1, -R3 ;  /* 0x0000000106067824 */ /* 0x000fe200078e0a03 */
[----:B------:R-:W-:-:S03]  /*e0d0*/  UMOV UR4, 0xffffffff ;  /* 0xffffffff00047882 */ /* 0x000fc60000000000 */
[----:B------:R-:W-:-:S05]  /*e0e0*/  IMAD R0, R8, R7, R6 ;  /* 0x0000000708007224 */ /* 0x000fca00078e0206 */
[----:B------:R-:W-:Y:S01]  /*e0f0*/  ISETP.GT.AND P6, PT, R0, R5, PT ;  /* 0x000000050000720c */ /* 0x000fe20003fc4270 */
[----:B------:R-:W-:-:S12]  /*e100*/  BRA.DIV UR4, `(.L_x_231) ;  /* 0x0000001604387947 */ /* 0x000fd8000b800000 */
[----:B------:R-:W-:-:S04]  /*e110*/  VOTE.ANY R3, PT, !P6 ;  /* 0x0000000000037806 */ /* 0x000fc800070e0100 */
[----:B------:R-:W3:Y:S02]  /*e120*/  POPC R0, R3 ;  /* 0x0000000300007309 */ /* 0x000ee40000000000 */
[----:B---3--:R3:W4:Y:S02]  /*e130*/  SHFL.IDX PT, R17, R2, R0, 0x1f ;  /* 0x00001f0002117589 */ /* 0x00872400000e0000 */
.L_x_287:
[----:B------:R-:W-:Y:S01]  /*e140*/  ISETP.NE.AND P0, PT, R3, RZ, PT ;  /* 0x000000ff0300720c */ /* 0x000fe20003f05270 */
[----:B------:R-:W-:-:S12]  /*e150*/  IMAD.MOV.U32 R14, RZ, RZ, RZ ;  /* 0x000000ffff0e7224 */ /* 0x000fd800078e00ff */
[----:B------:R-:W-:Y:S05]  /*e160*/  @!P0 BRA `(.L_x_232) ;  /* 0x0000000000108947 */ /* 0x000fea0003800000 */
[----:B------:R-:W-:Y:S01]  /*e170*/  UMOV UR4, 0xffffffff ;  /* 0xffffffff00047882 */ /* 0x000fe20000000000 */
[----:B------:R-:W-:Y:S02]  /*e180*/  IADD3 R12, R0, -0x1, RZ ;  /* 0xffffffff000c7810 */ /* 0x000fe40007ffe0ff */
[----:B------:R-:W-:Y:S05]  /*e190*/  BRA.DIV UR4, `(.L_x_233) ;  /* 0x00000016045c7947 */ /* 0x000fea000b800000 */
[----:B------:R0:W0:Y:S02]  /*e1a0*/  SHFL.IDX PT, R14, R8, R12, 0x1f ;  /* 0x00001f0c080e7589 */ /* 0x00002400000e0000 */
.L_x_232:
[----:B0---4-:R-:W-:Y:S01]  /*e1b0*/  IABS R8, R17 ;  /* 0x0000001100087213 */ /* 0x011fe20000000000 */
[----:B--2---:R-:W-:Y:S02]  /*e1c0*/  IMAD R16, R14, R7, R6 ;  /* 0x000000070e107224 */ /* 0x004fe400078e0206 */
[----:B------:R-:W-:Y:S01]  /*e1d0*/  IMAD.IADD R19, R0, 0x1, R19 ;  /* 0x0000000100137824 */ /* 0x000fe200078e0213 */
[----:B------:R-:W0:Y:S02]  /*e1e0*/  I2F.RP R9, R8 ;  /* 0x0000000800097306 */ /* 0x000e240000209400 */
[----:B------:R-:W-:Y:S02]  /*e1f0*/  IADD3 R6, R5, -R16, RZ ;  /* 0x8000001005067210 */ /* 0x000fe40007ffe0ff */
[----:B------:R-:W-:-:S05]  /*e200*/  IABS R5, R17 ;  /* 0x0000001100057213 */ /* 0x000fca0000000000 */
[----:B------:R-:W-:Y:S01]  /*e210*/  IMAD.MOV R5, RZ, RZ, -R5 ;  /* 0x000000ffff057224 */ /* 0x000fe200078e0a05 */
[----:B0-----:R-:W3:Y:S02]  /*e220*/  MUFU.RCP R9, R9 ;  /* 0x0000000900097308 */ /* 0x001ee40000001000 */
[----:B---3--:R-:W-:-:S06]  /*e230*/  VIADD R2, R9, 0xffffffe ;  /* 0x0ffffffe09027836 */ /* 0x008fcc0000000000 */
[----:B------:R0:W2:Y:S02]  /*e240*/  F2I.FTZ.U32.TRUNC.NTZ R3, R2 ;  /* 0x0000000200037305 */ /* 0x0000a4000021f000 */
[----:B0-----:R-:W-:Y:S02]  /*e250*/  IMAD.MOV.U32 R2, RZ, RZ, RZ ;  /* 0x000000ffff027224 */ /* 0x001fe400078e00ff */
[----:B--2---:R-:W-:-:S04]  /*e260*/  IMAD.MOV R11, RZ, RZ, -R3 ;  /* 0x000000ffff0b7224 */ /* 0x004fc800078e0a03 */
[----:B------:R-:W-:-:S04]  /*e270*/  IMAD R7, R11, R8, RZ ;  /* 0x000000080b077224 */ /* 0x000fc800078e02ff */
[----:B------:R-:W-:Y:S01]  /*e280*/  IMAD.HI.U32 R3, R3, R7, R2 ;  /* 0x0000000703037227 */ /* 0x000fe200078e0002 */
[----:B------:R-:W-:-:S05]  /*e290*/  IABS R2, R6 ;  /* 0x0000000600027213 */ /* 0x000fca0000000000 */
        /* <DEDUP_REMOVED lines=11> */
[----:B------:R-:W-:-:S04]  /*e350*/  @!P0 LOP3.LUT R3, RZ, R17, RZ, 0x33, !PT ;  /* 0x00000011ff038212 */ /* 0x000fc800078e33ff */
[----:B------:R-:W-:Y:S01]  /*e360*/  MOV R18, R3 ;  /* 0x0000000300127202 */ /* 0x000fe20000000f00 */
[----:B------:R-:W-:-:S04]  /*e370*/  IMAD.MOV R2, RZ, RZ, -R3 ;  /* 0x000000ffff027224 */ /* 0x000fc800078e0a03 */
[----:B------:R-:W-:Y:S01]  /*e380*/  IMAD R17, R17, R2, R6 ;  /* 0x0000000211117224 */ /* 0x000fe200078e0206 */
[----:B------:R-:W-:Y:S06]  /*e390*/  BRA `(.L_x_234) ;  /* 0x00000000001c7947 */ /* 0x000fec0003800000 */
.L_x_226:
[----:B------:R-:W-:Y:S01]  /*e3a0*/  UMOV UR4, URZ ;  /* 0x0000003f00047c82 */ /* 0x000fe20008000000 */
[----:B------:R-:W-:Y:S01]  /*e3b0*/  UMOV UR5, URZ ;  /* 0x0000003f00057c82 */ /* 0x000fe20008000000 */
[----:B------:R-:W-:Y:S01]  /*e3c0*/  ULDC UR6, c[0x0][0xc14] ;  /* 0x0003050000067ab9 */ /* 0x000fe20000000800 */
[----:B--2---:R-:W-:Y:S01]  /*e3d0*/  IMAD.MOV.U32 R16, RZ, RZ, R5 ;  /* 0x000000ffff107224 */ /* 0x004fe200078e0005 */
[----:B------:R-:W-:Y:S01]  /*e3e0*/  MOV R19, UR6 ;  /* 0x0000000600137c02 */ /* 0x000fe20008000f00 */
[----:B------:R-:W-:Y:S02]  /*e3f0*/  IMAD.U32 R17, RZ, RZ, UR4 ;  /* 0x00000004ff117e24 */ /* 0x000fe4000f8e00ff */
[----:B------:R-:W-:-:S07]  /*e400*/  IMAD.U32 R18, RZ, RZ, UR5 ;  /* 0x00000005ff127e24 */ /* 0x000fce000f8e00ff */
.L_x_234:
[----:B------:R-:W-:Y:S01]  /*e410*/  ISETP.NE.AND P0, PT, R27, RZ, PT ;  /* 0x000000ff1b00720c */ /* 0x000fe20003f05270 */
[----:B------:R-:W-:Y:S05]  /*e420*/  WARPSYNC.ALL ;  /* 0x0000000000007948 */ /* 0x000fea0003800000 */
[----:B------:R-:W-:Y:S07]  /*e430*/  BAR.SYNC.DEFER_BLOCKING 0x4, 0x1a0 ;  /* 0x0106800000007b1d */ /* 0x000fee0000010000 */
[----:B------:R-:W-:Y:S01]  /*e440*/  @!P0 MOV R0, 0x400 ;  /* 0x0000040000008802 */ /* 0x000fe20000000f00 */
[----:B------:R-:W0:Y:S03]  /*e450*/  @!P0 S2R R3, SR_CgaCtaId ;  /* 0x0000000000038919 */ /* 0x000e260000008800 */
[----:B0-----:R-:W-:-:S05]  /*e460*/  @!P0 LEA R0, R3, R0, 0x18 ;  /* 0x0000000003008211 */ /* 0x001fca00078ec0ff */
[----:B------:R2:W-:Y:S01]  /*e470*/  @!P0 STS.128 [R0+0x308d0], R16 ;  /* 0x0308d01000008388 */ /* 0x0005e20000000c00 */
[----:B------:R-:W-:Y:S06]  /*e480*/  BAR.ARV 0x5, 0x1a0 ;  /* 0x0146800000007b1d */ /* 0x000fec0000002000 */
[----:B------:R-:W-:-:S13]  /*e490*/  ISETP.GE.AND P0, PT, R19, R4, PT ;  /* 0x000000041300720c */ /* 0x000fda0003f06270 */
[----:B------:R-:W-:Y:S05]  /*e4a0*/  @!P0 BRA `(.L_x_235) ;  /* 0xffffffd000008947 */ /* 0x000fea000383ffff */
.L_x_172:
[----:B0-2---:R-:W2:Y:S01]  /*e4b0*/  LDL.LU R0, [R1+0xc] ;  /* 0x00000c0001007983 */ /* 0x005ea20000300800 */
[----:B------:R-:W-:Y:S01]  /*e4c0*/  BSSY B0, `(.L_x_236) ;  /* 0x000000b000007945 */ /* 0x000fe20003800000 */
[----:B------:R-:W0:Y:S01]  /*e4d0*/  S2R R5, SR_CgaCtaId ;  /* 0x0000000000057919 */ /* 0x000e220000008800 */
[----:B--2---:R-:W-:-:S05]  /*e4e0*/  VIADD R0, R0, 0x1 ;  /* 0x0000000100007836 */ /* 0x004fca0000000000 */
[----:B------:R-:W-:-:S04]  /*e4f0*/  LEA.HI R2, R0, R0, RZ, 0x1 ;  /* 0x0000000000027211 */ /* 0x000fc800078f08ff */
[----:B------:R-:W-:Y:S02]  /*e500*/  LOP3.LUT R3, R2, 0xfffffffe, RZ, 0xc0, !PT ;  /* 0xfffffffe02037812 */ /* 0x000fe400078ec0ff */
[----:B------:R-:W-:-:S03]  /*e510*/  MOV R2, 0x400 ;  /* 0x0000040000027802 */ /* 0x000fc60000000f00 */
[----:B------:R-:W-:Y:S01]  /*e520*/  IMAD.IADD R0, R0, 0x1, -R3 ;  /* 0x0000000100007824 */ /* 0x000fe200078e0a03 */
[----:B0-----:R-:W-:-:S04]  /*e530*/  LEA R9, R5, R2, 0x18 ;  /* 0x0000000205097211 */ /* 0x001fc800078ec0ff */
[----:B------:R-:W-:-:S04]  /*e540*/  SHF.L.U32 R0, R0, 0x1f, RZ ;  /* 0x0000001f00007819 */ /* 0x000fc800000006ff */
[----:B------:R-:W0:Y:S02]  /*e550*/  SYNCS.PHASECHK.TRANS64.TRYWAIT P0, [R9+URZ+0x30820], R0 ;  /* 0x03082000090075a7 */ /* 0x000e24000800017f */
[----:B0-----:R-:W-:Y:S05]  /*e560*/  @!P0 BRA `(.L_x_237) ;  /* 0x00000010008c8947 */ /* 0x001fea0003800000 */
.L_x_290:
[----:B------:R-:W-:Y:S05]  /*e570*/  BSYNC B0 ;  /* 0x0000000000007941 */ /* 0x000fea0003800000 */
.L_x_236:
[----:B------:R-:W-:-:S03]  /*e580*/  UMOV UR4, 0xffffffff ;  /* 0xffffffff00047882 */ /* 0x000fc60000000000 */
[----:B------:R-:W-:Y:S05]  /*e590*/  BRA.DIV UR4, `(.L_x_238) ;  /* 0x0000001204947947 */ /* 0x000fea000b800000 */
[----:B0-----:R-:W0:Y:S02]  /*e5a0*/  S2R R0, SR_TID.X ;  /* 0x0000000000007919 */ /* 0x001e240000002100 */
[----:B0-----:R-:W-:-:S04]  /*e5b0*/  SHF.R.U32.HI R0, RZ, 0x5, R0 ;  /* 0x00000005ff007819 */ /* 0x001fc80000011600 */
[----:B------:R-:W-:-:S05]  /*e5c0*/  LOP3.LUT R0, R0, 0x3, RZ, 0xc0, !PT ;  /* 0x0000000300007812 */ /* 0x000fca00078ec0ff */
[----:B------:R0:W2:Y:S02]  /*e5d0*/  SHFL.IDX PT, R14, R0, RZ, 0x1f ;  /* 0x00001fff000e7589 */ /* 0x0000a400000e0000 */
.L_x_293:
[----:B--2---:R-:W-:Y:S01]  /*e5e0*/  ISETP.NE.AND P0, PT, R14, RZ, PT ;  /* 0x000000ff0e00720c */ /* 0x004fe20003f05270 */
[----:B------:R-:W-:-:S12]  /*e5f0*/  BSSY B0, `(.L_x_239) ;  /* 0x0000024000007945 */ /* 0x000fd80003800000 */
[----:B------:R-:W-:Y:S05]  /*e600*/  @P0 BRA `(.L_x_240) ;  /* 0x0000000000880947 */ /* 0x000fea0003800000 */
[----:B------:R-:W-:-:S03]  /*e610*/  UMOV UR4, 0xffffffff ;  /* 0xffffffff00047882 */ /* 0x000fc60000000000 */
[----:B------:R-:W-:Y:S05]  /*e620*/  BRA.DIV UR4, `(.L_x_241) ;  /* 0x0000001204a47947 */ /* 0x000fea000b800000 */
[----:B------:R-:W-:-:S13]  /*e630*/  ELECT P6, URZ, PT ;  /* 0x00000000003f782f */ /* 0x000fda00038c0000 */
.L_x_296:
[----:B------:R-:W-:Y:S05]  /*e640*/  @!P6 BRA `(.L_x_240) ;  /* 0x000000000078e947 */ /* 0x000fea0003800000 */
[----:B------:R-:W-:-:S06]  /*e650*/  ULOP3.LUT UR4, UR36, 0x2, URZ, 0xfc, !UPT ;  /* 0x0000000224047892 */ /* 0x000fcc000f8efc3f */
[----:B0-----:R-:W-:-:S05]  /*e660*/  IMAD.U32 R0, RZ, RZ, UR4 ;  /* 0x00000004ff007e24 */ /* 0x001fca000f8e00ff */
[----:B------:R-:W-:-:S13]  /*e670*/  ISETP.NE.AND P2, PT, R0, 0x3, PT ;  /* 0x000000030000780c */ /* 0x000fda0003f45270 */
[----:B------:R-:W-:Y:S05]  /*e680*/  @!P2 BRA `(.L_x_242) ;  /* 0x000000000004a947 */ /* 0x000fea0003800000 */
[----:B------:R-:W-:Y:S01]  /*e690*/  BPT.TRAP 0x1 ;  /* 0x000000040000795c */ /* 0x000fe20000300000 */
.L_x_242:
[----:B------:R-:W-:Y:S01]  /*e6a0*/  IADD3 R3, R9, 0x30840, RZ ;  /* 0x0003084009037810 */ /* 0x000fe20007ffe0ff */
[----:B------:R-:W-:Y:S01]  /*e6b0*/  VIADD R0, R22, 0x1 ;  /* 0x0000000116007836 */ /* 0x000fe20000000000 */
[----:B------:R-:W-:-:S03]  /*e6c0*/  SHF.L.U32 R2, R24, 0x1f, RZ ;  /* 0x0000001f18027819 */ /* 0x000fc600000006ff */
[----:B------:R-:W-:Y:S01]  /*e6d0*/  IMAD R7, R22, 0x8, R3 ;  /* 0x0000000816077824 */ /* 0x000fe200078e0203 */
[----:B------:R-:W-:-:S03]  /*e6e0*/  ISETP.NE.AND P1, PT, R0, 0x2, PT ;  /* 0x000000020000780c */ /* 0x000fc60003f25270 */
[----:B------:R-:W0:Y:S01]  /*e6f0*/  SYNCS.PHASECHK.TRANS64.TRYWAIT P0, [R7+URZ], R2 ;  /* 0x00000002070075a7 */ /* 0x000e22000800017f */
[----:B------:R-:W-:Y:S02]  /*e700*/  SEL R5, RZ, 0x1, P1 ;  /* 0x00000001ff057807 */ /* 0x000fe40000800000 */
[----:B------:R-:W-:Y:S02]  /*e710*/  SEL R4, R0, RZ, P1 ;  /* 0x000000ff00047207 */ /* 0x000fe40000800000 */
[----:B------:R-:W-:-:S03]  /*e720*/  LOP3.LUT R0, R24, R5, RZ, 0x3c, !PT ;  /* 0x0000000518007212 */ /* 0x000fc600078e3cff */
[----:B------:R-:W-:Y:S01]  /*e730*/  IMAD R3, R4, 0x8, R3 ;  /* 0x0000000804037824 */ /* 0x000fe200078e0203 */
[----:B------:R-:W-:Y:S01]  /*e740*/  SHF.L.U32 R0, R0, 0x1f, RZ ;  /* 0x0000001f00007819 */ /* 0x000fe200000006ff */
[----:B0-----:R-:W-:Y:S06]  /*e750*/  @!P0 BRA `(.L_x_243) ;  /* 0x0000001000788947 */ /* 0x001fec0003800000 */
.L_x_297:
[----:B------:R-:W2:Y:S02]  /*e760*/  SYNCS.PHASECHK.TRANS64.TRYWAIT P0, [R3+URZ], R0 ;  /* 0x00000000030075a7 */ /* 0x000ea4000800017f */
[----:B--2---:R-:W-:Y:S05]  /*e770*/  @!P0 BRA `(.L_x_244) ;  /* 0x0000001000848947 */ /* 0x004fea0003800000 */
.L_x_298:
[----:B------:R-:W-:Y:S05]  /*e780*/  @!P2 BRA `(.L_x_245) ;  /* 0x000000000004a947 */ /* 0x000fea0003800000 */
[----:B------:R-:W-:Y:S01]  /*e790*/  BPT.TRAP 0x1 ;  /* 0x000000040000795c */ /* 0x000fe20000300000 */
.L_x_245:
[----:B--2---:R-:W-:-:S05]  /*e7a0*/  IADD3 R3, R9, 0x30860, RZ ;  /* 0x0003086009037810 */ /* 0x004fca0007ffe0ff */
[----:B------:R-:W-:-:S04]  /*e7b0*/  IMAD R5, R22, 0x8, R3 ;  /* 0x0000000816057824 */ /* 0x000fc800078e0203 */
[----:B------:R-:W2:Y:S02]  /*e7c0*/  SYNCS.PHASECHK.TRANS64.TRYWAIT P0, [R5+URZ], R2 ;  /* 0x00000002050075a7 */ /* 0x000ea4000800017f */
[----:B--2---:R-:W-:Y:S05]  /*e7d0*/  @!P0 BRA `(.L_x_246) ;  /* 0x0000001000808947 */ /* 0x004fea0003800000 */
.L_x_299:
[----:B------:R-:W-:-:S07]  /*e7e0*/  IMAD R3, R4, 0x8, R3 ;  /* 0x0000000804037824 */ /* 0x000fce00078e0203 */
.L_x_247:
[----:B---3--:R3:W4:Y:S02]  /*e7f0*/  SYNCS.PHASECHK.TRANS64.TRYWAIT P0, [R3+URZ], R0 ;  /* 0x00000000030075a7 */ /* 0x008724000800017f */
[----:B----4-:R-:W-:Y:S05]  /*e800*/  @!P0 NANOSLEEP.SYNCS 0x989680 ;  /* 0x009896800000895d */ /* 0x010fea0003900000 */
[----:B------:R-:W4:Y:S02]  /*e810*/  @!P0 SYNCS.PHASECHK.TRANS64 P0, [R3+URZ], R0 ;  /* 0x00000000030085a7 */ /* 0x000f24000800007f */
[----:B----4-:R-:W-:Y:S05]  /*e820*/  @!P0 BRA `(.L_x_247) ;  /* 0xfffffffc00f08947 */ /* 0x010fea000383ffff */
.L_x_240:
[----:B------:R-:W-:Y:S05]  /*e830*/  BSYNC B0 ;  /* 0x0000000000007941 */ /* 0x000fea0003800000 */
.L_x_239:
[----:B------:R-:W-:Y:S05]  /*e840*/  EXIT ;  /* 0x000000000000794d */ /* 0x000fea0003800000 */
.L_x_126:
[----:B0-----:R-:W-:-:S04]  /*e850*/  IMAD.U32 R3, RZ, RZ, UR40 ;  /* 0x00000028ff037e24 */ /* 0x001fc8000f8e00ff */
[----:B------:R0:W1:Y:S03]  /*e860*/  SYNCS.PHASECHK.TRANS64.TRYWAIT P1, [R3+URZ+0x30800], R0 ;  /* 0x03080000030075a7 */ /* 0x000066000802017f */
[----:B-1----:R-:W-:Y:S05]  /*e870*/  @!P1 NANOSLEEP.SYNCS 0x989680 ;  /* 0x009896800000995d */ /* 0x002fea0003900000 */
[----:B------:R-:W1:Y:S02]  /*e880*/  @!P1 SYNCS.PHASECHK.TRANS64 P1, [R3+URZ+0x30800], R0 ;  /* 0x03080000030095a7 */ /* 0x000e64000802007f */
[----:B-1----:R-:W-:Y:S05]  /*e890*/  @!P1 BRA `(.L_x_126) ;  /* 0xfffffffc00ec9947 */ /* 0x002fea000383ffff */
[----:B------:R-:W-:Y:S05]  /*e8a0*/  BRA `(.L_x_248) ;  /* 0xffffff2c008c7947 */ /* 0x000fea000383ffff */
.L_x_130:
[----:B-1----:R1:W2:Y:S02]  /*e8b0*/  SYNCS.PHASECHK.TRANS64.TRYWAIT P2, [R0+URZ+0x30830], R3 ;  /* 0x03083003000075a7 */ /* 0x0022a4000804017f */
[----:B--2---:R-:W-:Y:S05]  /*e8c0*/  @!P2 NANOSLEEP.SYNCS 0x989680 ;  /* 0x009896800000a95d */ /* 0x004fea0003900000 */
[----:B------:R-:W2:Y:S02]  /*e8d0*/  @!P2 SYNCS.PHASECHK.TRANS64 P2, [R0+URZ+0x30830], R3 ;  /* 0x030830030000a5a7 */ /* 0x000ea4000804007f */
[----:B--2---:R-:W-:Y:S05]  /*e8e0*/  @!P2 BRA `(.L_x_130) ;  /* 0xfffffffc00f0a947 */ /* 0x004fea000383ffff */
[----:B------:R-:W-:Y:S05]  /*e8f0*/  BRA `(.L_x_129) ;  /* 0xffffff2c00b47947 */ /* 0x000fea000383ffff */
.L_x_135:
[----:B-1----:R-:W-:-:S04]  /*e900*/  MOV R7, UR6 ;  /* 0x0000000600077c02 */ /* 0x002fc80008000f00 */
[----:B------:R1:W2:Y:S03]  /*e910*/  SYNCS.PHASECHK.TRANS64.TRYWAIT P2, [R7+URZ+0x30830], R6 ;  /* 0x03083006070075a7 */ /* 0x0002a6000804017f */
[----:B--2---:R-:W-:Y:S05]  /*e920*/  @!P2 NANOSLEEP.SYNCS 0x989680 ;  /* 0x009896800000a95d */ /* 0x004fea0003900000 */
[----:B------:R-:W2:Y:S02]  /*e930*/  @!P2 SYNCS.PHASECHK.TRANS64 P2, [R7+URZ+0x30830], R6 ;  /* 0x030830060700a5a7 */ /* 0x000ea4000804007f */
[----:B--2---:R-:W-:Y:S05]  /*e940*/  @!P2 BRA `(.L_x_135) ;  /* 0xfffffffc00eca947 */ /* 0x004fea000383ffff */
[----:B------:R-:W-:Y:S05]  /*e950*/  BRA `(.L_x_132) ;  /* 0xffffff6400f47947 */ /* 0x000fea000383ffff */
.L_x_139:
[----:B-1----:R-:W-:-:S04]  /*e960*/  IMAD.U32 R7, RZ, RZ, UR6 ;  /* 0x00000006ff077e24 */ /* 0x002fc8000f8e00ff */
[----:B------:R1:W2:Y:S03]  /*e970*/  SYNCS.PHASECHK.TRANS64.TRYWAIT P2, [R7+URZ+0x30850], R6 ;  /* 0x03085006070075a7 */ /* 0x0002a6000804017f */
[----:B--2---:R-:W-:Y:S05]  /*e980*/  @!P2 NANOSLEEP.SYNCS 0x989680 ;  /* 0x009896800000a95d */ /* 0x004fea0003900000 */
[----:B------:R-:W2:Y:S02]  /*e990*/  @!P2 SYNCS.PHASECHK.TRANS64 P2, [R7+URZ+0x30850], R6 ;  /* 0x030850060700a5a7 */ /* 0x000ea4000804007f */
[----:B--2---:R-:W-:Y:S05]  /*e9a0*/  @!P2 BRA `(.L_x_139) ;  /* 0xfffffffc00eca947 */ /* 0x004fea000383ffff */
[----:B------:R-:W-:Y:S05]  /*e9b0*/  BRA `(.L_x_136) ;  /* 0xffffff68006c7947 */ /* 0x000fea000383ffff */
.L_x_144:
[----:B-1----:R-:W-:-:S04]  /*e9c0*/  IMAD.U32 R3, RZ, RZ, UR5 ;  /* 0x00000005ff037e24 */ /* 0x002fc8000f8e00ff */
[----:B------:R1:W2:Y:S03]  /*e9d0*/  SYNCS.PHASECHK.TRANS64.TRYWAIT P0, [R3+URZ+0x30850], R0 ;  /* 0x03085000030075a7 */ /* 0x0002a6000800017f */
[----:B--2---:R-:W-:Y:S05]  /*e9e0*/  @!P0 NANOSLEEP.SYNCS 0x989680 ;  /* 0x009896800000895d */ /* 0x004fea0003900000 */
[----:B------:R-:W2:Y:S02]  /*e9f0*/  @!P0 SYNCS.PHASECHK.TRANS64 P0, [R3+URZ+0x30850], R0 ;  /* 0x03085000030085a7 */ /* 0x000ea4000800007f */
[----:B--2---:R-:W-:Y:S05]  /*ea00*/  @!P0 BRA `(.L_x_144) ;  /* 0xfffffffc00ec8947 */ /* 0x004fea000383ffff */
[----:B------:R-:W-:Y:S05]  /*ea10*/  BRA `(.L_x_143) ;  /* 0xffffff9c00287947 */ /* 0x000fea000383ffff */
.L_x_181:
[----:B------:R-:W0:Y:S01]  /*ea20*/  S2R R4, SR_TID.X ;  /* 0x0000000000047919 */ /* 0x000e220000002100 */
[----:B------:R-:W-:Y:S01]  /*ea30*/  BSSY B0, `(.L_x_249) ;  /* 0x000000a000007945 */ /* 0x000fe20003800000 */
[----:B------:R-:W-:Y:S01]  /*ea40*/  MOV R12, RZ ;  /* 0x000000ff000c7202 */ /* 0x000fe20000000f00 */
[----:B------:R-:W-:Y:S02]  /*ea50*/  IMAD.MOV.U32 R11, RZ, RZ, 0x1f ;  /* 0x0000001fff0b7424 */ /* 0x000fe400078e00ff */
[----:B------:R-:W-:Y:S01]  /*ea60*/  IMAD.MOV.U32 R15, RZ, RZ, -0x1 ;  /* 0xffffffffff0f7424 */ /* 0x000fe200078e00ff */
[----:B0-----:R-:W-:-:S04]  /*ea70*/  SHF.R.U32.HI R4, RZ, 0x5, R4 ;  /* 0x00000005ff047819 */ /* 0x001fc80000011604 */
[----:B------:R-:W-:-:S05]  /*ea80*/  LOP3.LUT R4, R4, 0x3, RZ, 0xc0, !PT ;  /* 0x0000000304047812 */ /* 0x000fca00078ec0ff */
[----:B------:R-:W-:-:S07]  /*ea90*/  IMAD.MOV.U32 R13, RZ, RZ, R4 ;  /* 0x000000ffff0d7224 */ /* 0x000fce00078e0004 */
[----:B-1----:R-:W-:Y:S05]  /*eaa0*/  WARPSYNC.COLLECTIVE R15, `(.L_x_250) ;  /* 0x000000000f087348 */ /* 0x002fea0003c00000 */
[----:B------:R0:W2:Y:S02]  /*eab0*/  SHFL.IDX P6, R14, R13, R12, R11 ;  /* 0x0000000c0d0e7389 */ /* 0x0000a400000c000b */
[----:B012---:R-:W-:Y:S01]  /*eac0*/  ENDCOLLECTIVE ;  /* 0x000000000000791b */ /* 0x007fe20003800000 */
.L_x_250:
[----:B------:R-:W-:Y:S05]  /*ead0*/  BSYNC B0 ;  /* 0x0000000000007941 */ /* 0x000fea0003800000 */
.L_x_249:
[----:B------:R-:W-:Y:S05]  /*eae0*/  BRA `(.L_x_251) ;  /* 0xffffffd400347947 */ /* 0x000fea000383ffff */
.L_x_182:
[----:B------:R-:W-:Y:S01]  /*eaf0*/  BSSY B0, `(.L_x_252) ;  /* 0x0000006000007945 */ /* 0x000fe20003800000 */
[----:B------:R-:W-:-:S07]  /*eb00*/  IMAD.MOV.U32 R15, RZ, RZ, -0x1 ;  /* 0xffffffffff0f7424 */ /* 0x000fce00078e00ff */
[----:B-1----:R-:W-:Y:S05]  /*eb10*/  WARPSYNC.COLLECTIVE R15, `(.L_x_253) ;  /* 0x000000000f0c7348 */ /* 0x002fea0003c00000 */
[----:B------:R-:W-:Y:S02]  /*eb20*/  ELECT P6, UR62, PT ;  /* 0x00000000003e782f */ /* 0x000fe400038c0000 */
[----:B------:R-:W-:Y:S01]  /*eb30*/  MOV R14, UR62 ;  /* 0x0000003e000e7c02 */ /* 0x000fe20008000f00 */
[----:B-1----:R-:W-:Y:S10]  /*eb40*/  ENDCOLLECTIVE ;  /* 0x000000000000791b */ /* 0x002ff40003800000 */
.L_x_253:
[----:B------:R-:W-:Y:S05]  /*eb50*/  BSYNC B0 ;  /* 0x0000000000007941 */ /* 0x000fea0003800000 */
.L_x_252:
[----:B------:R-:W-:Y:S05]  /*eb60*/  BRA `(.L_x_254) ;  /* 0xffffffd400287947 */ /* 0x000fea000383ffff */
.L_x_185:
[----:B--2---:R2:W3:Y:S02]  /*eb70*/  SYNCS.PHASECHK.TRANS64.TRYWAIT P0, [R5+URZ+0x30840], R4 ;  /* 0x03084004050075a7 */ /* 0x0044e4000800017f */
[----:B---3--:R-:W-:Y:S05]  /*eb80*/  @!P0 NANOSLEEP.SYNCS 0x989680 ;  /* 0x009896800000895d */ /* 0x008fea0003900000 */
[----:B------:R-:W3:Y:S02]  /*eb90*/  @!P0 SYNCS.PHASECHK.TRANS64 P0, [R5+URZ+0x30840], R4 ;  /* 0x03084004050085a7 */ /* 0x000ee4000800007f */
[----:B---3--:R-:W-:Y:S05]  /*eba0*/  @!P0 BRA `(.L_x_185) ;  /* 0xfffffffc00f08947 */ /* 0x008fea000383ffff */
[----:B------:R-:W-:Y:S05]  /*ebb0*/  BRA `(.L_x_255) ;  /* 0xffffffd400807947 */ /* 0x000fea000383ffff */
.L_x_188:
[----:B--2---:R2:W3:Y:S02]  /*ebc0*/  SYNCS.PHASECHK.TRANS64.TRYWAIT P0, [R26+URZ+0x30820], R5 ;  /* 0x030820051a0075a7 */ /* 0x0044e4000800017f */
[----:B---3--:R-:W-:Y:S05]  /*ebd0*/  @!P0 NANOSLEEP.SYNCS 0x989680 ;  /* 0x009896800000895d */ /* 0x008fea0003900000 */
[----:B------:R-:W3:Y:S02]  /*ebe0*/  @!P0 SYNCS.PHASECHK.TRANS64 P0, [R26+URZ+0x30820], R5 ;  /* 0x030820051a0085a7 */ /* 0x000ee4000800007f */
[----:B---3--:R-:W-:Y:S05]  /*ebf0*/  @!P0 BRA `(.L_x_188) ;  /* 0xfffffffc00f08947 */ /* 0x008fea000383ffff */
[----:B------:R-:W-:Y:S05]  /*ec00*/  BRA `(.L_x_256) ;  /* 0xffffffd800407947 */ /* 0x000fea000383ffff */
.L_x_196:
[----:B0-----:R0:W3:Y:S02]  /*ec10*/  SYNCS.PHASECHK.TRANS64.TRYWAIT P0, [R3+URZ+0x30840], R2 ;  /* 0x03084002030075a7 */ /* 0x0010e4000800017f */
[----:B---3--:R-:W-:Y:S05]  /*ec20*/  @!P0 NANOSLEEP.SYNCS 0x989680 ;  /* 0x009896800000895d */ /* 0x008fea0003900000 */
[----:B------:R-:W3:Y:S02]  /*ec30*/  @!P0 SYNCS.PHASECHK.TRANS64 P0, [R3+URZ+0x30840], R2 ;  /* 0x03084002030085a7 */ /* 0x000ee4000800007f */
[----:B---3--:R-:W-:Y:S05]  /*ec40*/  @!P0 BRA `(.L_x_196) ;  /* 0xfffffffc00f08947 */ /* 0x008fea000383ffff */
[----:B------:R-:W-:Y:S05]  /*ec50*/  BRA `(.L_x_257) ;  /* 0xffffffd800e87947 */ /* 0x000fea000383ffff */
.L_x_198:
[----:B0-----:R0:W2:Y:S02]  /*ec60*/  SYNCS.PHASECHK.TRANS64.TRYWAIT P0, [R2+URZ+0x60], R5 ;  /* 0x00006005020075a7 */ /* 0x0010a4000800017f */
[----:B--2---:R-:W-:Y:S05]  /*ec70*/  @!P0 NANOSLEEP.SYNCS 0x989680 ;  /* 0x009896800000895d */ /* 0x004fea0003900000 */
[----:B------:R-:W2:Y:S02]  /*ec80*/  @!P0 SYNCS.PHASECHK.TRANS64 P0, [R2+URZ+0x60], R5 ;  /* 0x00006005020085a7 */ /* 0x000ea4000800007f */
[----:B--2---:R-:W-:Y:S05]  /*ec90*/  @!P0 BRA `(.L_x_198) ;  /* 0xfffffffc00f08947 */ /* 0x004fea000383ffff */
[----:B------:R-:W-:Y:S05]  /*eca0*/  BRA `(.L_x_258) ;  /* 0xffffffdc004c7947 */ /* 0x000fea000383ffff */
.L_x_203:
[----:B---3--:R3:W4:Y:S02]  /*ecb0*/  SYNCS.PHASECHK.TRANS64.TRYWAIT P0, [R3+URZ+0x30840], R2 ;  /* 0x03084002030075a7 */ /* 0x008724000800017f */
[----:B----4-:R-:W-:Y:S05]  /*ecc0*/  @!P0 NANOSLEEP.SYNCS 0x989680 ;  /* 0x009896800000895d */ /* 0x010fea0003900000 */
[----:B------:R-:W4:Y:S02]  /*ecd0*/  @!P0 SYNCS.PHASECHK.TRANS64 P0, [R3+URZ+0x30840], R2 ;  /* 0x03084002030085a7 */ /* 0x000f24000800007f */
[----:B----4-:R-:W-:Y:S05]  /*ece0*/  @!P0 BRA `(.L_x_203) ;  /* 0xfffffffc00f08947 */ /* 0x010fea000383ffff */
[----:B------:R-:W-:Y:S05]  /*ecf0*/  BRA `(.L_x_259) ;  /* 0xffffffe000547947 */ /* 0x000fea000383ffff */
.L_x_205:
[----:B0-----:R0:W2:Y:S02]  /*ed00*/  SYNCS.PHASECHK.TRANS64.TRYWAIT P1, [R3+URZ+0x60], R24 ;  /* 0x00006018030075a7 */ /* 0x0010a4000802017f */
[----:B--2---:R-:W-:Y:S05]  /*ed10*/  @!P1 NANOSLEEP.SYNCS 0x989680 ;  /* 0x009896800000995d */ /* 0x004fea0003900000 */
[----:B------:R-:W2:Y:S02]  /*ed20*/  @!P1 SYNCS.PHASECHK.TRANS64 P1, [R3+URZ+0x60], R24 ;  /* 0x00006018030095a7 */ /* 0x000ea4000802007f */
[----:B--2---:R-:W-:Y:S05]  /*ed30*/  @!P1 BRA `(.L_x_205) ;  /* 0xfffffffc00f09947 */ /* 0x004fea000383ffff */
[----:B------:R-:W-:Y:S05]  /*ed40*/  BRA `(.L_x_260) ;  /* 0xffffffe000b87947 */ /* 0x000fea000383ffff */
.L_x_210:
[----:B--2---:R2:W3:Y:S02]  /*ed50*/  SYNCS.PHASECHK.TRANS64.TRYWAIT P0, [R2+URZ+0x30840], R3 ;  /* 0x03084003020075a7 */ /* 0x0044e4000800017f */
[----:B---3--:R-:W-:Y:S05]  /*ed60*/  @!P0 NANOSLEEP.SYNCS 0x989680 ;  /* 0x009896800000895d */ /* 0x008fea0003900000 */
[----:B------:R-:W3:Y:S02]  /*ed70*/  @!P0 SYNCS.PHASECHK.TRANS64 P0, [R2+URZ+0x30840], R3 ;  /* 0x03084003020085a7 */ /* 0x000ee4000800007f */
[----:B---3--:R-:W-:Y:S05]  /*ed80*/  @!P0 BRA `(.L_x_210) ;  /* 0xfffffffc00f08947 */ /* 0x008fea000383ffff */
[----:B------:R-:W-:Y:S05]  /*ed90*/  BRA `(.L_x_261) ;  /* 0xffffffe400947947 */ /* 0x000fea000383ffff */
.L_x_212:
[----:B0-----:R0:W2:Y:S02]  /*eda0*/  SYNCS.PHASECHK.TRANS64.TRYWAIT P1, [R2+URZ+0x60], R11 ;  /* 0x0000600b020075a7 */ /* 0x0010a4000802017f */
[----:B--2---:R-:W-:Y:S05]  /*edb0*/  @!P1 NANOSLEEP.SYNCS 0x989680 ;  /* 0x009896800000995d */ /* 0x004fea0003900000 */
[----:B------:R-:W2:Y:S02]  /*edc0*/  @!P1 SYNCS.PHASECHK.TRANS64 P1, [R2+URZ+0x60], R11 ;  /* 0x0000600b020095a7 */ /* 0x000ea4000802007f */
[----:B--2---:R-:W-:Y:S05]  /*edd0*/  @!P1 BRA `(.L_x_212) ;  /* 0xfffffffc00f09947 */ /* 0x004fea000383ffff */
[----:B------:R-:W-:Y:S05]  /*ede0*/  BRA `(.L_x_262) ;  /* 0xffffffe400fc7947 */ /* 0x000fea000383ffff */
.L_x_219:
[----:B---3--:R3:W4:Y:S02]  /*edf0*/  SYNCS.PHASECHK.TRANS64.TRYWAIT P0, [R3+URZ+0x30860], R2 ;  /* 0x03086002030075a7 */ /* 0x008724000800017f */
[----:B----4-:R-:W-:Y:S05]  /*ee00*/  @!P0 NANOSLEEP.SYNCS 0x989680 ;  /* 0x009896800000895d */ /* 0x010fea0003900000 */
[----:B------:R-:W4:Y:S02]  /*ee10*/  @!P0 SYNCS.PHASECHK.TRANS64 P0, [R3+URZ+0x30860], R2 ;  /* 0x03086002030085a7 */ /* 0x000f24000800007f */
[----:B----4-:R-:W-:Y:S05]  /*ee20*/  @!P0 BRA `(.L_x_219) ;  /* 0xfffffffc00f08947 */ /* 0x010fea000383ffff */
[----:B------:R-:W-:Y:S05]  /*ee30*/  BRA `(.L_x_263) ;  /* 0xffffffe800bc7947 */ /* 0x000fea000383ffff */
.L_x_221:
[----:B------:R-:W-:Y:S01]  /*ee40*/  BSSY B0, `(.L_x_264) ;  /* 0x0000008000007945 */ /* 0x000fe20003800000 */
[----:B0-----:R-:W-:Y:S01]  /*ee50*/  MOV R13, R16 ;  /* 0x00000010000d7202 */ /* 0x001fe20000000f00 */
[----:B------:R-:W-:Y:S02]  /*ee60*/  IMAD.MOV.U32 R12, RZ, RZ, RZ ;  /* 0x000000ffff0c7224 */ /* 0x000fe400078e00ff */
[----:B------:R-:W-:Y:S02]  /*ee70*/  IMAD.MOV.U32 R11, RZ, RZ, 0x1f ;  /* 0x0000001fff0b7424 */ /* 0x000fe400078e00ff */
[----:B------:R-:W-:-:S07]  /*ee80*/  IMAD.MOV.U32 R15, RZ, RZ, -0x1 ;  /* 0xffffffffff0f7424 */ /* 0x000fce00078e00ff */
[----:B-12---:R-:W-:Y:S05]  /*ee90*/  WARPSYNC.COLLECTIVE R15, `(.L_x_265) ;  /* 0x000000000f087348 */ /* 0x006fea0003c00000 */
[----:B------:R0:W3:Y:S02]  /*eea0*/  SHFL.IDX P6, R14, R13, R12, R11 ;  /* 0x0000000c0d0e7389 */ /* 0x0000e400000c000b */
[----:B0123--:R-:W-:Y:S01]  /*eeb0*/  ENDCOLLECTIVE ;  /* 0x000000000000791b */ /* 0x00ffe20003800000 */
.L_x_265:
[----:B------:R-:W-:Y:S05]  /*eec0*/  BSYNC B0 ;  /* 0x0000000000007941 */ /* 0x000fea0003800000 */
.L_x_264:
[----:B------:R-:W-:Y:S01]  /*eed0*/  IMAD.MOV.U32 R13, RZ, RZ, R16 ;  /* 0x000000ffff0d7224 */ /* 0x000fe200078e0010 */
[----:B------:R-:W-:Y:S01]  /*eee0*/  MOV R15, 0xffffffff ;  /* 0xffffffff000f7802 */ /* 0x000fe20000000f00 */
[----:B------:R-:W-:Y:S01]  /*eef0*/  IMAD.MOV.U32 R12, RZ, RZ, 0x1 ;  /* 0x00000001ff0c7424 */ /* 0x000fe200078e00ff */
[----:B------:R-:W-:Y:S01]  /*ef00*/  MOV R5, R14 ;  /* 0x0000000e00057202 */ /* 0x000fe20000000f00 */
[----:B------:R-:W-:-:S07]  /*ef10*/  IMAD.MOV.U32 R11, RZ, RZ, 0x1f ;  /* 0x0000001fff0b7424 */ /* 0x000fce00078e00ff */
[----:B------:R-:W-:Y:S05]  /*ef20*/  WARPSYNC.COLLECTIVE R15, `(.L_x_266) ;  /* 0x000000000f087348 */ /* 0x000fea0003c00000 */
[----:B------:R0:W1:Y:S02]  /*ef30*/  SHFL.IDX P6, R14, R13, R12, R11 ;  /* 0x0000000c0d0e7389 */ /* 0x00006400000c000b */
[----:B01----:R-:W-:Y:S01]  /*ef40*/  ENDCOLLECTIVE ;  /* 0x000000000000791b */ /* 0x003fe20003800000 */
.L_x_266:
[----:B------:R-:W-:Y:S01]  /*ef50*/  IMAD.MOV.U32 R0, RZ, RZ, R14 ;  /* 0x000000ffff007224 */ /* 0x000fe200078e000e */
[----:B------:R-:W-:Y:S06]  /*ef60*/  BRA `(.L_x_267) ;  /* 0xffffffec00047947 */ /* 0x000fec000383ffff */
.L_x_224:
[----:B------:R-:W-:Y:S01]  /*ef70*/  BSSY B0, `(.L_x_268) ;  /* 0x0000008000007945 */ /* 0x000fe20003800000 */
[----:B0----5:R-:W-:Y:S01]  /*ef80*/  IMAD.MOV.U32 R13, RZ, RZ, R2 ;  /* 0x000000ffff0d7224 */ /* 0x021fe200078e0002 */
[----:B------:R-:W-:Y:S01]  /*ef90*/  MOV R11, RZ ;  /* 0x000000ff000b7202 */ /* 0x000fe20000000f00 */
[----:B------:R-:W-:Y:S02]  /*efa0*/  IMAD.MOV.U32 R12, RZ, RZ, 0x1 ;  /* 0x00000001ff0c7424 */ /* 0x000fe400078e00ff */
[----:B------:R-:W-:-:S07]  /*efb0*/  IMAD.MOV.U32 R15, RZ, RZ, -0x1 ;  /* 0xffffffffff0f7424 */ /* 0x000fce00078e00ff */
[----:B-1234-:R-:W-:Y:S05]  /*efc0*/  WARPSYNC.COLLECTIVE R15, `(.L_x_269) ;  /* 0x000000000f087348 */ /* 0x01efea0003c00000 */
[----:B------:R0:W0:Y:S02]  /*efd0*/  SHFL.UP P6, R14, R13, R12, R11 ;  /* 0x0400000c0d0e7389 */ /* 0x00002400000c000b */
[----:B01234-:R-:W-:Y:S01]  /*efe0*/  ENDCOLLECTIVE ;  /* 0x000000000000791b */ /* 0x01ffe20003800000 */
.L_x_269:
[----:B------:R-:W-:Y:S05]  /*eff0*/  BSYNC B0 ;  /* 0x0000000000007941 */ /* 0x000fea0003800000 */
.L_x_268:
[C---:B------:R-:W-:Y:S01]  /*f000*/  ISETP.NE.AND P0, PT, R27.reuse, RZ, PT ;  /* 0x000000ff1b00720c */ /* 0x040fe20003f05270 */
[----:B------:R-:W-:Y:S01]  /*f010*/  IMAD.MOV.U32 R12, RZ, RZ, 0x2 ;  /* 0x00000002ff0c7424 */ /* 0x000fe200078e00ff */
[----:B------:R-:W-:Y:S01]  /*f020*/  MOV R11, RZ ;  /* 0x000000ff000b7202 */ /* 0x000fe20000000f00 */
[----:B------:R-:W-:Y:S01]  /*f030*/  IMAD.MOV.U32 R15, RZ, RZ, -0x1 ;  /* 0xffffffffff0f7424 */ /* 0x000fe200078e00ff */
[----:B------:R-:W-:Y:S02]  /*f040*/  SEL R13, R14, RZ, P0 ;  /* 0x000000ff0e0d7207 */ /* 0x000fe40000000000 */
[----:B------:R-:W-:-:S03]  /*f050*/  ISETP.GE.U32.AND P0, PT, R27, 0x2, PT ;  /* 0x000000021b00780c */ /* 0x000fc60003f06070 */
[----:B------:R-:W-:-:S10]  /*f060*/  IMAD.IADD R13, R2, 0x1, R13 ;  /* 0x00000001020d7824 */ /* 0x000fd400078e020d */
[----:B------:R-:W-:Y:S05]  /*f070*/  WARPSYNC.COLLECTIVE R15, `(.L_x_270) ;  /* 0x000000000f087348 */ /* 0x000fea0003c00000 */
[----:B------:R0:W1:Y:S02]  /*f080*/  SHFL.UP P6, R14, R13, R12, R11 ;  /* 0x0400000c0d0e7389 */ /* 0x00006400000c000b */
[----:B01----:R-:W-:Y:S01]  /*f090*/  ENDCOLLECTIVE ;  /* 0x000000000000791b */ /* 0x003fe20003800000 */
.L_x_270:
[----:B------:R-:W-:Y:S02]  /*f0a0*/  MOV R12, 0x4 ;  /* 0x00000004000c7802 */ /* 0x000fe40000000f00 */
[----:B------:R-:W-:Y:S02]  /*f0b0*/  SEL R14, R14, RZ, P0 ;  /* 0x000000ff0e0e7207 */ /* 0x000fe40000000000 */
[----:B------:R-:W-:-:S03]  /*f0c0*/  ISETP.GE.U32.AND P0, PT, R27, 0x4, PT ;  /* 0x000000041b00780c */ /* 0x000fc60003f06070 */
[----:B------:R-:W-:-:S04]  /*f0d0*/  IMAD.IADD R3, R13, 0x1, R14 ;  /* 0x000000010d037824 */ /* 0x000fc800078e020e */
[----:B------:R-:W-:-:S07]  /*f0e0*/  IMAD.MOV.U32 R13, RZ, RZ, R3 ;  /* 0x000000ffff0d7224 */ /* 0x000fce00078e0003 */
[----:B------:R-:W-:Y:S05]  /*f0f0*/  WARPSYNC.COLLECTIVE R15, `(.L_x_271) ;  /* 0x000000000f087348 */ /* 0x000fea0003c00000 */
[----:B------:R0:W1:Y:S02]  /*f100*/  SHFL.UP P6, R14, R13, R12, R11 ;  /* 0x0400000c0d0e7389 */ /* 0x00006400000c000b */
[----:B01----:R-:W-:Y:S01]  /*f110*/  ENDCOLLECTIVE ;  /* 0x000000000000791b */ /* 0x003fe20003800000 */
.L_x_271:
[----:B------:R-:W-:Y:S01]  /*f120*/  IMAD.MOV.U32 R12, RZ, RZ, 0x8 ;  /* 0x00000008ff0c7424 */ /* 0x000fe200078e00ff */
[----:B------:R-:W-:Y:S02]  /*f130*/  SEL R6, R14, RZ, P0 ;  /* 0x000000ff0e067207 */ /* 0x000fe40000000000 */
[----:B------:R-:W-:-:S03]  /*f140*/  ISETP.GE.U32.AND P0, PT, R27, 0x8, PT ;  /* 0x000000081b00780c */ /* 0x000fc60003f06070 */
[----:B------:R-:W-:-:S04]  /*f150*/  IMAD.IADD R6, R3, 0x1, R6 ;  /* 0x0000000103067824 */ /* 0x000fc800078e0206 */
[----:B------:R-:W-:-:S07]  /*f160*/  IMAD.MOV.U32 R13, RZ, RZ, R6 ;  /* 0x000000ffff0d7224 */ /* 0x000fce00078e0006 */
[----:B------:R-:W-:Y:S05]  /*f170*/  WARPSYNC.COLLECTIVE R15, `(.L_x_272) ;  /* 0x000000000f087348 */ /* 0x000fea0003c00000 */
[----:B------:R0:W1:Y:S02]  /*f180*/  SHFL.UP P6, R14, R13, R12, R11 ;  /* 0x0400000c0d0e7389 */ /* 0x00006400000c000b */
[----:B01----:R-:W-:Y:S01]  /*f190*/  ENDCOLLECTIVE ;  /* 0x000000000000791b */ /* 0x003fe20003800000 */
.L_x_272:
[----:B------:R-:W-:Y:S01]  /*f1a0*/  IMAD.MOV.U32 R12, RZ, RZ, 0x10 ;  /* 0x00000010ff0c7424 */ /* 0x000fe200078e00ff */
[----:B------:R-:W-:Y:S02]  /*f1b0*/  SEL R7, R14, RZ, P0 ;  /* 0x000000ff0e077207 */ /* 0x000fe40000000000 */
[----:B------:R-:W-:Y:S02]  /*f1c0*/  ISETP.GE.U32.AND P0, PT, R27, 0x10, PT ;  /* 0x000000101b00780c */ /* 0x000fe40003f06070 */
[----:B------:R-:W-:-:S05]  /*f1d0*/  IADD3 R7, R6, R7, RZ ;  /* 0x0000000706077210 */ /* 0x000fca0007ffe0ff */
[----:B------:R-:W-:-:S07]  /*f1e0*/  IMAD.MOV.U32 R13, RZ, RZ, R7 ;  /* 0x000000ffff0d7224 */ /* 0x000fce00078e0007 */
[----:B------:R-:W-:Y:S05]  /*f1f0*/  WARPSYNC.COLLECTIVE R15, `(.L_x_273) ;  /* 0x000000000f087348 */ /* 0x000fea0003c00000 */
[----:B------:R0:W1:Y:S02]  /*f200*/  SHFL.UP P6, R14, R13, R12, R11 ;  /* 0x0400000c0d0e7389 */ /* 0x00006400000c000b */
[----:B01----:R-:W-:Y:S01]  /*f210*/  ENDCOLLECTIVE ;  /* 0x000000000000791b */ /* 0x003fe20003800000 */
.L_x_273:
[----:B------:R-:W-:Y:S02]  /*f220*/  IMAD.MOV.U32 R12, RZ, RZ, 0x1f ;  /* 0x0000001fff0c7424 */ /* 0x000fe400078e00ff */
[----:B------:R-:W-:Y:S01]  /*f230*/  IMAD.MOV.U32 R11, RZ, RZ, 0x1f ;  /* 0x0000001fff0b7424 */ /* 0x000fe200078e00ff */
[----:B------:R-:W-:-:S05]  /*f240*/  SEL R8, R14, RZ, P0 ;  /* 0x000000ff0e087207 */ /* 0x000fca0000000000 */
[----:B------:R-:W-:-:S05]  /*f250*/  IMAD.IADD R8, R7, 0x1, R8 ;  /* 0x0000000107087824 */ /* 0x000fca00078e0208 */
[----:B------:R-:W-:-:S07]  /*f260*/  MOV R13, R8 ;  /* 0x00000008000d7202 */ /* 0x000fce0000000f00 */
[----:B------:R-:W-:Y:S05]  /*f270*/  WARPSYNC.COLLECTIVE R15, `(.L_x_274) ;  /* 0x000000000f087348 */ /* 0x000fea0003c00000 */
[----:B------:R0:W1:Y:S02]  /*f280*/  SHFL.IDX P6, R14, R13, R12, R11 ;  /* 0x0000000c0d0e7389 */ /* 0x00006400000c000b */
[----:B01----:R-:W-:Y:S01]  /*f290*/  ENDCOLLECTIVE ;  /* 0x000000000000791b */ /* 0x003fe20003800000 */
.L_x_274:
[----:B------:R-:W-:Y:S05]  /*f2a0*/  BRA `(.L_x_275) ;  /* 0xffffffe800c07947 */ /* 0x000fea000383ffff */
.L_x_229:
[----:B------:R-:W-:Y:S01]  /*f2b0*/  BSSY B0, `(.L_x_276) ;  /* 0x0000008000007945 */ /* 0x000fe20003800000 */
[----:B-----5:R-:W-:Y:S01]  /*f2c0*/  IMAD.MOV.U32 R13, RZ, RZ, R2 ;  /* 0x000000ffff0d7224 */ /* 0x020fe200078e0002 */
[----:B------:R-:W-:Y:S01]  /*f2d0*/  MOV R12, 0x1 ;  /* 0x00000001000c7802 */ /* 0x000fe20000000f00 */
[----:B------:R-:W-:Y:S02]  /*f2e0*/  IMAD.MOV.U32 R11, RZ, RZ, RZ ;  /* 0x000000ffff0b7224 */ /* 0x000fe400078e00ff */
[----:B------:R-:W-:-:S07]  /*f2f0*/  IMAD.MOV.U32 R15, RZ, RZ, -0x1 ;  /* 0xffffffffff0f7424 */ /* 0x000fce00078e00ff */
[----:B012---:R-:W-:Y:S05]  /*f300*/  WARPSYNC.COLLECTIVE R15, `(.L_x_277) ;  /* 0x000000000f087348 */ /* 0x007fea0003c00000 */
[----:B------:R3:W4:Y:S02]  /*f310*/  SHFL.UP P6, R14, R13, R12, R11 ;  /* 0x0400000c0d0e7389 */ /* 0x00072400000c000b */
[----:B01234-:R-:W-:Y:S01]  /*f320*/  ENDCOLLECTIVE ;  /* 0x000000000000791b */ /* 0x01ffe20003800000 */
.L_x_277:
[----:B------:R-:W-:Y:S05]  /*f330*/  BSYNC B0 ;  /* 0x0000000000007941 */ /* 0x000fea0003800000 */
.L_x_276:
[C---:B------:R-:W-:Y:S01]  /*f340*/  ISETP.NE.AND P0, PT, R27.reuse, RZ, PT ;  /* 0x000000ff1b00720c */ /* 0x040fe20003f05270 */
[----:B------:R-:W-:Y:S01]  /*f350*/  IMAD.MOV.U32 R11, RZ, RZ, RZ ;  /* 0x000000ffff0b7224 */ /* 0x000fe200078e00ff */
[----:B------:R-:W-:Y:S01]  /*f360*/  MOV R12, 0x2 ;  /* 0x00000002000c7802 */ /* 0x000fe20000000f00 */
[----:B------:R-:W-:Y:S01]  /*f370*/  IMAD.MOV.U32 R15, RZ, RZ, -0x1 ;  /* 0xffffffffff0f7424 */ /* 0x000fe200078e00ff */
[----:B------:R-:W-:Y:S02]  /*f380*/  SEL R13, R14, RZ, P0 ;  /* 0x000000ff0e0d7207 */ /* 0x000fe40000000000 */
[----:B------:R-:W-:-:S03]  /*f390*/  ISETP.GE.U32.AND P0, PT, R27, 0x2, PT ;  /* 0x000000021b00780c */ /* 0x000fc60003f06070 */
[----:B------:R-:W-:-:S10]  /*f3a0*/  IMAD.IADD R13, R2, 0x1, R13 ;  /* 0x00000001020d7824 */ /* 0x000fd400078e020d */
[----:B------:R-:W-:Y:S05]  /*f3b0*/  WARPSYNC.COLLECTIVE R15, `(.L_x_278) ;  /* 0x000000000f087348 */ /* 0x000fea0003c00000 */
[----:B------:R0:W1:Y:S02]  /*f3c0*/  SHFL.UP P6, R14, R13, R12, R11 ;  /* 0x0400000c0d0e7389 */ /* 0x00006400000c000b */
[----:B01----:R-:W-:Y:S01]  /*f3d0*/  ENDCOLLECTIVE ;  /* 0x000000000000791b */ /* 0x003fe20003800000 */
.L_x_278:
[----:B------:R-:W-:Y:S01]  /*f3e0*/  IMAD.MOV.U32 R12, RZ, RZ, 0x4 ;  /* 0x00000004ff0c7424 */ /* 0x000fe200078e00ff */
[----:B------:R-:W-:Y:S02]  /*f3f0*/  SEL R0, R14, RZ, P0 ;  /* 0x000000ff0e007207 */ /* 0x000fe40000000000 */
[----:B------:R-:W-:-:S03]  /*f400*/  ISETP.GE.U32.AND P0, PT, R27, 0x4, PT ;  /* 0x000000041b00780c */ /* 0x000fc60003f06070 */
[----:B------:R-:W-:-:S05]  /*f410*/  IMAD.IADD R0, R13, 0x1, R0 ;  /* 0x000000010d007824 */ /* 0x000fca00078e0200 */
[----:B------:R-:W-:-:S07]  /*f420*/  MOV R13, R0 ;  /* 0x00000000000d7202 */ /* 0x000fce0000000f00 */
[----:B------:R-:W-:Y:S05]  /*f430*/  WARPSYNC.COLLECTIVE R15, `(.L_x_279) ;  /* 0x000000000f087348 */ /* 0x000fea0003c00000 */
[----:B------:R0:W1:Y:S02]  /*f440*/  SHFL.UP P6, R14, R13, R12, R11 ;  /* 0x0400000c0d0e7389 */ /* 0x00006400000c000b */
[----:B01----:R-:W-:Y:S01]  /*f450*/  ENDCOLLECTIVE ;  /* 0x000000000000791b */ /* 0x003fe20003800000 */
.L_x_279:
        /* <DEDUP_REMOVED lines=8> */
.L_x_280:
        /* <DEDUP_REMOVED lines=8> */
.L_x_281:
[----:B------:R-:W-:Y:S02]  /*f560*/  IMAD.MOV.U32 R12, RZ, RZ, 0x1f ;  /* 0x0000001fff0c7424 */ /* 0x000fe400078e00ff */
[----:B------:R-:W-:Y:S01]  /*f570*/  IMAD.MOV.U32 R11, RZ, RZ, 0x1f ;  /* 0x0000001fff0b7424 */ /* 0x000fe200078e00ff */
[----:B------:R-:W-:-:S04]  /*f580*/  SEL R8, R14, RZ, P0 ;  /* 0x000000ff0e087207 */ /* 0x000fc80000000000 */
[----:B------:R-:W-:-:S05]  /*f590*/  IADD3 R8, R7, R8, RZ ;  /* 0x0000000807087210 */ /* 0x000fca0007ffe0ff */
[----:B------:R-:W-:-:S07]  /*f5a0*/  IMAD.MOV.U32 R13, RZ, RZ, R8 ;  /* 0x000000ffff0d7224 */ /* 0x000fce00078e0008 */
[----:B------:R-:W-:Y:S05]  /*f5b0*/  WARPSYNC.COLLECTIVE R15, `(.L_x_282) ;  /* 0x000000000f087348 */ /* 0x000fea0003c00000 */
[----:B------:R0:W1:Y:S02]  /*f5c0*/  SHFL.IDX P6, R14, R13, R12, R11 ;  /* 0x0000000c0d0e7389 */ /* 0x00006400000c000b */
[----:B01----:R-:W-:Y:S01]  /*f5d0*/  ENDCOLLECTIVE ;  /* 0x000000000000791b */ /* 0x003fe20003800000 */
.L_x_282:
[----:B------:R-:W-:Y:S05]  /*f5e0*/  BRA `(.L_x_283) ;  /* 0xffffffe8009c7947 */ /* 0x000fea000383ffff */
.L_x_231:
[----:B------:R-:W-:Y:S01]  /*f5f0*/  BSSY B0, `(.L_x_284) ;  /* 0x0000006000007945 */ /* 0x000fe20003800000 */
[----:B------:R-:W-:Y:S02]  /*f600*/  PLOP3.LUT P6, PT, P6, PT, PT, 0x8, 0x0 ;  /* 0x000000000000781c */ /* 0x000fe400037ce170 */
[----:B------:R-:W-:-:S11]  /*f610*/  MOV R15, 0xffffffff ;  /* 0xffffffff000f7802 */ /* 0x000fd60000000f00 */
[----:B012---:R-:W-:Y:S05]  /*f620*/  WARPSYNC.COLLECTIVE R15, `(.L_x_285) ;  /* 0x000000000f087348 */ /* 0x007fea0003c00000 */
[----:B------:R-:W-:Y:S01]  /*f630*/  VOTE.ANY R14, PT, P6 ;  /* 0x00000000000e7806 */ /* 0x000fe200030e0100 */
[----:B012---:R-:W-:Y:S06]  /*f640*/  ENDCOLLECTIVE ;  /* 0x000000000000791b */ /* 0x007fec0003800000 */
.L_x_285:
[----:B------:R-:W-:Y:S05]  /*f650*/  BSYNC B0 ;  /* 0x0000000000007941 */ /* 0x000fea0003800000 */
.L_x_284:
[----:B------:R-:W-:Y:S01]  /*f660*/  IMAD.MOV.U32 R3, RZ, RZ, R14 ;  /* 0x000000ffff037224 */ /* 0x000fe200078e000e */
[----:B------:R-:W-:Y:S01]  /*f670*/  MOV R11, 0x1f ;  /* 0x0000001f000b7802 */ /* 0x000fe20000000f00 */
[----:B------:R-:W-:Y:S02]  /*f680*/  IMAD.MOV.U32 R13, RZ, RZ, R2 ;  /* 0x000000ffff0d7224 */ /* 0x000fe400078e0002 */
[----:B------:R-:W0:Y:S01]  /*f690*/  POPC R0, R3 ;  /* 0x0000000300007309 */ /* 0x000e220000000000 */
[----:B------:R-:W-:Y:S02]  /*f6a0*/  IMAD.MOV.U32 R15, RZ, RZ, -0x1 ;  /* 0xffffffffff0f7424 */ /* 0x000fe400078e00ff */
[----:B0-----:R-:W-:-:S07]  /*f6b0*/  IMAD.MOV.U32 R12, RZ, RZ, R0 ;  /* 0x000000ffff0c7224 */ /* 0x001fce00078e0000 */
[----:B------:R-:W-:Y:S05]  /*f6c0*/  WARPSYNC.COLLECTIVE R15, `(.L_x_286) ;  /* 0x000000000f087348 */ /* 0x000fea0003c00000 */
[----:B------:R0:W1:Y:S02]  /*f6d0*/  SHFL.IDX P6, R14, R13, R12, R11 ;  /* 0x0000000c0d0e7389 */ /* 0x00006400000c000b */
[----:B01----:R-:W-:Y:S01]  /*f6e0*/  ENDCOLLECTIVE ;  /* 0x000000000000791b */ /* 0x003fe20003800000 */
.L_x_286:
[----:B------:R-:W-:Y:S01]  /*f6f0*/  IMAD.MOV.U32 R17, RZ, RZ, R14 ;  /* 0x000000ffff117224 */ /* 0x000fe200078e000e */
[----:B------:R-:W-:Y:S06]  /*f700*/  BRA `(.L_x_287) ;  /* 0xffffffe8008c7947 */ /* 0x000fec000383ffff */
.L_x_233:
[----:B------:R-:W-:Y:S01]  /*f710*/  BSSY B0, `(.L_x_288) ;  /* 0x0000007000007945 */ /* 0x000fe20003800000 */
[----:B------:R-:W-:Y:S01]  /*f720*/  IMAD.MOV.U32 R13, RZ, RZ, R8 ;  /* 0x000000ffff0d7224 */ /* 0x000fe200078e0008 */
[----:B------:R-:W-:Y:S01]  /*f730*/  MOV R11, 0x1f ;  /* 0x0000001f000b7802 */ /* 0x000fe20000000f00 */
[----:B------:R-:W-:-:S07]  /*f740*/  IMAD.MOV.U32 R15, RZ, RZ, -0x1 ;  /* 0xffffffffff0f7424 */ /* 0x000fce00078e00ff */
[----:B01234-:R-:W-:Y:S05]  /*f750*/  WARPSYNC.COLLECTIVE R15, `(.L_x_289) ;  /* 0x000000000f087348 */ /* 0x01ffea0003c00000 */
[----:B------:R0:W0:Y:S02]  /*f760*/  SHFL.IDX P6, R14, R13, R12, R11 ;  /* 0x0000000c0d0e7389 */ /* 0x00002400000c000b */
[----:B01234-:R-:W-:Y:S01]  /*f770*/  ENDCOLLECTIVE ;  /* 0x000000000000791b */ /* 0x01ffe20003800000 */
.L_x_289:
[----:B------:R-:W-:Y:S05]  /*f780*/  BSYNC B0 ;  /* 0x0000000000007941 */ /* 0x000fea0003800000 */
.L_x_288:
[----:B------:R-:W-:Y:S05]  /*f790*/  BRA `(.L_x_232) ;  /* 0xffffffe800847947 */ /* 0x000fea000383ffff */
.L_x_237:
[----:B0-----:R0:W2:Y:S02]  /*f7a0*/  SYNCS.PHASECHK.TRANS64.TRYWAIT P0, [R9+URZ+0x30820], R0 ;  /* 0x03082000090075a7 */ /* 0x0010a4000800017f */
[----:B--2---:R-:W-:Y:S05]  /*f7b0*/  @!P0 NANOSLEEP.SYNCS 0x989680 ;  /* 0x009896800000895d */ /* 0x004fea0003900000 */
[----:B------:R-:W2:Y:S02]  /*f7c0*/  @!P0 SYNCS.PHASECHK.TRANS64 P0, [R9+URZ+0x30820], R0 ;  /* 0x03082000090085a7 */ /* 0x000ea4000800007f */
[----:B--2---:R-:W-:Y:S05]  /*f7d0*/  @!P0 BRA `(.L_x_237) ;  /* 0xfffffffc00f08947 */ /* 0x004fea000383ffff */
[----:B------:R-:W-:Y:S05]  /*f7e0*/  BRA `(.L_x_290) ;  /* 0xffffffec00607947 */ /* 0x000fea000383ffff */
.L_x_238:
[----:B------:R-:W2:Y:S01]  /*f7f0*/  S2R R2, SR_TID.X ;  /* 0x0000000000027919 */ /* 0x000ea20000002100 */
[----:B------:R-:W-:Y:S01]  /*f800*/  BSSY B0, `(.L_x_291) ;  /* 0x000000a000007945 */ /* 0x000fe20003800000 */
[----:B------:R-:W-:Y:S01]  /*f810*/  IMAD.MOV.U32 R12, RZ, RZ, RZ ;  /* 0x000000ffff0c7224 */ /* 0x000fe200078e00ff */
[----:B------:R-:W-:Y:S01]  /*f820*/  MOV R11, 0x1f ;  /* 0x0000001f000b7802 */ /* 0x000fe20000000f00 */
[----:B------:R-:W-:Y:S01]  /*f830*/  IMAD.MOV.U32 R15, RZ, RZ, -0x1 ;  /* 0xffffffffff0f7424 */ /* 0x000fe200078e00ff */
[----:B--2---:R-:W-:-:S04]  /*f840*/  SHF.R.U32.HI R2, RZ, 0x5, R2 ;  /* 0x00000005ff027819 */ /* 0x004fc80000011602 */
[----:B------:R-:W-:-:S05]  /*f850*/  LOP3.LUT R2, R2, 0x3, RZ, 0xc0, !PT ;  /* 0x0000000302027812 */ /* 0x000fca00078ec0ff */
[----:B------:R-:W-:-:S07]  /*f860*/  IMAD.MOV.U32 R13, RZ, RZ, R2 ;  /* 0x000000ffff0d7224 */ /* 0x000fce00078e0002 */
[----:B01----:R-:W-:Y:S05]  /*f870*/  WARPSYNC.COLLECTIVE R15, `(.L_x_292) ;  /* 0x000000000f087348 */ /* 0x003fea0003c00000 */
[----:B------:R2:W3:Y:S02]  /*f880*/  SHFL.IDX P6, R14, R13, R12, R11 ;  /* 0x0000000c0d0e7389 */ /* 0x0004e400000c000b */
[----:B0123--:R-:W-:Y:S01]  /*f890*/  ENDCOLLECTIVE ;  /* 0x000000000000791b */ /* 0x00ffe20003800000 */
.L_x_292:
[----:B------:R-:W-:Y:S05]  /*f8a0*/  BSYNC B0 ;  /* 0x0000000000007941 */ /* 0x000fea0003800000 */
.L_x_291:
[----:B------:R-:W-:Y:S05]  /*f8b0*/  BRA `(.L_x_293) ;  /* 0xffffffec00487947 */ /* 0x000fea000383ffff */
.L_x_241:
[----:B------:R-:W-:Y:S01]  /*f8c0*/  BSSY B1, `(.L_x_294) ;  /* 0x0000006000017945 */ /* 0x000fe20003800000 */
[----:B------:R-:W-:-:S07]  /*f8d0*/  IMAD.MOV.U32 R15, RZ, RZ, -0x1 ;  /* 0xffffffffff0f7424 */ /* 0x000fce00078e00ff */
[----:B01----:R-:W-:Y:S05]  /*f8e0*/  WARPSYNC.COLLECTIVE R15, `(.L_x_295) ;  /* 0x000000000f0c7348 */ /* 0x003fea0003c00000 */
[----:B------:R-:W-:Y:S02]  /*f8f0*/  ELECT P6, UR62, PT ;  /* 0x00000000003e782f */ /* 0x000fe400038c0000 */
[----:B------:R-:W-:Y:S01]  /*f900*/  MOV R14, UR62 ;  /* 0x0000003e000e7c02 */ /* 0x000fe20008000f00 */
[----:B01----:R-:W-:Y:S10]  /*f910*/  ENDCOLLECTIVE ;  /* 0x000000000000791b */ /* 0x003ff40003800000 */
.L_x_295:
[----:B------:R-:W-:Y:S05]  /*f920*/  BSYNC B1 ;  /* 0x0000000000017941 */ /* 0x000fea0003800000 */
.L_x_294:
[----:B------:R-:W-:Y:S05]  /*f930*/  BRA `(.L_x_296) ;  /* 0xffffffec00407947 */ /* 0x000fea000383ffff */
.L_x_243:
[----:B0-----:R0:W2:Y:S02]  /*f940*/  SYNCS.PHASECHK.TRANS64.TRYWAIT P0, [R7+URZ], R2 ;  /* 0x00000002070075a7 */ /* 0x0010a4000800017f */
[----:B--2---:R-:W-:Y:S05]  /*f950*/  @!P0 NANOSLEEP.SYNCS 0x989680 ;  /* 0x009896800000895d */ /* 0x004fea0003900000 */
[----:B------:R-:W2:Y:S02]  /*f960*/  @!P0 SYNCS.PHASECHK.TRANS64 P0, [R7+URZ], R2 ;  /* 0x00000002070085a7 */ /* 0x000ea4000800007f */
[----:B--2---:R-:W-:Y:S05]  /*f970*/  @!P0 BRA `(.L_x_243) ;  /* 0xfffffffc00f08947 */ /* 0x004fea000383ffff */
[----:B------:R-:W-:Y:S05]  /*f980*/  BRA `(.L_x_297) ;  /* 0xffffffec00747947 */ /* 0x000fea000383ffff */
.L_x_244:
[----:B--2---:R2:W3:Y:S02]  /*f990*/  SYNCS.PHASECHK.TRANS64.TRYWAIT P0, [R3+URZ], R0 ;  /* 0x00000000030075a7 */ /* 0x0044e4000800017f */
[----:B---3--:R-:W-:Y:S05]  /*f9a0*/  @!P0 NANOSLEEP.SYNCS 0x989680 ;  /* 0x009896800000895d */ /* 0x008fea0003900000 */
[----:B------:R-:W3:Y:S02]  /*f9b0*/  @!P0 SYNCS.PHASECHK.TRANS64 P0, [R3+URZ], R0 ;  /* 0x00000000030085a7 */ /* 0x000ee4000800007f */
[----:B---3--:R-:W-:Y:S05]  /*f9c0*/  @!P0 BRA `(.L_x_244) ;  /* 0xfffffffc00f08947 */ /* 0x008fea000383ffff */
[----:B------:R-:W-:Y:S05]  /*f9d0*/  BRA `(.L_x_298) ;  /* 0xffffffec00687947 */ /* 0x000fea000383ffff */
.L_x_246:
[----:B--2---:R2:W3:Y:S02]  /*f9e0*/  SYNCS.PHASECHK.TRANS64.TRYWAIT P0, [R5+URZ], R2 ;  /* 0x00000002050075a7 */ /* 0x0044e4000800017f */
[----:B---3--:R-:W-:Y:S05]  /*f9f0*/  @!P0 NANOSLEEP.SYNCS 0x989680 ;  /* 0x009896800000895d */ /* 0x008fea0003900000 */
[----:B------:R-:W3:Y:S02]  /*fa00*/  @!P0 SYNCS.PHASECHK.TRANS64 P0, [R5+URZ], R2 ;  /* 0x00000002050085a7 */ /* 0x000ee4000800007f */
[----:B---3--:R-:W-:Y:S05]  /*fa10*/  @!P0 BRA `(.L_x_246) ;  /* 0xfffffffc00f08947 */ /* 0x008fea000383ffff */
[----:B------:R-:W-:Y:S05]  /*fa20*/  BRA `(.L_x_299) ;  /* 0xffffffec006c7947 */ /* 0x000fea000383ffff */
.L_x_300:
        /* <DEDUP_REMOVED lines=13> */
.L_x_2276:


//--------------------- .text._ZN7cutlass13device_kernelIN5flash11enable_sm90INS1_16FlashAttnFwdSm90INS1_25CollectiveMainloopFwdSm90ILi2EN4cute5tupleIJNS5_1CILi1EEES8_S8_EEENS6_IJNS7_ILi192EEESA_NS7_ILi64EEEEEELi64ENS_10bfloat16_tEfNS_4arch4Sm90ELb0ELb0ELb1ELb1ELb0ELb1ELb0ELb0ELb1ELb0ELb0ELb0EEENS1_21CollectiveEpilogueFwdINS6_IJSA_SB_SA_EEES9_SD_SF_Li384ELb1ELb0ELb0ELb0EEENS1_36VarlenDynamicPersistentTileSchedulerILi192ELi192ELi384ELi32ELb0ELb0ELb1ELb0ELb1ELb1EEEEEEEEEvNT_6ParamsE --------------------------
	.section	.text._ZN7cutlass13device_kernelIN5flash11enable_sm90INS1_16FlashAttnFwdSm90INS1_25CollectiveMainloopFwdSm90ILi2EN4cute5tupleIJNS5_1CILi1EEES8_S8_EEENS6_IJNS7_ILi192EEESA_NS7_ILi64EEEEEELi64ENS_10bfloat16_tEfNS_4arch4Sm90ELb0ELb0ELb1ELb1ELb0ELb1ELb0ELb0ELb1ELb0ELb0ELb0EEENS1_21CollectiveEpilogueFwdINS6_IJSA_SB_SA_EEES9_SD_SF_Li384ELb1ELb0ELb0ELb0EEENS1_36VarlenDynamicPersistentTileSchedulerILi192ELi192ELi384ELi32ELb0ELb0ELb1ELb0ELb1ELb1EEEEEEEEEvNT_6ParamsE,"ax",@progbits
	.align	128
.text._ZN7cutlass13device_kernelIN5flash11enable_sm90INS1_16FlashAttnFwdSm90INS1_25CollectiveMainloopFwdSm90ILi2EN4cute5tupleIJNS5_1CILi1EEES8_S8_EEENS6_IJNS7_ILi192EEESA_NS7_ILi64EEEEEELi64ENS_10bfloat16_tEfNS_4arch4Sm90ELb0ELb0ELb1ELb1ELb0ELb1ELb0ELb0ELb1ELb0ELb0ELb0EEENS1_21CollectiveEpilogueFwdINS6_IJSA_SB_SA_EEES9_SD_SF_Li384ELb1ELb0ELb0ELb0EEENS1_36VarlenDynamicPersistentTileSchedulerILi192ELi192ELi384ELi32ELb0ELb0ELb1ELb0ELb1ELb1EEEEEEEEEvNT_6ParamsE:
        .type           _ZN7cutlass13device_kernelIN5flash11enable_sm90INS1_16FlashAttnFwdSm90INS1_25CollectiveMainloopFwdSm90ILi2EN4cute5tupleIJNS5_1CILi1EEES8_S8_EEENS6_IJNS7_ILi192EEESA_NS7_ILi64EEEEEELi64ENS_10bfloat16_tEfNS_4arch4Sm90ELb0ELb0ELb1ELb1ELb0ELb1ELb0ELb0ELb1ELb0ELb0ELb0EEENS1_21CollectiveEpilogueFwdINS6_IJSA_SB_SA_EEES9_SD_SF_Li384ELb1ELb0ELb0ELb0EEENS1_36VarlenDynamicPersistentTileSchedulerILi192ELi192ELi384ELi32ELb0ELb0ELb1ELb0ELb1ELb1EEEEEEEEEvNT_6ParamsE,@function
        .size           _ZN7cutlass13device_kernelIN5flash11enable_sm90INS1_16FlashAttnFwdSm90INS1_25CollectiveMainloopFwdSm90ILi2EN4cute5tupleIJNS5_1CILi1EEES8_S8_EEENS6_IJNS7_ILi192EEESA_NS7_ILi64EEEEEELi64ENS_10bfloat16_tEfNS_4arch4Sm90ELb0ELb0ELb1ELb1ELb0ELb1ELb0ELb0ELb1ELb0ELb0ELb0EEENS1_21CollectiveEpilogueFwdINS6_IJSA_SB_SA_EEES9_SD_SF_Li384ELb1ELb0ELb0ELb0EEENS1_36VarlenDynamicPersistentTileSchedulerILi192ELi192ELi384ELi32ELb0ELb0ELb1ELb0ELb1ELb1EEEEEEEEEvNT_6ParamsE,(.L_x_2277 - _ZN7cutlass13device_kernelIN5flash11enable_sm90INS1_16FlashAttnFwdSm90INS1_25CollectiveMainloopFwdSm90ILi2EN4cute5tupleIJNS5_1CILi1EEES8_S8_EEENS6_IJNS7_ILi192EEESA_NS7_ILi64EEEEEELi64ENS_10bfloat16_tEfNS_4arch4Sm90ELb0ELb0ELb1ELb1ELb0ELb1ELb0ELb0ELb1ELb0ELb0ELb0EEENS1_21CollectiveEpilogueFwdINS6_IJSA_SB_SA_EEES9_SD_SF_Li384ELb1ELb0ELb0ELb0EEENS1_36VarlenDynamicPersistentTileSchedulerILi192ELi192ELi384ELi32ELb0ELb0ELb1ELb0ELb1ELb1EEEEEEEEEvNT_6ParamsE)
        .other          _ZN7cutlass13device_kernelIN5flash11enable_sm90INS1_16FlashAttnFwdSm90INS1_25CollectiveMainloopFwdSm90ILi2EN4cute5tupleIJNS5_1CILi1EEES8_S8_EEENS6_IJNS7_ILi192EEESA_NS7_ILi64EEEEEELi64ENS_10bfloat16_tEfNS_4arch4Sm90ELb0ELb0ELb1ELb1ELb0ELb1ELb0ELb0ELb1ELb0ELb0ELb0EEENS1_21CollectiveEpilogueFwdINS6_IJSA_SB_SA_EEES9_SD_SF_Li384ELb1ELb0ELb0ELb0EEENS1_36VarlenDynamicPersistentTileSchedulerILi192ELi192ELi384ELi32ELb0ELb0ELb1ELb0ELb1ELb1EEEEEEEEEvNT_6ParamsE,@"STO_CUDA_ENTRY STV_DEFAULT"
_ZN7cutlass13device_kernelIN5flash11enable_sm90INS1_16FlashAttnFwdSm90INS1_25CollectiveMainloopFwdSm90ILi2EN4cute5tupleIJNS5_1CILi1EEES8_S8_EEENS6_IJNS7_ILi192EEESA_NS7_ILi64EEEEEELi64ENS_10bfloat16_tEfNS_4arch4Sm90ELb0ELb0ELb1ELb1ELb0ELb1ELb0ELb0ELb1ELb0ELb0ELb0EEENS1_21CollectiveEpilogueFwdINS6_IJSA_SB_SA_EEES9_SD_SF_Li384ELb1ELb0ELb0ELb0EEENS1_36VarlenDynamicPersistentTileSchedulerILi192ELi192ELi384ELi32ELb0ELb0ELb1ELb0ELb1ELb1EEEEEEEEEvNT_6ParamsE:
[----:B------:R-:W0:Y:S02]  /*0000*/  LDC R1, c[0x0][0x28] ;  /* 0x00000a00ff017b82 */ /* 0x000e240000000800 */
[----:B0-----:R-:W-:Y:S01]  /*0010*/  VIADD R1, R1, 0xffffff70 ;  /* 0xffffff7001017836 */ /* 0x001fe20000000000 */
[----:B------:R-:W0:Y:S01]  /*0020*/  S2R R3, SR_TID.X ;  /* 0x0000000000037919 */ /* 0x000e220000002100 */
[----:B------:R-:W-:Y:S01]  /*0030*/  ELECT P0, URZ, PT ;  /* 0x00000000003f782f */ /* 0x000fe20003800000 */
[----:B------:R-:W-:Y:S01]  /*0040*/  BSSY B0, `(.L_x_301) ;  /* 0x0000016000007945 */ /* 0x000fe20003800000 */
[----:B0-----:R-:W-:-:S05]  /*0050*/  SHF.R.U32.HI R0, RZ, 0x5, R3 ;  /* 0x00000005ff007819 */ /* 0x001fca0000011603 */
[----:B------:R-:W0:Y:S02]  /*0060*/  SHFL.IDX PT, R2, R0, RZ, 0x1f ;  /* 0x00001fff00027589 */ /* 0x000e2400000e0000 */
[----:B0-----:R-:W-:-:S13]  /*0070*/  ISETP.EQ.AND P0, PT, R2, RZ, P0 ;  /* 0x000000ff0200720c */ /* 0x001fda0000702270 */
[----:B------:R-:W-:Y:S05]  /*0080*/  @!P0 BRA `(.L_x_302) ;  /* 0x0000000000448947 */ /* 0x000fea0003800000 */
[----:B------:R-:W-:Y:S02]  /*0090*/  ULDC.64 UR4, c[0x0][0x198] ;  /* 0x0000660000047ab9 */ /* 0x000fe40000000a00 */
[----:B------:R-:W-:Y:S02]  /*00a0*/  UIADD3 UR6, UP0, UR4, 0x270, URZ ;  /* 0x0000027004067890 */ /* 0x000fe4000ff1e03f */
[----:B------:R-:W-:Y:S02]  /*00b0*/  UIADD3 UR8, UP1, UR4, 0x370, URZ ;  /* 0x0000037004087890 */ /* 0x000fe4000ff3e03f */
[----:B------:R-:W-:Y:S02]  /*00c0*/  UIADD3 UR10, UP2, UR4, 0x470, URZ ;  /* 0x00000470040a7890 */ /* 0x000fe4000ff5e03f */
[----:B------:R-:W-:Y:S02]  /*00d0*/  UIADD3 UR12, UP3, UR4, 0x570, URZ ;  /* 0x00000570040c7890 */ /* 0x000fe4000ff7e03f */
[----:B------:R-:W-:-:S02]  /*00e0*/  UIADD3 UR4, UP4, UR4, 0x670, URZ ;  /* 0x0000067004047890 */ /* 0x000fc4000ff9e03f */
[----:B------:R-:W-:Y:S02]  /*00f0*/  UIADD3.X UR7, URZ, UR5, URZ, UP0, !UPT ;  /* 0x000000053f077290 */ /* 0x000fe400087fe43f */
[----:B------:R-:W-:Y:S02]  /*0100*/  UIADD3.X UR9, URZ, UR5, URZ, UP1, !UPT ;  /* 0x000000053f097290 */ /* 0x000fe40008ffe43f */
[----:B------:R-:W-:Y:S02]  /*0110*/  UIADD3.X UR11, URZ, UR5, URZ, UP2, !UPT ;  /* 0x000000053f0b7290 */ /* 0x000fe400097fe43f */
[----:B------:R-:W-:Y:S02]  /*0120*/  UIADD3.X UR13, URZ, UR5, URZ, UP3, !UPT ;  /* 0x000000053f0d7290 */ /* 0x000fe40009ffe43f */
[----:B------:R-:W-:Y:S01]  /*0130*/  UIADD3.X UR5, URZ, UR5, URZ, UP4, !UPT ;  /* 0x000000053f057290 */ /* 0x000fe2000a7fe43f */
[----:B------:R0:W-:Y:S02]  /*0140*/  UTMACCTL.PF [UR6] ;  /* 0x00000000060079b9 */ /* 0x0001e40008040000 */
[----:B------:R0:W-:Y:S02]  /*0150*/  UTMACCTL.PF [UR8] ;  /* 0x00000000080079b9 */ /* 0x0001e40008040000 */
[----:B------:R0:W-:Y:S02]  /*0160*/  UTMACCTL.PF [UR10] ;  /* 0x000000000a0079b9 */ /* 0x0001e40008040000 */
[----:B------:R0:W-:Y:S02]  /*0170*/  UTMACCTL.PF [UR12] ;  /* 0x000000000c0079b9 */ /* 0x0001e40008040000 */
[----:B------:R0:W-:Y:S02]  /*0180*/  UTMACCTL.PF [UR4] ;  /* 0x00000000040079b9 */ /* 0x0001e40008040000 */
[----:B0-----:R-:W-:Y:S01]  /*0190*/  NOP ;  /* 0x0000000000007918 */ /* 0x001fe20000000000 */
.L_x_302:
[----:B------:R-:W-:Y:S05]  /*01a0*/  BSYNC B0 ;  /* 0x0000000000007941 */ /* 0x000fea0003800000 */
.L_x_301:
[----:B------:R-:W-:Y:S01]  /*01b0*/  VOTEU.ANY UP0, P0 ;  /* 0x00000000003f7886 */ /* 0x000fe20000000100 */
[----:B------:R-:W0:Y:S01]  /*01c0*/  SHFL.IDX PT, R2, R0, RZ, 0x1f ;  /* 0x00001fff00027589 */ /* 0x000e2200000e0000 */
[----:B------:R-:W-:Y:S01]  /*01d0*/  UMOV UR4, 0x1 ;  /* 0x0000000100047882 */ /* 0x000fe20000000000 */
[----:B------:R-:W-:Y:S01]  /*01e0*/  UMOV UR7, 0x180 ;  /* 0x0000018000077882 */ /* 0x000fe20000000000 */
[----:B------:R-:W-:Y:S01]  /*01f0*/  SHF.R.U32.HI R3, RZ, 0x7, R3 ;  /* 0x00000007ff037819 */ /* 0x000fe20000011603 */
[----:B------:R-:W1:Y:S01]  /*0200*/  @UP0 S2UR UR8, SR_CgaCtaId ;  /* 0x00000000000809c3 */ /* 0x000e620000008800 */
[----:B------:R-:W-:Y:S01]  /*0210*/  @UP0 UMOV UR6, 0x400 ;  /* 0x0000040000060882 */ /* 0x000fe20000000000 */
[----:B------:R-:W-:-:S04]  /*0220*/  @UP0 UIADD3 UR4, -UR4, 0x100000, URZ ;  /* 0x0010000004040890 */ /* 0x000fc8000fffe13f */
[----:B------:R-:W-:Y:S02]  /*0230*/  @UP0 USHF.L.U32 UR5, UR4, 0xb, URZ ;  /* 0x0000000b04050899 */ /* 0x000fe4000800063f */
[----:B------:R-:W-:Y:S01]  /*0240*/  @UP0 USHF.L.U32 UR4, UR4, 0x1, URZ ;  /* 0x0000000104040899 */ /* 0x000fe2000800063f */
[----:B------:R-:W-:Y:S01]  /*0250*/  VOTEU.ANY UP1, P0 ;  /* 0x00000000003f7886 */ /* 0x000fe20000020100 */
[----:B0-----:R-:W-:Y:S02]  /*0260*/  ISETP.NE.AND P1, PT, R2, RZ, PT ;  /* 0x000000ff0200720c */ /* 0x001fe40003f25270 */
[----:B------:R0:W2:Y:S01]  /*0270*/  SHFL.IDX PT, R2, R3, RZ, 0x1f ;  /* 0x00001fff03027589 */ /* 0x0000a200000e0000 */
[----:B-1----:R-:W-:Y:S02]  /*0280*/  @UP0 ULEA UR8, UR8, UR6, 0x18 ;  /* 0x0000000608080291 */ /* 0x002fe4000f8ec03f */
[----:B------:R-:W-:-:S04]  /*0290*/  @UP0 UIADD3 UR6, -UR7, 0x100000, URZ ;  /* 0x0010000007060890 */ /* 0x000fc8000fffe13f */
[----:B------:R-:W-:Y:S02]  /*02a0*/  @UP0 USHF.L.U32 UR7, UR6, 0xb, URZ ;  /* 0x0000000b06070899 */ /* 0x000fe4000800063f */
[----:B------:R-:W-:Y:S01]  /*02b0*/  @UP0 USHF.L.U32 UR6, UR6, 0x1, URZ ;  /* 0x0000000106060899 */ /* 0x000fe2000800063f */
[----:B------:R-:W-:Y:S01]  /*02c0*/  VOTEU.ANY UP0, P0 ;  /* 0x00000000003f7886 */ /* 0x000fe20000000100 */
[----:B------:R-:W1:Y:S04]  /*02d0*/  FENCE.VIEW.ASYNC.S ;  /* 0x00000000000073c6 */ /* 0x000e680000000000 */
[----:B-1----:R0:W1:Y:S06]  /*02e0*/  @UP0 SYNCS.EXCH.64 URZ, [UR8+0x30800], UR4 ;  /* 0x03080004083f05b2 */ /* 0x00206c0008000100 */
[----:B------:R0:W3:Y:S02]  /*02f0*/  @UP1 SYNCS.EXCH.64 URZ, [UR8+0x30820], UR6 ;  /* 0x03082006083f15b2 */ /* 0x0000e40008000100 */
[----:B0-----:R-:W-:Y:S05]  /*0300*/  @P1 BRA `(.L_x_303) ;  /* 0x0000000000481947 */ /* 0x001fea0003800000 */
[----:B------:R-:W0:Y:S01]  /*0310*/  S2UR UR5, SR_CgaCtaId ;  /* 0x00000000000579c3 */ /* 0x000e220000008800 */
        /* <DEDUP_REMOVED lines=15> */
[----:B------:R0:W0:Y:S01]  /*0410*/  SYNCS.EXCH.64 URZ, [UR8+0x30848], UR4 ;  /* 0x03084804083f75b2 */ /* 0x0000220008000100 */
[----:B------:R-:W-:Y:S01]  /*0420*/  NOP ;  /* 0x0000000000007918 */ /* 0x000fe20000000000 */
.L_x_303:
[----:B------:R-:W5:Y:S01]  /*0430*/  SHFL.IDX PT, R3, R0, RZ, 0x1f ;  /* 0x00001fff00037589 */ /* 0x000f6200000e0000 */
[----:B------:R-:W-:Y:S01]  /*0440*/  NOP ;  /* 0x0000000000007918 */ /* 0x000fe20000000000 */
[----:B-----5:R-:W-:-:S13]  /*0450*/  ISETP.NE.AND P0, PT, R3, RZ, PT ;  /* 0x000000ff0300720c */ /* 0x020fda0003f05270 */
        /* <DEDUP_REMOVED lines=17> */
[----:B------:R0:W0:Y:S01]  /*0570*/  SYNCS.EXCH.64 URZ, [UR8+0x30868], UR6 ;  /* 0x03086806083f75b2 */ /* 0x0000220008000100 */
[----:B------:R-:W-:Y:S01]  /*0580*/  NOP ;  /* 0x0000000000007918 */ /* 0x000fe20000000000 */
.L_x_304:
[----:B------:R-:W5:Y:S01]  /*0590*/  SHFL.IDX PT, R3, R0, RZ, 0x1f ;  /* 0x00001fff00037589 */ /* 0x000f6200000e0000 */
[----:B------:R-:W-:Y:S01]  /*05a0*/  NOP ;  /* 0x0000000000007918 */ /* 0x000fe20000000000 */
[----:B-----5:R-:W-:-:S13]  /*05b0*/  ISETP.NE.AND P0, PT, R3, RZ, PT ;  /* 0x000000ff0300720c */ /* 0x020fda0003f05270 */
        /* <DEDUP_REMOVED lines=13> */
[----:B------:R0:W0:Y:S01]  /*0690*/  SYNCS.EXCH.64 URZ, [UR6+0x30888], UR4 ;  /* 0x03088804063f75b2 */ /* 0x0000220008000100 */
[----:B------:R-:W-:Y:S01]  /*06a0*/  NOP ;  /* 0x0000000000007918 */ /* 0x000fe20000000000 */
.L_x_305:
        /* <DEDUP_REMOVED lines=22> */
.L_x_306:
        /* <DEDUP_REMOVED lines=22> */
.L_x_307:
[----:B--2---:R-:W-:Y:S01]  /*0970*/  ISETP.NE.AND P0, PT, R2, RZ, PT ;  /* 0x000000ff0200720c */ /* 0x004fe20003f05270 */
[----:B------:R-:W-:Y:S01]  /*0980*/  IMAD.MOV.U32 R2, RZ, RZ, 0x1 ;  /* 0x00000001ff027424 */ /* 0x000fe200078e00ff */
[----:B------:R-:W-:Y:S01]  /*0990*/  NOP ;  /* 0x0000000000007918 */ /* 0x000fe20000000000 */
[----:B------:R-:W-:Y:S01]  /*09a0*/  ULDC.64 UR56, c[0x0][0x208] ;  /* 0x0000820000387ab9 */ /* 0x000fe20000000a00 */
[----:B------:R-:W-:Y:S02]  /*09b0*/  BSSY B7, `(.L_x_308) ;  /* 0x000162e000077945 */ /* 0x000fe40003800000 */
[----:B------:R-:W-:-:S05]  /*09c0*/  SEL R2, R2, 0x2, !P0 ;  /* 0x0000000202027807 */ /* 0x000fca0004000000 */
[----:B------:R2:W-:Y:S01]  /*09d0*/  STL [R1+0x1c], R2 ;  /* 0x00001c0201007387 */ /* 0x0005e20000100800 */
[----:B01-34-:R-:W-:Y:S06]  /*09e0*/  BAR.SYNC.DEFER_BLOCKING 0x0 ;  /* 0x0000000000007b1d */ /* 0x01bfec0000010000 */
[----:B------:R-:W-:Y:S05]  /*09f0*/  @!P0 BRA `(.L_x_309) ;  /* 0x00000118003c8947 */ /* 0x000fea0003800000 */
.L_x_310:
[----:B------:R-:W-:-:S08]  /*0a00*/  NOP ;  /* 0x0000000000007918 */ /* 0x000fd00000000000 */
[----:B------:R-:W0:Y:S02]  /*0a10*/  USETMAXREG.TRY_ALLOC.CTAPOOL UP0, 0xa0 ;  /* 0x000000a0000079c8 */ /* 0x000e240008000600 */
[----:B0-----:R-:W-:-:S13]  /*0a20*/  PLOP3.LUT P0, PT, PT, PT, UP0, 0x80, 0x0 ;  /* 0x000000000000781c */ /* 0x001fda0003f0f008 */
[----:B------:R-:W-:Y:S05]  /*0a30*/  @!P0 BRA `(.L_x_310) ;  /* 0xfffffffc00f08947 */ /* 0x000fea000383ffff */
[----:B------:R-:W3:Y:S01]  /*0a40*/  LDL.LU R0, [R1] ;  /* 0x0000000001007983 */ /* 0x000ee20000300800 */
[----:B--2---:R-:W0:Y:S01]  /*0a50*/  S2R R2, SR_TID.X ;  /* 0x0000000000027919 */ /* 0x004e220000002100 */
[----:B------:R-:W1:Y:S01]  /*0a60*/  S2UR UR5, SR_CgaCtaId ;  /* 0x00000000000579c3 */ /* 0x000e620000008800 */
[----:B------:R-:W-:Y:S01]  /*0a70*/  UMOV UR4, 0x400 ;  /* 0x0000040000047882 */ /* 0x000fe20000000000 */
[----:B0-----:R-:W-:-:S06]  /*0a80*/  SHF.R.U32.HI R2, RZ, 0x7, R2 ;  /* 0x00000007ff027819 */ /* 0x001fcc0000011602 */
[----:B------:R-:W-:Y:S06]  /*0a90*/  BAR.ARV 0x8, 0x1a0 ;  /* 0x0206800000007b1d */ /* 0x000fec0000002000 */
[----:B------:R-:W-:-:S13]  /*0aa0*/  ISETP.NE.AND P0, PT, R2, 0x1, PT ;  /* 0x000000010200780c */ /* 0x000fda0003f05270 */
[----:B------:R-:W-:Y:S08]  /*0ab0*/  @!P0 BAR.ARV 0x9, 0x100 ;  /* 0x0244000000008b1d */ /* 0x000ff00000002000 */
[----:B------:R-:W-:Y:S01]  /*0ac0*/  BAR.SYNC.DEFER_BLOCKING 0x5, 0x1a0 ;  /* 0x0146800000007b1d */ /* 0x000fe20000010000 */
[----:B-1----:R-:W-:-:S06]  /*0ad0*/  ULEA UR4, UR5, UR4, 0x18 ;  /* 0x0000000405047291 */ /* 0x002fcc000f8ec03f */
[----:B------:R-:W-:Y:S01]  /*0ae0*/  IMAD.U32 R2, RZ, RZ, UR4 ;  /* 0x00000004ff027e24 */ /* 0x000fe2000f8e00ff */
[----:B------:R-:W-:-:S04]  /*0af0*/  ULDC UR4, c[0x0][0xc14] ;  /* 0x0003050000047ab9 */ /* 0x000fc80000000800 */
[----:B------:R-:W0:Y:S01]  /*0b00*/  LDS.128 R32, [R2+0x308d0] ;  /* 0x0308d00002207984 */ /* 0x000e220000000c00 */
[----:B------:R-:W-:Y:S06]  /*0b10*/  BAR.ARV 0x4, 0x1a0 ;  /* 0x0106800000007b1d */ /* 0x000fec0000002000 */
[----:B---3--:R-:W-:-:S04]  /*0b20*/  LOP3.LUT R0, R0, 0xfffffff7, RZ, 0xc0, !PT ;  /* 0xfffffff700007812 */ /* 0x008fc800078ec0ff */
[----:B------:R-:W-:-:S05]  /*0b30*/  @P0 LOP3.LUT R0, R0, 0x8, RZ, 0xfc, !PT ;  /* 0x0000000800000812 */ /* 0x000fca00078efcff */
[----:B------:R4:W-:Y:S01]  /*0b40*/  STL [R1], R0 ;  /* 0x0000000001007387 */ /* 0x0009e20000100800 */
[----:B0-----:R-:W-:-:S13]  /*0b50*/  ISETP.GE.AND P0, PT, R35, UR4, PT ;  /* 0x0000000423007c0c */ /* 0x001fda000bf06270 */
[----:B----4-:R-:W-:Y:S05]  /*0b60*/  @P0 BRA `(.L_x_311) ;  /* 0x0000016000480947 */ /* 0x010fea0003800000 */
[----:B------:R-:W2:Y:S01]  /*0b70*/  LDL.LU R13, [R1+0x1c] ;  /* 0x00001c00010d7983 */ /* 0x000ea20000300800 */
[----:B------:R-:W0:Y:S02]  /*0b80*/  S2R R0, SR_TID.X ;  /* 0x0000000000007919 */ /* 0x000e240000002100 */
[----:B0-----:R-:W-:-:S05]  /*0b90*/  VIADD R12, R0, 0xffffff80 ;  /* 0xffffff80000c7836 */ /* 0x001fca0000000000 */
[----:B------:R-:W-:-:S04]  /*0ba0*/  SHF.R.S32.HI R0, RZ, 0x1f, R12 ;  /* 0x0000001fff007819 */ /* 0x000fc8000001140c */
[----:B------:R-:W-:-:S04]  /*0bb0*/  LEA.HI R3, R0, R12, RZ, 0x7 ;  /* 0x0000000c00037211 */ /* 0x000fc800078f38ff */
[----:B------:R-:W-:Y:S02]  /*0bc0*/  LOP3.LUT R6, R3, 0xffffff80, RZ, 0xc0, !PT ;  /* 0xffffff8003067812 */ /* 0x000fe400078ec0ff */
[----:B------:R-:W-:-:S03]  /*0bd0*/  LEA.HI R4, R0, R12, RZ, 0x4 ;  /* 0x0000000c00047211 */ /* 0x000fc600078f20ff */
[----:B------:R-:W-:Y:S01]  /*0be0*/  IMAD.IADD R15, R12, 0x1, -R6 ;  /* 0x000000010c0f7824 */ /* 0x000fe200078e0a06 */
[----:B------:R-:W-:-:S04]  /*0bf0*/  LOP3.LUT R5, R4, 0xfffffff0, RZ, 0xc0, !PT ;  /* 0xfffffff004057812 */ /* 0x000fc800078ec0ff */
[----:B------:R-:W-:Y:S01]  /*0c00*/  SHF.R.S32.HI R9, RZ, 0x1f, R15 ;  /* 0x0000001fff097819 */ /* 0x000fe2000001140f */
[----:B------:R-:W-:Y:S01]  /*0c10*/  IMAD.IADD R5, R12, 0x1, -R5 ;  /* 0x000000010c057824 */ /* 0x000fe200078e0a05 */
[----:B------:R-:W-:Y:S02]  /*0c20*/  SHF.R.S32.HI R7, RZ, 0x4, R4 ;  /* 0x00000004ff077819 */ /* 0x000fe40000011404 */
[----:B------:R-:W-:Y:S02]  /*0c30*/  LEA.HI R8, R9, R15, RZ, 0x2 ;  /* 0x0000000f09087211 */ /* 0x000fe400078f10ff */
[----:B------:R-:W-:Y:S02]  /*0c40*/  SHF.R.S32.HI R6, RZ, 0x1f, R5 ;  /* 0x0000001fff067819 */ /* 0x000fe40000011405 */
[--C-:B------:R-:W-:Y:S02]  /*0c50*/  SHF.R.S32.HI R10, RZ, 0x2, R8.reuse ;  /* 0x00000002ff0a7819 */ /* 0x100fe40000011408 */
[----:B------:R-:W-:-:S02]  /*0c60*/  SHF.R.S32.HI R11, RZ, 0x1f, R8 ;  /* 0x0000001fff0b7819 */ /* 0x000fc40000011408 */
[----:B------:R-:W-:Y:S02]  /*0c70*/  LEA.HI R8, R4, R7, RZ, 0x1 ;  /* 0x0000000704087211 */ /* 0x000fe400078f08ff */
[----:B------:R-:W-:Y:S02]  /*0c80*/  LEA.HI R6, R6, R5, RZ, 0x3 ;  /* 0x0000000506067211 */ /* 0x000fe400078f18ff */
[----:B------:R-:W-:Y:S02]  /*0c90*/  LOP3.LUT R8, R8, 0x1ffffffe, RZ, 0xc0, !PT ;  /* 0x1ffffffe08087812 */ /* 0x000fe400078ec0ff */
[----:B------:R-:W-:Y:S02]  /*0ca0*/  SHF.R.S32.HI R14, RZ, 0x7, R3 ;  /* 0x00000007ff0e7819 */ /* 0x000fe40000011403 */
[----:B------:R-:W-:Y:S02]  /*0cb0*/  LOP3.LUT R4, R6, 0xfffffff8, RZ, 0xc0, !PT ;  /* 0xfffffff806047812 */ /* 0x000fe400078ec0ff */
[----:B------:R-:W-:Y:S01]  /*0cc0*/  LEA.HI R11, R11, R10, RZ, 0x3 ;  /* 0x0000000a0b0b7211 */ /* 0x000fe200078f18ff */
[----:B------:R-:W-:Y:S01]  /*0cd0*/  IMAD.IADD R8, R7, 0x1, -R8 ;  /* 0x0000000107087824 */ /* 0x000fe200078e0a08 */
[----:B------:R-:W-:Y:S01]  /*0ce0*/  LEA.HI R9, R9, R15, RZ, 0x5 ;  /* 0x0000000f09097211 */ /* 0x000fe200078f28ff */
[----:B------:R-:W-:Y:S01]  /*0cf0*/  IMAD.HI R7, R14, 0x55555556, RZ ;  /* 0x555555560e077827 */ /* 0x000fe200078e02ff */
[----:B------:R-:W-:-:S03]  /*0d00*/  LOP3.LUT R11, R11, 0xfffffff8, RZ, 0xc0, !PT ;  /* 0xfffffff80b0b7812 */ /* 0x000fc600078ec0ff */
[----:B------:R-:W-:Y:S01]  /*0d10*/  IMAD.IADD R4, R5, 0x1, -R4 ;  /* 0x0000000105047824 */ /* 0x000fe200078e0a04 */
[----:B------:R-:W-:Y:S02]  /*0d20*/  IADD3 R10, R10, -R11, RZ ;  /* 0x8000000b0a0a7210 */ /* 0x000fe40007ffe0ff */
[----:B------:R-:W-:Y:S01]  /*0d30*/  SHF.R.S32.HI R9, RZ, 0x5, R9 ;  /* 0x00000005ff097819 */ /* 0x000fe20000011409 */
[----:B------:R-:W-:Y:S01]  /*0d40*/  IMAD.SHL.U32 R3, R4, 0x40, RZ ;  /* 0x0000004004037824 */ /* 0x000fe200078e00ff */
[----:B------:R-:W-:Y:S01]  /*0d50*/  LEA.HI R7, R7, R7, RZ, 0x1 ;  /* 0x0000000707077211 */ /* 0x000fe200078f08ff */
[----:B------:R-:W-:Y:S01]  /*0d60*/  IMAD.SHL.U32 R8, R8, 0x8, RZ ;  /* 0x0000000808087824 */ /* 0x000fe200078e00ff */
[----:B------:R-:W-:Y:S01]  /*0d70*/  LEA.HI R5, R0, R12, RZ, 0x5 ;  /* 0x0000000c00057211 */ /* 0x000fe200078f28ff */
[----:B------:R-:W-:Y:S01]  /*0d80*/  IMAD R10, R9, 0x10, R10 ;  /* 0x00000010090a7824 */ /* 0x000fe200078e020a */
[----:B------:R-:W-:Y:S01]  /*0d90*/  LOP3.LUT R3, R3, 0x1c0, RZ, 0xc0, !PT ;  /* 0x000001c003037812 */ /* 0x000fe200078ec0ff */
[----:B------:R-:W-:Y:S01]  /*0da0*/  IMAD R7, R7, -0x3, R14 ;  /* 0xfffffffd07077824 */ /* 0x000fe200078e020e */
[----:B------:R-:W-:-:S02]  /*0db0*/  R2P PR, R4, 0x6 ;  /* 0x0000000604007804 */ /* 0x000fc40000000000 */
[----:B------:R-:W-:Y:S01]  /*0dc0*/  LOP3.LUT R8, R3, 0x8, R8, 0xf8, !PT ;  /* 0x0000000803087812 */ /* 0x000fe200078ef808 */
[----:B------:R-:W-:Y:S01]  /*0dd0*/  IMAD R4, R7, 0x40, R10 ;  /* 0x0000004007047824 */ /* 0x000fe200078e020a */
[----:B------:R-:W-:Y:S01]  /*0de0*/  LEA.HI R0, R0, R12, RZ, 0x2 ;  /* 0x0000000c00007211 */ /* 0x000fe200078f10ff */
[----:B------:R-:W-:Y:S01]  /*0df0*/  IMAD.SHL.U32 R6, R6, 0x40, RZ ;  /* 0x0000004006067824 */ /* 0x000fe200078e00ff */
[----:B------:R-:W-:Y:S02]  /*0e00*/  SHF.R.U32.HI R3, RZ, 0x3, R3 ;  /* 0x00000003ff037819 */ /* 0x000fe40000011603 */
[----:B------:R-:W-:Y:S01]  /*0e10*/  SHF.R.S32.HI R11, RZ, 0x5, R5 ;  /* 0x00000005ff0b7819 */ /* 0x000fe20000011405 */
[----:B------:R2:W-:Y:S01]  /*0e20*/  STL [R1+0x8c], R4 ;  /* 0x00008c0401007387 */ /* 0x0005e20000100800 */
[----:B------:R-:W-:Y:S02]  /*0e30*/  SHF.R.S32.HI R18, RZ, 0x2, R0 ;  /* 0x00000002ff127819 */ /* 0x000fe40000011400 */
[----:B------:R-:W-:Y:S01]  /*0e40*/  LOP3.LUT R8, R8, R3, RZ, 0x3c, !PT ;  /* 0x0000000308087212 */ /* 0x000fe200078e3cff */
[----:B------:R-:W-:Y:S01]  /*0e50*/  IMAD.SHL.U32 R3, R11, 0x400, RZ ;  /* 0x000004000b037824 */ /* 0x000fe200078e00ff */
[----:B------:R-:W-:-:S02]  /*0e60*/  LOP3.LUT R6, R6, 0x7ffffe00, RZ, 0xc0, !PT ;  /* 0x7ffffe0006067812 */ /* 0x000fc400078ec0ff */
[----:B------:R-:W-:Y:S02]  /*0e70*/  IADD3 R7, R18, 0x60, RZ ;  /* 0x0000006012077810 */ /* 0x000fe40007ffe0ff */
[----:B------:R-:W-:Y:S02]  /*0e80*/  IADD3 R3, R8, R6, R3 ;  /* 0x0000000608037210 */ /* 0x000fe40007ffe003 */
[----:B------:R-:W-:Y:S02]  /*0e90*/  SHF.R.S32.HI R6, RZ, 0x1f, R7 ;  /* 0x0000001fff067819 */ /* 0x000fe40000011407 */
[----:B------:R-:W-:Y:S02]  /*0ea0*/  SHF.R.S32.HI R5, RZ, 0x1f, R0 ;  /* 0x0000001fff057819 */ /* 0x000fe40000011400 */
[----:B------:R-:W-:Y:S01]  /*0eb0*/  LEA.HI R6, R6, R7, RZ, 0x3 ;  /* 0x0000000706067211 */ /* 0x000fe200078f18ff */
[----:B------:R-:W-:-:S04]  /*0ec0*/  IMAD R9, R3, 0x2, R2 ;  /* 0x0000000203097824 */ /* 0x000fc800078e0202 */
[----:B------:R-:W-:Y:S01]  /*0ed0*/  IMAD.SHL.U32 R6, R6, 0x40, RZ ;  /* 0x0000004006067824 */ /* 0x000fe200078e00ff */
[----:B------:R-:W-:Y:S01]  /*0ee0*/  LEA.HI R5, R5, R18, RZ, 0x3 ;  /* 0x0000001205057211 */ /* 0x000fe200078f18ff */
[----:B------:R-:W-:-:S03]  /*0ef0*/  IMAD.MOV.U32 R8, RZ, RZ, 0x40 ;  /* 0x00000040ff087424 */ /* 0x000fc600078e00ff */
[----:B------:R-:W-:Y:S02]  /*0f00*/  LOP3.LUT R6, R6, 0xfffffe00, RZ, 0xc0, !PT ;  /* 0xfffffe0006067812 */ /* 0x000fe400078ec0ff */
[----:B------:R-:W-:Y:S02]  /*0f10*/  LOP3.LUT R5, R5, 0xfffffff8, RZ, 0xc0, !PT ;  /* 0xfffffff805057812 */ /* 0x000fe400078ec0ff */
[----:B------:R-:W-:Y:S01]  /*0f20*/  CS2R R22, SRZ ;  /* 0x0000000000167805 */ /* 0x000fe2000001ff00 */
[----:B------:R-:W-:Y:S01]  /*0f30*/  IMAD.MOV.U32 R19, RZ, RZ, RZ ;  /* 0x000000ffff137224 */ /* 0x000fe200078e00ff */
[----:B--2---:R-:W-:-:S05]  /*0f40*/  LOP3.LUT R4, R13, 0x1, RZ, 0xfc, !PT ;  /* 0x000000010d047812 */ /* 0x004fca00078efcff */
[----:B------:R0:W-:Y:S02]  /*0f50*/  STL [R1+0x14], R4 ;  /* 0x0000140401007387 */ /* 0x0001e40000100800 */
[----:B0-----:R-:W-:Y:S01]  /*0f60*/  LOP3.LUT R4, R0, 0xfffffffc, RZ, 0xc0, !PT ;  /* 0xfffffffc00047812 */ /* 0x001fe200078ec0ff */
[----:B------:R-:W-:-:S04]  /*0f70*/  IMAD.SHL.U32 R0, R7, 0x40, RZ ;  /* 0x0000004007007824 */ /* 0x000fc800078e00ff */
[----:B------:R-:W-:Y:S01]  /*0f80*/  IMAD.IADD R4, R12, 0x1, -R4 ;  /* 0x000000010c047824 */ /* 0x000fe200078e0a04 */
[----:B------:R-:W-:-:S03]  /*0f90*/  LOP3.LUT R0, R0, 0x1c0, RZ, 0xc0, !PT ;  /* 0x000001c000007812 */ /* 0x000fc600078ec0ff */
[----:B------:R-:W-:Y:S01]  /*0fa0*/  IMAD.SHL.U32 R16, R4, 0x8, RZ ;  /* 0x0000000804107824 */ /* 0x000fe200078e00ff */
[----:B------:R-:W-:Y:S02]  /*0fb0*/  SHF.R.S32.HI R7, RZ, 0x1f, R18 ;  /* 0x0000001fff077819 */ /* 0x000fe40000011412 */
[----:B------:R-:W-:Y:S02]  /*0fc0*/  SHF.R.U32.HI R7, RZ, 0x3, R0 ;  /* 0x00000003ff077819 */ /* 0x000fe40000011600 */
[----:B------:R-:W-:Y:S01]  /*0fd0*/  LOP3.LUT R3, R0, 0x38, R16, 0xf8, !PT ;  /* 0x0000003800037812 */ /* 0x000fe200078ef810 */
[----:B------:R-:W-:Y:S01]  /*0fe0*/  STL [R1+0x80], RZ ;  /* 0x000080ff01007387 */ /* 0x000fe20000100800 */
[C---:B------:R-:W-:Y:S02]  /*0ff0*/  VIADD R0, R9.reuse, 0x1e800 ;  /* 0x0001e80009007836 */ /* 0x040fe40000000000 */
[----:B------:R-:W-:Y:S01]  /*1000*/  LOP3.LUT R7, R6, R3, R7, 0xf6, !PT ;  /* 0x0000000306077212 */ /* 0x000fe200078ef607 */
[----:B------:R-:W-:Y:S01]  /*1010*/  STL [R1+0x28], RZ ;  /* 0x000028ff01007387 */ /* 0x000fe20000100800 */
[----:B------:R-:W-:Y:S01]  /*1020*/  SEL R3, R8, 0xffffffc0, !P2 ;  /* 0xffffffc008037807 */ /* 0x000fe20005000000 */
[----:B------:R-:W-:-:S02]  /*1030*/  VIADD R4, R9, 0x1e820 ;  /* 0x0001e82009047836 */ /* 0x000fc40000000000 */
[----:B------:R-:W-:Y:S01]  /*1040*/  STL [R1+0x2c], R9 ;  /* 0x00002c0901007387 */ /* 0x000fe20000100800 */
[----:B------:R-:W-:-:S03]  /*1050*/  @P1 VIADD R4, R0, 0xffffffe0 ;  /* 0xffffffe000041836 */ /* 0x000fc60000000000 */
[----:B------:R0:W-:Y:S01]  /*1060*/  STL [R1+0x68], R6 ;  /* 0x0000680601007387 */ /* 0x0001e20000100800 */
[----:B------:R-:W-:Y:S01]  /*1070*/  IMAD.IADD R0, R0, 0x1, R3 ;  /* 0x0000000100007824 */ /* 0x000fe200078e0203 */
[----:B0-----:R-:W-:Y:S01]  /*1080*/  IADD3 R6, R18, -R5, RZ ;  /* 0x8000000512067210 */ /* 0x001fe20007ffe0ff */
[----:B------:R-:W-:-:S04]  /*1090*/  IMAD R5, R7, 0x2, R2 ;  /* 0x0000000207057824 */ /* 0x000fc800078e0202 */
[----:B------:R-:W-:Y:S04]  /*10a0*/  STL [R1+0x58], R6 ;  /* 0x0000580601007387 */ /* 0x000fe80000100800 */
[----:B------:R-:W-:Y:S04]  /*10b0*/  STL [R1+0x6c], R4 ;  /* 0x00006c0401007387 */ /* 0x000fe80000100800 */
[----:B------:R0:W-:Y:S04]  /*10c0*/  STL [R1+0x88], R5 ;  /* 0x0000880501007387 */ /* 0x0001e80000100800 */
[----:B------:R1:W-:Y:S01]  /*10d0*/  STL [R1+0x34], R0 ;  /* 0x0000340001007387 */ /* 0x0003e20000100800 */
[----:B0-----:R-:W-:-:S02]  /*10e0*/  IMAD.IADD R5, R3, 0x1, R4 ;  /* 0x0000000103057824 */ /* 0x001fc400078e0204 */
[C---:B------:R-:W-:Y:S02]  /*10f0*/  VIADD R3, R4.reuse, 0x6000 ;  /* 0x0000600004037836 */ /* 0x040fe40000000000 */
[----:B-1----:R-:W-:Y:S01]  /*1100*/  VIADD R0, R4, 0xc000 ;  /* 0x0000c00004007836 */ /* 0x002fe20000000000 */
[----:B------:R0:W-:Y:S04]  /*1110*/  STL [R1+0x30], R5 ;  /* 0x0000300501007387 */ /* 0x0001e80000100800 */
[----:B------:R0:W-:Y:S04]  /*1120*/  STL [R1+0x70], R0 ;  /* 0x0000700001007387 */ /* 0x0001e80000100800 */
[----:B------:R0:W-:Y:S02]  /*1130*/  STL [R1+0x74], R3 ;  /* 0x0000740301007387 */ /* 0x0001e40000100800 */
.L_x_445:
[----:B0----5:R-:W0:Y:S02]  /*1140*/  LDC.64 R4, c[0x0][0xc60] ;  /* 0x00031800ff047b82 */ /* 0x021e240000000a00 */
[----:B0-----:R-:W-:-:S05]  /*1150*/  IMAD.WIDE R4, R35, 0x4, R4 ;  /* 0x0000000423047825 */ /* 0x001fca00078e0204 */
[----:B-12---:R-:W2:Y:S01]  /*1160*/  LDG.E R10, desc[UR56][R4.64] ;  /* 0x00000038040a7981 */ /* 0x006ea2000c1e1900 */
[----:B------:R-:W-:Y:S05]  /*1170*/  YIELD ;  /* 0x0000000000007946 */ /* 0x000fea0003800000 */
[----:B------:R-:W-:Y:S01]  /*1180*/  ULDC.64 UR4, c[0x0][0xa28] ;  /* 0x00028a0000047ab9 */ /* 0x000fe20000000a00 */
[----:B------:R-:W-:Y:S01]  /*1190*/  ULDC.64 UR8, c[0x0][0xa18] ;  /* 0x0002860000087ab9 */ /* 0x000fe20000000a00 */
[----:B------:R-:W-:Y:S01]  /*11a0*/  ISETP.NE.U32.AND P1, PT, RZ, UR4, PT ;  /* 0x00000004ff007c0c */ /* 0x000fe2000bf25070 */
[----:B------:R-:W-:Y:S01]  /*11b0*/  ULDC.64 UR6, c[0x0][0xa08] ;  /* 0x0002820000067ab9 */ /* 0x000fe20000000a00 */
[----:B------:R-:W-:Y:S01]  /*11c0*/  IMAD.MOV.U32 R3, RZ, RZ, RZ ;  /* 0x000000ffff037224 */ /* 0x000fe200078e00ff */
[----:B------:R-:W-:Y:S01]  /*11d0*/  ISETP.NE.U32.AND P0, PT, RZ, UR6, PT ;  /* 0x00000006ff007c0c */ /* 0x000fe2000bf05070 */
[----:B------:R-:W-:Y:S01]  /*11e0*/  IMAD.MOV.U32 R37, RZ, RZ, RZ ;  /* 0x000000ffff257224 */ /* 0x000fe200078e00ff */
[----:B------:R-:W-:-:S02]  /*11f0*/  ISETP.NE.AND.EX P1, PT, RZ, UR5, PT, P1 ;  /* 0x00000005ff007c0c */ /* 0x000fc4000bf25310 */
[----:B------:R-:W-:Y:S02]  /*1200*/  ISETP.NE.AND.EX P0, PT, RZ, UR7, PT, P0 ;  /* 0x00000007ff007c0c */ /* 0x000fe4000bf05300 */
[----:B--2---:R-:W-:Y:S01]  /*1210*/  SHF.R.S32.HI R0, RZ, 0x1f, R10 ;  /* 0x0000001fff007819 */ /* 0x004fe2000001140a */
[----:B------:R-:W-:-:S08]  /*1220*/  IMAD.SHL.U32 R30, R10, 0x4, RZ ;  /* 0x000000040a1e7824 */ /* 0x000fd000078e00ff */
[C---:B---34-:R-:W-:Y:S01]  /*1230*/  @P1 LEA R6, P2, R10.reuse, UR4, 0x2 ;  /* 0x000000040a061c11 */ /* 0x058fe2000f8410ff */
[----:B------:R0:W-:Y:S01]  /*1240*/  STL [R1+0x78], R10 ;  /* 0x0000780a01007387 */ /* 0x0001e20000100800 */
[C-C-:B------:R-:W-:Y:S02]  /*1250*/  SHF.L.U64.HI R31, R10.reuse, 0x2, R0.reuse ;  /* 0x000000020a1f7819 */ /* 0x140fe40000010200 */
[----:B------:R-:W-:Y:S02]  /*1260*/  @P1 LEA.HI.X R7, R10, UR5, R0, 0x2, P2 ;  /* 0x000000050a071c11 */ /* 0x000fe400090f1400 */
[----:B------:R-:W-:Y:S01]  /*1270*/  ISETP.NE.U32.AND P2, PT, RZ, UR8, PT ;  /* 0x00000008ff007c0c */ /* 0x000fe2000bf45070 */
[----:B------:R-:W-:Y:S01]  /*1280*/  ULDC UR4, c[0x0][0x288] ;  /* 0x0000a20000047ab9 */ /* 0x000fe20000000800 */
[----:B------:R-:W-:Y:S01]  /*1290*/  IADD3 R8, P3, R30, UR6, RZ ;  /* 0x000000061e087c10 */ /* 0x000fe2000ff7e0ff */
[----:B------:R0:W5:Y:S01]  /*12a0*/  @P1 LDG.E R3, desc[UR56][R6.64] ;  /* 0x0000003806031981 */ /* 0x000162000c1e1900 */
[----:B------:R-:W-:-:S02]  /*12b0*/  ISETP.NE.AND.EX P2, PT, RZ, UR9, PT, P2 ;  /* 0x00000009ff007c0c */ /* 0x000fc4000bf45320 */
[----:B------:R-:W-:Y:S01]  /*12c0*/  MOV R25, UR4 ;  /* 0x0000000400197c02 */ /* 0x000fe20008000f00 */
[----:B------:R-:W-:Y:S01]  /*12d0*/  ULDC.64 UR4, c[0x0][0x3f8] ;  /* 0x0000fe0000047ab9 */ /* 0x000fe20000000a00 */
[----:B------:R-:W-:-:S05]  /*12e0*/  IADD3.X R9, R31, UR7, RZ, P3, !PT ;  /* 0x000000071f097c10 */ /* 0x000fca0009ffe4ff */
[----:B------:R0:W5:Y:S04]  /*12f0*/  @P0 LDG.E R37, desc[UR56][R8.64] ;  /* 0x0000003808250981 */ /* 0x000168000c1e1900 */
[----:B------:R-:W-:-:S04]  /*1300*/  @P2 IADD3 R4, P1, R30, UR8, RZ ;  /* 0x000000081e042c10 */ /* 0x000fc8000ff3e0ff */
[----:B------:R-:W-:-:S05]  /*1310*/  @P2 IADD3.X R5, R31, UR9, RZ, P1, !PT ;  /* 0x000000091f052c10 */ /* 0x000fca0008ffe4ff */
[----:B------:R0:W5:Y:S01]  /*1320*/  @P2 LDG.E R25, desc[UR56][R4.64] ;  /* 0x0000003804192981 */ /* 0x000162000c1e1900 */
[----:B------:R-:W-:-:S03]  /*1330*/  UISETP.NE.U32.AND UP0, UPT, UR4, URZ, UPT ;  /* 0x0000003f0400728c */ /* 0x000fc6000bf05070 */
[----:B------:R-:W-:Y:S01]  /*1340*/  ULDC UR4, c[0x0][0x404] ;  /* 0x0001010000047ab9 */ /* 0x000fe20000000800 */
[----:B------:R-:W-:-:S03]  /*1350*/  UISETP.NE.AND.EX UP0, UPT, UR5, URZ, UPT, UP0 ;  /* 0x0000003f0500728c */ /* 0x000fc6000bf05300 */
[----:B------:R-:W-:Y:S01]  /*1360*/  ULDC UR5, c[0x0][0x2e0] ;  /* 0x0000b80000057ab9 */ /* 0x000fe20000000800 */
[----:B------:R-:W-:-:S04]  /*1370*/  USEL UR4, UR4, 0x1, UP0 ;  /* 0x0000000104047887 */ /* 0x000fc80008000000 */
[----:B------:R-:W-:-:S03]  /*1380*/  UIMAD UR4, UR4, UR5, URZ ;  /* 0x00000005040472a4 */ /* 0x000fc6000f8e023f */
[----:B------:R-:W-:Y:S02]  /*1390*/  ULDC UR5, c[0x0][0x338] ;  /* 0x0000ce0000057ab9 */ /* 0x000fe40000000800 */
[----:B------:R-:W-:Y:S02]  /*13a0*/  IMAD.U32 R29, RZ, RZ, UR5 ;  /* 0x00000005ff1d7e24 */ /* 0x000fe4000f8e00ff */
[----:B------:R-:W-:Y:S02]  /*13b0*/  IMAD.U32 R32, RZ, RZ, UR4 ;  /* 0x00000004ff207e24 */ /* 0x000fe4000f8e00ff */
[----:B------:R-:W-:Y:S01]  /*13c0*/  IMAD.MOV.U32 R35, RZ, RZ, R10 ;  /* 0x000000ffff237224 */ /* 0x000fe200078e000a */
[----:B0-----:R-:W-:Y:S06]  /*13d0*/  @P2 BRA `(.L_x_312) ;  /* 0x0000000000242947 */ /* 0x001fec0003800000 */
[----:B------:R-:W-:Y:S02]  /*13e0*/  ULDC.64 UR4, c[0x0][0xa00] ;  /* 0x0002800000047ab9 */ /* 0x000fe40000000a00 */
[----:B------:R-:W-:-:S04]  /*13f0*/  ISETP.NE.U32.AND P1, PT, RZ, UR4, PT ;  /* 0x00000004ff007c0c */ /* 0x000fc8000bf25070 */
[----:B------:R-:W-:-:S13]  /*1400*/  ISETP.NE.AND.EX P1, PT, RZ, UR5, PT, P1 ;  /* 0x00000005ff007c0c */ /* 0x000fda000bf25310 */
[----:B------:R-:W-:Y:S05]  /*1410*/  @!P1 BRA `(.L_x_312) ;  /* 0x0000000000149947 */ /* 0x000fea0003800000 */
[----:B------:R-:W0:Y:S02]  /*1420*/  LDC.64 R4, c[0x0][0xa00] ;  /* 0x00028000ff047b82 */ /* 0x000e240000000a00 */
[----:B0-----:R-:W-:-:S05]  /*1430*/  IMAD.WIDE R4, R35, 0x4, R4 ;  /* 0x0000000423047825 */ /* 0x001fca00078e0204 */
[----:B-----5:R-:W2:Y:S04]  /*1440*/  LDG.E R25, desc[UR56][R4.64] ;  /* 0x0000003804197981 */ /* 0x020ea8000c1e1900 */
[----:B------:R-:W2:Y:S02]  /*1450*/  LDG.E R0, desc[UR56][R4.64+0x4] ;  /* 0x0000043804007981 */ /* 0x000ea4000c1e1900 */
[----:B--2---:R-:W-:-:S07]  /*1460*/  IMAD.IADD R25, R0, 0x1, -R25 ;  /* 0x0000000100197824 */ /* 0x004fce00078e0a19 */
.L_x_312:
[----:B------:R-:W-:Y:S01]  /*1470*/  ULDC.64 UR4, c[0x0][0xa20] ;  /* 0x0002880000047ab9 */ /* 0x000fe20000000a00 */
[----:B------:R0:W-:Y:S01]  /*1480*/  STL [R1+0x84], R33 ;  /* 0x0000842101007387 */ /* 0x0001e20000100800 */
[----:B------:R-:W-:-:S03]  /*1490*/  ISETP.NE.U32.AND P1, PT, RZ, UR4, PT ;  /* 0x00000004ff007c0c */ /* 0x000fc6000bf25070 */
[----:B------:R0:W-:Y:S01]  /*14a0*/  STL [R1+0x7c], R34 ;  /* 0x00007c2201007387 */ /* 0x0001e20000100800 */
[----:B------:R-:W-:-:S13]  /*14b0*/  ISETP.NE.AND.EX P1, PT, RZ, UR5, PT, P1 ;  /* 0x00000005ff007c0c */ /* 0x000fda000bf25310 */
[----:B0-----:R-:W-:Y:S05]  /*14c0*/  @!P1 BRA `(.L_x_313) ;  /* 0x0000000000109947 */ /* 0x001fea0003800000 */
[----:B------:R-:W-:-:S04]  /*14d0*/  IADD3 R4, P0, R30, UR4, RZ ;  /* 0x000000041e047c10 */ /* 0x000fc8000ff1e0ff */
[----:B------:R-:W-:-:S05]  /*14e0*/  IADD3.X R5, R31, UR5, RZ, P0, !PT ;  /* 0x000000051f057c10 */ /* 0x000fca00087fe4ff */
[----:B------:R0:W5:Y:S01]  /*14f0*/  LDG.E R32, desc[UR56][R4.64] ;  /* 0x0000003804207981 */ /* 0x000162000c1e1900 */
[----:B------:R-:W-:Y:S05]  /*1500*/  BRA `(.L_x_314) ;  /* 0x0000000000107947 */ /* 0x000fea0003800000 */
.L_x_313:
[----:B------:R-:W-:Y:S05]  /*1510*/  @!P0 BRA `(.L_x_314) ;  /* 0x00000000000c8947 */ /* 0x000fea0003800000 */
[----:B------:R-:W2:Y:S04]  /*1520*/  LDG.E R5, desc[UR56][R8.64] ;  /* 0x0000003808057981 */ /* 0x000ea8000c1e1900 */
[----:B------:R-:W2:Y:S02]  /*1530*/  LDG.E R32, desc[UR56][R8.64+0x4] ;  /* 0x0000043808207981 */ /* 0x000ea4000c1e1900 */
[----:B--2---:R-:W-:-:S07]  /*1540*/  IMAD.IADD R32, R32, 0x1, -R5 ;  /* 0x0000000120207824 */ /* 0x004fce00078e0a05 */
.L_x_314:
[----:B------:R-:W-:Y:S02]  /*1550*/  ULDC.64 UR4, c[0x0][0xa10] ;  /* 0x0002840000047ab9 */ /* 0x000fe40000000a00 */
[----:B------:R-:W-:-:S04]  /*1560*/  ISETP.NE.U32.AND P0, PT, RZ, UR4, PT ;  /* 0x00000004ff007c0c */ /* 0x000fc8000bf05070 */
[----:B------:R-:W-:Y:S01]  /*1570*/  ISETP.NE.AND.EX P0, PT, RZ, UR5, PT, P0 ;  /* 0x00000005ff007c0c */ /* 0x000fe2000bf05300 */
[----:B-----5:R-:W-:Y:S01]  /*1580*/  IMAD.IADD R8, R32, 0x1, -R3 ;  /* 0x0000000120087824 */ /* 0x020fe200078e0a03 */
[----:B------:R-:W-:-:S11]  /*1590*/  ULDC.64 UR4, c[0x0][0xa30] ;  /* 0x00028c0000047ab9 */ /* 0x000fd60000000a00 */
[----:B0-----:R-:W0:Y:S02]  /*15a0*/  @P0 LDC.64 R4, c[0x0][0xa10] ;  /* 0x00028400ff040b82 */ /* 0x001e240000000a00 */
[----:B0-----:R-:W-:-:S05]  /*15b0*/  @P0 IMAD.WIDE R4, R35, 0x4, R4 ;  /* 0x0000000423040825 */ /* 0x001fca00078e0204 */
[----:B------:R-:W2:Y:S04]  /*15c0*/  @P0 LDG.E R0, desc[UR56][R4.64] ;  /* 0x0000003804000981 */ /* 0x000ea8000c1e1900 */
[----:B------:R0:W2:Y:S01]  /*15d0*/  @P0 LDG.E R9, desc[UR56][R4.64+0x4] ;  /* 0x0000043804090981 */ /* 0x0000a2000c1e1900 */
[----:B------:R-:W-:Y:S01]  /*15e0*/  ISETP.NE.U32.AND P1, PT, RZ, UR4, PT ;  /* 0x00000004ff007c0c */ /* 0x000fe2000bf25070 */
[----:B------:R-:W-:-:S03]  /*15f0*/  IMAD.MOV.U32 R24, RZ, RZ, R32 ;  /* 0x000000ffff187224 */ /* 0x000fc600078e0020 */
[----:B------:R-:W-:Y:S01]  /*1600*/  ISETP.NE.AND.EX P1, PT, RZ, UR5, PT, P1 ;  /* 0x00000005ff007c0c */ /* 0x000fe2000bf25310 */
[----:B0-----:R-:W-:-:S05]  /*1610*/  IMAD.MOV R4, RZ, RZ, -R8 ;  /* 0x000000ffff047224 */ /* 0x001fca00078e0a08 */
[----:B------:R-:W-:-:S07]  /*1620*/  VIMNMX R4, RZ, R4, !PT ;  /* 0x00000004ff047248 */ /* 0x000fce0007fe0100 */
[----:B------:R-:W-:-:S04]  /*1630*/  @P1 IADD3 R6, P2, R30, UR4, RZ ;  /* 0x000000041e061c10 */ /* 0x000fc8000ff5e0ff */
[----:B------:R-:W-:-:S05]  /*1640*/  @P1 IADD3.X R7, R31, UR5, RZ, P2, !PT ;  /* 0x000000051f071c10 */ /* 0x000fca00097fe4ff */
[----:B------:R0:W5:Y:S01]  /*1650*/  @P1 LDG.E R24, desc[UR56][R6.64] ;  /* 0x0000003806181981 */ /* 0x000162000c1e1900 */
[----:B--2---:R-:W-:-:S05]  /*1660*/  @P0 IMAD.IADD R29, R9, 0x1, -R0 ;  /* 0x00000001091d0824 */ /* 0x004fca00078e0a00 */
[----:B------:R-:W-:-:S05]  /*1670*/  IADD3 R120, R8, R29, RZ ;  /* 0x0000001d08787210 */ /* 0x000fca0007ffe0ff */
[----:B------:R-:W-:-:S04]  /*1680*/  VIADD R0, R120, 0xbf ;  /* 0x000000bf78007836 */ /* 0x000fc80000000000 */
[----:B------:R-:W-:-:S05]  /*1690*/  IMAD.HI R0, R0, 0x2aaaaaab, RZ ;  /* 0x2aaaaaab00007827 */ /* 0x000fca00078e02ff */
[----:B------:R-:W-:-:S04]  /*16a0*/  SHF.R.U32.HI R3, RZ, 0x1f, R0 ;  /* 0x0000001fff037819 */ /* 0x000fc80000011600 */
[----:B------:R-:W-:-:S05]  /*16b0*/  LEA.HI.SX32 R152, R0, R3, 0x1b ;  /* 0x0000000300987211 */ /* 0x000fca00078fdaff */
[----:B------:R-:W-:-:S05]  /*16c0*/  IMAD R0, R152, 0xc0, -R8 ;  /* 0x000000c098007824 */ /* 0x000fca00078e0a08 */
[----:B------:R-:W-:-:S04]  /*16d0*/  VIMNMX R3, R0, R29, PT ;  /* 0x0000001d00037248 */ /* 0x000fc80003fe0100 */
[----:B------:R-:W-:Y:S01]  /*16e0*/  ISETP.GT.AND P0, PT, R3, R4, PT ;  /* 0x000000040300720c */ /* 0x000fe20003f04270 */
[----:B------:R-:W-:-:S05]  /*16f0*/  IMAD.WIDE.U32 R4, R4, -0x55555555, RZ ;  /* 0xaaaaaaab04047825 */ /* 0x000fca00078e00ff */
[----:B------:R-:W-:-:S05]  /*1700*/  SHF.R.U32.HI R28, RZ, 0x7, R5 ;  /* 0x00000007ff1c7819 */ /* 0x000fca0000011605 */
[----:B------:R-:W-:Y:S02]  /*1710*/  IMAD.MOV.U32 R27, RZ, RZ, R28 ;  /* 0x000000ffff1b7224 */ /* 0x000fe400078e001c */
[----:B------:R-:W-:-:S04]  /*1720*/  @P0 VIADD R0, R3, 0xbf ;  /* 0x000000bf03000836 */ /* 0x000fc80000000000 */
[----:B------:R-:W-:-:S05]  /*1730*/  @P0 IMAD.HI R0, R0, 0x2aaaaaab, RZ ;  /* 0x2aaaaaab00000827 */ /* 0x000fca00078e02ff */
[----:B------:R-:W-:-:S04]  /*1740*/  @P0 SHF.R.U32.HI R3, RZ, 0x1f, R0 ;  /* 0x0000001fff030819 */ /* 0x000fc80000011600 */
[----:B------:R-:W-:Y:S02]  /*1750*/  @P0 LEA.HI.SX32 R27, R0, R3, 0x1b ;  /* 0x00000003001b0211 */ /* 0x000fe400078fdaff */
[----:B------:R-:W-:Y:S02]  /*1760*/  PLOP3.LUT P0, PT, PT, PT, PT, 0x80, 0x0 ;  /* 0x000000000000781c */ /* 0x000fe40003f0f070 */
[----:B------:R-:W-:-:S13]  /*1770*/  ISETP.GT.AND P1, PT, R27, R28, PT ;  /* 0x0000001c1b00720c */ /* 0x000fda0003f24270 */
[----:B0-----:R-:W-:Y:S05]  /*1780*/  @!P1 BRA `(.L_x_315) ;  /* 0x0000004000889947 */ /* 0x001fea0003800000 */
[----:B------:R-:W-:Y:S01]  /*1790*/  VIADD R0, R2, 0x12400 ;  /* 0x0001240002007836 */ /* 0x000fe20000000000 */
[----:B------:R-:W-:Y:S04]  /*17a0*/  BSSY B6, `(.L_x_316) ;  /* 0x0000013000067945 */ /* 0x000fe80003800000 */
[----:B------:R-:W-:-:S13]  /*17b0*/  LOP3.LUT P0, RZ, R0, 0x3ff, RZ, 0xc0, !PT ;  /* 0x000003ff00ff7812 */ /* 0x000fda000780c0ff */
[----:B------:R-:W-:Y:S05]  /*17c0*/  @!P0 BRA `(.L_x_317) ;  /* 0x0000000000408947 */ /* 0x000fea0003800000 */
        /* <DEDUP_REMOVED lines=15> */
[----:B-1---5:R-:W-:Y:S05]  /*18c0*/  CALL.ABS.NOINC R14 ;  /* 0x000000000e007343 */ /* 0x022fea0003c00000 */
.L_x_317:
[----:B------:R-:W-:Y:S05]  /*18d0*/  BSYNC B6 ;  /* 0x0000000000067941 */ /* 0x000fea0003800000 */
.L_x_316:
        /* <DEDUP_REMOVED lines=9> */
[----:B------:R-:W-:Y:S01]  /*1970*/  MOV R5, UR5 ;  /* 0x0000000500057c02 */ /* 0x000fe20008000f00 */
[----:B------:R-:W-:Y:S01]  /*1980*/  ULDC.64 UR4, c[0x4][0xb0] ;  /* 0x01002c0000047ab9 */ /* 0x000fe20000000a00 */
[----:B------:R-:W-:Y:S02]  /*1990*/  IMAD.U32 R10, RZ, RZ, UR6 ;  /* 0x00000006ff0a7e24 */ /* 0x000fe4000f8e00ff */
[----:B------:R-:W-:Y:S02]  /*19a0*/  IMAD.U32 R6, RZ, RZ, UR4 ;  /* 0x00000004ff067e24 */ /* 0x000fe4000f8e00ff */
[----:B------:R-:W-:-:S02]  /*19b0*/  IMAD.U32 R7, RZ, RZ, UR5 ;  /* 0x00000005ff077e24 */ /* 0x000fc4000f8e00ff */
[----:B------:R-:W-:Y:S02]  /*19c0*/  IMAD.U32 R11, RZ, RZ, UR7 ;  /* 0x00000007ff0b7e24 */ /* 0x000fe4000f8e00ff */
[----:B------:R-:W-:Y:S02]  /*19d0*/  IMAD.MOV.U32 R8, RZ, RZ, 0x70 ;  /* 0x00000070ff087424 */ /* 0x000fe400078e00ff */
[----:B------:R-:W-:Y:S02]  /*19e0*/  IMAD.MOV.U32 R12, RZ, RZ, 0x1 ;  /* 0x00000001ff0c7424 */ /* 0x000fe400078e00ff */
[----:B0-----:R-:W-:-:S07]  /*19f0*/  IMAD.MOV.U32 R13, RZ, RZ, RZ ;  /* 0x000000ffff0d7224 */ /* 0x001fce00078e00ff */
[----:B------:R-:W-:-:S07]  /*1a00*/  LEPC R20, `(.L_x_319) ;  /* 0x000000001014794e */ /* 0x000fce0000000000 */
[----:B-1---5:R-:W-:Y:S05]  /*1a10*/  CALL.ABS.NOINC R14 ;  /* 0x000000000e007343 */ /* 0x022fea0003c00000 */
.L_x_319:
[----:B------:R-:W-:Y:S05]  /*1a20*/  BSYNC B6 ;  /* 0x0000000000067941 */ /* 0x000fea0003800000 */
.L_x_318:
[----:B------:R-:W-:Y:S01]  /*1a30*/  IADD3 R49, R37, R32, RZ ;  /* 0x0000002025317210 */ /* 0x000fe20007ffe0ff */
[----:B------:R-:W-:Y:S01]  /*1a40*/  ULDC.64 UR4, c[0x0][0x9f8] ;  /* 0x00027e0000047ab9 */ /* 0x000fe20000000a00 */
[----:B------:R-:W2:Y:S01]  /*1a50*/  LDL R32, [R1+0x58] ;  /* 0x0000580001207983 */ /* 0x000ea20000100800 */
[----:B------:R-:W-:Y:S01]  /*1a60*/  ISETP.NE.U32.AND P0, PT, RZ, UR4, PT ;  /* 0x00000004ff007c0c */ /* 0x000fe2000bf05070 */
[----:B------:R-:W0:Y:S01]  /*1a70*/  LDC R0, c[0x0][0x428] ;  /* 0x00010a00ff007b82 */ /* 0x000e220000000800 */
[----:B------:R-:W-:Y:S01]  /*1a80*/  ULDC.64 UR6, c[0x0][0xa08] ;  /* 0x0002820000067ab9 */ /* 0x000fe20000000a00 */
[----:B------:R-:W3:Y:S01]  /*1a90*/  LDL.LU R44, [R1] ;  /* 0x00000000012c7983 */ /* 0x000ee20000300800 */
[----:B------:R-:W-:Y:S01]  /*1aa0*/  ISETP.NE.AND.EX P0, PT, RZ, UR5, PT, P0 ;  /* 0x00000005ff007c0c */ /* 0x000fe2000bf05300 */
[----:B------:R-:W1:Y:S04]  /*1ab0*/  S2R R21, SR_TID.X ;  /* 0x0000000000157919 */ /* 0x000e680000002100 */
[----:B------:R-:W4:Y:S08]  /*1ac0*/  LDC.64 R12, c[0x0][0x3d8] ;  /* 0x0000f600ff0c7b82 */ /* 0x000f300000000a00 */
[----:B------:R-:W-:Y:S01]  /*1ad0*/  @P0 IADD3 R4, P1, R30, UR4, RZ ;  /* 0x000000041e040c10 */ /* 0x000fe2000ff3e0ff */
[----:B------:R-:W4:Y:S03]  /*1ae0*/  LDC R75, c[0x0][0x3d4] ;  /* 0x0000f500ff4b7b82 */ /* 0x000f260000000800 */
[----:B------:R-:W-:Y:S01]  /*1af0*/  @P0 IADD3.X R5, R31, UR5, RZ, P1, !PT ;  /* 0x000000051f050c10 */ /* 0x000fe20008ffe4ff */
[----:B------:R-:W-:-:S04]  /*1b00*/  ULDC.64 UR4, c[0x0][0x2f8] ;  /* 0x0000be0000047ab9 */ /* 0x000fc80000000a00 */
[----:B------:R4:W3:Y:S01]  /*1b10*/  @P0 LDG.E R35, desc[UR56][R4.64] ;  /* 0x0000003804230981 */ /* 0x0008e2000c1e1900 */
[----:B0-----:R-:W-:Y:S01]  /*1b20*/  ISETP.NE.AND P0, PT, R0, 0x1, PT ;  /* 0x000000010000780c */ /* 0x001fe20003f05270 */
[----:B------:R-:W0:Y:S01]  /*1b30*/  LDC.64 R30, c[0x0][0x2f0] ;  /* 0x0000bc00ff1e7b82 */ /* 0x000e220000000a00 */
[----:B------:R-:W-:Y:S02]  /*1b40*/  SHF.R.S32.HI R3, RZ, 0x1f, R49 ;  /* 0x0000001fff037819 */ /* 0x000fe40000011431 */
[----:B------:R-:W-:Y:S02]  /*1b50*/  SHF.R.S32.HI R17, RZ, 0x1f, R16 ;  /* 0x0000001fff117819 */ /* 0x000fe40000011410 */
[----:B-1----:R-:W-:-:S07]  /*1b60*/  SHF.R.U32.HI R40, RZ, 0x7, R21 ;  /* 0x00000007ff287819 */ /* 0x002fce0000011615 */
[----:B------:R-:W1:Y:S01]  /*1b70*/  @P0 LDC R7, c[0x0][0x42c] ;  /* 0x00010b00ff070b82 */ /* 0x000e620000000800 */
[----:B------:R-:W-:-:S07]  /*1b80*/  VIADD R38, R21, 0xffffff80 ;  /* 0xffffff8015267836 */ /* 0x000fce0000000000 */
[----:B------:R-:W1:Y:S01]  /*1b90*/  @P0 LDC R9, c[0x0][0x430] ;  /* 0x00010c00ff090b82 */ /* 0x000e620000000800 */
[-C--:B0-----:R-:W-:Y:S02]  /*1ba0*/  IMAD R6, R3, R30.reuse, RZ ;  /* 0x0000001e03067224 */ /* 0x081fe400078e02ff */
[----:B----4-:R-:W-:-:S04]  /*1bb0*/  IMAD.WIDE.U32 R4, R49, R30, RZ ;  /* 0x0000001e31047225 */ /* 0x010fc800078e00ff */
[----:B-1----:R-:W-:-:S04]  /*1bc0*/  @P0 IMAD.HI.U32 R0, R34, R7, RZ ;  /* 0x0000000722000227 */ /* 0x002fc800078e00ff */
[----:B------:R-:W-:Y:S01]  /*1bd0*/  IMAD R7, R49, R31, R6 ;  /* 0x0000001f31077224 */ /* 0x000fe200078e0206 */
[----:B------:R-:W-:-:S03]  /*1be0*/  @P0 SHF.R.U32.HI R34, RZ, R9, R0 ;  /* 0x00000009ff220219 */ /* 0x000fc60000011600 */
[----:B------:R-:W-:Y:S01]  /*1bf0*/  IMAD.IADD R5, R5, 0x1, R7 ;  /* 0x0000000105057824 */ /* 0x000fe200078e0207 */
[----:B------:R-:W-:Y:S02]  /*1c00*/  ISETP.NE.U32.AND P0, PT, RZ, UR6, PT ;  /* 0x00000006ff007c0c */ /* 0x000fe4000bf05070 */
[----:B------:R-:W-:Y:S01]  /*1c10*/  SHF.R.S32.HI R9, RZ, 0x1f, R34 ;  /* 0x0000001fff097819 */ /* 0x000fe20000011422 */
[----:B------:R-:W-:Y:S01]  /*1c20*/  IMAD.WIDE.U32 R4, R34, UR4, R4 ;  /* 0x0000000422047c25 */ /* 0x000fe2000f8e0004 */
[----:B------:R-:W-:-:S03]  /*1c30*/  ISETP.NE.AND.EX P0, PT, RZ, UR7, PT, P0 ;  /* 0x00000007ff007c0c */ /* 0x000fc6000bf05300 */
[----:B------:R-:W-:-:S04]  /*1c40*/  IMAD R7, R9, UR4, RZ ;  /* 0x0000000409077c24 */ /* 0x000fc8000f8e02ff */
[----:B------:R-:W-:Y:S01]  /*1c50*/  IMAD R7, R34, UR5, R7 ;  /* 0x0000000522077c24 */ /* 0x000fe2000f8e0207 */
[----:B------:R-:W-:Y:S01]  /*1c60*/  ISETP.NE.AND P6, PT, R40, 0x1, PT ;  /* 0x000000012800780c */ /* 0x000fe20003fc5270 */
[----:B------:R-:W-:Y:S02]  /*1c70*/  ULDC.64 UR4, c[0x0][0x300] ;  /* 0x0000c00000047ab9 */ /* 0x000fe40000000a00 */
[----:B------:R-:W-:Y:S02]  /*1c80*/  IMAD.IADD R5, R5, 0x1, R7 ;  /* 0x0000000105057824 */ /* 0x000fe400078e0207 */
[----:B------:R-:W0:Y:S01]  /*1c90*/  LDC.64 R6, c[0x0][0x3e8] ;  /* 0x0000fa00ff067b82 */ /* 0x000e220000000a00 */
[C---:B--2---:R-:W-:Y:S01]  /*1ca0*/  IMAD.SHL.U32 R80, R32.reuse, 0x40, RZ ;  /* 0x0000004020507824 */ /* 0x044fe200078e00ff */
[----:B------:R-:W-:Y:S02]  /*1cb0*/  LOP3.LUT P1, RZ, R32, 0x4, RZ, 0xc0, !PT ;  /* 0x0000000420ff7812 */ /* 0x000fe4000782c0ff */
[----:B------:R-:W2:Y:S01]  /*1cc0*/  LDL R32, [R1+0x68] ;  /* 0x0000680001207983 */ /* 0x000ea20000100800 */
[----:B------:R-:W-:-:S02]  /*1cd0*/  SHF.R.S32.HI R36, RZ, 0x1f, R18 ;  /* 0x0000001fff247819 */ /* 0x000fc40000011412 */
[----:B------:R-:W-:-:S04]  /*1ce0*/  SHF.R.S32.HI R14, RZ, 0x1f, R38 ;  /* 0x0000001fff0e7819 */ /* 0x000fc80000011426 */
[----:B------:R-:W-:Y:S02]  /*1cf0*/  LEA.HI R14, R14, R38, RZ, 0x2 ;  /* 0x000000260e0e7211 */ /* 0x000fe400078f10ff */
[----:B---3--:R-:W-:Y:S02]  /*1d00*/  SHF.R.S32.HI R0, RZ, 0x1f, R35 ;  /* 0x0000001fff007819 */ /* 0x008fe40000011423 */
[----:B------:R-:W-:Y:S02]  /*1d10*/  SEL R35, R35, RZ, !P0 ;  /* 0x000000ff23237207 */ /* 0x000fe40004000000 */
[----:B------:R-:W-:-:S05]  /*1d20*/  SEL R10, R0, RZ, !P0 ;  /* 0x000000ff000a7207 */ /* 0x000fca0004000000 */
[----:B------:R-:W-:Y:S02]  /*1d30*/  IMAD R0, R10, UR4, RZ ;  /* 0x000000040a007c24 */ /* 0x000fe4000f8e02ff */
[----:B------:R-:W-:-:S04]  /*1d40*/  IMAD.WIDE.U32 R62, R35, UR4, R4 ;  /* 0x00000004233e7c25 */ /* 0x000fc8000f8e0004 */
[----:B------:R-:W-:Y:S02]  /*1d50*/  IMAD R83, R35, UR5, R0 ;  /* 0x0000000523537c24 */ /* 0x000fe4000f8e0200 */
[-C--:B------:R-:W-:Y:S02]  /*1d60*/  IMAD R0, R36, R30.reuse, RZ ;  /* 0x0000001e24007224 */ /* 0x080fe400078e02ff */
[C---:B------:R-:W-:Y:S01]  /*1d70*/  IMAD.WIDE.U32 R4, R18.reuse, R30, R16 ;  /* 0x0000001e12047225 */ /* 0x040fe200078e0010 */
[----:B------:R-:W-:Y:S05]  /*1d80*/  @!P6 WARPSYNC.ALL ;  /* 0x000000000000e948 */ /* 0x000fea0003800000 */
[----:B------:R-:W-:Y:S01]  /*1d90*/  IMAD R0, R18, R31, R0 ;  /* 0x0000001f12007224 */ /* 0x000fe200078e0200 */
[----:B------:R-:W-:Y:S01]  /*1da0*/  ULDC.64 UR4, c[0x0][0x320] ;  /* 0x0000c80000047ab9 */ /* 0x000fe20000000a00 */
[----:B------:R-:W-:Y:S01]  /*1db0*/  IMAD.IADD R83, R63, 0x1, R83 ;  /* 0x000000013f537824 */ /* 0x000fe200078e0253 */
[----:B------:R-:W-:Y:S01]  /*1dc0*/  IADD3 R82, P0, R62, R4, RZ ;  /* 0x000000043e527210 */ /* 0x000fe20007f1e0ff */
[----:B------:R-:W-:Y:S01]  /*1dd0*/  IMAD R9, R9, UR4, RZ ;  /* 0x0000000409097c24 */ /* 0x000fe2000f8e02ff */
[----:B------:R-:W-:-:S02]  /*1de0*/  LOP3.LUT R14, R14, 0xfffffffc, RZ, 0xc0, !PT ;  /* 0xfffffffc0e0e7812 */ /* 0x000fc400078ec0ff */
[----:B------:R-:W-:Y:S01]  /*1df0*/  IADD3.X R81, R83, R5, R0, P0, !PT ;  /* 0x0000000553517210 */ /* 0x000fe200007fe400 */
[----:B------:R-:W-:Y:S02]  /*1e00*/  IMAD R0, R36, R12, RZ ;  /* 0x0000000c24007224 */ /* 0x000fe400078e02ff */
[C---:B------:R-:W-:Y:S02]  /*1e10*/  IMAD R11, R34.reuse, UR5, R9 ;  /* 0x00000005220b7c24 */ /* 0x040fe4000f8e0209 */
[----:B------:R-:W-:Y:S01]  /*1e20*/  IMAD.WIDE.U32 R8, R34, UR4, R16 ;  /* 0x0000000422087c25 */ /* 0x000fe2000f8e0010 */
[----:B------:R-:W-:Y:S01]  /*1e30*/  ULDC.64 UR4, c[0x0][0x328] ;  /* 0x0000ca0000047ab9 */ /* 0x000fe20000000a00 */
[----:B------:R-:W-:Y:S02]  /*1e40*/  ISETP.GE.AND P0, PT, R16, R75, PT ;  /* 0x0000004b1000720c */ /* 0x000fe40003f06270 */
[----:B------:R-:W-:Y:S02]  /*1e50*/  IMAD.IADD R14, R38, 0x1, -R14 ;  /* 0x00000001260e7824 */ /* 0x000fe400078e0a0e */
[----:B------:R-:W-:-:S02]  /*1e60*/  IMAD R39, R18, R13, R0 ;  /* 0x0000000d12277224 */ /* 0x000fc400078e0200 */
[----:B0-----:R-:W-:Y:S02]  /*1e70*/  IMAD R0, R36, R6, RZ ;  /* 0x0000000624007224 */ /* 0x001fe400078e02ff */
[----:B------:R-:W-:Y:S02]  /*1e80*/  IMAD.IADD R9, R9, 0x1, R11 ;  /* 0x0000000109097824 */ /* 0x000fe400078e020b */
[----:B------:R-:W-:Y:S02]  /*1e90*/  IMAD R4, R10, UR4, RZ ;  /* 0x000000040a047c24 */ /* 0x000fe4000f8e02ff */
[----:B------:R-:W-:Y:S01]  /*1ea0*/  IMAD.SHL.U32 R60, R14, 0x4, RZ ;  /* 0x000000040e3c7824 */ /* 0x000fe200078e00ff */
[----:B------:R-:W-:Y:S01]  /*1eb0*/  SEL R37, R75, RZ, P0 ;  /* 0x000000ff4b257207 */ /* 0x000fe20000000000 */
[----:B------:R-:W-:-:S04]  /*1ec0*/  IMAD.WIDE.U32 R10, R18, R12, R16 ;  /* 0x0000000c120a7225 */ /* 0x000fc800078e0010 */
[----:B------:R-:W-:Y:S01]  /*1ed0*/  IMAD.WIDE.U32 R14, R18, R6, R16 ;  /* 0x00000006120e7225 */ /* 0x000fe200078e0010 */
[----:B------:R-:W-:-:S03]  /*1ee0*/  SHF.R.S32.HI R61, RZ, 0x1f, R60 ;  /* 0x0000001fff3d7819 */ /* 0x000fc6000001143c */
[----:B------:R-:W-:Y:S01]  /*1ef0*/  IMAD R41, R18, R7, R0 ;  /* 0x0000000712297224 */ /* 0x000fe200078e0200 */
[----:B------:R-:W-:Y:S01]  /*1f00*/  IADD3 R21, R39, R11, RZ ;  /* 0x0000000b27157210 */ /* 0x000fe20007ffe0ff */
[----:B------:R-:W-:Y:S02]  /*1f10*/  IMAD.IADD R37, R16, 0x1, R37 ;  /* 0x0000000110257824 */ /* 0x000fe400078e0225 */
[----:B------:R-:W-:Y:S01]  /*1f20*/  IMAD.IADD R11, R41, 0x1, R15 ;  /* 0x00000001290b7824 */ /* 0x000fe200078e020f */
[----:B-----5:R-:W-:Y:S01]  /*1f30*/  SHF.R.S32.HI R15, RZ, 0x1f, R24 ;  /* 0x0000001fff0f7819 */ /* 0x020fe20000011418 */
[----:B------:R-:W-:Y:S02]  /*1f40*/  IMAD R45, R35, UR5, R4 ;  /* 0x00000005232d7c24 */ /* 0x000fe4000f8e0204 */
[----:B------:R-:W-:Y:S01]  /*1f50*/  IMAD.WIDE.U32 R4, R18, R12, R60 ;  /* 0x0000000c12047225 */ /* 0x000fe200078e003c */
[----:B------:R-:W-:-:S03]  /*1f60*/  SHF.R.S32.HI R0, RZ, 0x1f, R37 ;  /* 0x0000001fff007819 */ /* 0x000fc60000011425 */
[----:B------:R-:W-:Y:S01]  /*1f70*/  IMAD.WIDE.U32 R34, R35, UR4, R8 ;  /* 0x0000000423227c25 */ /* 0x000fe2000f8e0008 */
[----:B------:R-:W-:Y:S01]  /*1f80*/  LOP3.LUT R44, R44, 0xfffffffb, RZ, 0xc0, !PT ;  /* 0xfffffffb2c2c7812 */ /* 0x000fe200078ec0ff */
[----:B------:R-:W-:Y:S02]  /*1f90*/  ULDC UR4, c[0x0][0x2e4] ;  /* 0x0000b90000047ab9 */ /* 0x000fe40000000800 */
[----:B------:R-:W-:Y:S02]  /*1fa0*/  IMAD.MOV.U32 R20, RZ, RZ, R10 ;  /* 0x000000ffff147224 */ /* 0x000fe400078e000a */
[----:B------:R-:W-:-:S04]  /*1fb0*/  IMAD.WIDE.U32 R8, R18, R6, R60 ;  /* 0x0000000612087225 */ /* 0x000fc800078e003c */
[----:B------:R-:W-:Y:S02]  /*1fc0*/  IMAD.MOV.U32 R10, RZ, RZ, R14 ;  /* 0x000000ffff0a7224 */ /* 0x000fe400078e000e */
[----:B------:R-:W-:Y:S02]  /*1fd0*/  IMAD R14, R15, R12, RZ ;  /* 0x0000000c0f0e7224 */ /* 0x000fe400078e02ff */
[----:B------:R-:W-:Y:S01]  /*1fe0*/  IMAD.IADD R5, R5, 0x1, R39 ;  /* 0x0000000105057824 */ /* 0x000fe200078e0227 */
[----:B------:R-:W-:Y:S01]  /*1ff0*/  LEA.HI R37, R0, R37, RZ, 0x3 ;  /* 0x0000002500257211 */ /* 0x000fe200078f18ff */
[----:B------:R-:W-:Y:S01]  /*2000*/  IMAD.IADD R9, R9, 0x1, R41 ;  /* 0x0000000109097824 */ /* 0x000fe200078e0229 */
[----:B------:R-:W-:Y:S01]  /*2010*/  @P1 LOP3.LUT R44, R44, 0x4, RZ, 0xfc, !PT ;  /* 0x000000042c2c1812 */ /* 0x000fe200078efcff */
[----:B------:R-:W-:Y:S02]  /*2020*/  IMAD R41, R24, R13, R14 ;  /* 0x0000000d18297224 */ /* 0x000fe400078e020e */
[----:B------:R-:W-:-:S02]  /*2030*/  IMAD R0, R15, R6, RZ ;  /* 0x000000060f007224 */ /* 0x000fc400078e02ff */
[----:B------:R-:W-:Y:S01]  /*2040*/  IMAD.WIDE.U32 R14, R24, R12, R4 ;  /* 0x0000000c180e7225 */ /* 0x000fe200078e0004 */
[----:B------:R-:W-:-:S05]  /*2050*/  IADD3 R4, P1, R18, R49, RZ ;  /* 0x0000003112047210 */ /* 0x000fca0007f3e0ff */
[----:B------:R-:W-:Y:S01]  /*2060*/  IMAD.X R5, R36, 0x1, R3, P1 ;  /* 0x0000000124057824 */ /* 0x000fe200008e0603 */
[----:B------:R-:W-:-:S04]  /*2070*/  SHF.R.S32.HI R36, RZ, 0x1f, R38 ;  /* 0x0000001fff247819 */ /* 0x000fc80000011426 */
[----:B------:R-:W-:Y:S01]  /*2080*/  LEA.HI R36, R36, R38, RZ, 0x5 ;  /* 0x0000002624247211 */ /* 0x000fe200078f28ff */
[----:B------:R-:W-:-:S04]  /*2090*/  VIADD R38, R18, 0x60 ;  /* 0x0000006012267836 */ /* 0x000fc80000000000 */
[----:B------:R-:W-:Y:S01]  /*20a0*/  IMAD.SHL.U32 R38, R38, 0x40, RZ ;  /* 0x0000004026267824 */ /* 0x000fe200078e00ff */
[----:B------:R-:W-:-:S04]  /*20b0*/  LOP3.LUT R80, R80, 0x1c0, RZ, 0xc0, !PT ;  /* 0x000001c050507812 */ /* 0x000fc800078ec0ff */
[----:B------:R-:W-:Y:S01]  /*20c0*/  LOP3.LUT R38, R38, 0x1c0, RZ, 0xc0, !PT ;  /* 0x000001c026267812 */ /* 0x000fe200078ec0ff */
[----:B------:R-:W-:-:S03]  /*20d0*/  IMAD R43, R24, R7, R0 ;  /* 0x00000007182b7224 */ /* 0x000fc600078e0200 */
[----:B------:R-:W-:Y:S01]  /*20e0*/  LOP3.LUT R3, R38, 0x38, R37, 0xf8, !PT ;  /* 0x0000003826037812 */ /* 0x000fe200078ef825 */
[----:B------:R-:W-:Y:S01]  /*20f0*/  VIADD R38, R18, 0x60 ;  /* 0x0000006012267836 */ /* 0x000fe20000000000 */
[----:B------:R0:W-:Y:S01]  /*2100*/  STL [R1], R44 ;  /* 0x0000002c01007387 */ /* 0x0001e20000100800 */
[----:B------:R-:W-:Y:S02]  /*2110*/  SHF.R.U32.HI R77, RZ, 0x3, R80 ;  /* 0x00000003ff4d7819 */ /* 0x000fe40000011650 */
[----:B------:R-:W-:Y:S01]  /*2120*/  LOP3.LUT R0, R80, 0x18, R16, 0xf8, !PT ;  /* 0x0000001850007812 */ /* 0x000fe200078ef810 */
[----:B------:R-:W-:Y:S01]  /*2130*/  IMAD.SHL.U32 R38, R38, 0x40, RZ ;  /* 0x0000004026267824 */ /* 0x000fe200078e00ff */
[----:B------:R-:W-:Y:S02]  /*2140*/  SHF.R.S32.HI R36, RZ, 0x5, R36 ;  /* 0x00000005ff247819 */ /* 0x000fe40000011424 */
[----:B------:R-:W-:Y:S02]  /*2150*/  LOP3.LUT R0, R0, R77, RZ, 0x3c, !PT ;  /* 0x0000004d00007212 */ /* 0x000fe400078e3cff */
[----:B------:R-:W-:-:S02]  /*2160*/  LOP3.LUT R38, R38, 0x1c0, RZ, 0xc0, !PT ;  /* 0x000001c026267812 */ /* 0x000fc400078ec0ff */
[----:B------:R-:W-:Y:S02]  /*2170*/  LEA R71, R36, R0, 0x9 ;  /* 0x0000000024477211 */ /* 0x000fe400078e48ff */
[----:B------:R-:W-:Y:S02]  /*2180*/  LOP3.LUT R0, R80, 0x38, R37, 0xf8, !PT ;  /* 0x0000003850007812 */ /* 0x000fe400078ef825 */
[----:B------:R-:W-:Y:S01]  /*2190*/  SHF.R.U32.HI R38, RZ, 0x3, R38 ;  /* 0x00000003ff267819 */ /* 0x000fe20000011626 */
[----:B------:R-:W-:Y:S01]  /*21a0*/  IMAD R39, R31, 0xc0, RZ ;  /* 0x000000c01f277824 */ /* 0x000fe200078e02ff */
[----:B------:R-:W-:Y:S01]  /*21b0*/  LOP3.LUT R0, R0, R77, RZ, 0x3c, !PT ;  /* 0x0000004d00007212 */ /* 0x000fe200078e3cff */
[----:B------:R-:W-:Y:S01]  /*21c0*/  IMAD R73, R13, 0xc0, RZ ;  /* 0x000000c00d497824 */ /* 0x000fe200078e02ff */
[----:B------:R-:W-:Y:S01]  /*21d0*/  LOP3.LUT R3, R3, R38, RZ, 0x3c, !PT ;  /* 0x0000002603037212 */ /* 0x000fe200078e3cff */
[----:B------:R-:W-:Y:S01]  /*21e0*/  IMAD.WIDE.U32 R20, R24, R12, R20 ;  /* 0x0000000c18147225 */ /* 0x000fe200078e0014 */
[----:B------:R-:W-:-:S02]  /*21f0*/  IADD3 R42, R18, 0x60, RZ ;  /* 0x00000060122a7810 */ /* 0x000fc40007ffe0ff */
[----:B------:R-:W-:Y:S01]  /*2200*/  LOP3.LUT R67, R37, 0xfffffff8, RZ, 0xc0, !PT ;  /* 0xfffffff825437812 */ /* 0x000fe200078ec0ff */
[----:B------:R-:W-:Y:S02]  /*2210*/  IMAD R47, R7, 0xc0, RZ ;  /* 0x000000c0072f7824 */ /* 0x000fe400078e02ff */
[----:B------:R-:W-:-:S04]  /*2220*/  IMAD.WIDE.U32 R10, R24, R6, R10 ;  /* 0x00000006180a7225 */ /* 0x000fc800078e000a */
[----:B------:R-:W-:-:S04]  /*2230*/  IMAD.WIDE.U32 R8, R24, R6, R8 ;  /* 0x0000000618087225 */ /* 0x000fc800078e0008 */
[----:B------:R-:W-:Y:S02]  /*2240*/  VIADD R79, R16, 0x20 ;  /* 0x00000020104f7836 */ /* 0x000fe40000000000 */
[----:B------:R-:W-:-:S04]  /*2250*/  IMAD.WIDE.U32 R30, R30, 0xc0, RZ ;  /* 0x000000c01e1e7825 */ /* 0x000fc800078e00ff */
[----:B------:R-:W-:-:S04]  /*2260*/  IMAD.WIDE.U32 R12, R12, 0xc0, RZ ;  /* 0x000000c00c0c7825 */ /* 0x000fc800078e00ff */
[----:B------:R-:W-:Y:S01]  /*2270*/  IMAD.WIDE.U32 R6, R6, 0xc0, RZ ;  /* 0x000000c006067825 */ /* 0x000fe200078e00ff */
[----:B------:R-:W-:Y:S02]  /*2280*/  SHF.R.S32.HI R78, RZ, 0x1f, R42 ;  /* 0x0000001fff4e7819 */ /* 0x000fe4000001142a */
[----:B------:R-:W-:Y:S01]  /*2290*/  SHF.R.S32.HI R68, RZ, 0x3, R37 ;  /* 0x00000003ff447819 */ /* 0x000fe20000011425 */
[----:B------:R-:W-:Y:S01]  /*22a0*/  IMAD R65, R36, 0x200, R0 ;  /* 0x0000020024417824 */ /* 0x000fe200078e0200 */
[----:B------:R-:W-:Y:S01]  /*22b0*/  ISETP.GE.AND P1, PT, R16, UR4, PT ;  /* 0x0000000410007c0c */ /* 0x000fe2000bf26270 */
[----:B------:R-:W-:Y:S01]  /*22c0*/  VIADD R76, R40, 0x8 ;  /* 0x00000008284c7836 */ /* 0x000fe20000000000 */
[----:B------:R-:W-:Y:S01]  /*22d0*/  ISETP.GE.AND P2, PT, R79, UR4, PT ;  /* 0x000000044f007c0c */ /* 0x000fe2000bf46270 */
[----:B------:R-:W-:Y:S01]  /*22e0*/  IMAD.SHL.U32 R75, R75, 0x2, RZ ;  /* 0x000000024b4b7824 */ /* 0x000fe200078e00ff */
[----:B------:R-:W-:Y:S01]  /*22f0*/  SHF.R.S32.HI R66, RZ, 0x1f, R67 ;  /* 0x0000001fff427819 */ /* 0x000fe20000011443 */
[----:B------:R-:W-:-:S02]  /*2300*/  IMAD.IADD R74, R31, 0x1, R39 ;  /* 0x000000011f4a7824 */ /* 0x000fc400078e0227 */
[----:B------:R-:W-:Y:S02]  /*2310*/  IMAD.IADD R73, R13, 0x1, R73 ;  /* 0x000000010d497824 */ /* 0x000fe400078e0249 */
[----:B------:R-:W-:Y:S02]  /*2320*/  IMAD.IADD R72, R7, 0x1, R47 ;  /* 0x0000000107487824 */ /* 0x000fe400078e022f */
[----:B------:R-:W-:Y:S02]  /*2330*/  IMAD.IADD R70, R41, 0x1, R21 ;  /* 0x0000000129467824 */ /* 0x000fe400078e0215 */
[----:B------:R-:W-:Y:S02]  /*2340*/  IMAD.IADD R69, R43, 0x1, R11 ;  /* 0x000000012b457824 */ /* 0x000fe400078e020b */
[----:B------:R-:W-:Y:S01]  /*2350*/  IMAD.IADD R0, R35, 0x1, R45 ;  /* 0x0000000123007824 */ /* 0x000fe200078e022d */
[----:B--2---:R-:W-:Y:S01]  /*2360*/  IADD3 R64, R32, R3, RZ ;  /* 0x0000000320407210 */ /* 0x004fe20007ffe0ff */
[----:B------:R-:W-:-:S02]  /*2370*/  IMAD.IADD R32, R15, 0x1, R41 ;  /* 0x000000010f207824 */ /* 0x000fc400078e0229 */
[----:B------:R-:W-:Y:S01]  /*2380*/  IMAD.IADD R3, R9, 0x1, R43 ;  /* 0x0000000109037824 */ /* 0x000fe200078e022b */
[----:B0-----:R-:W-:Y:S06]  /*2390*/  @!P6 BAR.SYNC.DEFER_BLOCKING 0x9, 0x100 ;  /* 0x024400000000eb1d */ /* 0x001fec0000010000 */
.L_x_369:
[----:B------:R-:W2:Y:S01]  /*23a0*/  LDL R48, [R1+0x58] ;  /* 0x0000580001307983 */ /* 0x000ea20000100800 */
[----:B------:R-:W0:Y:S03]  /*23b0*/  LDC.64 R86, c[0x0][0x2d8] ;  /* 0x0000b600ff567b82 */ /* 0x000e260000000a00 */
[----:B------:R-:W3:Y:S01]  /*23c0*/  LDL.LU R43, [R1] ;  /* 0x00000000012b7983 */ /* 0x000ee20000300800 */
[----:B------:R-:W-:Y:S01]  /*23d0*/  VIADD R41, R27, 0xffffffff ;  /* 0xffffffff1b297836 */ /* 0x000fe20000000000 */
[----:B------:R-:W-:Y:S05]  /*23e0*/  YIELD ;  /* 0x0000000000007946 */ /* 0x000fea0003800000 */
[----:B------:R-:W-:Y:S01]  /*23f0*/  SHF.R.S32.HI R42, RZ, 0x1f, R41 ;  /* 0x0000001fff2a7819 */ /* 0x000fe20000011429 */
[-C--:B------:R-:W-:Y:S01]  /*2400*/  IMAD R27, R74, R41.reuse, RZ ;  /* 0x000000294a1b7224 */ /* 0x080fe200078e02ff */
[----:B------:R-:W1:Y:S01]  /*2410*/  LDC.64 R92, c[0x0][0x2f0] ;  /* 0x0000bc00ff5c7b82 */ /* 0x000e620000000a00 */
[----:B------:R-:W-:Y:S01]  /*2420*/  IMAD.WIDE.U32 R38, R30, R41, RZ ;  /* 0x000000291e267225 */ /* 0x000fe200078e00ff */
[----:B------:R-:W-:Y:S03]  /*2430*/  BSSY B0, `(.L_x_320) ;  /* 0x00002ff000007945 */ /* 0x000fe60003800000 */
[----:B------:R-:W-:-:S02]  /*2440*/  IMAD R27, R42, R30, R27 ;  /* 0x0000001e2a1b7224 */ /* 0x000fc400078e021b */
[----:B------:R-:W-:Y:S01]  /*2450*/  IMAD.MOV.U32 R90, RZ, RZ, R38 ;  /* 0x000000ffff5a7224 */ /* 0x000fe200078e0026 */
[----:B------:R-:W-:Y:S01]  /*2460*/  IADD3 R38, P4, R82, R38, RZ ;  /* 0x0000002652267210 */ /* 0x000fe20007f9e0ff */
[----:B------:R-:W-:Y:S01]  /*2470*/  IMAD.IADD R91, R39, 0x1, R27 ;  /* 0x00000001275b7824 */ /* 0x000fe200078e021b */
[----:B------:R-:W4:Y:S01]  /*2480*/  LDC R94, c[0x0][0x3d4] ;  /* 0x0000f500ff5e7b82 */ /* 0x000f220000000800 */
[----:B------:R-:W-:Y:S02]  /*2490*/  IMAD R89, R19, 0x3000, R71 ;  /* 0x0000300013597824 */ /* 0x000fe400078e0247 */
[----:B------:R-:W-:Y:S01]  /*24a0*/  IMAD.X R39, R91, 0x1, R81, P4 ;  /* 0x000000015b277824 */ /* 0x000fe200020e0651 */
[C---:B0-----:R-:W-:Y:S02]  /*24b0*/  LEA R46, P4, R38.reuse, R86, 0x1 ;  /* 0x00000056262e7211 */ /* 0x041fe400078808ff */
[----:B------:R-:W-:Y:S02]  /*24c0*/  IADD3 R85, R89, 0x20, RZ ;  /* 0x0000002059557810 */ /* 0x000fe40007ffe0ff */
[----:B------:R-:W-:-:S02]  /*24d0*/  LEA.HI.X R47, R38, R87, R39, 0x1, P4 ;  /* 0x00000057262f7211 */ /* 0x000fc400020f0c27 */
[----:B------:R-:W-:Y:S01]  /*24e0*/  ISETP.GT.AND P4, PT, R41, R28, PT ;  /* 0x0000001c2900720c */ /* 0x000fe20003f84270 */
[----:B-1----:R-:W-:-:S04]  /*24f0*/  IMAD.WIDE.U32 R36, R92, 0x60, R90 ;  /* 0x000000605c247825 */ /* 0x002fc800078e005a */
[----:B------:R-:W-:Y:S01]  /*2500*/  IMAD R40, R93, 0x60, RZ ;  /* 0x000000605d287824 */ /* 0x000fe200078e02ff */
[----:B------:R-:W-:-:S04]  /*2510*/  IADD3 R27, P3, R82, R36, RZ ;  /* 0x00000024521b7210 */ /* 0x000fc80007f7e0ff */
[----:B------:R-:W-:Y:S02]  /*2520*/  IADD3.X R36, R81, R37, R40, P3, !PT ;  /* 0x0000002551247210 */ /* 0x000fe40001ffe428 */
[----:B------:R-:W-:-:S04]  /*2530*/  LEA R44, P3, R27, R86, 0x1 ;  /* 0x000000561b2c7211 */ /* 0x000fc800078608ff */
[----:B------:R-:W-:Y:S01]  /*2540*/  LEA.HI.X R45, R27, R87, R36, 0x1, P3 ;  /* 0x000000571b2d7211 */ /* 0x000fe200018f0c24 */
[----:B------:R-:W-:Y:S01]  /*2550*/  IMAD.MOV.U32 R27, RZ, RZ, R41 ;  /* 0x000000ffff1b7224 */ /* 0x000fe200078e0029 */
[----:B----4-:R-:W-:Y:S02]  /*2560*/  ISETP.GE.AND P3, PT, R94, 0x1, PT ;  /* 0x000000015e00780c */ /* 0x010fe40003f66270 */
[----:B--2---:R-:W-:Y:S02]  /*2570*/  LOP3.LUT P5, RZ, R48, 0x4, RZ, 0xc0, !PT ;  /* 0x0000000430ff7812 */ /* 0x004fe400078ac0ff */
[----:B---3--:R-:W-:-:S04]  /*2580*/  LOP3.LUT R43, R43, 0xfffffffd, RZ, 0xc0, !PT ;  /* 0xfffffffd2b2b7812 */ /* 0x008fc800078ec0ff */
[----:B------:R-:W-:-:S05]  /*2590*/  @P4 LOP3.LUT R43, R43, 0x2, RZ, 0xfc, !PT ;  /* 0x000000022b2b4812 */ /* 0x000fca00078efcff */
[----:B------:R0:W-:Y:S02]  /*25a0*/  STL [R1], R43 ;  /* 0x0000002b01007387 */ /* 0x0001e40000100800 */
[C---:B------:R-:W-:Y:S02]  /*25b0*/  @P5 VIADD R85, R89.reuse, 0xffffffe0 ;  /* 0xffffffe059555836 */ /* 0x040fe40000000000 */
[--C-:B------:R-:W-:Y:S02]  /*25c0*/  IMAD R89, R89, 0x2, R26.reuse ;  /* 0x0000000259597824 */ /* 0x100fe400078e021a */
[----:B------:R-:W-:Y:S01]  /*25d0*/  IMAD R85, R85, 0x2, R26 ;  /* 0x0000000255557824 */ /* 0x000fe200078e021a */
[----:B------:R-:W-:Y:S06]  /*25e0*/  @!P3 BRA `(.L_x_321) ;  /* 0x0000002c0020b947 */ /* 0x000fec0003800000 */
[----:B------:R-:W-:Y:S01]  /*25f0*/  ULDC.U8 UR4, c[0x0][0x3f0] ;  /* 0x0000fc0000047ab9 */ /* 0x000fe20000000000 */
[-C--:B------:R-:W-:Y:S01]  /*2600*/  IMAD R37, R73, R41.reuse, RZ ;  /* 0x0000002949257224 */ /* 0x080fe200078e02ff */
[----:B------:R-:W-:Y:S01]  /*2610*/  ISETP.NE.AND P3, PT, RZ, UR4, PT ;  /* 0x00000004ff007c0c */ /* 0x000fe2000bf65270 */
[-C--:B------:R-:W-:Y:S02]  /*2620*/  IMAD R39, R72, R41.reuse, RZ ;  /* 0x0000002948277224 */ /* 0x080fe400078e02ff */
[----:B------:R-:W-:Y:S02]  /*2630*/  IMAD R88, R27, -0xc0, R29 ;  /* 0xffffff401b587824 */ /* 0x000fe400078e021d */
[C---:B------:R-:W-:Y:S02]  /*2640*/  IMAD R37, R42.reuse, R12, R37 ;  /* 0x0000000c2a257224 */ /* 0x040fe400078e0225 */
[----:B------:R-:W-:Y:S01]  /*2650*/  IMAD R39, R42, R6, R39 ;  /* 0x000000062a277224 */ /* 0x000fe200078e0227 */
[----:B------:R-:W-:Y:S01]  /*2660*/  VIMNMX R88, R88, 0xc0, PT ;  /* 0x000000c058587848 */ /* 0x000fe20003fe0100 */
[----:B------:R-:W-:-:S04]  /*2670*/  IMAD.WIDE.U32 R54, R12, R41, RZ ;  /* 0x000000290c367225 */ /* 0x000fc800078e00ff */
[----:B------:R-:W-:-:S04]  /*2680*/  IMAD.WIDE.U32 R52, R6, R41, RZ ;  /* 0x0000002906347225 */ /* 0x000fc800078e00ff */
[----:B------:R-:W-:Y:S02]  /*2690*/  IMAD.IADD R95, R55, 0x1, R37 ;  /* 0x00000001375f7824 */ /* 0x000fe400078e0225 */
[----:B------:R-:W-:Y:S01]  /*26a0*/  IMAD.IADD R84, R53, 0x1, R39 ;  /* 0x0000000135547824 */ /* 0x000fe200078e0227 */
[----:B------:R-:W-:Y:S06]  /*26b0*/  @!P3 BRA `(.L_x_322) ;  /* 0x000000140028b947 */ /* 0x000fec0003800000 */
[----:B------:R-:W-:Y:S01]  /*26c0*/  ISETP.GE.AND P4, PT, R18, R88, PT ;  /* 0x000000581200720c */ /* 0x000fe20003f86270 */
[----:B------:R-:W-:Y:S01]  /*26d0*/  BSSY B1, `(.L_x_323) ;  /* 0x000001f000017945 */ /* 0x000fe20003800000 */
[----:B------:R-:W-:Y:S02]  /*26e0*/  CS2R R40, SRZ ;  /* 0x0000000000287805 */ /* 0x000fe4000001ff00 */
[----:B------:R-:W-:Y:S02]  /*26f0*/  CS2R R56, SRZ ;  /* 0x0000000000387805 */ /* 0x000fe4000001ff00 */
[----:B------:R-:W-:Y:S02]  /*2700*/  CS2R R86, SRZ ;  /* 0x0000000000567805 */ /* 0x000fe4000001ff00 */
[----:B------:R-:W-:Y:S02]  /*2710*/  CS2R R58, SRZ ;  /* 0x00000000003a7805 */ /* 0x000fe4000001ff00 */
[----:B------:R-:W-:-:S02]  /*2720*/  CS2R R48, SRZ ;  /* 0x0000000000307805 */ /* 0x000fc4000001ff00 */
[----:B0-----:R-:W-:Y:S02]  /*2730*/  CS2R R42, SRZ ;  /* 0x00000000002a7805 */ /* 0x001fe4000001ff00 */
[----:B------:R-:W-:Y:S02]  /*2740*/  CS2R R50, SRZ ;  /* 0x0000000000327805 */ /* 0x000fe4000001ff00 */
[----:B------:R-:W-:Y:S01]  /*2750*/  CS2R R90, SRZ ;  /* 0x00000000005a7805 */ /* 0x000fe2000001ff00 */
[----:B------:R-:W-:Y:S06]  /*2760*/  @P4 BRA `(.L_x_324) ;  /* 0x0000000000544947 */ /* 0x000fec0003800000 */
[----:B------:R-:W-:Y:S01]  /*2770*/  IADD3 R37, P3, R14, R54, RZ ;  /* 0x000000360e257210 */ /* 0x000fe20007f7e0ff */
[----:B------:R-:W-:Y:S01]  /*2780*/  ULDC.64 UR4, c[0x0][0x3c8] ;  /* 0x0000f20000047ab9 */ /* 0x000fe20000000a00 */
[----:B------:R-:W-:Y:S02]  /*2790*/  CS2R R86, SRZ ;  /* 0x0000000000567805 */ /* 0x000fe4000001ff00 */
[----:B------:R-:W-:Y:S01]  /*27a0*/  CS2R R90, SRZ ;  /* 0x00000000005a7805 */ /* 0x000fe2000001ff00 */
[----:B------:R-:W-:Y:S01]  /*27b0*/  IMAD.X R38, R95, 0x1, R32, P3 ;  /* 0x000000015f267824 */ /* 0x000fe200018e0620 */
[----:B------:R-:W-:-:S04]  /*27c0*/  IADD3 R39, P3, R8, R52, RZ ;  /* 0x0000003408277210 */ /* 0x000fc80007f7e0ff */
[----:B------:R-:W-:Y:S02]  /*27d0*/  IADD3.X R56, R84, R3, RZ, P3, !PT ;  /* 0x0000000354387210 */ /* 0x000fe40001ffe4ff */
[----:B------:R-:W-:-:S04]  /*27e0*/  LEA R36, P3, R37, UR4, 0x1 ;  /* 0x0000000425247c11 */ /* 0x000fc8000f8608ff */
[----:B------:R-:W-:Y:S01]  /*27f0*/  LEA.HI.X R37, R37, UR5, R38, 0x1, P3 ;  /* 0x0000000525257c11 */ /* 0x000fe200098f0c26 */
[----:B------:R-:W-:Y:S02]  /*2800*/  ULDC.64 UR4, c[0x0][0x3e0] ;  /* 0x0000f80000047ab9 */ /* 0x000fe40000000a00 */
[----:B------:R-:W-:-:S04]  /*2810*/  LEA R38, P3, R39, UR4, 0x1 ;  /* 0x0000000427267c11 */ /* 0x000fc8000f8608ff */
[----:B------:R-:W-:Y:S02]  /*2820*/  LEA.HI.X R39, R39, UR5, R56, 0x1, P3 ;  /* 0x0000000527277c11 */ /* 0x000fe400098f0c38 */
[C---:B------:R-:W-:Y:S01]  /*2830*/  ISETP.GE.AND P3, PT, R60.reuse, R94, PT ;  /* 0x0000005e3c00720c */ /* 0x040fe20003f66270 */
[----:B------:R-:W-:Y:S01]  /*2840*/  VIADD R93, R60, 0x10 ;  /* 0x000000103c5d7836 */ /* 0x000fe20000000000 */
[----:B------:R-:W-:Y:S02]  /*2850*/  CS2R R56, SRZ ;  /* 0x0000000000387805 */ /* 0x000fe4000001ff00 */
[----:B------:R-:W-:-:S09]  /*2860*/  CS2R R58, SRZ ;  /* 0x00000000003a7805 */ /* 0x000fd2000001ff00 */
[----:B------:R0:W5:Y:S04]  /*2870*/  @!P3 LDG.E.64 R86, desc[UR56][R36.64] ;  /* 0x000000382456b981 */ /* 0x000168000c1e1b00 */
[----:B------:R0:W5:Y:S01]  /*2880*/  @!P3 LDG.E.64 R90, desc[UR56][R38.64] ;  /* 0x00000038265ab981 */ /* 0x000162000c1e1b00 */
[----:B------:R-:W-:-:S13]  /*2890*/  ISETP.GE.AND P3, PT, R93, R94, PT ;  /* 0x0000005e5d00720c */ /* 0x000fda0003f66270 */
[----:B------:R0:W5:Y:S04]  /*28a0*/  @!P3 LDG.E.64 R56, desc[UR56][R36.64+0x20] ;  /* 0x000020382438b981 */ /* 0x000168000c1e1b00 */
[----:B------:R0:W5:Y:S02]  /*28b0*/  @!P3 LDG.E.64 R58, desc[UR56][R38.64+0x20] ;  /* 0x00002038263ab981 */ /* 0x000164000c1e1b00 */
.L_x_324:
[----:B------:R-:W-:Y:S05]  /*28c0*/  BSYNC B1 ;  /* 0x0000000000017941 */ /* 0x000fea0003800000 */
.L_x_323:
[----:B0-----:R-:W-:Y:S01]  /*28d0*/  VIADD R36, R18, 0x60 ;  /* 0x0000006012247836 */ /* 0x001fe20000000000 */
[----:B------:R-:W-:Y:S01]  /*28e0*/  BSSY B1, `(.L_x_325) ;  /* 0x0000022000017945 */ /* 0x000fe20003800000 */
[----:B-----5:R-:W-:Y:S02]  /*28f0*/  IMAD.MOV.U32 R92, RZ, RZ, R56 ;  /* 0x000000ffff5c7224 */ /* 0x020fe400078e0038 */
[----:B------:R-:W-:Y:S01]  /*2900*/  IMAD.MOV.U32 R93, RZ, RZ, R57 ;  /* 0x000000ffff5d7224 */ /* 0x000fe200078e0039 */
[----:B------:R-:W-:-:S13]  /*2910*/  ISETP.GE.AND P5, PT, R36, R88, PT ;  /* 0x000000582400720c */ /* 0x000fda0003fa6270 */
[----:B------:R-:W-:Y:S05]  /*2920*/  @P5 BRA `(.L_x_326) ;  /* 0x0000000000745947 */ /* 0x000fea0003800000 */
[----:B------:R-:W0:Y:S01]  /*2930*/  LDC.64 R36, c[0x0][0x3d8] ;  /* 0x0000f600ff247b82 */ /* 0x000e220000000a00 */
[----:B------:R-:W-:Y:S01]  /*2940*/  IMAD.MOV.U32 R55, RZ, RZ, R95 ;  /* 0x000000ffff377224 */ /* 0x000fe200078e005f */
[----:B------:R-:W-:Y:S01]  /*2950*/  ULDC.64 UR4, c[0x0][0x3c8] ;  /* 0x0000f20000047ab9 */ /* 0x000fe20000000a00 */
[----:B------:R-:W-:Y:S01]  /*2960*/  IMAD.MOV.U32 R53, RZ, RZ, R84 ;  /* 0x000000ffff357224 */ /* 0x000fe200078e0054 */
[----:B------:R-:W-:Y:S02]  /*2970*/  CS2R R48, SRZ ;  /* 0x0000000000307805 */ /* 0x000fe4000001ff00 */
[----:B------:R-:W-:Y:S01]  /*2980*/  CS2R R50, SRZ ;  /* 0x0000000000327805 */ /* 0x000fe2000001ff00 */
[----:B0-----:R-:W-:-:S04]  /*2990*/  IMAD.WIDE.U32 R54, R36, 0x60, R54 ;  /* 0x0000006024367825 */ /* 0x001fc800078e0036 */
[----:B------:R-:W-:Y:S01]  /*29a0*/  IMAD R37, R37, 0x60, RZ ;  /* 0x0000006025257824 */ /* 0x000fe200078e02ff */
[----:B------:R-:W-:-:S04]  /*29b0*/  IADD3 R38, P3, R14, R54, RZ ;  /* 0x000000360e267210 */ /* 0x000fc80007f7e0ff */
[----:B------:R-:W-:Y:S02]  /*29c0*/  IADD3.X R55, R32, R55, R37, P3, !PT ;  /* 0x0000003720377210 */ /* 0x000fe40001ffe425 */
[----:B------:R-:W0:Y:S02]  /*29d0*/  LDC.64 R36, c[0x0][0x3e8] ;  /* 0x0000fa00ff247b82 */ /* 0x000e240000000a00 */
[----:B0-----:R-:W-:-:S04]  /*29e0*/  IMAD.WIDE.U32 R52, R36, 0x60, R52 ;  /* 0x0000006024347825 */ /* 0x001fc800078e0034 */
[----:B------:R-:W-:Y:S01]  /*29f0*/  IMAD R37, R37, 0x60, RZ ;  /* 0x0000006025257824 */ /* 0x000fe200078e02ff */
[----:B------:R-:W-:-:S04]  /*2a00*/  IADD3 R39, P3, R8, R52, RZ ;  /* 0x0000003408277210 */ /* 0x000fc80007f7e0ff */
[----:B------:R-:W-:Y:S02]  /*2a10*/  IADD3.X R52, R3, R53, R37, P3, !PT ;  /* 0x0000003503347210 */ /* 0x000fe40001ffe425 */
        /* <DEDUP_REMOVED lines=14> */
.L_x_326:
[----:B------:R-:W-:Y:S05]  /*2b00*/  BSYNC B1 ;  /* 0x0000000000017941 */ /* 0x000fea0003800000 */
.L_x_325:
[----:B------:R-:W2:Y:S01]  /*2b10*/  LDL R84, [R1+0x14] ;  /* 0x0000140001547983 */ /* 0x000ea20000100800 */
[----:B0-----:R-:W-:Y:S01]  /*2b20*/  IMAD.MOV.U32 R37, RZ, RZ, R87 ;  /* 0x000000ffff257224 */ /* 0x001fe200078e0057 */
[----:B------:R-:W-:Y:S01]  /*2b30*/  MOV R36, R86 ;  /* 0x0000005600247202 */ /* 0x000fe20000000f00 */
[----:B------:R-:W-:Y:S01]  /*2b40*/  IMAD.MOV.U32 R39, RZ, RZ, R91 ;  /* 0x000000ffff277224 */ /* 0x000fe200078e005b */
[----:B------:R-:W-:Y:S01]  /*2b50*/  PRMT R101, R92, 0x7610, R101 ;  /* 0x000076105c657816 */ /* 0x000fe20000000065 */
[----:B------:R-:W-:Y:S01]  /*2b60*/  IMAD.MOV.U32 R38, RZ, RZ, R90 ;  /* 0x000000ffff267224 */ /* 0x000fe200078e005a */
[----:B------:R-:W-:Y:S01]  /*2b70*/  PRMT R52, R52, 0x5410, R36 ;  /* 0x0000541034347816 */ /* 0x000fe20000000024 */
[----:B------:R-:W-:Y:S01]  /*2b80*/  IMAD.MOV.U32 R36, RZ, RZ, R58 ;  /* 0x000000ffff247224 */ /* 0x000fe200078e003a */
[----:B------:R-:W-:Y:S01]  /*2b90*/  PRMT R53, R53, 0x5410, R37 ;  /* 0x0000541035357816 */ /* 0x000fe20000000025 */
[----:B------:R-:W-:Y:S01]  /*2ba0*/  IMAD.MOV.U32 R37, RZ, RZ, R59 ;  /* 0x000000ffff257224 */ /* 0x000fe200078e003b */
[----:B------:R-:W-:Y:S01]  /*2bb0*/  PRMT R54, R54, 0x5410, R39 ;  /* 0x0000541036367816 */ /* 0x000fe20000000027 */
[----:B-----5:R-:W-:Y:S01]  /*2bc0*/  IMAD.MOV.U32 R39, RZ, RZ, R49 ;  /* 0x000000ffff277224 */ /* 0x020fe200078e0031 */
[----:B------:R-:W-:Y:S01]  /*2bd0*/  PRMT R99, R36, 0x7610, R99 ;  /* 0x0000761024637816 */ /* 0x000fe20000000063 */
[----:B------:R-:W-:Y:S01]  /*2be0*/  IMAD.MOV.U32 R36, RZ, RZ, R40 ;  /* 0x000000ffff247224 */ /* 0x000fe200078e0028 */
[----:B------:R-:W-:Y:S01]  /*2bf0*/  PRMT R98, R37, 0x7610, R98 ;  /* 0x0000761025627816 */ /* 0x000fe20000000062 */
[----:B------:R-:W-:Y:S01]  /*2c00*/  IMAD.MOV.U32 R37, RZ, RZ, R41 ;  /* 0x000000ffff257224 */ /* 0x000fe200078e0029 */
[----:B------:R-:W-:-:S02]  /*2c10*/  PRMT R103, R38, 0x7610, R103 ;  /* 0x0000761026677816 */ /* 0x000fc40000000067 */
[----:B------:R-:W-:Y:S02]  /*2c20*/  MOV R38, R48 ;  /* 0x0000003000267202 */ /* 0x000fe40000000f00 */
[----:B------:R-:W-:Y:S02]  /*2c30*/  PRMT R100, R93, 0x7610, R100 ;  /* 0x000076105d647816 */ /* 0x000fe40000000064 */
[----:B------:R-:W-:Y:S01]  /*2c40*/  PRMT R52, R36, 0x7610, R52 ;  /* 0x0000761024347816 */ /* 0x000fe20000000034 */
[----:B------:R-:W-:Y:S01]  /*2c50*/  IMAD.MOV.U32 R36, RZ, RZ, R42 ;  /* 0x000000ffff247224 */ /* 0x000fe200078e002a */
[----:B------:R-:W-:Y:S01]  /*2c60*/  PRMT R53, R37, 0x7610, R53 ;  /* 0x0000761025357816 */ /* 0x000fe20000000035 */
[----:B------:R-:W-:Y:S01]  /*2c70*/  IMAD.MOV.U32 R37, RZ, RZ, R43 ;  /* 0x000000ffff257224 */ /* 0x000fe200078e002b */
[----:B------:R-:W-:Y:S01]  /*2c80*/  PRMT R92, R38, 0x7610, R92 ;  /* 0x00007610265c7816 */ /* 0x000fe2000000005c */
[----:B------:R-:W-:Y:S01]  /*2c90*/  IMAD.MOV.U32 R38, RZ, RZ, R50 ;  /* 0x000000ffff267224 */ /* 0x000fe200078e0032 */
[----:B------:R-:W-:Y:S01]  /*2ca0*/  PRMT R93, R39, 0x7610, R93 ;  /* 0x00007610275d7816 */ /* 0x000fe2000000005d */
[----:B------:R-:W-:Y:S01]  /*2cb0*/  IMAD.MOV.U32 R39, RZ, RZ, R51 ;  /* 0x000000ffff277224 */ /* 0x000fe200078e0033 */
[----:B------:R-:W-:-:S02]  /*2cc0*/  PRMT R54, R36, 0x7610, R54 ;  /* 0x0000761024367816 */ /* 0x000fc40000000036 */
[----:B------:R-:W-:Y:S02]  /*2cd0*/  PRMT R55, R37, 0x7610, R55 ;  /* 0x0000761025377816 */ /* 0x000fe40000000037 */
[----:B------:R-:W-:Y:S02]  /*2ce0*/  PRMT R95, R38, 0x7610, R95 ;  /* 0x00007610265f7816 */ /* 0x000fe4000000005f */
[----:B------:R-:W-:Y:S02]  /*2cf0*/  PRMT R97, R39, 0x7610, R97 ;  /* 0x0000761027617816 */ /* 0x000fe40000000061 */
[----:B--2---:R-:W-:-:S13]  /*2d00*/  ISETP.NE.AND P3, PT, R84, 0x3, PT ;  /* 0x000000035400780c */ /* 0x004fda0003f65270 */
[----:B------:R-:W-:Y:S05]  /*2d10*/  @!P3 BRA `(.L_x_327) ;  /* 0x000000000004b947 */ /* 0x000fea0003800000 */
[----:B------:R-:W-:Y:S01]  /*2d20*/  BPT.TRAP 0x1 ;  /* 0x000000040000795c */ /* 0x000fe20000300000 */
.L_x_327:
[----:B------:R-:W-:Y:S01]  /*2d30*/  IMAD R84, R19, 0x8, R2 ;  /* 0x0000000813547824 */ /* 0x000fe200078e0202 */
[----:B------:R-:W-:Y:S01]  /*2d40*/  SHF.L.U32 R96, R23, 0x1f, RZ ;  /* 0x0000001f17607819 */ /* 0x000fe200000006ff */
[----:B------:R-:W-:Y:S03]  /*2d50*/  BSSY B1, `(.L_x_328) ;  /* 0x0000003000017945 */ /* 0x000fe60003800000 */
[----:B------:R-:W0:Y:S02]  /*2d60*/  SYNCS.PHASECHK.TRANS64.TRYWAIT P6, [R84+URZ+0x30890], R96 ;  /* 0x03089060540075a7 */ /* 0x000e2400080c017f */
[----:B0-----:R-:W-:Y:S05]  /*2d70*/  @!P6 BRA `(.L_x_329) ;  /* 0x0000013c00cce947 */ /* 0x001fea0003800000 */
.L_x_546:
[----:B------:R-:W-:Y:S05]  /*2d80*/  BSYNC B1 ;  /* 0x0000000000017941 */ /* 0x000fea0003800000 */
.L_x_328:
[----:B------:R-:W-:Y:S04]  /*2d90*/  BSSY B1, `(.L_x_330) ;  /* 0x000006d000017945 */ /* 0x000fe80003800000 */
[----:B------:R-:W-:Y:S05]  /*2da0*/  @P4 BRA `(.L_x_331) ;  /* 0x0000000400ac4947 */ /* 0x000fea0003800000 */
[----:B------:R-:W-:Y:S04]  /*2db0*/  BSSY B2, `(.L_x_332) ;  /* 0x0000035000027945 */ /* 0x000fe80003800000 */
[----:B------:R-:W-:Y:S05]  /*2dc0*/  @P1 BRA `(.L_x_333) ;  /* 0x0000000000cc1947 */ /* 0x000fea0003800000 */
[----:B------:R1:W2:Y:S01]  /*2dd0*/  LDS.128 R36, [R89+0x12000] ;  /* 0x0120000059247984 */ /* 0x0002a20000000c00 */
[----:B------:R-:W-:Y:S01]  /*2de0*/  ISETP.GE.AND P4, PT, R60, R94, PT ;  /* 0x0000005e3c00720c */ /* 0x000fe20003f86270 */
[----:B------:R-:W-:-:S12]  /*2df0*/  BSSY B3, `(.L_x_334) ;  /* 0x000002f000037945 */ /* 0x000fd80003800000 */
[----:B-1----:R-:W-:Y:S05]  /*2e00*/  @P4 BRA `(.L_x_335) ;  /* 0x0000000000b44947 */ /* 0x002fea0003800000 */
[----:B------:R-:W-:Y:S02]  /*2e10*/  SHF.R.U64 R105, R90, 0x10, R91 ;  /* 0x000000105a697819 */ /* 0x000fe4000000125b */
[----:B------:R-:W-:Y:S02]  /*2e20*/  SHF.R.U64 R102, R86, 0x10, R87 ;  /* 0x0000001056667819 */ /* 0x000fe40000001257 */
[----:B------:R-:W-:Y:S02]  /*2e30*/  PRMT R105, R103, 0x5410, R105 ;  /* 0x0000541067697816 */ /* 0x000fe40000000069 */
[----:B------:R-:W-:Y:S02]  /*2e40*/  PRMT R102, R52, 0x5432, R102 ;  /* 0x0000543234667816 */ /* 0x000fe40000000066 */
[----:B------:R-:W-:Y:S01]  /*2e50*/  SHF.R.U32.HI R104, RZ, 0x10, R87 ;  /* 0x00000010ff687819 */ /* 0x000fe20000011657 */
[----:B--2---:R-:W-:Y:S01]  /*2e60*/  IMAD.U32 R87, R38, 0x10000, RZ ;  /* 0x0001000026577824 */ /* 0x004fe200078e00ff */
[----:B------:R-:W-:-:S02]  /*2e70*/  SHF.R.U32.HI R108, RZ, 0x10, R91 ;  /* 0x00000010ff6c7819 */ /* 0x000fc4000001165b */
[----:B------:R-:W-:Y:S02]  /*2e80*/  LOP3.LUT R90, R37, 0xffff0000, RZ, 0xc0, !PT ;  /* 0xffff0000255a7812 */ /* 0x000fe400078ec0ff */
[C---:B------:R-:W-:Y:S01]  /*2e90*/  LOP3.LUT R107, R105.reuse, 0xffff0000, RZ, 0xc0, !PT ;  /* 0xffff0000696b7812 */ /* 0x040fe200078ec0ff */
[----:B------:R-:W-:Y:S01]  /*2ea0*/  IMAD.U32 R105, R105, 0x10000, RZ ;  /* 0x0001000069697824 */ /* 0x000fe200078e00ff */
[C---:B------:R-:W-:Y:S01]  /*2eb0*/  LOP3.LUT R103, R102.reuse, 0xffff0000, RZ, 0xc0, !PT ;  /* 0xffff000066677812 */ /* 0x040fe200078ec0ff */
[----:B------:R-:W-:Y:S01]  /*2ec0*/  IMAD.U32 R102, R102, 0x10000, RZ ;  /* 0x0001000066667824 */ /* 0x000fe200078e00ff */
[----:B------:R-:W-:Y:S01]  /*2ed0*/  PRMT R104, R53, 0x5432, R104 ;  /* 0x0000543235687816 */ /* 0x000fe20000000068 */
[----:B------:R-:W-:Y:S01]  /*2ee0*/  FMUL.FTZ R112, R90, R107 ;  /* 0x0000006b5a707220 */ /* 0x000fe20000410000 */
[----:B------:R-:W-:Y:S01]  /*2ef0*/  PRMT R108, R54, 0x5432, R108 ;  /* 0x00005432366c7816 */ /* 0x000fe2000000006c */
[----:B------:R-:W-:Y:S01]  /*2f00*/  FMUL.FTZ R90, R90, R103 ;  /* 0x000000675a5a7220 */ /* 0x000fe20000410000 */
[----:B------:R-:W-:Y:S01]  /*2f10*/  LOP3.LUT R91, R38, 0xffff0000, RZ, 0xc0, !PT ;  /* 0xffff0000265b7812 */ /* 0x000fe200078ec0ff */
[----:B------:R-:W-:Y:S01]  /*2f20*/  IMAD.U32 R106, R104, 0x10000, RZ ;  /* 0x00010000686a7824 */ /* 0x000fe200078e00ff */
[C---:B------:R-:W-:Y:S01]  /*2f30*/  LOP3.LUT R86, R39.reuse, 0xffff0000, RZ, 0xc0, !PT ;  /* 0xffff000027567812 */ /* 0x040fe200078ec0ff */
[----:B------:R-:W-:Y:S01]  /*2f40*/  IMAD.U32 R110, R108, 0x10000, RZ ;  /* 0x000100006c6e7824 */ /* 0x000fe200078e00ff */
[----:B------:R-:W-:Y:S01]  /*2f50*/  SHF.L.U32 R38, R39, 0x10, RZ ;  /* 0x0000001027267819 */ /* 0x000fe200000006ff */
[----:B------:R-:W-:-:S02]  /*2f60*/  IMAD.U32 R39, R37, 0x10000, RZ ;  /* 0x0001000025277824 */ /* 0x000fc400078e00ff */
[----:B------:R-:W-:Y:S01]  /*2f70*/  FMUL.FTZ R114, R91, R110 ;  /* 0x0000006e5b727220 */ /* 0x000fe20000410000 */
[----:B------:R-:W-:Y:S02]  /*2f80*/  IMAD.U32 R37, R36, 0x10000, RZ ;  /* 0x0001000024257824 */ /* 0x000fe400078e00ff */
[C---:B------:R-:W-:Y:S01]  /*2f90*/  FFMA.FTZ R107, R39.reuse, R107, R90 ;  /* 0x0000006b276b7223 */ /* 0x040fe2000001005a */
[----:B------:R-:W-:Y:S01]  /*2fa0*/  FFMA.FTZ R112, R39, R103, -R112 ;  /* 0x0000006727707223 */ /* 0x000fe20000010870 */
[-C--:B------:R-:W-:Y:S01]  /*2fb0*/  FMUL.FTZ R90, R91, R106.reuse ;  /* 0x0000006a5b5a7220 */ /* 0x080fe20000410000 */
[----:B------:R-:W-:Y:S01]  /*2fc0*/  LOP3.LUT R91, R108, 0xffff0000, RZ, 0xc0, !PT ;  /* 0xffff00006c5b7812 */ /* 0x000fe200078ec0ff */
[C---:B------:R-:W-:Y:S01]  /*2fd0*/  FFMA.FTZ R114, R87.reuse, R106, -R114 ;  /* 0x0000006a57727223 */ /* 0x040fe20000010872 */
[----:B------:R-:W-:Y:S01]  /*2fe0*/  LOP3.LUT R39, R104, 0xffff0000, RZ, 0xc0, !PT ;  /* 0xffff000068277812 */ /* 0x000fe200078ec0ff */
[----:B------:R-:W-:Y:S01]  /*2ff0*/  FFMA.FTZ R87, R87, R110, R90 ;  /* 0x0000006e57577223 */ /* 0x000fe2000001005a */
[----:B------:R-:W-:Y:S01]  /*3000*/  LOP3.LUT R36, R36, 0xffff0000, RZ, 0xc0, !PT ;  /* 0xffff000024247812 */ /* 0x000fe200078ec0ff */
[C---:B------:R-:W-:Y:S01]  /*3010*/  FMUL.FTZ R103, R86.reuse, R91 ;  /* 0x0000005b56677220 */ /* 0x040fe20000410000 */
[----:B------:R-:W-:Y:S01]  /*3020*/  F2FP.BF16.F32.PACK_AB R107, R107, R112 ;  /* 0x000000706b6b723e */ /* 0x000fe200000010ff */
[----:B------:R-:W-:-:S02]  /*3030*/  FMUL.FTZ R90, R86, R39 ;  /* 0x00000027565a7220 */ /* 0x000fc40000410000 */
[C---:B------:R-:W-:Y:S01]  /*3040*/  FMUL.FTZ R86, R36.reuse, R105 ;  /* 0x0000006924567220 */ /* 0x040fe20000410000 */
[-C--:B------:R-:W-:Y:S01]  /*3050*/  FMUL.FTZ R36, R36, R102.reuse ;  /* 0x0000006624247220 */ /* 0x080fe20000410000 */
[C---:B------:R-:W-:Y:S01]  /*3060*/  FFMA.FTZ R103, R38.reuse, R39, -R103 ;  /* 0x0000002726677223 */ /* 0x040fe20000010867 */
[----:B------:R-:W-:Y:S01]  /*3070*/  FFMA.FTZ R90, R38, R91, R90 ;  /* 0x0000005b265a7223 */ /* 0x000fe2000001005a */
[C---:B------:R-:W-:Y:S01]  /*3080*/  FFMA.FTZ R86, R37.reuse, R102, -R86 ;  /* 0x0000006625567223 */ /* 0x040fe20000010856 */
[----:B------:R-:W-:Y:S01]  /*3090*/  FFMA.FTZ R37, R37, R105, R36 ;  /* 0x0000006925257223 */ /* 0x000fe20000010024 */
[----:B------:R-:W-:Y:S02]  /*30a0*/  F2FP.BF16.F32.PACK_AB R38, R87, R114 ;  /* 0x000000725726723e */ /* 0x000fe400000010ff */
[----:B------:R-:W-:Y:S02]  /*30b0*/  F2FP.BF16.F32.PACK_AB R39, R90, R103 ;  /* 0x000000675a27723e */ /* 0x000fe400000010ff */
[----:B------:R-:W-:Y:S01]  /*30c0*/  F2FP.BF16.F32.PACK_AB R36, R37, R86 ;  /* 0x000000562524723e */ /* 0x000fe200000010ff */
[----:B------:R-:W-:-:S07]  /*30d0*/  IMAD.MOV.U32 R37, RZ, RZ, R107 ;  /* 0x000000ffff257224 */ /* 0x000fce00078e006b */
.L_x_335:
[----:B------:R-:W-:Y:S05]  /*30e0*/  BSYNC B3 ;  /* 0x0000000000037941 */ /* 0x000fea0003800000 */
.L_x_334:
[----:B--2---:R1:W-:Y:S02]  /*30f0*/  STG.E.128 desc[UR56][R46.64], R36 ;  /* 0x000000242e007986 */ /* 0x0043e4000c101d38 */
.L_x_333:
[----:B------:R-:W-:Y:S05]  /*3100*/  BSYNC B2 ;  /* 0x0000000000027941 */ /* 0x000fea0003800000 */
.L_x_332:
[----:B------:R-:W-:Y:S05]  /*3110*/  @P2 BRA `(.L_x_331) ;  /* 0x0000000000d02947 */ /* 0x000fea0003800000 */
[----:B-1----:R1:W2:Y:S01]  /*3120*/  LDS.128 R36, [R85+0x12000] ;  /* 0x0120000055247984 */ /* 0x0022a20000000c00 */
[----:B------:R-:W-:Y:S01]  /*3130*/  IADD3 R87, R60, 0x10, RZ ;  /* 0x000000103c577810 */ /* 0x000fe20007ffe0ff */
[----:B------:R-:W-:Y:S03]  /*3140*/  BSSY B2, `(.L_x_336) ;  /* 0x0000030000027945 */ /* 0x000fe60003800000 */
[----:B------:R-:W-:-:S13]  /*3150*/  ISETP.GE.AND P4, PT, R87, R94, PT ;  /* 0x0000005e5700720c */ /* 0x000fda0003f86270 */
[----:B-1----:R-:W-:Y:S05]  /*3160*/  @P4 BRA `(.L_x_337) ;  /* 0x0000000000b44947 */ /* 0x002fea0003800000 */
[----:B------:R-:W-:Y:S02]  /*3170*/  SHF.R.U64 R86, R56, 0x10, R57 ;  /* 0x0000001038567819 */ /* 0x000fe40000001239 */
[--C-:B------:R-:W-:Y:S02]  /*3180*/  SHF.R.U64 R56, R58, 0x10, R59.reuse ;  /* 0x000000103a387819 */ /* 0x100fe4000000123b */
[----:B------:R-:W-:Y:S02]  /*3190*/  SHF.R.U32.HI R87, RZ, 0x10, R59 ;  /* 0x00000010ff577819 */ /* 0x000fe4000001163b */
[----:B------:R-:W-:Y:S01]  /*31a0*/  SHF.R.U32.HI R91, RZ, 0x10, R57 ;  /* 0x00000010ff5b7819 */ /* 0x000fe20000011639 */
[----:B--2---:R-:W-:Y:S01]  /*31b0*/  IMAD.U32 R57, R38, 0x10000, RZ ;  /* 0x0001000026397824 */ /* 0x004fe200078e00ff */
[----:B------:R-:W-:Y:S02]  /*31c0*/  PRMT R101, R101, 0x5410, R86 ;  /* 0x0000541065657816 */ /* 0x000fe40000000056 */
[----:B------:R-:W-:-:S02]  /*31d0*/  PRMT R99, R99, 0x5410, R56 ;  /* 0x0000541063637816 */ /* 0x000fc40000000038 */
[----:B------:R-:W-:Y:S02]  /*31e0*/  PRMT R98, R98, 0x5410, R87 ;  /* 0x0000541062627816 */ /* 0x000fe40000000057 */
[----:B------:R-:W-:Y:S02]  /*31f0*/  PRMT R100, R100, 0x5410, R91 ;  /* 0x0000541064647816 */ /* 0x000fe4000000005b */
[----:B------:R-:W-:Y:S01]  /*3200*/  LOP3.LUT R56, R37, 0xffff0000, RZ, 0xc0, !PT ;  /* 0xffff000025387812 */ /* 0x000fe200078ec0ff */
[----:B------:R-:W-:Y:S01]  /*3210*/  IMAD.U32 R91, R98, 0x10000, RZ ;  /* 0x00010000625b7824 */ /* 0x000fe200078e00ff */
[----:B------:R-:W-:Y:S01]  /*3220*/  LOP3.LUT R90, R99, 0xffff0000, RZ, 0xc0, !PT ;  /* 0xffff0000635a7812 */ /* 0x000fe200078ec0ff */
[----:B------:R-:W-:Y:S01]  /*3230*/  IMAD.U32 R87, R100, 0x10000, RZ ;  /* 0x0001000064577824 */ /* 0x000fe200078e00ff */
[----:B------:R-:W-:Y:S01]  /*3240*/  LOP3.LUT R86, R101, 0xffff0000, RZ, 0xc0, !PT ;  /* 0xffff000065567812 */ /* 0x000fe200078ec0ff */
[----:B------:R-:W-:Y:S01]  /*3250*/  IMAD.U32 R99, R99, 0x10000, RZ ;  /* 0x0001000063637824 */ /* 0x000fe200078e00ff */
[----:B------:R-:W-:Y:S01]  /*3260*/  LOP3.LUT R58, R38, 0xffff0000, RZ, 0xc0, !PT ;  /* 0xffff0000263a7812 */ /* 0x000fe200078ec0ff */
[C---:B------:R-:W-:Y:S01]  /*3270*/  IMAD.U32 R38, R39.reuse, 0x10000, RZ ;  /* 0x0001000027267824 */ /* 0x040fe200078e00ff */
[----:B------:R-:W-:Y:S01]  /*3280*/  LOP3.LUT R59, R39, 0xffff0000, RZ, 0xc0, !PT ;  /* 0xffff0000273b7812 */ /* 0x000fe200078ec0ff */
[----:B------:R-:W-:-:S02]  /*3290*/  IMAD.U32 R39, R37, 0x10000, RZ ;  /* 0x0001000025277824 */ /* 0x000fc400078e00ff */
[----:B------:R-:W-:Y:S01]  /*32a0*/  FMUL.FTZ R102, R56, R90 ;  /* 0x0000005a38667220 */ /* 0x000fe20000410000 */
[----:B------:R-:W-:Y:S02]  /*32b0*/  IMAD.U32 R37, R36, 0x10000, RZ ;  /* 0x0001000024257824 */ /* 0x000fe400078e00ff */
[-C--:B------:R-:W-:Y:S01]  /*32c0*/  FMUL.FTZ R103, R56, R86.reuse ;  /* 0x0000005638677220 */ /* 0x080fe20000410000 */
[----:B------:R-:W-:Y:S01]  /*32d0*/  LOP3.LUT R36, R36, 0xffff0000, RZ, 0xc0, !PT ;  /* 0xffff000024247812 */ /* 0x000fe200078ec0ff */
[----:B------:R-:W-:Y:S01]  /*32e0*/  FMUL.FTZ R56, R58, R91 ;  /* 0x0000005b3a387220 */ /* 0x000fe20000410000 */
[----:B------:R-:W-:Y:S01]  /*32f0*/  LOP3.LUT R98, R98, 0xffff0000, RZ, 0xc0, !PT ;  /* 0xffff000062627812 */ /* 0x000fe200078ec0ff */
[-C--:B------:R-:W-:Y:S01]  /*3300*/  FMUL.FTZ R58, R58, R87.reuse ;  /* 0x000000573a3a7220 */ /* 0x080fe20000410000 */
[----:B------:R-:W-:Y:S01]  /*3310*/  LOP3.LUT R100, R100, 0xffff0000, RZ, 0xc0, !PT ;  /* 0xffff000064647812 */ /* 0x000fe200078ec0ff */
[----:B------:R-:W-:Y:S01]  /*3320*/  FFMA.FTZ R102, R39, R86, -R102 ;  /* 0x0000005627667223 */ /* 0x000fe20000010866 */
[----:B------:R-:W-:Y:S01]  /*3330*/  SHF.L.U32 R101, R101, 0x10, RZ ;  /* 0x0000001065657819 */ /* 0x000fe200000006ff */
[----:B------:R-:W-:Y:S01]  /*3340*/  FFMA.FTZ R103, R39, R90, R103 ;  /* 0x0000005a27677223 */ /* 0x000fe20000010067 */
[----:B------:R-:W-:Y:S01]  /*3350*/  FFMA.FTZ R87, R57, R87, -R56 ;  /* 0x0000005739577223 */ /* 0x000fe20000010838 */
[C---:B------:R-:W-:Y:S01]  /*3360*/  FMUL.FTZ R39, R59.reuse, R98 ;  /* 0x000000623b277220 */ /* 0x040fe20000410000 */
[C---:B------:R-:W-:Y:S01]  /*3370*/  FMUL.FTZ R56, R36.reuse, R99 ;  /* 0x0000006324387220 */ /* 0x040fe20000410000 */
[-C--:B------:R-:W-:Y:S01]  /*3380*/  FMUL.FTZ R59, R59, R100.reuse ;  /* 0x000000643b3b7220 */ /* 0x080fe20000410000 */
[-C--:B------:R-:W-:Y:S01]  /*3390*/  FMUL.FTZ R36, R36, R101.reuse ;  /* 0x0000006524247220 */ /* 0x080fe20000410000 */
[C---:B------:R-:W-:Y:S01]  /*33a0*/  FFMA.FTZ R39, R38.reuse, R100, -R39 ;  /* 0x0000006426277223 */ /* 0x040fe20000010827 */
[C---:B------:R-:W-:Y:S01]  /*33b0*/  FFMA.FTZ R56, R37.reuse, R101, -R56 ;  /* 0x0000006525387223 */ /* 0x040fe20000010838 */
[----:B------:R-:W-:Y:S01]  /*33c0*/  FFMA.FTZ R38, R38, R98, R59 ;  /* 0x0000006226267223 */ /* 0x000fe2000001003b */
[----:B------:R-:W-:Y:S01]  /*33d0*/  FFMA.FTZ R37, R37, R99, R36 ;  /* 0x0000006325257223 */ /* 0x000fe20000010024 */
[----:B------:R-:W-:Y:S01]  /*33e0*/  FFMA.FTZ R58, R57, R91, R58 ;  /* 0x0000005b393a7223 */ /* 0x000fe2000001003a */
[----:B------:R-:W-:-:S02]  /*33f0*/  F2FP.BF16.F32.PACK_AB R102, R103, R102 ;  /* 0x000000666766723e */ /* 0x000fc400000010ff */
[----:B------:R-:W-:Y:S02]  /*3400*/  F2FP.BF16.F32.PACK_AB R39, R38, R39 ;  /* 0x000000272627723e */ /* 0x000fe400000010ff */
[----:B------:R-:W-:Y:S01]  /*3410*/  F2FP.BF16.F32.PACK_AB R36, R37, R56 ;  /* 0x000000382524723e */ /* 0x000fe200000010ff */
[----:B------:R-:W-:Y:S01]  /*3420*/  IMAD.MOV.U32 R37, RZ, RZ, R102 ;  /* 0x000000ffff257224 */ /* 0x000fe200078e0066 */
[----:B------:R-:W-:-:S07]  /*3430*/  F2FP.BF16.F32.PACK_AB R38, R58, R87 ;  /* 0x000000573a26723e */ /* 0x000fce00000010ff */
.L_x_337:
[----:B------:R-:W-:Y:S05]  /*3440*/  BSYNC B2 ;  /* 0x0000000000027941 */ /* 0x000fea0003800000 */
.L_x_336:
[----:B--2---:R2:W-:Y:S02]  /*3450*/  STG.E.128 desc[UR56][R46.64+0x40], R36 ;  /* 0x000040242e007986 */ /* 0x0045e4000c101d38 */
.L_x_331:
[----:B------:R-:W-:Y:S05]  /*3460*/  BSYNC B1 ;  /* 0x0000000000017941 */ /* 0x000fea0003800000 */
.L_x_330:
[----:B------:R-:W-:Y:S05]  /*3470*/  @P5 BRA `(.L_x_338) ;  /* 0x0000001c00e85947 */ /* 0x000fea0003800000 */
[----:B------:R-:W-:Y:S04]  /*3480*/  BSSY B1, `(.L_x_339) ;  /* 0x0000036000017945 */ /* 0x000fe80003800000 */
[----:B------:R-:W-:Y:S05]  /*3490*/  @P1 BRA `(.L_x_340) ;  /* 0x0000000000d01947 */ /* 0x000fea0003800000 */
[----:B-12---:R1:W2:Y:S01]  /*34a0*/  LDS.128 R36, [R89+0x15000] ;  /* 0x0150000059247984 */ /* 0x0062a20000000c00 */
[----:B------:R-:W-:Y:S01]  /*34b0*/  ISETP.GE.AND P4, PT, R60, R94, PT ;  /* 0x0000005e3c00720c */ /* 0x000fe20003f86270 */
[----:B------:R-:W-:-:S12]  /*34c0*/  BSSY B2, `(.L_x_341) ;  /* 0x0000030000027945 */ /* 0x000fd80003800000 */
[----:B-1----:R-:W-:Y:S05]  /*34d0*/  @P4 BRA `(.L_x_342) ;  /* 0x0000000000b84947 */ /* 0x002fea0003800000 */
[----:B------:R-:W-:Y:S01]  /*34e0*/  SHF.R.U64 R56, R50, 0x10, R51 ;  /* 0x0000001032387819 */ /* 0x000fe20000001233 */
[----:B--2---:R-:W-:Y:S01]  /*34f0*/  IMAD.U32 R46, R38, 0x10000, RZ ;  /* 0x00010000262e7824 */ /* 0x004fe200078e00ff */
[----:B------:R-:W-:Y:S01]  /*3500*/  SHF.R.U64 R57, R48, 0x10, R49 ;  /* 0x0000001030397819 */ /* 0x000fe20000001231 */
[----:B------:R-:W-:Y:S01]  /*3510*/  IMAD.U32 R48, R39, 0x10000, RZ ;  /* 0x0001000027307824 */ /* 0x000fe200078e00ff */
[----:B------:R-:W-:Y:S02]  /*3520*/  SHF.R.U32.HI R50, RZ, 0x10, R51 ;  /* 0x00000010ff327819 */ /* 0x000fe40000011633 */
[----:B------:R-:W-:Y:S02]  /*3530*/  SHF.R.U32.HI R58, RZ, 0x10, R49 ;  /* 0x00000010ff3a7819 */ /* 0x000fe40000011631 */
[----:B------:R-:W-:Y:S02]  /*3540*/  PRMT R95, R95, 0x5410, R56 ;  /* 0x000054105f5f7816 */ /* 0x000fe40000000038 */
[----:B------:R-:W-:-:S02]  /*3550*/  PRMT R92, R92, 0x5410, R57 ;  /* 0x000054105c5c7816 */ /* 0x000fc40000000039 */
[----:B------:R-:W-:Y:S02]  /*3560*/  PRMT R97, R97, 0x5410, R50 ;  /* 0x0000541061617816 */ /* 0x000fe40000000032 */
[----:B------:R-:W-:Y:S02]  /*3570*/  LOP3.LUT R49, R39, 0xffff0000, RZ, 0xc0, !PT ;  /* 0xffff000027317812 */ /* 0x000fe400078ec0ff */
[----:B------:R-:W-:Y:S01]  /*3580*/  PRMT R93, R93, 0x5410, R58 ;  /* 0x000054105d5d7816 */ /* 0x000fe2000000003a */
[----:B------:R-:W-:Y:S01]  /*3590*/  IMAD.U32 R57, R97, 0x10000, RZ ;  /* 0x0001000061397824 */ /* 0x000fe200078e00ff */
[----:B------:R-:W-:Y:S02]  /*35a0*/  LOP3.LUT R39, R37, 0xffff0000, RZ, 0xc0, !PT ;  /* 0xffff000025277812 */ /* 0x000fe400078ec0ff */
[----:B------:R-:W-:Y:S01]  /*35b0*/  LOP3.LUT R56, R95, 0xffff0000, RZ, 0xc0, !PT ;  /* 0xffff00005f387812 */ /* 0x000fe200078ec0ff */
[----:B------:R-:W-:Y:S01]  /*35c0*/  IMAD.U32 R51, R93, 0x10000, RZ ;  /* 0x000100005d337824 */ /* 0x000fe200078e00ff */
[C---:B------:R-:W-:Y:S01]  /*35d0*/  LOP3.LUT R50, R92.reuse, 0xffff0000, RZ, 0xc0, !PT ;  /* 0xffff00005c327812 */ /* 0x040fe200078ec0ff */
[----:B------:R-:W-:Y:S01]  /*35e0*/  IMAD.U32 R92, R92, 0x10000, RZ ;  /* 0x000100005c5c7824 */ /* 0x000fe200078e00ff */
[----:B------:R-:W-:Y:S01]  /*35f0*/  LOP3.LUT R47, R38, 0xffff0000, RZ, 0xc0, !PT ;  /* 0xffff0000262f7812 */ /* 0x000fe200078ec0ff */
[----:B------:R-:W-:-:S02]  /*3600*/  IMAD.U32 R38, R37, 0x10000, RZ ;  /* 0x0001000025267824 */ /* 0x000fc400078e00ff */
[C---:B------:R-:W-:Y:S01]  /*3610*/  FMUL.FTZ R59, R39.reuse, R56 ;  /* 0x00000038273b7220 */ /* 0x040fe20000410000 */
[C---:B------:R-:W-:Y:S02]  /*3620*/  IMAD.U32 R37, R36.reuse, 0x10000, RZ ;  /* 0x0001000024257824 */ /* 0x040fe400078e00ff */
[-C--:B------:R-:W-:Y:S01]  /*3630*/  FMUL.FTZ R39, R39, R50.reuse ;  /* 0x0000003227277220 */ /* 0x080fe20000410000 */
[----:B------:R-:W-:Y:S01]  /*3640*/  LOP3.LUT R36, R36, 0xffff0000, RZ, 0xc0, !PT ;  /* 0xffff000024247812 */ /* 0x000fe200078ec0ff */
[----:B------:R-:W-:Y:S01]  /*3650*/  FMUL.FTZ R87, R47, R57 ;  /* 0x000000392f577220 */ /* 0x000fe20000410000 */
[----:B------:R-:W-:Y:S01]  /*3660*/  SHF.L.U32 R95, R95, 0x10, RZ ;  /* 0x000000105f5f7819 */ /* 0x000fe200000006ff */
[-C--:B------:R-:W-:Y:S01]  /*3670*/  FMUL.FTZ R47, R47, R51.reuse ;  /* 0x000000332f2f7220 */ /* 0x080fe20000410000 */
[----:B------:R-:W-:Y:S01]  /*3680*/  LOP3.LUT R97, R97, 0xffff0000, RZ, 0xc0, !PT ;  /* 0xffff000061617812 */ /* 0x000fe200078ec0ff */
[C---:B------:R-:W-:Y:S01]  /*3690*/  FFMA.FTZ R59, R38.reuse, R50, -R59 ;  /* 0x00000032263b7223 */ /* 0x040fe2000001083b */
[----:B------:R-:W-:Y:S01]  /*36a0*/  LOP3.LUT R93, R93, 0xffff0000, RZ, 0xc0, !PT ;  /* 0xffff00005d5d7812 */ /* 0x000fe200078ec0ff */
[----:B------:R-:W-:Y:S01]  /*36b0*/  FFMA.FTZ R56, R38, R56, R39 ;  /* 0x0000003826387223 */ /* 0x000fe20000010027 */
[----:B------:R-:W-:Y:S01]  /*36c0*/  FFMA.FTZ R87, R46, R51, -R87 ;  /* 0x000000332e577223 */ /* 0x000fe20000010857 */
[----:B------:R-:W-:Y:S01]  /*36d0*/  FMUL.FTZ R38, R36, R95 ;  /* 0x0000005f24267220 */ /* 0x000fe20000410000 */
[----:B------:R-:W-:Y:S01]  /*36e0*/  FFMA.FTZ R46, R46, R57, R47 ;  /* 0x000000392e2e7223 */ /* 0x000fe2000001002f */
[-C--:B------:R-:W-:Y:S01]  /*36f0*/  FMUL.FTZ R36, R36, R92.reuse ;  /* 0x0000005c24247220 */ /* 0x080fe20000410000 */
[C---:B------:R-:W-:Y:S01]  /*3700*/  FMUL.FTZ R39, R49.reuse, R97 ;  /* 0x0000006131277220 */ /* 0x040fe20000410000 */
[----:B------:R-:W-:Y:S01]  /*3710*/  FMUL.FTZ R50, R49, R93 ;  /* 0x0000005d31327220 */ /* 0x000fe20000410000 */
[C---:B------:R-:W-:Y:S01]  /*3720*/  FFMA.FTZ R38, R37.reuse, R92, -R38 ;  /* 0x0000005c25267223 */ /* 0x040fe20000010826 */
[----:B------:R-:W-:Y:S01]  /*3730*/  FFMA.FTZ R37, R37, R95, R36 ;  /* 0x0000005f25257223 */ /* 0x000fe20000010024 */
[C---:B------:R-:W-:Y:S01]  /*3740*/  FFMA.FTZ R39, R48.reuse, R93, -R39 ;  /* 0x0000005d30277223 */ /* 0x040fe20000010827 */
[----:B------:R-:W-:Y:S01]  /*3750*/  FFMA.FTZ R50, R48, R97, R50 ;  /* 0x0000006130327223 */ /* 0x000fe20000010032 */
[----:B------:R-:W-:-:S02]  /*3760*/  F2FP.BF16.F32.PACK_AB R56, R56, R59 ;  /* 0x0000003b3838723e */ /* 0x000fc400000010ff */
[----:B------:R-:W-:Y:S02]  /*3770*/  F2FP.BF16.F32.PACK_AB R46, R46, R87 ;  /* 0x000000572e2e723e */ /* 0x000fe400000010ff */
[----:B------:R-:W-:Y:S01]  /*3780*/  F2FP.BF16.F32.PACK_AB R36, R37, R38 ;  /* 0x000000262524723e */ /* 0x000fe200000010ff */
[----:B------:R-:W-:Y:S01]  /*3790*/  IMAD.MOV.U32 R37, RZ, RZ, R56 ;  /* 0x000000ffff257224 */ /* 0x000fe200078e0038 */
[----:B------:R-:W-:Y:S01]  /*37a0*/  F2FP.BF16.F32.PACK_AB R39, R50, R39 ;  /* 0x000000273227723e */ /* 0x000fe200000010ff */
[----:B------:R-:W-:-:S07]  /*37b0*/  IMAD.MOV.U32 R38, RZ, RZ, R46 ;  /* 0x000000ffff267224 */ /* 0x000fce00078e002e */
.L_x_342:
[----:B------:R-:W-:Y:S05]  /*37c0*/  BSYNC B2 ;  /* 0x0000000000027941 */ /* 0x000fea0003800000 */
.L_x_341:
[----:B--2---:R3:W-:Y:S02]  /*37d0*/  STG.E.128 desc[UR56][R44.64], R36 ;  /* 0x000000242c007986 */ /* 0x0047e4000c101d38 */
.L_x_340:
[----:B------:R-:W-:Y:S05]  /*37e0*/  BSYNC B1 ;  /* 0x0000000000017941 */ /* 0x000fea0003800000 */
.L_x_339:
[----:B------:R-:W-:Y:S05]  /*37f0*/  @P2 BRA `(.L_x_338) ;  /* 0x0000001c00082947 */ /* 0x000fea0003800000 */
[----:B-123--:R1:W2:Y:S01]  /*3800*/  LDS.128 R36, [R85+0x15000] ;  /* 0x0150000055247984 */ /* 0x00e2a20000000c00 */
[----:B------:R-:W-:Y:S01]  /*3810*/  VIADD R47, R60, 0x10 ;  /* 0x000000103c2f7836 */ /* 0x000fe20000000000 */
[----:B------:R-:W-:Y:S04]  /*3820*/  BSSY B1, `(.L_x_343) ;  /* 0x0000031000017945 */ /* 0x000fe80003800000 */
[----:B------:R-:W-:-:S13]  /*3830*/  ISETP.GE.AND P4, PT, R47, R94, PT ;  /* 0x0000005e2f00720c */ /* 0x000fda0003f86270 */
[----:B-1----:R-:W-:Y:S05]  /*3840*/  @P4 BRA `(.L_x_344) ;  /* 0x0000000000b84947 */ /* 0x002fea0003800000 */
[----:B------:R-:W-:Y:S02]  /*3850*/  SHF.R.U32.HI R46, RZ, 0x10, R43 ;  /* 0x00000010ff2e7819 */ /* 0x000fe4000001162b */
[----:B------:R-:W-:Y:S02]  /*3860*/  SHF.R.U32.HI R48, RZ, 0x10, R41 ;  /* 0x00000010ff307819 */ /* 0x000fe40000011629 */
[----:B------:R-:W-:Y:S01]  /*3870*/  SHF.R.U64 R47, R42, 0x10, R43 ;  /* 0x000000102a2f7819 */ /* 0x000fe2000000122b */
[----:B--2---:R-:W-:Y:S01]  /*3880*/  IMAD.U32 R42, R39, 0x10000, RZ ;  /* 0x00010000272a7824 */ /* 0x004fe200078e00ff */
[----:B------:R-:W-:Y:S01]  /*3890*/  SHF.R.U64 R49, R40, 0x10, R41 ;  /* 0x0000001028317819 */ /* 0x000fe20000001229 */
[----:B------:R-:W-:Y:S01]  /*38a0*/  IMAD.U32 R40, R38, 0x10000, RZ ;  /* 0x0001000026287824 */ /* 0x000fe200078e00ff */
[----:B------:R-:W-:Y:S02]  /*38b0*/  PRMT R55, R55, 0x5410, R46 ;  /* 0x0000541037377816 */ /* 0x000fe4000000002e */
[----:B------:R-:W-:-:S02]  /*38c0*/  PRMT R53, R53, 0x5410, R48 ;  /* 0x0000541035357816 */ /* 0x000fc40000000030 */
[----:B------:R-:W-:Y:S02]  /*38d0*/  PRMT R54, R54, 0x5410, R47 ;  /* 0x0000541036367816 */ /* 0x000fe4000000002f */
[----:B------:R-:W-:Y:S01]  /*38e0*/  LOP3.LUT R41, R38, 0xffff0000, RZ, 0xc0, !PT ;  /* 0xffff000026297812 */ /* 0x000fe200078ec0ff */
[----:B------:R-:W-:Y:S01]  /*38f0*/  IMAD.U32 R47, R53, 0x10000, RZ ;  /* 0x00010000352f7824 */ /* 0x000fe200078e00ff */
[----:B------:R-:W-:Y:S01]  /*3900*/  LOP3.LUT R43, R39, 0xffff0000, RZ, 0xc0, !PT ;  /* 0xffff0000272b7812 */ /* 0x000fe200078ec0ff */
[----:B------:R-:W-:Y:S01]  /*3910*/  IMAD.U32 R38, R37, 0x10000, RZ ;  /* 0x0001000025267824 */ /* 0x000fe200078e00ff */
[----:B------:R-:W-:Y:S01]  /*3920*/  PRMT R52, R52, 0x5410, R49 ;  /* 0x0000541034347816 */ /* 0x000fe20000000031 */
[----:B------:R-:W-:Y:S01]  /*3930*/  IMAD.U32 R49, R55, 0x10000, RZ ;  /* 0x0001000037317824 */ /* 0x000fe200078e00ff */
[----:B------:R-:W-:Y:S02]  /*3940*/  LOP3.LUT R39, R37, 0xffff0000, RZ, 0xc0, !PT ;  /* 0xffff000025277812 */ /* 0x000fe400078ec0ff */
[----:B------:R-:W-:Y:S01]  /*3950*/  LOP3.LUT R48, R54, 0xffff0000, RZ, 0xc0, !PT ;  /* 0xffff000036307812 */ /* 0x000fe200078ec0ff */
[C---:B------:R-:W-:Y:S01]  /*3960*/  FMUL.FTZ R57, R41.reuse, R49 ;  /* 0x0000003129397220 */ /* 0x040fe20000410000 */
[----:B------:R-:W-:Y:S01]  /*3970*/  LOP3.LUT R46, R52, 0xffff0000, RZ, 0xc0, !PT ;  /* 0xffff0000342e7812 */ /* 0x000fe200078ec0ff */
[-C--:B------:R-:W-:Y:S01]  /*3980*/  FMUL.FTZ R41, R41, R47.reuse ;  /* 0x0000002f29297220 */ /* 0x080fe20000410000 */
[----:B------:R-:W-:Y:S01]  /*3990*/  LOP3.LUT R55, R55, 0xffff0000, RZ, 0xc0, !PT ;  /* 0xffff000037377812 */ /* 0x000fe200078ec0ff */
[----:B------:R-:W-:Y:S01]  /*39a0*/  FMUL.FTZ R51, R39, R48 ;  /* 0x0000003027337220 */ /* 0x000fe20000410000 */
[----:B------:R-:W-:Y:S01]  /*39b0*/  LOP3.LUT R53, R53, 0xffff0000, RZ, 0xc0, !PT ;  /* 0xffff000035357812 */ /* 0x000fe200078ec0ff */
[----:B------:R-:W-:Y:S01]  /*39c0*/  FFMA.FTZ R57, R40, R47, -R57 ;  /* 0x0000002f28397223 */ /* 0x000fe20000010839 */
[C---:B------:R-:W-:Y:S01]  /*39d0*/  SHF.L.U32 R37, R36.reuse, 0x10, RZ ;  /* 0x0000001024257819 */ /* 0x040fe200000006ff */
[-C--:B------:R-:W-:Y:S01]  /*39e0*/  FMUL.FTZ R39, R39, R46.reuse ;  /* 0x0000002e27277220 */ /* 0x080fe20000410000 */
[----:B------:R-:W-:Y:S01]  /*39f0*/  LOP3.LUT R36, R36, 0xffff0000, RZ, 0xc0, !PT ;  /* 0xffff000024247812 */ /* 0x000fe200078ec0ff */
[----:B------:R-:W-:Y:S01]  /*3a00*/  FFMA.FTZ R51, R38, R46, -R51 ;  /* 0x0000002e26337223 */ /* 0x000fe20000010833 */
[----:B------:R-:W-:Y:S01]  /*3a10*/  FFMA.FTZ R40, R40, R49, R41 ;  /* 0x0000003128287223 */ /* 0x000fe20000010029 */
[----:B------:R-:W-:-:S02]  /*3a20*/  IMAD.U32 R54, R54, 0x10000, RZ ;  /* 0x0001000036367824 */ /* 0x000fc400078e00ff */
[C---:B------:R-:W-:Y:S01]  /*3a30*/  FMUL.FTZ R41, R43.reuse, R55 ;  /* 0x000000372b297220 */ /* 0x040fe20000410000 */
[----:B------:R-:W-:Y:S02]  /*3a40*/  IMAD.U32 R52, R52, 0x10000, RZ ;  /* 0x0001000034347824 */ /* 0x000fe400078e00ff */
[-C--:B------:R-:W-:Y:S01]  /*3a50*/  FMUL.FTZ R46, R43, R53.reuse ;  /* 0x000000352b2e7220 */ /* 0x080fe20000410000 */
[----:B------:R-:W-:Y:S01]  /*3a60*/  FFMA.FTZ R48, R38, R48, R39 ;  /* 0x0000003026307223 */ /* 0x000fe20000010027 */
[C---:B------:R-:W-:Y:S01]  /*3a70*/  FMUL.FTZ R38, R36.reuse, R54 ;  /* 0x0000003624267220 */ /* 0x040fe20000410000 */
[-C--:B------:R-:W-:Y:S01]  /*3a80*/  FMUL.FTZ R39, R36, R52.reuse ;  /* 0x0000003424277220 */ /* 0x080fe20000410000 */
        /* <DEDUP_REMOVED lines=10> */
.L_x_344:
[----:B------:R-:W-:Y:S05]  /*3b30*/  BSYNC B1 ;  /* 0x0000000000017941 */ /* 0x000fea0003800000 */
.L_x_343:
[----:B--2---:R1:W-:Y:S01]  /*3b40*/  STG.E.128 desc[UR56][R44.64+0x40], R36 ;  /* 0x000040242c007986 */ /* 0x0043e2000c101d38 */
[----:B------:R-:W-:Y:S05]  /*3b50*/  BRA `(.L_x_338) ;  /* 0x0000001800307947 */ /* 0x000fea0003800000 */
.L_x_322:
[C---:B------:R-:W-:Y:S02]  /*3b60*/  ISETP.GE.AND P3, PT, R18.reuse, R88, PT ;  /* 0x000000581200720c */ /* 0x040fe40003f66270 */
[----:B0-----:R-:W-:Y:S02]  /*3b70*/  CS2R R42, SRZ ;  /* 0x00000000002a7805 */ /* 0x001fe4000001ff00 */
[----:B------:R-:W-:Y:S01]  /*3b80*/  CS2R R40, SRZ ;  /* 0x0000000000287805 */ /* 0x000fe2000001ff00 */
[----:B------:R-:W-:Y:S01]  /*3b90*/  VIADD R48, R18, 0x60 ;  /* 0x0000006012307836 */ /* 0x000fe20000000000 */
[----:B------:R-:W-:-:S13]  /*3ba0*/  ISETP.GE.OR P3, PT, R16, R94, P3 ;  /* 0x0000005e1000720c */ /* 0x000fda0001f66670 */
[----:B------:R-:W0:Y:S01]  /*3bb0*/  @!P3 LDC.64 R44, c[0x0][0x3c8] ;  /* 0x0000f200ff2cbb82 */ /* 0x000e220000000a00 */
[----:B------:R-:W-:-:S05]  /*3bc0*/  @!P3 IADD3 R38, P4, R20, R54, RZ ;  /* 0x000000361426b210 */ /* 0x000fca0007f9e0ff */
[----:B------:R-:W-:Y:S01]  /*3bd0*/  @!P3 IMAD.X R39, R95, 0x1, R70, P4 ;  /* 0x000000015f27b824 */ /* 0x000fe200020e0646 */
[----:B------:R-:W-:Y:S01]  /*3be0*/  @!P3 IADD3 R36, P4, R10, R52, RZ ;  /* 0x000000340a24b210 */ /* 0x000fe20007f9e0ff */
[----:B------:R-:W1:Y:S03]  /*3bf0*/  @!P3 LDC.64 R46, c[0x0][0x3e0] ;  /* 0x0000f800ff2ebb82 */ /* 0x000e660000000a00 */
[----:B------:R-:W-:Y:S02]  /*3c00*/  @!P3 IADD3.X R37, R84, R69, RZ, P4, !PT ;  /* 0x000000455425b210 */ /* 0x000fe400027fe4ff */
[----:B0-----:R-:W-:-:S04]  /*3c10*/  @!P3 LEA R44, P4, R38, R44, 0x1 ;  /* 0x0000002c262cb211 */ /* 0x001fc800078808ff */
[----:B------:R-:W-:Y:S02]  /*3c20*/  @!P3 LEA.HI.X R45, R38, R45, R39, 0x1, P4 ;  /* 0x0000002d262db211 */ /* 0x000fe400020f0c27 */
[----:B------:R-:W-:Y:S02]  /*3c30*/  CS2R R38, SRZ ;  /* 0x0000000000267805 */ /* 0x000fe4000001ff00 */
[----:B-1----:R-:W-:-:S04]  /*3c40*/  @!P3 LEA R46, P4, R36, R46, 0x1 ;  /* 0x0000002e242eb211 */ /* 0x002fc800078808ff */
[----:B------:R-:W-:Y:S02]  /*3c50*/  @!P3 LEA.HI.X R47, R36, R47, R37, 0x1, P4 ;  /* 0x0000002f242fb211 */ /* 0x000fe400020f0c25 */
[----:B------:R-:W-:-:S03]  /*3c60*/  CS2R R36, SRZ ;  /* 0x0000000000247805 */ /* 0x000fc6000001ff00 */
[----:B------:R0:W5:Y:S04]  /*3c70*/  @!P3 LDG.E.128 R40, desc[UR56][R46.64] ;  /* 0x000000382e28b981 */ /* 0x000168000c1e1d00 */
[----:B------:R1:W5:Y:S01]  /*3c80*/  @!P3 LDG.E.128 R36, desc[UR56][R44.64] ;  /* 0x000000382c24b981 */ /* 0x000362000c1e1d00 */
[----:B------:R-:W-:-:S04]  /*3c90*/  ISETP.GE.AND P3, PT, R48, R88, PT ;  /* 0x000000583000720c */ /* 0x000fc80003f66270 */
[CC--:B------:R-:W-:Y:S01]  /*3ca0*/  ISETP.GE.OR P3, PT, R16.reuse, R94.reuse, P3 ;  /* 0x0000005e1000720c */ /* 0x0c0fe20001f66670 */
[----:B------:R-:W-:Y:S01]  /*3cb0*/  BSSY B1, `(.L_x_345) ;  /* 0x000001b000017945 */ /* 0x000fe20003800000 */
[----:B0-----:R-:W-:Y:S02]  /*3cc0*/  CS2R R46, SRZ ;  /* 0x00000000002e7805 */ /* 0x001fe4000001ff00 */
[----:B------:R-:W-:Y:S02]  /*3cd0*/  CS2R R50, SRZ ;  /* 0x0000000000327805 */ /* 0x000fe4000001ff00 */
[----:B------:R-:W-:Y:S02]  /*3ce0*/  CS2R R48, SRZ ;  /* 0x0000000000307805 */ /* 0x000fe4000001ff00 */
[----:B-1----:R-:W-:Y:S02]  /*3cf0*/  CS2R R44, SRZ ;  /* 0x00000000002c7805 */ /* 0x002fe4000001ff00 */
[----:B------:R-:W-:-:S03]  /*3d00*/  ISETP.GE.AND P4, PT, R16, R94, PT ;  /* 0x0000005e1000720c */ /* 0x000fc60003f86270 */
[----:B------:R-:W-:Y:S10]  /*3d10*/  @P3 BRA `(.L_x_346) ;  /* 0x0000000000503947 */ /* 0x000ff40003800000 */
[----:B------:R-:W0:Y:S01]  /*3d20*/  LDC.64 R44, c[0x0][0x3d8] ;  /* 0x0000f600ff2c7b82 */ /* 0x000e220000000a00 */
[----:B------:R-:W-:Y:S01]  /*3d30*/  IMAD.MOV.U32 R55, RZ, RZ, R95 ;  /* 0x000000ffff377224 */ /* 0x000fe200078e005f */
[----:B------:R-:W-:Y:S01]  /*3d40*/  ULDC.64 UR4, c[0x0][0x3c8] ;  /* 0x0000f20000047ab9 */ /* 0x000fe20000000a00 */
[----:B------:R-:W-:Y:S02]  /*3d50*/  IMAD.MOV.U32 R53, RZ, RZ, R84 ;  /* 0x000000ffff357224 */ /* 0x000fe400078e0054 */
        /* <DEDUP_REMOVED lines=14> */
[----:B------:R-:W5:Y:S04]  /*3e40*/  LDG.E.128 R44, desc[UR56][R44.64] ;  /* 0x000000382c2c7981 */ /* 0x000f68000c1e1d00 */
[----:B------:R-:W5:Y:S03]  /*3e50*/  LDG.E.128 R48, desc[UR56][R48.64] ;  /* 0x0000003830307981 */ /* 0x000f66000c1e1d00 */
.L_x_346:
[----:B------:R-:W-:Y:S05]  /*3e60*/  BSYNC B1 ;  /* 0x0000000000017941 */ /* 0x000fea0003800000 */
.L_x_345:
[----:B------:R-:W2:Y:S01]  /*3e70*/  LDL R56, [R1+0x14] ;  /* 0x0000140001387983 */ /* 0x000ea20000100800 */
[----:B-----5:R-:W-:Y:S02]  /*3e80*/  IMAD.MOV.U32 R53, RZ, RZ, R47 ;  /* 0x000000ffff357224 */ /* 0x020fe400078e002f */
[----:B------:R-:W-:Y:S02]  /*3e90*/  IMAD.MOV.U32 R54, RZ, RZ, R44 ;  /* 0x000000ffff367224 */ /* 0x000fe400078e002c */
        /* <DEDUP_REMOVED lines=9> */
[----:B------:R-:W-:-:S02]  /*3f30*/  MOV R52, R50 ;  /* 0x0000003200347202 */ /* 0x000fc40000000f00 */
        /* <DEDUP_REMOVED lines=15> */
[----:B------:R-:W-:Y:S02]  /*4030*/  MOV R52, R42 ;  /* 0x0000002a00347202 */ /* 0x000fe40000000f00 */
[----:B------:R-:W-:Y:S02]  /*4040*/  PRMT R108, R108, 0x5410, R53 ;  /* 0x000054106c6c7816 */ /* 0x000fe40000000035 */
[----:B------:R-:W-:Y:S02]  /*4050*/  PRMT R107, R107, 0x5410, R52 ;  /* 0x000054106b6b7816 */ /* 0x000fe40000000034 */
[----:B------:R-:W-:Y:S02]  /*4060*/  PRMT R119, R54, 0x7610, R119 ;  /* 0x0000761036777816 */ /* 0x000fe40000000077 */
[----:B------:R-:W-:Y:S02]  /*4070*/  PRMT R123, R55, 0x7610, R123 ;  /* 0x00007610377b7816 */ /* 0x000fe4000000007b */
[----:B--2---:R-:W-:-:S13]  /*4080*/  ISETP.NE.AND P3, PT, R56, 0x3, PT ;  /* 0x000000033800780c */ /* 0x004fda0003f65270 */
[----:B------:R-:W-:Y:S05]  /*4090*/  @!P3 BRA `(.L_x_347) ;  /* 0x000000000004b947 */ /* 0x000fea0003800000 */
[----:B------:R-:W-:Y:S01]  /*40a0*/  BPT.TRAP 0x1 ;  /* 0x000000040000795c */ /* 0x000fe20000300000 */
.L_x_347:
[----:B------:R-:W-:Y:S01]  /*40b0*/  IMAD R84, R19, 0x8, R2 ;  /* 0x0000000813547824 */ /* 0x000fe200078e0202 */
[----:B------:R-:W-:Y:S01]  /*40c0*/  SHF.L.U32 R96, R23, 0x1f, RZ ;  /* 0x0000001f17607819 */ /* 0x000fe200000006ff */
[----:B------:R-:W0:Y:S01]  /*40d0*/  LDC R98, c[0x0][0x2e4] ;  /* 0x0000b900ff627b82 */ /* 0x000e220000000800 */
[----:B------:R-:W-:Y:S02]  /*40e0*/  BSSY B1, `(.L_x_348) ;  /* 0x0000004000017945 */ /* 0x000fe40003800000 */
[----:B------:R-:W1:Y:S01]  /*40f0*/  SYNCS.PHASECHK.TRANS64.TRYWAIT P5, [R84+URZ+0x30890], R96 ;  /* 0x03089060540075a7 */ /* 0x000e6200080a017f */
[----:B0-----:R-:W-:Y:S01]  /*4100*/  IMAD.IADD R100, R98, 0x1, -R75 ;  /* 0x0000000162647824 */ /* 0x001fe200078e0a4b */
[----:B-1----:R-:W-:Y:S06]  /*4110*/  @!P5 BRA `(.L_x_349) ;  /* 0x0000012800f8d947 */ /* 0x002fec0003800000 */
.L_x_547:
[----:B------:R-:W-:Y:S05]  /*4120*/  BSYNC B1 ;  /* 0x0000000000017941 */ /* 0x000fea0003800000 */
.L_x_348:
[----:B------:R-:W-:Y:S01]  /*4130*/  ISETP.GE.OR P5, PT, R18, R88, P1 ;  /* 0x000000581200720c */ /* 0x000fe20000fa6670 */
[----:B------:R-:W-:-:S12]  /*4140*/  BSSY B1, `(.L_x_350) ;  /* 0x0000088000017945 */ /* 0x000fd80003800000 */
[----:B------:R-:W-:Y:S05]  /*4150*/  @P5 BRA `(.L_x_351) ;  /* 0x0000000800185947 */ /* 0x000fea0003800000 */
[----:B------:R-:W1:Y:S01]  /*4160*/  S2R R54, SR_TID.X ;  /* 0x0000000000367919 */ /* 0x000e620000002100 */
[----:B------:R-:W-:Y:S01]  /*4170*/  SHF.R.S32.HI R52, RZ, 0x1f, R18 ;  /* 0x0000001fff347819 */ /* 0x000fe20000011412 */
[-C--:B------:R-:W-:Y:S01]  /*4180*/  IMAD.WIDE.U32 R94, R18, R92.reuse, R90 ;  /* 0x0000005c125e7225 */ /* 0x080fe200078e005a */
[----:B------:R-:W-:Y:S03]  /*4190*/  BSSY B2, `(.L_x_352) ;  /* 0x0000076000027945 */ /* 0x000fe60003800000 */
[----:B------:R-:W-:Y:S01]  /*41a0*/  IMAD R52, R52, R92, RZ ;  /* 0x0000005c34347224 */ /* 0x000fe200078e02ff */
[----:B------:R-:W-:-:S03]  /*41b0*/  IADD3 R97, P5, P6, R62, R94, R67 ;  /* 0x0000005e3e617210 */ /* 0x000fc60007ebe043 */
[----:B------:R-:W-:Y:S01]  /*41c0*/  IMAD R53, R18, R93, R52 ;  /* 0x0000005d12357224 */ /* 0x000fe200078e0234 */
[----:B------:R-:W-:-:S03]  /*41d0*/  SEL R52, R75, R100, !P0 ;  /* 0x000000644b347207 */ /* 0x000fc60004000000 */
[----:B------:R-:W-:Y:S01]  /*41e0*/  IMAD.IADD R104, R53, 0x1, R95 ;  /* 0x0000000135687824 */ /* 0x000fe200078e025f */
[----:B------:R-:W-:-:S04]  /*41f0*/  SHF.R.S32.HI R53, RZ, 0x1f, R52 ;  /* 0x0000001fff357819 */ /* 0x000fc80000011434 */
[----:B------:R-:W-:Y:S02]  /*4200*/  LEA.HI R53, R53, R52, RZ, 0x4 ;  /* 0x0000003435357211 */ /* 0x000fe400078f20ff */
[----:B------:R-:W-:Y:S02]  /*4210*/  IADD3.X R102, R83, R104, R66, P5, P6 ;  /* 0x0000006853667210 */ /* 0x000fe40002fec442 */
[----:B------:R-:W-:-:S04]  /*4220*/  LEA.HI.SX32 R53, R53, R68, 0x1c ;  /* 0x0000004435357211 */ /* 0x000fc800078fe2ff */
[----:B------:R-:W-:Y:S01]  /*4230*/  SHF.L.U32 R99, R53, 0x3, RZ ;  /* 0x0000000335637819 */ /* 0x000fe200000006ff */
[----:B------:R-:W-:-:S03]  /*4240*/  IMAD R53, R19, 0x3000, R65 ;  /* 0x0000300013357824 */ /* 0x000fc600078e0241 */
[----:B------:R-:W-:Y:S01]  /*4250*/  LOP3.LUT R52, R80, 0x38, R99, 0xf8, !PT ;  /* 0x0000003850347812 */ /* 0x000fe200078ef863 */
[----:B-1----:R-:W-:Y:S02]  /*4260*/  VIADD R55, R54, 0xffffff80 ;  /* 0xffffff8036377836 */ /* 0x002fe40000000000 */
[----:B------:R-:W-:Y:S01]  /*4270*/  IMAD R53, R53, 0x2, R2 ;  /* 0x0000000235357824 */ /* 0x000fe200078e0202 */
[----:B------:R-:W-:Y:S02]  /*4280*/  LOP3.LUT R52, R52, R77, RZ, 0x3c, !PT ;  /* 0x0000004d34347212 */ /* 0x000fe400078e3cff */
[----:B------:R-:W-:-:S04]  /*4290*/  SHF.R.S32.HI R54, RZ, 0x1f, R55 ;  /* 0x0000001fff367819 */ /* 0x000fc80000011437 */
[----:B------:R-:W-:-:S04]  /*42a0*/  LEA.HI R54, R54, R55, RZ, 0x5 ;  /* 0x0000003736367211 */ /* 0x000fc800078f28ff */
[----:B------:R-:W-:-:S05]  /*42b0*/  SHF.R.S32.HI R54, RZ, 0x5, R54 ;  /* 0x00000005ff367819 */ /* 0x000fca0000011436 */
[----:B------:R-:W-:-:S04]  /*42c0*/  IMAD R52, R54, 0x200, R52 ;  /* 0x0000020036347824 */ /* 0x000fc800078e0234 */
[----:B------:R-:W-:-:S04]  /*42d0*/  IMAD R55, R19, 0x3000, R52 ;  /* 0x0000300013377824 */ /* 0x000fc800078e0234 */
[----:B------:R-:W-:Y:S02]  /*42e0*/  IMAD R56, R55, 0x2, R2 ;  /* 0x0000000237387824 */ /* 0x000fe400078e0202 */
[----:B------:R-:W1:Y:S04]  /*42f0*/  LDS.128 R52, [R53+0x12400] ;  /* 0x0124000035347984 */ /* 0x000e680000000c00 */
[----:B------:R-:W2:Y:S01]  /*4300*/  LDS.128 R56, [R56+0x12400] ;  /* 0x0124000038387984 */ /* 0x000ea20000000c00 */
[----:B------:R-:W-:Y:S05]  /*4310*/  @P4 BRA `(.L_x_353) ;  /* 0x0000000400744947 */ /* 0x000fea0003800000 */
[--C-:B------:R-:W-:Y:S01]  /*4320*/  SHF.R.U64 R38, R38, 0x10, R39.reuse ;  /* 0x0000001026267819 */ /* 0x100fe20000001227 */
[----:B--2---:R-:W-:Y:S01]  /*4330*/  IMAD.U32 R105, R57, 0x10000, RZ ;  /* 0x0001000039697824 */ /* 0x004fe200078e00ff */
[----:B------:R-:W-:Y:S01]  /*4340*/  SHF.R.U32.HI R101, RZ, 0x10, R39 ;  /* 0x00000010ff657819 */ /* 0x000fe20000011627 */
[----:B-1----:R-:W-:Y:S01]  /*4350*/  IMAD.U32 R103, R53, 0x10000, RZ ;  /* 0x0001000035677824 */ /* 0x002fe200078e00ff */
[----:B------:R-:W-:Y:S01]  /*4360*/  SHF.R.U64 R36, R36, 0x10, R37 ;  /* 0x0000001024247819 */ /* 0x000fe20000001225 */
[----:B------:R-:W-:Y:S01]  /*4370*/  IMAD.U32 R118, R59, 0x10000, RZ ;  /* 0x000100003b767824 */ /* 0x000fe200078e00ff */
[----:B------:R-:W-:Y:S01]  /*4380*/  SHF.R.U64 R39, R40, 0x10, R41 ;  /* 0x0000001028277819 */ /* 0x000fe20000001229 */
[----:B------:R-:W-:Y:S01]  /*4390*/  IMAD.U32 R115, R54, 0x10000, RZ ;  /* 0x0001000036737824 */ /* 0x000fe200078e00ff */
[----:B------:R-:W-:Y:S02]  /*43a0*/  SHF.R.U32.HI R37, RZ, 0x10, R37 ;  /* 0x00000010ff257819 */ /* 0x000fe40000011625 */
[----:B------:R-:W-:-:S02]  /*43b0*/  SHF.R.U32.HI R41, RZ, 0x10, R41 ;  /* 0x00000010ff297819 */ /* 0x000fc40000011629 */
[----:B------:R-:W-:Y:S02]  /*43c0*/  PRMT R37, R122, 0x5410, R37 ;  /* 0x000054107a257816 */ /* 0x000fe40000000025 */
[----:B------:R-:W-:Y:S02]  /*43d0*/  PRMT R123, R123, 0x5410, R41 ;  /* 0x000054107b7b7816 */ /* 0x000fe40000000029 */
[--C-:B------:R-:W-:Y:S01]  /*43e0*/  SHF.R.U64 R40, R42, 0x10, R43.reuse ;  /* 0x000000102a287819 */ /* 0x100fe2000000122b */
[----:B------:R-:W-:Y:S01]  /*43f0*/  IMAD.U32 R124, R37, 0x10000, RZ ;  /* 0x00010000257c7824 */ /* 0x000fe200078e00ff */
[----:B------:R-:W-:Y:S01]  /*4400*/  SHF.R.U32.HI R42, RZ, 0x10, R43 ;  /* 0x00000010ff2a7819 */ /* 0x000fe2000001162b */
[----:B------:R-:W-:Y:S01]  /*4410*/  IMAD.U32 R122, R123, 0x10000, RZ ;  /* 0x000100007b7a7824 */ /* 0x000fe200078e00ff */
[----:B------:R-:W-:Y:S01]  /*4420*/  PRMT R101, R121, 0x5410, R101 ;  /* 0x0000541079657816 */ /* 0x000fe20000000065 */
[----:B------:R-:W-:Y:S01]  /*4430*/  FMUL.FTZ R121, R105, R124 ;  /* 0x0000007c69797220 */ /* 0x000fe20000410000 */
[----:B------:R-:W-:Y:S01]  /*4440*/  LOP3.LUT R106, R57, 0xffff0000, RZ, 0xc0, !PT ;  /* 0xffff0000396a7812 */ /* 0x000fe200078ec0ff */
[----:B------:R-:W-:Y:S01]  /*4450*/  FMUL.FTZ R126, R105, R122 ;  /* 0x0000007a697e7220 */ /* 0x000fe20000410000 */
[----:B------:R-:W-:Y:S01]  /*4460*/  PRMT R39, R119, 0x5410, R39 ;  /* 0x0000541077277816 */ /* 0x000fe20000000027 */
[----:B------:R-:W-:Y:S01]  /*4470*/  IMAD.U32 R57, R56, 0x10000, RZ ;  /* 0x0001000038397824 */ /* 0x000fe200078e00ff */
[----:B------:R-:W-:Y:S01]  /*4480*/  LOP3.LUT R105, R123, 0xffff0000, RZ, 0xc0, !PT ;  /* 0xffff00007b697812 */ /* 0x000fe200078ec0ff */
[C---:B------:R-:W-:Y:S01]  /*4490*/  FFMA.FTZ R41, R103.reuse, R124, -R126 ;  /* 0x0000007c67297223 */ /* 0x040fe2000001087e */
[----:B------:R-:W-:Y:S01]  /*44a0*/  PRMT R119, R108, 0x5432, R42 ;  /* 0x000054326c777816 */ /* 0x000fe2000000002a */
[----:B------:R-:W-:Y:S01]  /*44b0*/  FFMA.FTZ R103, R103, R122, R121 ;  /* 0x0000007a67677223 */ /* 0x000fe20000010079 */
[----:B------:R-:W-:Y:S01]  /*44c0*/  LOP3.LUT R43, R53, 0xffff0000, RZ, 0xc0, !PT ;  /* 0xffff0000352b7812 */ /* 0x000fe200078ec0ff */
[----:B------:R-:W-:Y:S01]  /*44d0*/  FMUL.FTZ R42, R106, R105 ;  /* 0x000000696a2a7220 */ /* 0x000fe20000410000 */
[----:B------:R-:W-:Y:S01]  /*44e0*/  LOP3.LUT R37, R37, 0xffff0000, RZ, 0xc0, !PT ;  /* 0xffff000025257812 */ /* 0x000fe200078ec0ff */
[----:B------:R-:W-:Y:S01]  /*44f0*/  IMAD.U32 R121, R119, 0x10000, RZ ;  /* 0x0001000077797824 */ /* 0x000fe200078e00ff */
[----:B------:R-:W-:Y:S01]  /*4500*/  SHF.L.U32 R116, R55, 0x10, RZ ;  /* 0x0000001037747819 */ /* 0x000fe200000006ff */
[----:B------:R-:W-:Y:S01]  /*4510*/  IMAD.U32 R123, R101, 0x10000, RZ ;  /* 0x00010000657b7824 */ /* 0x000fe200078e00ff */
[----:B------:R-:W-:Y:S01]  /*4520*/  PRMT R36, R110, 0x5432, R36 ;  /* 0x000054326e247816 */ /* 0x000fe20000000024 */
[-C--:B------:R-:W-:Y:S01]  /*4530*/  FMUL.FTZ R106, R106, R37.reuse ;  /* 0x000000256a6a7220 */ /* 0x080fe20000410000 */
[C---:B------:R-:W-:Y:S01]  /*4540*/  FFMA.FTZ R42, R43.reuse, R37, -R42 ;  /* 0x000000252b2a7223 */ /* 0x040fe2000001082a */
[C---:B------:R-:W-:Y:S01]  /*4550*/  FMUL.FTZ R37, R118.reuse, R121 ;  /* 0x0000007976257220 */ /* 0x040fe20000410000 */
[----:B------:R-:W-:Y:S01]  /*4560*/  FMUL.FTZ R124, R118, R123 ;  /* 0x0000007b767c7220 */ /* 0x000fe20000410000 */
[----:B------:R-:W-:Y:S01]  /*4570*/  SHF.L.U32 R126, R36, 0x10, RZ ;  /* 0x00000010247e7819 */ /* 0x000fe200000006ff */
[----:B------:R-:W-:Y:S01]  /*4580*/  FFMA.FTZ R106, R43, R105, R106 ;  /* 0x000000692b6a7223 */ /* 0x000fe2000001006a */
[C---:B------:R-:W-:Y:S01]  /*4590*/  FFMA.FTZ R37, R116.reuse, R123, -R37 ;  /* 0x0000007b74257223 */ /* 0x040fe20000010825 */
[----:B------:R-:W-:Y:S01]  /*45a0*/  FFMA.FTZ R116, R116, R121, R124 ;  /* 0x0000007974747223 */ /* 0x000fe2000001007c */
[----:B------:R-:W-:Y:S01]  /*45b0*/  IMAD.U32 R124, R39, 0x10000, RZ ;  /* 0x00010000277c7824 */ /* 0x000fe200078e00ff */
[----:B------:R-:W-:Y:S01]  /*45c0*/  LOP3.LUT R43, R36, 0xffff0000, RZ, 0xc0, !PT ;  /* 0xffff0000242b7812 */ /* 0x000fe200078ec0ff */
[----:B------:R-:W-:Y:S01]  /*45d0*/  IMAD.U32 R53, R52, 0x10000, RZ ;  /* 0x0001000034357824 */ /* 0x000fe200078e00ff */
[----:B------:R-:W-:Y:S01]  /*45e0*/  LOP3.LUT R59, R59, 0xffff0000, RZ, 0xc0, !PT ;  /* 0xffff00003b3b7812 */ /* 0x000fe200078ec0ff */
[----:B------:R-:W-:Y:S01]  /*45f0*/  FMUL.FTZ R36, R57, R124 ;  /* 0x0000007c39247220 */ /* 0x000fe20000410000 */
[----:B------:R-:W-:Y:S01]  /*4600*/  PRMT R40, R107, 0x5432, R40 ;  /* 0x000054326b287816 */ /* 0x000fe20000000028 */
[-C--:B------:R-:W-:Y:S01]  /*4610*/  FMUL.FTZ R57, R57, R126.reuse ;  /* 0x0000007e39397220 */ /* 0x080fe20000410000 */
[----:B------:R-:W-:Y:S01]  /*4620*/  LOP3.LUT R122, R119, 0xffff0000, RZ, 0xc0, !PT ;  /* 0xffff0000777a7812 */ /* 0x000fe200078ec0ff */
[----:B------:R-:W-:Y:S01]  /*4630*/  FFMA.FTZ R36, R53, R126, -R36 ;  /* 0x0000007e35247223 */ /* 0x000fe20000010824 */
[----:B------:R-:W-:Y:S01]  /*4640*/  LOP3.LUT R118, R101, 0xffff0000, RZ, 0xc0, !PT ;  /* 0xffff000065767812 */ /* 0x000fe200078ec0ff */
[----:B------:R-:W-:Y:S01]  /*4650*/  FFMA.FTZ R53, R53, R124, R57 ;  /* 0x0000007c35357223 */ /* 0x000fe20000010039 */
[----:B------:R-:W-:Y:S01]  /*4660*/  LOP3.LUT R56, R56, 0xffff0000, RZ, 0xc0, !PT ;  /* 0xffff000038387812 */ /* 0x000fe200078ec0ff */
[----:B------:R-:W-:Y:S01]  /*4670*/  FMUL.FTZ R128, R59, R122 ;  /* 0x0000007a3b807220 */ /* 0x000fe20000410000 */
[----:B------:R-:W-:Y:S01]  /*4680*/  LOP3.LUT R39, R39, 0xffff0000, RZ, 0xc0, !PT ;  /* 0xffff000027277812 */ /* 0x000fe200078ec0ff */
[----:B------:R-:W-:Y:S01]  /*4690*/  IMAD.U32 R57, R40, 0x10000, RZ ;  /* 0x0001000028397824 */ /* 0x000fe200078e00ff */
[----:B------:R-:W-:Y:S01]  /*46a0*/  PRMT R38, R109, 0x5432, R38 ;  /* 0x000054326d267816 */ /* 0x000fe20000000026 */
[-C--:B------:R-:W-:Y:S01]  /*46b0*/  FMUL.FTZ R130, R59, R118.reuse ;  /* 0x000000763b827220 */ /* 0x080fe20000410000 */
[----:B------:R-:W-:Y:S01]  /*46c0*/  LOP3.LUT R55, R55, 0xffff0000, RZ, 0xc0, !PT ;  /* 0xffff000037377812 */ /* 0x000fe200078ec0ff */
[----:B------:R-:W-:Y:S01]  /*46d0*/  FMUL.FTZ R59, R56, R39 ;  /* 0x00000027383b7220 */ /* 0x000fe20000410000 */
[----:B------:R-:W-:Y:S01]  /*46e0*/  LOP3.LUT R117, R54, 0xffff0000, RZ, 0xc0, !PT ;  /* 0xffff000036757812 */ /* 0x000fe200078ec0ff */
[C---:B------:R-:W-:Y:S01]  /*46f0*/  IMAD.U32 R54, R58.reuse, 0x10000, RZ ;  /* 0x000100003a367824 */ /* 0x040fe200078e00ff */
[----:B------:R-:W-:Y:S01]  /*4700*/  LOP3.LUT R58, R58, 0xffff0000, RZ, 0xc0, !PT ;  /* 0xffff00003a3a7812 */ /* 0x000fe200078ec0ff */
[----:B------:R-:W-:Y:S01]  /*4710*/  FMUL.FTZ R101, R56, R43 ;  /* 0x0000002b38657220 */ /* 0x000fe20000410000 */
[----:B------:R-:W-:Y:S01]  /*4720*/  LOP3.LUT R40, R40, 0xffff0000, RZ, 0xc0, !PT ;  /* 0xffff000028287812 */ /* 0x000fe200078ec0ff */
[----:B------:R-:W-:Y:S01]  /*4730*/  IMAD.U32 R56, R38, 0x10000, RZ ;  /* 0x0001000026387824 */ /* 0x000fe200078e00ff */
[----:B------:R-:W-:Y:S01]  /*4740*/  LOP3.LUT R52, R52, 0xffff0000, RZ, 0xc0, !PT ;  /* 0xffff000034347812 */ /* 0x000fe200078ec0ff */
[C---:B------:R-:W-:Y:S01]  /*4750*/  FFMA.FTZ R118, R55.reuse, R118, -R128 ;  /* 0x0000007637767223 */ /* 0x040fe20000010880 */
[----:B------:R-:W-:Y:S01]  /*4760*/  LOP3.LUT R38, R38, 0xffff0000, RZ, 0xc0, !PT ;  /* 0xffff000026267812 */ /* 0x000fe200078ec0ff */
[----:B------:R-:W-:Y:S01]  /*4770*/  FFMA.FTZ R55, R55, R122, R130 ;  /* 0x0000007a37377223 */ /* 0x000fe20000010082 */
[----:B------:R-:W-:Y:S01]  /*4780*/  FMUL.FTZ R122, R54, R57 ;  /* 0x00000039367a7220 */ /* 0x000fe20000410000 */
[----:B------:R-:W-:Y:S01]  /*4790*/  FMUL.FTZ R124, R58, R40 ;  /* 0x000000283a7c7220 */ /* 0x000fe20000410000 */
[C---:B------:R-:W-:Y:S01]  /*47a0*/  FFMA.FTZ R43, R52.reuse, R43, -R59 ;  /* 0x0000002b342b7223 */ /* 0x040fe2000001083b */
[----:B------:R-:W-:Y:S01]  /*47b0*/  FFMA.FTZ R52, R52, R39, R101 ;  /* 0x0000002734347223 */ /* 0x000fe20000010065 */
[----:B------:R-:W-:Y:S01]  /*47c0*/  FMUL.FTZ R59, R58, R38 ;  /* 0x000000263a3b7220 */ /* 0x000fe20000410000 */
[-C--:B------:R-:W-:Y:S01]  /*47d0*/  FMUL.FTZ R54, R54, R56.reuse ;  /* 0x0000003836367220 */ /* 0x080fe20000410000 */
[----:B------:R-:W-:Y:S01]  /*47e0*/  FFMA.FTZ R122, R115, R56, -R122 ;  /* 0x00000038737a7223 */ /* 0x000fe2000001087a */
[C---:B------:R-:W-:Y:S01]  /*47f0*/  FFMA.FTZ R39, R117.reuse, R38, -R124 ;  /* 0x0000002675277223 */ /* 0x040fe2000001087c */
[----:B------:R-:W-:Y:S01]  /*4800*/  FFMA.FTZ R59, R117, R40, R59 ;  /* 0x00000028753b7223 */ /* 0x000fe2000001003b */
[----:B------:R-:W-:Y:S01]  /*4810*/  FFMA.FTZ R54, R115, R57, R54 ;  /* 0x0000003973367223 */ /* 0x000fe20000010036 */
[----:B------:R-:W-:-:S02]  /*4820*/  F2FP.BF16.F32.PACK_AB R40, R43, R36 ;  /* 0x000000242b28723e */ /* 0x000fc400000010ff */
[----:B------:R-:W-:Y:S02]  /*4830*/  F2FP.BF16.F32.PACK_AB R41, R42, R41 ;  /* 0x000000292a29723e */ /* 0x000fe400000010ff */
[----:B------:R-:W-:Y:S02]  /*4840*/  F2FP.BF16.F32.PACK_AB R37, R118, R37 ;  /* 0x000000257625723e */ /* 0x000fe400000010ff */
[----:B------:R-:W-:Y:S02]  /*4850*/  F2FP.BF16.F32.PACK_AB R36, R39, R122 ;  /* 0x0000007a2724723e */ /* 0x000fe400000010ff */
[----:B------:R-:W-:Y:S01]  /*4860*/  F2FP.BF16.F32.PACK_AB R116, R55, R116 ;  /* 0x000000743774723e */ /* 0x000fe200000010ff */
[----:B------:R-:W-:Y:S01]  /*4870*/  IMAD.MOV.U32 R55, RZ, RZ, R37 ;  /* 0x000000ffff377224 */ /* 0x000fe200078e0025 */
[----:B------:R-:W-:Y:S01]  /*4880*/  F2FP.BF16.F32.PACK_AB R56, R52, R53 ;  /* 0x000000353438723e */ /* 0x000fe200000010ff */
[----:B------:R-:W-:Y:S01]  /*4890*/  IMAD.MOV.U32 R52, RZ, RZ, R40 ;  /* 0x000000ffff347224 */ /* 0x000fe200078e0028 */
[----:B------:R-:W-:Y:S01]  /*48a0*/  F2FP.BF16.F32.PACK_AB R58, R59, R54 ;  /* 0x000000363b3a723e */ /* 0x000fe200000010ff */
[----:B------:R-:W-:Y:S01]  /*48b0*/  IMAD.MOV.U32 R53, RZ, RZ, R41 ;  /* 0x000000ffff357224 */ /* 0x000fe200078e0029 */
[----:B------:R-:W-:Y:S01]  /*48c0*/  F2FP.BF16.F32.PACK_AB R57, R106, R103 ;  /* 0x000000676a39723e */ /* 0x000fe200000010ff */
[----:B------:R-:W-:Y:S01]  /*48d0*/  IMAD.MOV.U32 R54, RZ, RZ, R36 ;  /* 0x000000ffff367224 */ /* 0x000fe200078e0024 */
[----:B------:R-:W-:-:S07]  /*48e0*/  MOV R59, R116 ;  /* 0x00000074003b7202 */ /* 0x000fce0000000f00 */
.L_x_353:
[----:B------:R-:W-:Y:S05]  /*48f0*/  BSYNC B2 ;  /* 0x0000000000027941 */ /* 0x000fea0003800000 */
.L_x_352:
[----:B------:R-:W-:Y:S02]  /*4900*/  ISETP.GE.AND P5, PT, R99, R98, PT ;  /* 0x000000626300720c */ /* 0x000fe40003fa6270 */
[----:B------:R-:W-:-:S11]  /*4910*/  P2R R37, PR, RZ, 0x1 ;  /* 0x00000001ff257803 */ /* 0x000fd60000000000 */
[--C-:B------:R-:W-:Y:S02]  /*4920*/  @!P5 SHF.R.S32.HI R36, RZ, 0x1f, R99.reuse ;  /* 0x0000001fff24d819 */ /* 0x100fe40000011463 */
[----:B------:R-:W-:-:S04]  /*4930*/  @!P5 IADD3 R94, P0, P6, R62, R94, R99 ;  /* 0x0000005e3e5ed210 */ /* 0x000fc80007e1e063 */
[----:B------:R-:W-:Y:S02]  /*4940*/  @!P5 IADD3.X R104, R83, R104, R36, P0, P6 ;  /* 0x000000685368d210 */ /* 0x000fe400007ec424 */
[-C--:B------:R-:W-:Y:S02]  /*4950*/  LEA R36, P6, R97, R86.reuse, 0x1 ;  /* 0x0000005661247211 */ /* 0x080fe400078c08ff */
[----:B------:R-:W-:Y:S02]  /*4960*/  ISETP.NE.AND P0, PT, R37, RZ, PT ;  /* 0x000000ff2500720c */ /* 0x000fe40003f05270 */
[----:B------:R-:W-:Y:S02]  /*4970*/  LEA.HI.X R37, R97, R87, R102, 0x1, P6 ;  /* 0x0000005761257211 */ /* 0x000fe400030f0c66 */
[----:B------:R-:W-:-:S03]  /*4980*/  @!P5 LEA R38, P6, R94, R86, 0x1 ;  /* 0x000000565e26d211 */ /* 0x000fc600078c08ff */
[----:B-1----:R1:W-:Y:S01]  /*4990*/  STG.E.128 desc[UR56][R36.64], R52 ;  /* 0x0000003424007986 */ /* 0x0023e2000c101d38 */
[----:B------:R-:W-:-:S05]  /*49a0*/  @!P5 LEA.HI.X R39, R94, R87, R104, 0x1, P6 ;  /* 0x000000575e27d211 */ /* 0x000fca00030f0c68 */
[----:B--2---:R1:W-:Y:S04]  /*49b0*/  @!P5 STG.E.128 desc[UR56][R38.64], R56 ;  /* 0x000000382600d986 */ /* 0x0043e8000c101d38 */
.L_x_351:
[----:B------:R-:W-:Y:S05]  /*49c0*/  BSYNC B1 ;  /* 0x0000000000017941 */ /* 0x000fea0003800000 */
.L_x_350:
[----:B-1----:R-:W-:Y:S02]  /*49d0*/  VIADD R37, R18, 0x60 ;  /* 0x0000006012257836 */ /* 0x002fe40000000000 */
[-C--:B------:R-:W-:Y:S02]  /*49e0*/  IMAD R36, R78, R92.reuse, RZ ;  /* 0x0000005c4e247224 */ /* 0x080fe400078e02ff */
[C---:B------:R-:W-:Y:S01]  /*49f0*/  IMAD.WIDE.U32 R90, R37.reuse, R92, R90 ;  /* 0x0000005c255a7225 */ /* 0x040fe200078e005a */
[----:B------:R-:W-:-:S03]  /*4a00*/  ISETP.GE.OR P5, PT, R37, R88, P1 ;  /* 0x000000582500720c */ /* 0x000fc60000fa6670 */
[----:B------:R-:W-:-:S10]  /*4a10*/  IMAD R93, R37, R93, R36 ;  /* 0x0000005d255d7224 */ /* 0x000fd400078e0224 */
[----:B------:R-:W-:Y:S05]  /*4a20*/  @P5 BRA `(.L_x_338) ;  /* 0x00000008007c5947 */ /* 0x000fea0003800000 */
[----:B------:R-:W2:Y:S01]  /*4a30*/  LDL R38, [R1+0x68] ;  /* 0x0000680001267983 */ /* 0x000ea20000100800 */
[----:B------:R-:W-:Y:S01]  /*4a40*/  IMAD.IADD R54, R91, 0x1, R93 ;  /* 0x000000015b367824 */ /* 0x000fe200078e025d */
[----:B------:R-:W-:Y:S01]  /*4a50*/  IADD3 R36, P5, P6, R62, R90, R67 ;  /* 0x0000005a3e247210 */ /* 0x000fe20007ebe043 */
[C---:B------:R-:W-:Y:S01]  /*4a60*/  VIADD R39, R18.reuse, 0x60 ;  /* 0x0000006012277836 */ /* 0x040fe20000000000 */
[----:B------:R-:W-:Y:S01]  /*4a70*/  SEL R100, R75, R100, !P0 ;  /* 0x000000644b647207 */ /* 0x000fe20004000000 */
[----:B------:R-:W-:Y:S01]  /*4a80*/  VIADD R40, R18, 0x60 ;  /* 0x0000006012287836 */ /* 0x000fe20000000000 */
[----:B------:R-:W-:Y:S01]  /*4a90*/  IADD3.X R37, R83, R54, R66, P5, P6 ;  /* 0x0000003653257210 */ /* 0x000fe20002fec442 */
[----:B------:R-:W-:Y:S01]  /*4aa0*/  IMAD.SHL.U32 R39, R39, 0x40, RZ ;  /* 0x0000004027277824 */ /* 0x000fe200078e00ff */
[----:B------:R-:W-:Y:S01]  /*4ab0*/  LEA R52, P5, R36, R86, 0x1 ;  /* 0x0000005624347211 */ /* 0x000fe200078a08ff */
[----:B------:R-:W-:Y:S01]  /*4ac0*/  IMAD.SHL.U32 R40, R40, 0x40, RZ ;  /* 0x0000004028287824 */ /* 0x000fe200078e00ff */
[----:B------:R-:W-:Y:S02]  /*4ad0*/  BSSY B1, `(.L_x_354) ;  /* 0x000006f000017945 */ /* 0x000fe40003800000 */
[----:B------:R-:W-:-:S02]  /*4ae0*/  LEA.HI.X R53, R36, R87, R37, 0x1, P5 ;  /* 0x0000005724357211 */ /* 0x000fc400028f0c25 */
[----:B------:R-:W-:Y:S02]  /*4af0*/  SHF.R.S32.HI R37, RZ, 0x1f, R100 ;  /* 0x0000001fff257819 */ /* 0x000fe40000011464 */
[----:B------:R-:W-:Y:S02]  /*4b00*/  LOP3.LUT R39, R39, 0x1c0, RZ, 0xc0, !PT ;  /* 0x000001c027277812 */ /* 0x000fe400078ec0ff */
[----:B------:R-:W-:Y:S02]  /*4b10*/  LEA.HI R37, R37, R100, RZ, 0x4 ;  /* 0x0000006425257211 */ /* 0x000fe400078f20ff */
[----:B------:R-:W-:Y:S02]  /*4b20*/  LOP3.LUT R40, R40, 0x1c0, RZ, 0xc0, !PT ;  /* 0x000001c028287812 */ /* 0x000fe400078ec0ff */
[----:B------:R-:W-:Y:S02]  /*4b30*/  LEA.HI.SX32 R37, R37, R68, 0x1c ;  /* 0x0000004425257211 */ /* 0x000fe400078fe2ff */
[----:B------:R-:W-:-:S03]  /*4b40*/  SHF.R.U32.HI R39, RZ, 0x3, R39 ;  /* 0x00000003ff277819 */ /* 0x000fc60000011627 */
[----:B------:R-:W-:Y:S02]  /*4b50*/  IMAD.SHL.U32 R55, R37, 0x8, RZ ;  /* 0x0000000825377824 */ /* 0x000fe400078e00ff */
[----:B------:R-:W-:-:S03]  /*4b60*/  IMAD R37, R19, 0x3000, R64 ;  /* 0x0000300013257824 */ /* 0x000fc600078e0240 */
[----:B------:R-:W-:Y:S01]  /*4b70*/  LOP3.LUT R36, R40, 0x38, R55, 0xf8, !PT ;  /* 0x0000003828247812 */ /* 0x000fe200078ef837 */
[----:B------:R-:W-:-:S03]  /*4b80*/  IMAD R37, R37, 0x2, R2 ;  /* 0x0000000225257824 */ /* 0x000fc600078e0202 */
[----:B------:R-:W-:-:S04]  /*4b90*/  LOP3.LUT R36, R36, R39, RZ, 0x3c, !PT ;  /* 0x0000002724247212 */ /* 0x000fc800078e3cff */
[----:B--2---:R-:W-:-:S05]  /*4ba0*/  IADD3 R36, R38, R36, RZ ;  /* 0x0000002426247210 */ /* 0x004fca0007ffe0ff */
[----:B------:R-:W-:-:S04]  /*4bb0*/  IMAD R39, R19, 0x3000, R36 ;  /* 0x0000300013277824 */ /* 0x000fc800078e0224 */
[----:B------:R-:W-:Y:S02]  /*4bc0*/  IMAD R40, R39, 0x2, R2 ;  /* 0x0000000227287824 */ /* 0x000fe400078e0202 */
[----:B------:R-:W1:Y:S04]  /*4bd0*/  LDS.128 R36, [R37+0x12400] ;  /* 0x0124000025247984 */ /* 0x000e680000000c00 */
[----:B------:R-:W2:Y:S01]  /*4be0*/  LDS.128 R40, [R40+0x12400] ;  /* 0x0124000028287984 */ /* 0x000ea20000000c00 */
[----:B------:R-:W-:Y:S05]  /*4bf0*/  @P4 BRA `(.L_x_355) ;  /* 0x0000000400704947 */ /* 0x000fea0003800000 */
[----:B------:R-:W-:Y:S01]  /*4c00*/  SHF.R.U32.HI R57, RZ, 0x10, R49 ;  /* 0x00000010ff397819 */ /* 0x000fe20000011631 */
[----:B--2---:R-:W-:Y:S01]  /*4c10*/  IMAD.U32 R56, R41, 0x10000, RZ ;  /* 0x0001000029387824 */ /* 0x004fe200078e00ff */
[----:B------:R-:W-:Y:S02]  /*4c20*/  SHF.R.U32.HI R95, RZ, 0x10, R45 ;  /* 0x00000010ff5f7819 */ /* 0x000fe4000001162d */
[----:B------:R-:W-:Y:S02]  /*4c30*/  PRMT R114, R114, 0x5410, R57 ;  /* 0x0000541072727816 */ /* 0x000fe40000000039 */
[----:B------:R-:W-:Y:S02]  /*4c40*/  PRMT R110, R110, 0x5410, R95 ;  /* 0x000054106e6e7816 */ /* 0x000fe4000000005f */
[----:B------:R-:W-:Y:S01]  /*4c50*/  SHF.R.U32.HI R93, RZ, 0x10, R51 ;  /* 0x00000010ff5d7819 */ /* 0x000fe20000011633 */
[----:B------:R-:W-:Y:S01]  /*4c60*/  IMAD.U32 R57, R114, 0x10000, RZ ;  /* 0x0001000072397824 */ /* 0x000fe200078e00ff */
[----:B------:R-:W-:-:S02]  /*4c70*/  SHF.R.U32.HI R59, RZ, 0x10, R47 ;  /* 0x00000010ff3b7819 */ /* 0x000fc4000001162f */
[----:B------:R-:W-:Y:S02]  /*4c80*/  SHF.R.U64 R92, R48, 0x10, R49 ;  /* 0x00000010305c7819 */ /* 0x000fe40000001231 */
[----:B------:R-:W-:Y:S01]  /*4c90*/  SHF.R.U64 R58, R50, 0x10, R51 ;  /* 0x00000010323a7819 */ /* 0x000fe20000001233 */
[C---:B------:R-:W-:Y:S01]  /*4ca0*/  IMAD.U32 R51, R43.reuse, 0x10000, RZ ;  /* 0x000100002b337824 */ /* 0x040fe200078e00ff */
[----:B------:R-:W-:Y:S01]  /*4cb0*/  LOP3.LUT R49, R43, 0xffff0000, RZ, 0xc0, !PT ;  /* 0xffff00002b317812 */ /* 0x000fe200078ec0ff */
[----:B------:R-:W-:Y:S01]  /*4cc0*/  IMAD.U32 R43, R110, 0x10000, RZ ;  /* 0x000100006e2b7824 */ /* 0x000fe200078e00ff */
[----:B------:R-:W-:Y:S01]  /*4cd0*/  PRMT R112, R112, 0x5410, R93 ;  /* 0x0000541070707816 */ /* 0x000fe2000000005d */
[----:B-1----:R-:W-:Y:S01]  /*4ce0*/  IMAD.U32 R50, R39, 0x10000, RZ ;  /* 0x0001000027327824 */ /* 0x002fe200078e00ff */
[----:B------:R-:W-:Y:S01]  /*4cf0*/  SHF.R.U64 R94, R46, 0x10, R47 ;  /* 0x000000102e5e7819 */ /* 0x000fe2000000122f */
[----:B------:R-:W-:Y:S01]  /*4d00*/  IMAD.U32 R46, R37, 0x10000, RZ ;  /* 0x00010000252e7824 */ /* 0x000fe200078e00ff */
[----:B------:R-:W-:Y:S01]  /*4d10*/  PRMT R108, R108, 0x5410, R59 ;  /* 0x000054106c6c7816 */ /* 0x000fe2000000003b */
[C---:B------:R-:W-:Y:S01]  /*4d20*/  FMUL.FTZ R59, R56.reuse, R57 ;  /* 0x00000039383b7220 */ /* 0x040fe20000410000 */
[----:B------:R-:W-:Y:S01]  /*4d30*/  PRMT R111, R111, 0x5410, R58 ;  /* 0x000054106f6f7816 */ /* 0x000fe2000000003a */
[-C--:B------:R-:W-:Y:S01]  /*4d40*/  FMUL.FTZ R93, R56, R43.reuse ;  /* 0x0000002b385d7220 */ /* 0x080fe20000410000 */
[----:B------:R-:W-:Y:S01]  /*4d50*/  IMAD.U32 R58, R112, 0x10000, RZ ;  /* 0x00010000703a7824 */ /* 0x000fe200078e00ff */
[----:B------:R-:W-:Y:S01]  /*4d60*/  SHF.R.U64 R100, R44, 0x10, R45 ;  /* 0x000000102c647819 */ /* 0x000fe2000000122d */
[----:B------:R-:W-:Y:S01]  /*4d70*/  FFMA.FTZ R43, R46, R43, -R59 ;  /* 0x0000002b2e2b7223 */ /* 0x000fe2000001083b */
[----:B------:R-:W-:Y:S01]  /*4d80*/  IMAD.U32 R56, R108, 0x10000, RZ ;  /* 0x000100006c387824 */ /* 0x000fe200078e00ff */
[----:B------:R-:W-:Y:S01]  /*4d90*/  LOP3.LUT R48, R41, 0xffff0000, RZ, 0xc0, !PT ;  /* 0xffff000029307812 */ /* 0x000fe200078ec0ff */
[----:B------:R-:W-:Y:S01]  /*4da0*/  FFMA.FTZ R46, R46, R57, R93 ;  /* 0x000000392e2e7223 */ /* 0x000fe2000001005d */
[----:B------:R-:W-:Y:S01]  /*4db0*/  LOP3.LUT R114, R114, 0xffff0000, RZ, 0xc0, !PT ;  /* 0xffff000072727812 */ /* 0x000fe200078ec0ff */
[----:B------:R-:W-:Y:S01]  /*4dc0*/  FMUL.FTZ R57, R51, R58 ;  /* 0x0000003a33397220 */ /* 0x000fe20000410000 */
[----:B------:R-:W-:Y:S01]  /*4dd0*/  PRMT R113, R113, 0x5410, R92 ;  /* 0x0000541071717816 */ /* 0x000fe2000000005c */
[----:B------:R-:W-:Y:S01]  /*4de0*/  FMUL.FTZ R59, R51, R56 ;  /* 0x00000038333b7220 */ /* 0x000fe20000410000 */
[----:B------:R-:W-:Y:S01]  /*4df0*/  PRMT R109, R109, 0x5410, R100 ;  /* 0x000054106d6d7816 */ /* 0x000fe20000000064 */
[----:B------:R-:W-:Y:S01]  /*4e00*/  FMUL.FTZ R92, R48, R114 ;  /* 0x00000072305c7220 */ /* 0x000fe20000410000 */
[----:B------:R-:W-:Y:S01]  /*4e10*/  LOP3.LUT R110, R110, 0xffff0000, RZ, 0xc0, !PT ;  /* 0xffff00006e6e7812 */ /* 0x000fe200078ec0ff */
[----:B------:R-:W-:Y:S01]  /*4e20*/  FFMA.FTZ R51, R50, R56, -R57 ;  /* 0x0000003832337223 */ /* 0x000fe20000010839 */
[----:B------:R-:W-:Y:S01]  /*4e30*/  LOP3.LUT R47, R37, 0xffff0000, RZ, 0xc0, !PT ;  /* 0xffff0000252f7812 */ /* 0x000fe200078ec0ff */
[----:B------:R-:W-:Y:S01]  /*4e40*/  IMAD.U32 R41, R40, 0x10000, RZ ;  /* 0x0001000028297824 */ /* 0x000fe200078e00ff */
[----:B------:R-:W-:Y:S01]  /*4e50*/  LOP3.LUT R112, R112, 0xffff0000, RZ, 0xc0, !PT ;  /* 0xffff000070707812 */ /* 0x000fe200078ec0ff */
[----:B------:R-:W-:Y:S01]  /*4e60*/  FFMA.FTZ R59, R50, R58, R59 ;  /* 0x0000003a323b7223 */ /* 0x000fe2000001003b */
[----:B------:R-:W-:Y:S01]  /*4e70*/  LOP3.LUT R108, R108, 0xffff0000, RZ, 0xc0, !PT ;  /* 0xffff00006c6c7812 */ /* 0x000fe200078ec0ff */
[----:B------:R-:W-:Y:S01]  /*4e80*/  IMAD.U32 R50, R109, 0x10000, RZ ;  /* 0x000100006d327824 */ /* 0x000fe200078e00ff */
[----:B------:R-:W-:Y:S01]  /*4e90*/  SHF.L.U32 R56, R113, 0x10, RZ ;  /* 0x0000001071387819 */ /* 0x000fe200000006ff */
[----:B------:R-:W-:Y:S01]  /*4ea0*/  FMUL.FTZ R58, R49, R112 ;  /* 0x00000070313a7220 */ /* 0x000fe20000410000 */
[----:B------:R-:W-:Y:S01]  /*4eb0*/  PRMT R107, R107, 0x5410, R94 ;  /* 0x000054106b6b7816 */ /* 0x000fe2000000005e */
[-C--:B------:R-:W-:Y:S01]  /*4ec0*/  FMUL.FTZ R94, R48, R110.reuse ;  /* 0x0000006e305e7220 */ /* 0x080fe20000410000 */
[----:B------:R-:W-:Y:S01]  /*4ed0*/  FFMA.FTZ R48, R47, R110, -R92 ;  /* 0x0000006e2f307223 */ /* 0x000fe2000001085c */
[----:B------:R-:W-:Y:S01]  /*4ee0*/  FMUL.FTZ R92, R49, R108 ;  /* 0x0000006c315c7220 */ /* 0x000fe20000410000 */
[----:B------:R-:W-:Y:S01]  /*4ef0*/  IMAD.U32 R44, R36, 0x10000, RZ ;  /* 0x00010000242c7824 */ /* 0x000fe200078e00ff */
[----:B------:R-:W-:Y:S01]  /*4f00*/  LOP3.LUT R45, R39, 0xffff0000, RZ, 0xc0, !PT ;  /* 0xffff0000272d7812 */ /* 0x000fe200078ec0ff */
[C---:B------:R-:W-:Y:S01]  /*4f10*/  FMUL.FTZ R49, R41.reuse, R56 ;  /* 0x0000003829317220 */ /* 0x040fe20000410000 */
[----:B------:R-:W-:Y:S01]  /*4f20*/  LOP3.LUT R40, R40, 0xffff0000, RZ, 0xc0, !PT ;  /* 0xffff000028287812 */ /* 0x000fe200078ec0ff */
[-C--:B------:R-:W-:Y:S01]  /*4f30*/  FMUL.FTZ R41, R41, R50.reuse ;  /* 0x0000003229297220 */ /* 0x080fe20000410000 */
[----:B------:R-:W-:Y:S01]  /*4f40*/  LOP3.LUT R113, R113, 0xffff0000, RZ, 0xc0, !PT ;  /* 0xffff000071717812 */ /* 0x000fe200078ec0ff */
[----:B------:R-:W-:Y:S01]  /*4f50*/  FFMA.FTZ R49, R44, R50, -R49 ;  /* 0x000000322c317223 */ /* 0x000fe20000010831 */
[----:B------:R-:W-:Y:S01]  /*4f60*/  LOP3.LUT R109, R109, 0xffff0000, RZ, 0xc0, !PT ;  /* 0xffff00006d6d7812 */ /* 0x000fe200078ec0ff */
[C---:B------:R-:W-:Y:S01]  /*4f70*/  FFMA.FTZ R58, R45.reuse, R108, -R58 ;  /* 0x0000006c2d3a7223 */ /* 0x040fe2000001083a */
[C---:B------:R-:W-:Y:S01]  /*4f80*/  SHF.L.U32 R37, R38.reuse, 0x10, RZ ;  /* 0x0000001026257819 */ /* 0x040fe200000006ff */
[----:B------:R-:W-:Y:S01]  /*4f90*/  FFMA.FTZ R92, R45, R112, R92 ;  /* 0x000000702d5c7223 */ /* 0x000fe2000001005c */
[----:B------:R-:W-:Y:S01]  /*4fa0*/  LOP3.LUT R39, R38, 0xffff0000, RZ, 0xc0, !PT ;  /* 0xffff000026277812 */ /* 0x000fe200078ec0ff */
[----:B------:R-:W-:Y:S01]  /*4fb0*/  FFMA.FTZ R44, R44, R56, R41 ;  /* 0x000000382c2c7223 */ /* 0x000fe20000010029 */
[----:B------:R-:W-:Y:S01]  /*4fc0*/  LOP3.LUT R36, R36, 0xffff0000, RZ, 0xc0, !PT ;  /* 0xffff000024247812 */ /* 0x000fe200078ec0ff */
[----:B------:R-:W-:-:S02]  /*4fd0*/  IMAD.U32 R38, R42, 0x10000, RZ ;  /* 0x000100002a267824 */ /* 0x000fc400078e00ff */
[C---:B------:R-:W-:Y:S01]  /*4fe0*/  FMUL.FTZ R45, R40.reuse, R113 ;  /* 0x00000071282d7220 */ /* 0x040fe20000410000 */
[-C--:B------:R-:W-:Y:S01]  /*4ff0*/  FMUL.FTZ R57, R40, R109.reuse ;  /* 0x0000006d28397220 */ /* 0x080fe20000410000 */
[----:B------:R-:W-:Y:S01]  /*5000*/  IMAD.U32 R41, R111, 0x10000, RZ ;  /* 0x000100006f297824 */ /* 0x000fe200078e00ff */
        /* <DEDUP_REMOVED lines=8> */
[-C--:B------:R-:W-:Y:S01]  /*5090*/  FMUL.FTZ R38, R38, R40.reuse ;  /* 0x0000002826267220 */ /* 0x080fe20000410000 */
[-C--:B------:R-:W-:Y:S01]  /*50a0*/  FMUL.FTZ R42, R42, R107.reuse ;  /* 0x0000006b2a2a7220 */ /* 0x080fe20000410000 */
[----:B------:R-:W-:Y:S01]  /*50b0*/  FFMA.FTZ R36, R37, R40, -R36 ;  /* 0x0000002825247223 */ /* 0x000fe20000010824 */
[----:B------:R-:W-:Y:S01]  /*50c0*/  FFMA.FTZ R107, R39, R107, -R56 ;  /* 0x0000006b276b7223 */ /* 0x000fe20000010838 */
[----:B------:R-:W-:Y:S01]  /*50d0*/  FFMA.FTZ R38, R37, R41, R38 ;  /* 0x0000002925267223 */ /* 0x000fe20000010026 */
[----:B------:R-:W-:Y:S01]  /*50e0*/  FFMA.FTZ R39, R39, R111, R42 ;  /* 0x0000006f27277223 */ /* 0x000fe2000001002a */
[----:B------:R-:W-:Y:S01]  /*50f0*/  F2FP.BF16.F32.PACK_AB R40, R57, R44 ;  /* 0x0000002c3928723e */ /* 0x000fe200000010ff */
[----:B------:R-:W-:Y:S01]  /*5100*/  FFMA.FTZ R47, R47, R114, R94 ;  /* 0x000000722f2f7223 */ /* 0x000fe2000001005e */
[----:B------:R-:W-:-:S02]  /*5110*/  F2FP.BF16.F32.PACK_AB R42, R107, R36 ;  /* 0x000000246b2a723e */ /* 0x000fc400000010ff */
        /* <DEDUP_REMOVED lines=9> */
[----:B------:R-:W-:-:S07]  /*51b0*/  IMAD.MOV.U32 R42, RZ, RZ, R44 ;  /* 0x000000ffff2a7224 */ /* 0x000fce00078e002c */
.L_x_355:
[----:B------:R-:W-:Y:S05]  /*51c0*/  BSYNC B1 ;  /* 0x0000000000017941 */ /* 0x000fea0003800000 */
.L_x_354:
[----:B-1----:R3:W-:Y:S01]  /*51d0*/  STG.E.128 desc[UR56][R52.64], R36 ;  /* 0x0000002434007986 */ /* 0x0027e2000c101d38 */
[----:B------:R-:W-:-:S13]  /*51e0*/  ISETP.GE.AND P4, PT, R55, R98, PT ;  /* 0x000000623700720c */ /* 0x000fda0003f86270 */
[----:B------:R-:W-:Y:S05]  /*51f0*/  @P4 BRA `(.L_x_338) ;  /* 0x0000000000884947 */ /* 0x000fea0003800000 */
[--C-:B---3--:R-:W-:Y:S02]  /*5200*/  SHF.R.S32.HI R36, RZ, 0x1f, R55.reuse ;  /* 0x0000001fff247819 */ /* 0x108fe40000011437 */
[----:B------:R-:W-:-:S04]  /*5210*/  IADD3 R55, P4, P5, R62, R90, R55 ;  /* 0x0000005a3e377210 */ /* 0x000fc80007d9e037 */
[----:B------:R-:W-:Y:S02]  /*5220*/  IADD3.X R54, R83, R54, R36, P4, P5 ;  /* 0x0000003653367210 */ /* 0x000fe400027ea424 */
[----:B------:R-:W-:-:S04]  /*5230*/  LEA R86, P4, R55, R86, 0x1 ;  /* 0x0000005637567211 */ /* 0x000fc800078808ff */
[----:B------:R-:W-:-:S05]  /*5240*/  LEA.HI.X R87, R55, R87, R54, 0x1, P4 ;  /* 0x0000005737577211 */ /* 0x000fca00020f0c36 */
[----:B--2---:R4:W-:Y:S01]  /*5250*/  STG.E.128 desc[UR56][R86.64], R40 ;  /* 0x0000002856007986 */ /* 0x0049e2000c101d38 */
[----:B------:R-:W-:Y:S05]  /*5260*/  BRA `(.L_x_338) ;  /* 0x00000000006c7947 */ /* 0x000fea0003800000 */
.L_x_321:
[----:B------:R-:W2:Y:S02]  /*5270*/  LDL R36, [R1+0x14] ;  /* 0x0000140001247983 */ /* 0x000ea40000100800 */
[----:B--2---:R-:W-:-:S13]  /*5280*/  ISETP.NE.AND P3, PT, R36, 0x3, PT ;  /* 0x000000032400780c */ /* 0x004fda0003f65270 */
[----:B------:R-:W-:Y:S05]  /*5290*/  @!P3 BRA `(.L_x_356) ;  /* 0x000000000004b947 */ /* 0x000fea0003800000 */
[----:B------:R-:W-:Y:S01]  /*52a0*/  BPT.TRAP 0x1 ;  /* 0x000000040000795c */ /* 0x000fe20000300000 */
.L_x_356:
[----:B------:R-:W-:Y:S01]  /*52b0*/  IMAD R84, R19, 0x8, R2 ;  /* 0x0000000813547824 */ /* 0x000fe200078e0202 */
[----:B------:R-:W-:Y:S01]  /*52c0*/  SHF.L.U32 R96, R23, 0x1f, RZ ;  /* 0x0000001f17607819 */ /* 0x000fe200000006ff */
[----:B------:R-:W-:Y:S01]  /*52d0*/  IMAD R88, R27, -0xc0, R29 ;  /* 0xffffff401b587824 */ /* 0x000fe200078e021d */
[----:B------:R-:W-:Y:S02]  /*52e0*/  BSSY B1, `(.L_x_357) ;  /* 0x0000004000017945 */ /* 0x000fe40003800000 */
[----:B------:R-:W1:Y:S02]  /*52f0*/  SYNCS.PHASECHK.TRANS64.TRYWAIT P4, [R84+URZ+0x30890], R96 ;  /* 0x03089060540075a7 */ /* 0x000e64000808017f */
[----:B------:R-:W-:Y:S01]  /*5300*/  VIMNMX R88, R88, 0xc0, PT ;  /* 0x000000c058587848 */ /* 0x000fe20003fe0100 */
[----:B-1----:R-:W-:Y:S06]  /*5310*/  @!P4 BRA `(.L_x_358) ;  /* 0x00000118008cc947 */ /* 0x002fec0003800000 */
.L_x_548:
[----:B------:R-:W-:Y:S05]  /*5320*/  BSYNC B1 ;  /* 0x0000000000017941 */ /* 0x000fea0003800000 */
.L_x_357:
[----:B------:R-:W-:Y:S01]  /*5330*/  ISETP.GE.AND P4, PT, R18, R88, PT ;  /* 0x000000581200720c */ /* 0x000fe20003f86270 */
[----:B------:R-:W-:-:S12]  /*5340*/  BSSY B1, `(.L_x_359) ;  /* 0x0000006000017945 */ /* 0x000fd80003800000 */
[----:B------:R-:W-:Y:S05]  /*5350*/  @P4 BRA `(.L_x_360) ;  /* 0x0000000000104947 */ /* 0x000fea0003800000 */
[----:B------:R-:W2:Y:S04]  /*5360*/  @!P1 LDS.128 R36, [R89+0x12000] ;  /* 0x0120000059249984 */ /* 0x000ea80000000c00 */
[----:B0-----:R-:W0:Y:S04]  /*5370*/  @!P2 LDS.128 R40, [R85+0x12000] ;  /* 0x012000005528a984 */ /* 0x001e280000000c00 */
[----:B--2---:R2:W-:Y:S04]  /*5380*/  @!P1 STG.E.128 desc[UR56][R46.64], R36 ;  /* 0x000000242e009986 */ /* 0x0045e8000c101d38 */
[----:B0-----:R2:W-:Y:S02]  /*5390*/  @!P2 STG.E.128 desc[UR56][R46.64+0x40], R40 ;  /* 0x000040282e00a986 */ /* 0x0015e4000c101d38 */
.L_x_360:
[----:B------:R-:W-:Y:S05]  /*53a0*/  BSYNC B1 ;  /* 0x0000000000017941 */ /* 0x000fea0003800000 */
.L_x_359:
[----:B--2---:R-:W-:-:S04]  /*53b0*/  IADD3 R36, R18, 0x60, RZ ;  /* 0x0000006012247810 */ /* 0x004fc80007ffe0ff */
[----:B------:R-:W-:-:S13]  /*53c0*/  ISETP.GE.AND P4, PT, R36, R88, PT ;  /* 0x000000582400720c */ /* 0x000fda0003f86270 */
[----:B------:R-:W-:Y:S05]  /*53d0*/  @P4 BRA `(.L_x_338) ;  /* 0x0000000000104947 */ /* 0x000fea0003800000 */
[----:B------:R-:W2:Y:S04]  /*53e0*/  @!P1 LDS.128 R36, [R89+0x15000] ;  /* 0x0150000059249984 */ /* 0x000ea80000000c00 */
[----:B0-----:R-:W0:Y:S04]  /*53f0*/  @!P2 LDS.128 R40, [R85+0x15000] ;  /* 0x015000005528a984 */ /* 0x001e280000000c00 */
[----:B--2---:R2:W-:Y:S04]  /*5400*/  @!P1 STG.E.128 desc[UR56][R44.64], R36 ;  /* 0x000000242c009986 */ /* 0x0045e8000c101d38 */
[----:B0-----:R2:W-:Y:S02]  /*5410*/  @!P2 STG.E.128 desc[UR56][R44.64+0x40], R40 ;  /* 0x000040282c00a986 */ /* 0x0015e4000c101d38 */
.L_x_338:
[----:B------:R-:W-:Y:S05]  /*5420*/  BSYNC B0 ;  /* 0x0000000000007941 */ /* 0x000fea0003800000 */
.L_x_320:
[----:B-123--:R-:W1:Y:S01]  /*5430*/  S2R R36, SR_TID.X ;  /* 0x0000000000247919 */ /* 0x00ee620000002100 */
[----:B------:R-:W-:Y:S01]  /*5440*/  @!PT LDS RZ, [RZ] ;  /* 0x00000000fffff984 */ /* 0x000fe20000000800 */
[----:B------:R-:W-:Y:S01]  /*5450*/  @!PT LDS RZ, [RZ] ;  /* 0x00000000fffff984 */ /* 0x000fe20000000800 */
[----:B------:R-:W-:Y:S01]  /*5460*/  @!PT LDS RZ, [RZ] ;  /* 0x00000000fffff984 */ /* 0x000fe20000000800 */
[----:B------:R-:W-:Y:S01]  /*5470*/  @!PT LDS RZ, [RZ] ;  /* 0x00000000fffff984 */ /* 0x000fe20000000800 */
[----:B------:R2:W-:Y:S06]  /*5480*/  MEMBAR.ALL.CTA ;  /* 0x0000000000007992 */ /* 0x0005ec0000008000 */
[----:B--2---:R-:W2:Y:S01]  /*5490*/  FENCE.VIEW.ASYNC.S ;  /* 0x00000000000073c6 */ /* 0x004ea20000000000 */
[----:B------:R-:W-:Y:S05]  /*54a0*/  WARPSYNC.ALL ;  /* 0x0000000000007948 */ /* 0x000fea0003800000 */
[----:B------:R-:W-:Y:S01]  /*54b0*/  BSSY B0, `(.L_x_361) ;  /* 0x0000009000007945 */ /* 0x000fe20003800000 */
[----:B-1----:R-:W-:Y:S01]  /*54c0*/  LOP3.LUT R36, R36, 0x7f, RZ, 0xc0, !PT ;  /* 0x0000007f24247812 */ /* 0x002fe200078ec0ff */
[----:B--2---:R1:W-:Y:S03]  /*54d0*/  BAR.SYNC.DEFER_BLOCKING R76, 0x80 ;  /* 0x0002004c0000751d */ /* 0x0043e60000010000 */
[----:B------:R-:W-:-:S13]  /*54e0*/  ISETP.NE.AND P4, PT, R36, RZ, PT ;  /* 0x000000ff2400720c */ /* 0x000fda0003f85270 */
[----:B------:R-:W-:-:S05]  /*54f0*/  @!P4 VIADD R36, R84, 0x308a0 ;  /* 0x000308a05424c836 */ /* 0x000fca0000000000 */
[----:B------:R-:W-:-:S04]  /*5500*/  @!P4 PRMT R36, RZ, 0x654, R36 ;  /* 0x00000654ff24c816 */ /* 0x000fc80000000024 */
[----:B------:R1:W-:Y:S01]  /*5510*/  @!P4 SYNCS.ARRIVE.TRANS64.RED.A1T0 RZ, [R36+URZ], RZ ;  /* 0x000000ff24ffc9a7 */ /* 0x0003e2000810043f */
[----:B------:R-:W-:Y:S05]  /*5520*/  @!P3 BRA `(.L_x_362) ;  /* 0x000000000004b947 */ /* 0x000fea0003800000 */
[----:B------:R-:W-:Y:S01]  /*5530*/  BPT.TRAP 0x1 ;  /* 0x000000040000795c */ /* 0x000fe20000300000 */
.L_x_362:
[----:B------:R-:W-:Y:S05]  /*5540*/  BSYNC B0 ;  /* 0x0000000000007941 */ /* 0x000fea0003800000 */
.L_x_361:
[----:B------:R-:W2:Y:S01]  /*5550*/  SYNCS.PHASECHK.TRANS64.TRYWAIT P3, [R84+URZ+0x308b0], R96 ;  /* 0x0308b060540075a7 */ /* 0x000ea2000806017f */
[----:B------:R-:W-:Y:S01]  /*5560*/  ULDC UR58, c[0x0][0x2e4] ;  /* 0x0000b900003a7ab9 */ /* 0x000fe20000000800 */
[----:B------:R-:W-:Y:S01]  /*5570*/  ULDC.64 UR38, c[0x0][0x318] ;  /* 0x0000c60000267ab9 */ /* 0x000fe20000000a00 */
[----:B------:R-:W-:Y:S01]  /*5580*/  ULDC.64 UR36, c[0x0][0x308] ;  /* 0x0000c20000247ab9 */ /* 0x000fe20000000a00 */
[----:B------:R-:W-:Y:S01]  /*5590*/  BSSY B0, `(.L_x_363) ;  /* 0x0000003000007945 */ /* 0x000fe20003800000 */
[----:B----4-:R-:W-:-:S03]  /*55a0*/  IMAD.WIDE R40, R27, 0xc0, R4 ;  /* 0x000000c01b287825 */ /* 0x010fc600078e0204 */
[----:B--2---:R-:W-:Y:S05]  /*55b0*/  @!P3 BRA `(.L_x_364) ;  /* 0x0000011400f8b947 */ /* 0x004fea0003800000 */
.L_x_549:
[----:B------:R-:W-:Y:S05]  /*55c0*/  BSYNC B0 ;  /* 0x0000000000007941 */ /* 0x000fea0003800000 */
.L_x_363:
[----:B------:R-:W-:Y:S01]  /*55d0*/  ISETP.GE.AND P3, PT, R18, R88, PT ;  /* 0x000000581200720c */ /* 0x000fe20003f66270 */
[----:B------:R-:W-:-:S12]  /*55e0*/  BSSY B0, `(.L_x_365) ;  /* 0x0000010000007945 */ /* 0x000fd80003800000 */
[----:B------:R-:W-:Y:S05]  /*55f0*/  @P3 BRA `(.L_x_366) ;  /* 0x0000000000383947 */ /* 0x000fea0003800000 */
[----:B------:R-:W-:Y:S02]  /*5600*/  IMAD R39, R41, UR38, RZ ;  /* 0x0000002629277c24 */ /* 0x000fe4000f8e02ff */
[----:B-1----:R-:W-:Y:S02]  /*5610*/  IMAD.MOV.U32 R36, RZ, RZ, R34 ;  /* 0x000000ffff247224 */ /* 0x002fe400078e0022 */
[----:B------:R-:W-:Y:S02]  /*5620*/  IMAD.MOV.U32 R37, RZ, RZ, R0 ;  /* 0x000000ffff257224 */ /* 0x000fe400078e0000 */
[C---:B------:R-:W-:Y:S02]  /*5630*/  IMAD R39, R40.reuse, UR39, R39 ;  /* 0x0000002728277c24 */ /* 0x040fe4000f8e0227 */
[----:B------:R-:W-:-:S04]  /*5640*/  IMAD.WIDE.U32 R36, R40, UR38, R36 ;  /* 0x0000002628247c25 */ /* 0x000fc8000f8e0024 */
[----:B------:R-:W-:Y:S01]  /*5650*/  IMAD.IADD R37, R37, 0x1, R39 ;  /* 0x0000000125257824 */ /* 0x000fe200078e0227 */
[----:B------:R-:W-:-:S04]  /*5660*/  LEA R42, P3, R36, UR36, 0x1 ;  /* 0x00000024242a7c11 */ /* 0x000fc8000f8608ff */
[----:B0-----:R-:W-:Y:S02]  /*5670*/  LEA.HI.X R43, R36, UR37, R37, 0x1, P3 ;  /* 0x00000025242b7c11 */ /* 0x001fe400098f0c25 */
[----:B------:R-:W-:-:S13]  /*5680*/  ISETP.GE.AND P3, PT, R16, UR58, PT ;  /* 0x0000003a10007c0c */ /* 0x000fda000bf66270 */
[----:B------:R-:W0:Y:S04]  /*5690*/  @!P3 LDS.128 R36, [R89] ;  /* 0x000000005924b984 */ /* 0x000e280000000c00 */
[----:B0-----:R-:W-:Y:S01]  /*56a0*/  @!P3 STG.E.128 desc[UR56][R42.64], R36 ;  /* 0x000000242a00b986 */ /* 0x001fe2000c101d38 */
[----:B------:R-:W-:-:S13]  /*56b0*/  ISETP.GE.AND P3, PT, R79, UR58, PT ;  /* 0x0000003a4f007c0c */ /* 0x000fda000bf66270 */
[----:B------:R-:W0:Y:S04]  /*56c0*/  @!P3 LDS.128 R36, [R85] ;  /* 0x000000005524b984 */ /* 0x000e280000000c00 */
[----:B0-----:R3:W-:Y:S02]  /*56d0*/  @!P3 STG.E.128 desc[UR56][R42.64+0x40], R36 ;  /* 0x000040242a00b986 */ /* 0x0017e4000c101d38 */
.L_x_366:
[----:B------:R-:W-:Y:S05]  /*56e0*/  BSYNC B0 ;  /* 0x0000000000007941 */ /* 0x000fea0003800000 */
.L_x_365:
[----:B-1-3--:R-:W-:Y:S01]  /*56f0*/  VIADD R36, R18, 0x60 ;  /* 0x0000006012247836 */ /* 0x00afe20000000000 */
[----:B------:R-:W-:Y:S04]  /*5700*/  BSSY B0, `(.L_x_367) ;  /* 0x0000013000007945 */ /* 0x000fe80003800000 */
[----:B------:R-:W-:-:S13]  /*5710*/  ISETP.GE.AND P3, PT, R36, R88, PT ;  /* 0x000000582400720c */ /* 0x000fda0003f66270 */
[----:B------:R-:W-:Y:S05]  /*5720*/  @P3 BRA `(.L_x_368) ;  /* 0x0000000000403947 */ /* 0x000fea0003800000 */
[----:B------:R-:W-:Y:S01]  /*5730*/  IADD3 R39, P3, R40, 0x60, RZ ;  /* 0x0000006028277810 */ /* 0x000fe20007f7e0ff */
[----:B------:R-:W-:Y:S01]  /*5740*/  IMAD.MOV.U32 R36, RZ, RZ, R34 ;  /* 0x000000ffff247224 */ /* 0x000fe200078e0022 */
[----:B------:R-:W-:-:S03]  /*5750*/  MOV R37, R0 ;  /* 0x0000000000257202 */ /* 0x000fc60000000f00 */
[----:B------:R-:W-:Y:S02]  /*5760*/  IMAD.X R40, RZ, RZ, R41, P3 ;  /* 0x000000ffff287224 */ /* 0x000fe400018e0629 */
[----:B------:R-:W-:-:S04]  /*5770*/  IMAD.WIDE.U32 R36, R39, UR38, R36 ;  /* 0x0000002627247c25 */ /* 0x000fc8000f8e0024 */
[----:B------:R-:W-:-:S04]  /*5780*/  IMAD R40, R40, UR38, RZ ;  /* 0x0000002628287c24 */ /* 0x000fc8000f8e02ff */
[----:B------:R-:W-:Y:S01]  /*5790*/  IMAD R39, R39, UR39, R40 ;  /* 0x0000002727277c24 */ /* 0x000fe2000f8e0228 */
[----:B------:R-:W-:-:S03]  /*57a0*/  LEA R40, P3, R36, UR36, 0x1 ;  /* 0x0000002424287c11 */ /* 0x000fc6000f8608ff */
[----:B------:R-:W-:-:S05]  /*57b0*/  IMAD.IADD R37, R37, 0x1, R39 ;  /* 0x0000000125257824 */ /* 0x000fca00078e0227 */
[----:B------:R-:W-:Y:S02]  /*57c0*/  LEA.HI.X R41, R36, UR37, R37, 0x1, P3 ;  /* 0x0000002524297c11 */ /* 0x000fe400098f0c25 */
[----:B------:R-:W-:-:S13]  /*57d0*/  ISETP.GE.AND P3, PT, R16, UR58, PT ;  /* 0x0000003a10007c0c */ /* 0x000fda000bf66270 */
[----:B------:R-:W1:Y:S04]  /*57e0*/  @!P3 LDS.128 R36, [R89+0x3000] ;  /* 0x003000005924b984 */ /* 0x000e680000000c00 */
[----:B-1----:R-:W-:Y:S01]  /*57f0*/  @!P3 STG.E.128 desc[UR56][R40.64], R36 ;  /* 0x000000242800b986 */ /* 0x002fe2000c101d38 */
[----:B------:R-:W-:-:S13]  /*5800*/  ISETP.GE.AND P3, PT, R79, UR58, PT ;  /* 0x0000003a4f007c0c */ /* 0x000fda000bf66270 */
[----:B------:R-:W1:Y:S04]  /*5810*/  @!P3 LDS.128 R36, [R85+0x3000] ;  /* 0x003000005524b984 */ /* 0x000e680000000c00 */
[----:B-1----:R1:W-:Y:S02]  /*5820*/  @!P3 STG.E.128 desc[UR56][R40.64+0x40], R36 ;  /* 0x000040242800b986 */ /* 0x0023e4000c101d38 */
.L_x_368:
[----:B------:R-:W-:Y:S05]  /*5830*/  BSYNC B0 ;  /* 0x0000000000007941 */ /* 0x000fea0003800000 */
.L_x_367:
[----:B-1----:R-:W3:Y:S01]  /*5840*/  LDL R36, [R1] ;  /* 0x0000000001247983 */ /* 0x002ee20000100800 */
[----:B------:R-:W-:Y:S02]  /*5850*/  VIADD R19, R19, 0x1 ;  /* 0x0000000113137836 */ /* 0x000fe40000000000 */
[----:B0-2---:R-:W-:Y:S01]  /*5860*/  @!P4 VIADD R84, R84, 0x308c0 ;  /* 0x000308c05454c836 */ /* 0x005fe20000000000 */
[----:B------:R-:W-:Y:S01]  /*5870*/  @!PT LDS RZ, [RZ] ;  /* 0x00000000fffff984 */ /* 0x000fe20000000800 */
[----:B------:R-:W-:Y:S01]  /*5880*/  @!PT LDS RZ, [RZ] ;  /* 0x00000000fffff984 */ /* 0x000fe20000000800 */
[----:B------:R-:W-:Y:S01]  /*5890*/  @!PT LDS RZ, [RZ] ;  /* 0x00000000fffff984 */ /* 0x000fe20000000800 */
[----:B------:R-:W-:Y:S01]  /*58a0*/  @!PT LDS RZ, [RZ] ;  /* 0x00000000fffff984 */ /* 0x000fe20000000800 */
[----:B------:R0:W-:Y:S06]  /*58b0*/  MEMBAR.ALL.CTA ;  /* 0x0000000000007992 */ /* 0x0001ec0000008000 */
[----:B0-----:R-:W0:Y:S02]  /*58c0*/  FENCE.VIEW.ASYNC.S ;  /* 0x00000000000073c6 */ /* 0x001e240000000000 */
[----:B0-----:R0:W-:Y:S01]  /*58d0*/  BAR.SYNC.DEFER_BLOCKING R76, 0x80 ;  /* 0x0002004c0000751d */ /* 0x0011e20000010000 */
[----:B------:R-:W-:-:S02]  /*58e0*/  ISETP.NE.AND P3, PT, R19, 0x2, PT ;  /* 0x000000021300780c */ /* 0x000fc40003f65270 */
[----:B------:R-:W-:Y:S02]  /*58f0*/  @!P4 PRMT R84, RZ, 0x654, R84 ;  /* 0x00000654ff54c816 */ /* 0x000fe40000000054 */
[----:B------:R-:W-:Y:S02]  /*5900*/  SEL R19, R19, RZ, P3 ;  /* 0x000000ff13137207 */ /* 0x000fe40001800000 */
[----:B------:R0:W-:Y:S01]  /*5910*/  @!P4 SYNCS.ARRIVE.TRANS64.RED.A1T0 RZ, [R84+URZ], RZ ;  /* 0x000000ff54ffc9a7 */ /* 0x0001e2000810043f */
[----:B---3--:R-:W-:Y:S02]  /*5920*/  LOP3.LUT P5, RZ, R36, 0x2, RZ, 0xc0, !PT ;  /* 0x0000000224ff7812 */ /* 0x008fe400078ac0ff */
[----:B------:R-:W-:-:S04]  /*5930*/  SEL R36, RZ, 0x1, P3 ;  /* 0x00000001ff247807 */ /* 0x000fc80001800000 */
[----:B------:R-:W-:-:S07]  /*5940*/  LOP3.LUT R23, R23, R36, RZ, 0x3c, !PT ;  /* 0x0000002417177212 */ /* 0x000fce00078e3cff */
[----:B0-----:R-:W-:Y:S05]  /*5950*/  @P5 BRA `(.L_x_369) ;  /* 0xffffffc800905947 */ /* 0x001fea000383ffff */
[----:B------:R-:W0:Y:S01]  /*5960*/  S2R R37, SR_TID.X ;  /* 0x0000000000257919 */ /* 0x000e220000002100 */
[----:B------:R-:W-:Y:S02]  /*5970*/  PLOP3.LUT P0, PT, PT, PT, PT, 0x8, 0x0 ;  /* 0x000000000000781c */ /* 0x000fe40003f0e170 */
[----:B0-----:R-:W-:-:S04]  /*5980*/  SHF.R.U32.HI R37, RZ, 0x7, R37 ;  /* 0x00000007ff257819 */ /* 0x001fc80000011625 */
[----:B------:R-:W-:-:S13]  /*5990*/  ISETP.NE.AND P5, PT, R37, 0x1, PT ;  /* 0x000000012500780c */ /* 0x000fda0003fa5270 */
[----:B------:R-:W-:Y:S06]  /*59a0*/  @!P5 BAR.ARV 0x9, 0x100 ;  /* 0x024400000000db1d */ /* 0x000fec0000002000 */
.L_x_315:
[----:B------:R-:W-:Y:S01]  /*59b0*/  ISETP.GE.AND P2, PT, R120, 0x1, PT ;  /* 0x000000017800780c */ /* 0x000fe20003f46270 */
[----:B------:R-:W-:Y:S01]  /*59c0*/  IMAD.MOV.U32 R21, RZ, RZ, RZ ;  /* 0x000000ffff157224 */ /* 0x000fe200078e00ff */
[----:B------:R-:W-:Y:S01]  /*59d0*/  PLOP3.LUT P1, PT, PT, PT, PT, 0x80, 0x0 ;  /* 0x000000000000781c */ /* 0x000fe20003f2f070 */
[----:B------:R-:W-:Y:S01]  /*59e0*/  IMAD.MOV.U32 R3, RZ, RZ, RZ ;  /* 0x000000ffff037224 */ /* 0x000fe200078e00ff */
[----:B------:R-:W-:Y:S01]  /*59f0*/  CS2R R44, SRZ ;  /* 0x00000000002c7805 */ /* 0x000fe2000001ff00 */
[----:B------:R-:W-:Y:S01]  /*5a00*/  IMAD.MOV.U32 R151, RZ, RZ, RZ ;  /* 0x000000ffff977224 */ /* 0x000fe200078e00ff */
[----:B------:R-:W-:Y:S01]  /*5a10*/  CS2R R28, SRZ ;  /* 0x00000000001c7805 */ /* 0x000fe2000001ff00 */
[----:B------:R-:W-:Y:S01]  /*5a20*/  IMAD.MOV.U32 R27, RZ, RZ, RZ ;  /* 0x000000ffff1b7224 */ /* 0x000fe200078e00ff */
        /* <DEDUP_REMOVED lines=9> */
[----:B------:R-:W-:Y:S02]  /*5ac0*/  MOV R54, RZ ;  /* 0x000000ff00367202 */ /* 0x000fe40000000f00 */
[----:B------:R-:W-:Y:S01]  /*5ad0*/  CS2R R14, SRZ ;  /* 0x00000000000e7805 */ /* 0x000fe2000001ff00 */
[----:B------:R-:W-:Y:S02]  /*5ae0*/  IMAD.MOV.U32 R56, RZ, RZ, RZ ;  /* 0x000000ffff387224 */ /* 0x000fe400078e00ff */
[----:B------:R-:W-:Y:S02]  /*5af0*/  IMAD.MOV.U32 R13, RZ, RZ, RZ ;  /* 0x000000ffff0d7224 */ /* 0x000fe400078e00ff */
[----:B------:R-:W-:Y:S01]  /*5b00*/  IMAD.MOV.U32 R58, RZ, RZ, RZ ;  /* 0x000000ffff3a7224 */ /* 0x000fe200078e00ff */
[----:B------:R-:W-:Y:S06]  /*5b10*/  @P0 BRA `(.L_x_370) ;  /* 0x00000000000c0947 */ /* 0x000fec0003800000 */
[----:B------:R-:W0:Y:S01]  /*5b20*/  FENCE.VIEW.ASYNC.G ;  /* 0x00000000000073c6 */ /* 0x000e220000000100 */
[----:B------:R-:W-:Y:S05]  /*5b30*/  WARPSYNC.ALL ;  /* 0x0000000000007948 */ /* 0x000fea0003800000 */
[----:B0-----:R-:W-:Y:S06]  /*5b40*/  BAR.ARV 0xc, 0x1a0 ;  /* 0x0306800000007b1d */ /* 0x001fec0000002000 */
.L_x_370:
[----:B------:R-:W-:Y:S02]  /*5b50*/  IMAD.MOV.U32 R12, RZ, RZ, RZ ;  /* 0x000000ffff0c7224 */ /* 0x000fe400078e00ff */
[----:B------:R-:W-:Y:S01]  /*5b60*/  IMAD.MOV.U32 R55, RZ, RZ, RZ ;  /* 0x000000ffff377224 */ /* 0x000fe200078e00ff */
[----:B------:R-:W-:Y:S06]  /*5b70*/  @!P2 BRA `(.L_x_371) ;  /* 0x000000ac0064a947 */ /* 0x000fec0003800000 */
[----:B------:R-:W-:-:S03]  /*5b80*/  UMOV UR4, 0xffffffff ;  /* 0xffffffff00047882 */ /* 0x000fc60000000000 */
[----:B------:R-:W-:Y:S05]  /*5b90*/  BRA.DIV UR4, `(.L_x_372) ;  /* 0x0000011204947947 */ /* 0x000fea000b800000 */
[----:B------:R-:W0:Y:S02]  /*5ba0*/  S2R R0, SR_TID.X ;  /* 0x0000000000007919 */ /* 0x000e240000002100 */
[----:B0-----:R-:W-:-:S05]  /*5bb0*/  VIADD R3, R0, 0xffffff80 ;  /* 0xffffff8000037836 */ /* 0x001fca0000000000 */
[----:B------:R-:W-:-:S04]  /*5bc0*/  SHF.R.S32.HI R0, RZ, 0x1f, R3 ;  /* 0x0000001fff007819 */ /* 0x000fc80000011403 */
[----:B------:R-:W-:-:S04]  /*5bd0*/  LEA.HI R0, R0, R3, RZ, 0x7 ;  /* 0x0000000300007211 */ /* 0x000fc800078f38ff */
[----:B------:R-:W-:-:S06]  /*5be0*/  SHF.R.S32.HI R0, RZ, 0x7, R0 ;  /* 0x00000007ff007819 */ /* 0x000fcc0000011400 */
[----:B------:R-:W0:Y:S04]  /*5bf0*/  SHFL.IDX PT, R0, R0, RZ, 0x1f ;  /* 0x00001fff00007589 */ /* 0x000e2800000e0000 */
[----:B0-----:R1:W-:Y:S02]  /*5c00*/  STL [R1+0x60], R0 ;  /* 0x0000600001007387 */ /* 0x0013e40000100800 */
.L_x_552:
[----:B------:R-:W1:Y:S01]  /*5c10*/  LDL R4, [R1+0x60] ;  /* 0x0000600001047983 */ /* 0x000e620000100800 */
[----:B------:R-:W-:Y:S01]  /*5c20*/  VIADD R3, R2, 0x1e800 ;  /* 0x0001e80002037836 */ /* 0x000fe20000000000 */
[----:B------:R-:W-:Y:S04]  /*5c30*/  BSSY B6, `(.L_x_373) ;  /* 0x0000016000067945 */ /* 0x000fe80003800000 */
[----:B------:R-:W-:Y:S01]  /*5c40*/  LOP3.LUT P0, RZ, R3, 0x3ff, RZ, 0xc0, !PT ;  /* 0x000003ff03ff7812 */ /* 0x000fe2000780c0ff */
[----:B-1----:R-:W-:-:S05]  /*5c50*/  IMAD.HI R0, R4, 0x55555556, RZ ;  /* 0x5555555604007827 */ /* 0x002fca00078e02ff */
[----:B------:R-:W-:-:S05]  /*5c60*/  LEA.HI R35, R0, R0, RZ, 0x1 ;  /* 0x0000000000237211 */ /* 0x000fca00078f08ff */
[----:B------:R-:W-:Y:S02]  /*5c70*/  IMAD R35, R35, -0x3, R4 ;  /* 0xfffffffd23237824 */ /* 0x000fe400078e0204 */
[----:B------:R-:W-:Y:S05]  /*5c80*/  @!P0 BRA `(.L_x_374) ;  /* 0x0000000000408947 */ /* 0x000fea0003800000 */
[----:B------:R-:W-:Y:S01]  /*5c90*/  MOV R0, 0x0 ;  /* 0x0000000000007802 */ /* 0x000fe20000000f00 */
[----:B------:R-:W-:Y:S01]  /*5ca0*/  ULDC.64 UR4, c[0x4][0xa8] ;  /* 0x01002a0000047ab9 */ /* 0x000fe20000000a00 */
[----:B------:R-:W-:Y:S01]  /*5cb0*/  ULDC.64 UR6, c[0x4][0xb0] ;  /* 0x01002c0000067ab9 */ /* 0x000fe20000000a00 */
[----:B------:R-:W-:Y:S01]  /*5cc0*/  MOV R4, UR4 ;  /* 0x0000000400047c02 */ /* 0x000fe20008000f00 */
[----:B0-----:R0:W1:Y:S01]  /*5cd0*/  LDC.64 R14, c[0x4][R0] ;  /* 0x01000000000e7b82 */ /* 0x0010620000000a00 */
[----:B------:R-:W-:Y:S01]  /*5ce0*/  IMAD.U32 R5, RZ, RZ, UR5 ;  /* 0x00000005ff057e24 */ /* 0x000fe2000f8e00ff */
[----:B------:R-:W-:Y:S01]  /*5cf0*/  ULDC.64 UR4, c[0x4][0x48] ;  /* 0x0100120000047ab9 */ /* 0x000fe20000000a00 */
[----:B------:R-:W-:Y:S01]  /*5d00*/  IMAD.U32 R6, RZ, RZ, UR6 ;  /* 0x00000006ff067e24 */ /* 0x000fe2000f8e00ff */
[----:B------:R-:W-:Y:S01]  /*5d10*/  MOV R13, RZ ;  /* 0x000000ff000d7202 */ /* 0x000fe20000000f00 */
[----:B------:R-:W-:Y:S02]  /*5d20*/  IMAD.U32 R7, RZ, RZ, UR7 ;  /* 0x00000007ff077e24 */ /* 0x000fe4000f8e00ff */
[----:B------:R-:W-:-:S02]  /*5d30*/  IMAD.U32 R10, RZ, RZ, UR4 ;  /* 0x00000004ff0a7e24 */ /* 0x000fc4000f8e00ff */
[----:B------:R-:W-:Y:S02]  /*5d40*/  IMAD.U32 R11, RZ, RZ, UR5 ;  /* 0x00000005ff0b7e24 */ /* 0x000fe4000f8e00ff */
[----:B------:R-:W-:Y:S02]  /*5d50*/  IMAD.MOV.U32 R8, RZ, RZ, 0x70 ;  /* 0x00000070ff087424 */ /* 0x000fe400078e00ff */
[----:B0-----:R-:W-:-:S07]  /*5d60*/  IMAD.MOV.U32 R12, RZ, RZ, 0x1 ;  /* 0x00000001ff0c7424 */ /* 0x001fce00078e00ff */
[----:B------:R-:W-:-:S07]  /*5d70*/  LEPC R20, `(.L_x_374) ;  /* 0x000000001014794e */ /* 0x000fce0000000000 */
[----:B-1---5:R-:W-:Y:S05]  /*5d80*/  CALL.ABS.NOINC R14 ;  /* 0x000000000e007343 */ /* 0x022fea0003c00000 */
.L_x_374:
[----:B------:R-:W-:Y:S05]  /*5d90*/  BSYNC B6 ;  /* 0x0000000000067941 */ /* 0x000fea0003800000 */
.L_x_373:
[----:B------:R-:W-:Y:S02]  /*5da0*/  ULDC UR4, c[0x0][0x3d4] ;  /* 0x0000f50000047ab9 */ /* 0x000fe40000000800 */
[----:B------:R-:W-:-:S13]  /*5db0*/  ISETP.LT.AND P0, PT, RZ, UR4, PT ;  /* 0x00000004ff007c0c */ /* 0x000fda000bf01270 */
[----:B------:R-:W-:Y:S05]  /*5dc0*/  @P0 BRA `(.L_x_375) ;  /* 0x0000000000400947 */ /* 0x000fea0003800000 */
[----:B------:R-:W2:Y:S02]  /*5dd0*/  LDL R20, [R1+0x80] ;  /* 0x0000800001147983 */ /* 0x000ea40000100800 */
[----:B--2---:R-:W-:-:S04]  /*5de0*/  LEA.HI R0, R20, R20, RZ, 0x1 ;  /* 0x0000001414007211 */ /* 0x004fc800078f08ff */
[----:B------:R-:W-:-:S05]  /*5df0*/  LOP3.LUT R0, R0, 0xfffffffe, RZ, 0xc0, !PT ;  /* 0xfffffffe00007812 */ /* 0x000fca00078ec0ff */
[----:B------:R-:W-:-:S05]  /*5e00*/  IMAD.IADD R0, R20, 0x1, -R0 ;  /* 0x0000000114007824 */ /* 0x000fca00078e0a00 */
[----:B------:R-:W-:-:S04]  /*5e10*/  SHF.L.U32 R3, R0, 0x1f, RZ ;  /* 0x0000001f00037819 */ /* 0x000fc800000006ff */
[----:B------:R1:W2:Y:S03]  /*5e20*/  SYNCS.PHASECHK.TRANS64.TRYWAIT P0, [R2+URZ+0x30800], R3 ;  /* 0x03080003020075a7 */ /* 0x0002a6000800017f */
[----:B--2---:R-:W-:Y:S05]  /*5e30*/  @!P0 NANOSLEEP.SYNCS 0x989680 ;  /* 0x009896800000895d */ /* 0x004fea0003900000 */
[----:B------:R-:W2:Y:S01]  /*5e40*/  @!P0 SYNCS.PHASECHK.TRANS64 P0, [R2+URZ+0x30800], R3 ;  /* 0x03080003020085a7 */ /* 0x000ea2000800007f */
[----:B------:R-:W-:Y:S04]  /*5e50*/  BSSY B0, `(.L_x_376) ;  /* 0x0000006000007945 */ /* 0x000fe80003800000 */
[----:B--2---:R-:W-:Y:S05]  /*5e60*/  @P0 BRA `(.L_x_377) ;  /* 0x0000000000100947 */ /* 0x004fea0003800000 */
.L_x_378:
[----:B--2---:R2:W3:Y:S02]  /*5e70*/  SYNCS.PHASECHK.TRANS64.TRYWAIT P0, [R2+URZ+0x30800], R3 ;  /* 0x03080003020075a7 */ /* 0x0044e4000800017f */
[----:B---3--:R-:W-:Y:S05]  /*5e80*/  @!P0 NANOSLEEP.SYNCS 0x989680 ;  /* 0x009896800000895d */ /* 0x008fea0003900000 */
[----:B------:R-:W3:Y:S02]  /*5e90*/  @!P0 SYNCS.PHASECHK.TRANS64 P0, [R2+URZ+0x30800], R3 ;  /* 0x03080003020085a7 */ /* 0x000ee4000800007f */
[----:B---3--:R-:W-:Y:S05]  /*5ea0*/  @!P0 BRA `(.L_x_378) ;  /* 0xfffffffc00f08947 */ /* 0x008fea000383ffff */
.L_x_377:
[----:B------:R-:W-:Y:S05]  /*5eb0*/  BSYNC B0 ;  /* 0x0000000000007941 */ /* 0x000fea0003800000 */
.L_x_376:
[----:B------:R-:W-:Y:S05]  /*5ec0*/  BRA `(.L_x_379) ;  /* 0x0000002400007947 */ /* 0x000fea0003800000 */
.L_x_375:
[----:B------:R-:W1:Y:S01]  /*5ed0*/  S2R R0, SR_TID.X ;  /* 0x0000000000007919 */ /* 0x000e620000002100 */
[----:B------:R-:W-:Y:S01]  /*5ee0*/  VIADD R4, R2, 0xc400 ;  /* 0x0000c40002047836 */ /* 0x000fe20000000000 */
[----:B------:R-:W-:Y:S01]  /*5ef0*/  ULDC.64 UR4, c[0x0][0x3d8] ;  /* 0x0000f60000047ab9 */ /* 0x000fe20000000a00 */
[----:B------:R-:W-:Y:S01]  /*5f00*/  ULDC.64 UR6, c[0x0][0x3e8] ;  /* 0x0000fa0000067ab9 */ /* 0x000fe20000000a00 */
[----:B------:R-:W-:Y:S01]  /*5f10*/  SHF.R.S32.HI R10, RZ, 0x1f, R16 ;  /* 0x0000001fff0a7819 */ /* 0x000fe20000011410 */
[----:B------:R-:W-:Y:S01]  /*5f20*/  BSSY B6, `(.L_x_380) ;  /* 0x0000039000067945 */ /* 0x000fe20003800000 */
[----:B------:R-:W-:Y:S01]  /*5f30*/  LOP3.LUT P0, RZ, R4, 0x3ff, RZ, 0xc0, !PT ;  /* 0x000003ff04ff7812 */ /* 0x000fe2000780c0ff */
[----:B-1----:R-:W-:Y:S01]  /*5f40*/  VIADD R44, R0, 0xffffff80 ;  /* 0xffffff80002c7836 */ /* 0x002fe20000000000 */
[----:B-----5:R-:W-:-:S04]  /*5f50*/  SHF.R.S32.HI R0, RZ, 0x1f, R24 ;  /* 0x0000001fff007819 */ /* 0x020fc80000011418 */
[----:B------:R-:W-:Y:S01]  /*5f60*/  SHF.R.S32.HI R3, RZ, 0x1f, R44 ;  /* 0x0000001fff037819 */ /* 0x000fe2000001142c */
[----:B------:R-:W-:-:S03]  /*5f70*/  IMAD R7, R0, UR6, RZ ;  /* 0x0000000600077c24 */ /* 0x000fc6000f8e02ff */
[----:B------:R-:W-:Y:S01]  /*5f80*/  LEA.HI R4, R3, R44, RZ, 0x2 ;  /* 0x0000002c03047211 */ /* 0x000fe200078f10ff */
[----:B------:R-:W-:Y:S02]  /*5f90*/  IMAD R3, R0, UR4, RZ ;  /* 0x0000000400037c24 */ /* 0x000fe4000f8e02ff */
[----:B------:R-:W-:Y:S01]  /*5fa0*/  IMAD R31, R24, UR7, R7 ;  /* 0x00000007181f7c24 */ /* 0x000fe2000f8e0207 */
[----:B------:R-:W-:Y:S01]  /*5fb0*/  LOP3.LUT R0, R4, 0xfffffffc, RZ, 0xc0, !PT ;  /* 0xfffffffc04007812 */ /* 0x000fe200078ec0ff */
[----:B------:R-:W-:-:S04]  /*5fc0*/  IMAD.WIDE.U32 R4, R24, UR4, RZ ;  /* 0x0000000418047c25 */ /* 0x000fc8000f8e00ff */
[----:B------:R-:W-:Y:S02]  /*5fd0*/  IMAD.IADD R0, R44, 0x1, -R0 ;  /* 0x000000012c007824 */ /* 0x000fe400078e0a00 */
[C---:B------:R-:W-:Y:S01]  /*5fe0*/  IMAD R3, R24.reuse, UR5, R3 ;  /* 0x0000000518037c24 */ /* 0x040fe2000f8e0203 */
[----:B------:R-:W-:Y:S01]  /*5ff0*/  ULDC.64 UR4, c[0x0][0x3c8] ;  /* 0x0000f20000047ab9 */ /* 0x000fe20000000a00 */
[----:B------:R-:W-:Y:S01]  /*6000*/  IMAD.WIDE.U32 R6, R24, UR6, RZ ;  /* 0x0000000618067c25 */ /* 0x000fe2000f8e00ff */
[----:B------:R-:W-:Y:S01]  /*6010*/  LEA R28, P1, R4, UR4, 0x1 ;  /* 0x00000004041c7c11 */ /* 0x000fe2000f8208ff */
[----:B------:R-:W-:Y:S02]  /*6020*/  ULDC.64 UR6, c[0x0][0x3e0] ;  /* 0x0000f80000067ab9 */ /* 0x000fe40000000a00 */
[----:B------:R-:W-:Y:S01]  /*6030*/  IMAD.SHL.U32 R26, R0, 0x4, RZ ;  /* 0x00000004001a7824 */ /* 0x000fe200078e00ff */
[C---:B------:R-:W-:Y:S01]  /*6040*/  IADD3 R0, P4, R16.reuse, R6, RZ ;  /* 0x0000000610007210 */ /* 0x040fe20007f9e0ff */
[----:B------:R-:W-:Y:S01]  /*6050*/  IMAD.IADD R11, R3, 0x1, R5 ;  /* 0x00000001030b7824 */ /* 0x000fe200078e0205 */
[-C--:B------:R-:W-:Y:S01]  /*6060*/  IADD3 R5, P2, R16, R4.reuse, RZ ;  /* 0x0000000410057210 */ /* 0x080fe20007f5e0ff */
[----:B------:R-:W-:Y:S01]  /*6070*/  IMAD.IADD R31, R31, 0x1, R7 ;  /* 0x000000011f1f7824 */ /* 0x000fe200078e0207 */
[----:B------:R-:W-:-:S02]  /*6080*/  IADD3 R9, P3, R26, R4, RZ ;  /* 0x000000041a097210 */ /* 0x000fc40007f7e0ff */
[----:B------:R-:W-:Y:S01]  /*6090*/  SHF.R.S32.HI R8, RZ, 0x1f, R26 ;  /* 0x0000001fff087819 */ /* 0x000fe2000001141a */
[----:B------:R-:W-:Y:S01]  /*60a0*/  IMAD.X R3, R10, 0x1, R31, P4 ;  /* 0x000000010a037824 */ /* 0x000fe200020e061f */
[----:B------:R-:W-:Y:S02]  /*60b0*/  IADD3 R7, P5, R26, R6, RZ ;  /* 0x000000061a077210 */ /* 0x000fe40007fbe0ff */
[--C-:B------:R-:W-:Y:S02]  /*60c0*/  LEA.HI.X R29, R4, UR5, R11.reuse, 0x1, P1 ;  /* 0x00000005041d7c11 */ /* 0x100fe400088f0c0b */
[----:B------:R-:W-:Y:S01]  /*60d0*/  IADD3.X R4, R10, R11, RZ, P2, !PT ;  /* 0x0000000b0a047210 */ /* 0x000fe200017fe4ff */
[----:B------:R-:W-:Y:S01]  /*60e0*/  IMAD.X R10, R8, 0x1, R11, P3 ;  /* 0x00000001080a7824 */ /* 0x000fe200018e060b */
[----:B------:R-:W-:Y:S01]  /*60f0*/  LEA R30, P1, R6, UR6, 0x1 ;  /* 0x00000006061e7c11 */ /* 0x000fe2000f8208ff */
[----:B------:R-:W-:Y:S01]  /*6100*/  IMAD.X R8, R8, 0x1, R31, P5 ;  /* 0x0000000108087824 */ /* 0x000fe200028e061f */
[----:B------:R-:W-:-:S02]  /*6110*/  LEA R42, P2, R5, UR4, 0x1 ;  /* 0x00000004052a7c11 */ /* 0x000fc4000f8408ff */
[----:B------:R-:W-:Y:S02]  /*6120*/  LEA R38, P3, R9, UR4, 0x1 ;  /* 0x0000000409267c11 */ /* 0x000fe4000f8608ff */
[----:B------:R-:W-:Y:S02]  /*6130*/  LEA R36, P4, R7, UR6, 0x1 ;  /* 0x0000000607247c11 */ /* 0x000fe4000f8808ff */
[----:B------:R-:W-:Y:S02]  /*6140*/  LEA R40, P5, R0, UR6, 0x1 ;  /* 0x0000000600287c11 */ /* 0x000fe4000f8a08ff */
[----:B------:R-:W-:Y:S02]  /*6150*/  LEA.HI.X R39, R9, UR5, R10, 0x1, P3 ;  /* 0x0000000509277c11 */ /* 0x000fe400098f0c0a */
[----:B------:R-:W-:Y:S02]  /*6160*/  LEA.HI.X R37, R7, UR7, R8, 0x1, P4 ;  /* 0x0000000707257c11 */ /* 0x000fe4000a0f0c08 */
[----:B------:R-:W-:-:S02]  /*6170*/  LEA.HI.X R31, R6, UR7, R31, 0x1, P1 ;  /* 0x00000007061f7c11 */ /* 0x000fc400088f0c1f */
[----:B------:R-:W-:Y:S02]  /*6180*/  LEA.HI.X R43, R5, UR5, R4, 0x1, P2 ;  /* 0x00000005052b7c11 */ /* 0x000fe400090f0c04 */
[----:B------:R-:W-:Y:S01]  /*6190*/  LEA.HI.X R41, R0, UR7, R3, 0x1, P5 ;  /* 0x0000000700297c11 */ /* 0x000fe2000a8f0c03 */
[----:B------:R-:W-:Y:S06]  /*61a0*/  @!P0 BRA `(.L_x_381) ;  /* 0x0000000000408947 */ /* 0x000fec0003800000 */
[----:B------:R-:W-:Y:S01]  /*61b0*/  MOV R0, 0x0 ;  /* 0x0000000000007802 */ /* 0x000fe20000000f00 */
[----:B------:R-:W-:Y:S01]  /*61c0*/  ULDC.64 UR4, c[0x4][0xa8] ;  /* 0x01002a0000047ab9 */ /* 0x000fe20000000a00 */
[----:B------:R-:W-:Y:S01]  /*61d0*/  ULDC.64 UR6, c[0x4][0xb0] ;  /* 0x01002c0000067ab9 */ /* 0x000fe20000000a00 */
[----:B------:R-:W-:Y:S01]  /*61e0*/  IMAD.U32 R4, RZ, RZ, UR4 ;  /* 0x00000004ff047e24 */ /* 0x000fe2000f8e00ff */
[----:B0-----:R0:W1:Y:S01]  /*61f0*/  LDC.64 R14, c[0x4][R0] ;  /* 0x01000000000e7b82 */ /* 0x0010620000000a00 */
        /* <DEDUP_REMOVED lines=10> */
[----:B-1----:R-:W-:Y:S05]  /*62a0*/  CALL.ABS.NOINC R14 ;  /* 0x000000000e007343 */ /* 0x002fea0003c00000 */
.L_x_381:
[----:B------:R-:W-:Y:S05]  /*62b0*/  BSYNC B6 ;  /* 0x0000000000067941 */ /* 0x000fea0003800000 */
.L_x_380:
[----:B------:R-:W-:Y:S01]  /*62c0*/  ULDC.U8 UR4, c[0x0][0x3f0] ;  /* 0x0000fc0000047ab9 */ /* 0x000fe20000000000 */
[----:B------:R-:W-:Y:S01]  /*62d0*/  BSSY B0, `(.L_x_382) ;  /* 0x00001f7000007945 */ /* 0x000fe20003800000 */
[----:B------:R-:W-:-:S13]  /*62e0*/  ISETP.NE.AND P0, PT, RZ, UR4, PT ;  /* 0x00000004ff007c0c */ /* 0x000fda000bf05270 */
[----:B------:R-:W-:Y:S05]  /*62f0*/  @!P0 BRA `(.L_x_383) ;  /* 0x0000000c00f88947 */ /* 0x000fea0003800000 */
[----:B------:R-:W2:Y:S01]  /*6300*/  LDL R34, [R1+0x58] ;  /* 0x0000580001227983 */ /* 0x000ea20000100800 */
[----:B------:R-:W-:Y:S01]  /*6310*/  IMAD R21, R33, -0xc0, R25 ;  /* 0xffffff4021157824 */ /* 0x000fe200078e0219 */
[----:B------:R-:W-:Y:S01]  /*6320*/  BSSY B1, `(.L_x_384) ;  /* 0x0000019000017945 */ /* 0x000fe20003800000 */
[----:B------:R-:W-:Y:S02]  /*6330*/  CS2R R6, SRZ ;  /* 0x0000000000067805 */ /* 0x000fe4000001ff00 */
[----:B------:R-:W-:Y:S02]  /*6340*/  CS2R R4, SRZ ;  /* 0x0000000000047805 */ /* 0x000fe4000001ff00 */
[----:B------:R-:W-:Y:S02]  /*6350*/  CS2R R8, SRZ ;  /* 0x0000000000087805 */ /* 0x000fe4000001ff00 */
[----:B------:R-:W-:Y:S02]  /*6360*/  VIMNMX R21, R21, 0xc0, PT ;  /* 0x000000c015157848 */ /* 0x000fe40003fe0100 */
[----:B------:R-:W-:-:S02]  /*6370*/  CS2R R24, SRZ ;  /* 0x0000000000187805 */ /* 0x000fc4000001ff00 */
[----:B------:R-:W-:Y:S01]  /*6380*/  ISETP.GE.AND P0, PT, R18, R21, PT ;  /* 0x000000151200720c */ /* 0x000fe20003f06270 */
[----:B--2---:R-:W-:-:S05]  /*6390*/  IMAD.SHL.U32 R0, R34, 0x40, RZ ;  /* 0x0000004022007824 */ /* 0x004fca00078e00ff */
[----:B------:R-:W-:-:S04]  /*63a0*/  LOP3.LUT R3, R0, 0x1c0, RZ, 0xc0, !PT ;  /* 0x000001c000037812 */ /* 0x000fc800078ec0ff */
[----:B------:R-:W-:Y:S02]  /*63b0*/  LOP3.LUT R0, R3, 0x18, R16, 0xf8, !PT ;  /* 0x0000001803007812 */ /* 0x000fe400078ef810 */
[----:B------:R-:W-:-:S04]  /*63c0*/  SHF.R.U32.HI R3, RZ, 0x3, R3 ;  /* 0x00000003ff037819 */ /* 0x000fc80000011603 */
[----:B------:R-:W-:Y:S01]  /*63d0*/  LOP3.LUT R3, R0, R3, RZ, 0x3c, !PT ;  /* 0x0000000300037212 */ /* 0x000fe200078e3cff */
[----:B------:R-:W-:Y:S06]  /*63e0*/  @P0 BRA `(.L_x_385) ;  /* 0x0000000000300947 */ /* 0x000fec0003800000 */
[C---:B------:R-:W-:Y:S01]  /*63f0*/  VIADD R0, R26.reuse, 0x10 ;  /* 0x000000101a007836 */ /* 0x040fe20000000000 */
[----:B------:R-:W-:Y:S01]  /*6400*/  ULDC UR4, c[0x0][0x3d4] ;  /* 0x0000f50000047ab9 */ /* 0x000fe20000000800 */
[----:B------:R-:W-:Y:S02]  /*6410*/  CS2R R8, SRZ ;  /* 0x0000000000087805 */ /* 0x000fe4000001ff00 */
[----:B------:R-:W-:Y:S02]  /*6420*/  ISETP.GE.AND P1, PT, R26, UR4, PT ;  /* 0x000000041a007c0c */ /* 0x000fe4000bf26270 */
[----:B------:R-:W-:Y:S02]  /*6430*/  CS2R R24, SRZ ;  /* 0x0000000000187805 */ /* 0x000fe4000001ff00 */
[----:B------:R-:W-:Y:S02]  /*6440*/  ISETP.GE.AND P2, PT, R0, UR4, PT ;  /* 0x0000000400007c0c */ /* 0x000fe4000bf46270 */
[----:B------:R-:W-:-:S02]  /*6450*/  CS2R R6, SRZ ;  /* 0x0000000000067805 */ /* 0x000fc4000001ff00 */
[----:B------:R-:W-:-:S05]  /*6460*/  CS2R R4, SRZ ;  /* 0x0000000000047805 */ /* 0x000fca000001ff00 */
[----:B------:R1:W5:Y:S04]  /*6470*/  @!P1 LDG.E.64 R8, desc[UR56][R38.64] ;  /* 0x0000003826089981 */ /* 0x000368000c1e1b00 */
[----:B------:R1:W5:Y:S04]  /*6480*/  @!P2 LDG.E.64 R24, desc[UR56][R38.64+0x20] ;  /* 0x000020382618a981 */ /* 0x000368000c1e1b00 */
[----:B------:R1:W5:Y:S04]  /*6490*/  @!P1 LDG.E.64 R6, desc[UR56][R36.64] ;  /* 0x0000003824069981 */ /* 0x000368000c1e1b00 */
[----:B------:R1:W5:Y:S02]  /*64a0*/  @!P2 LDG.E.64 R4, desc[UR56][R36.64+0x20] ;  /* 0x000020382404a981 */ /* 0x000364000c1e1b00 */
.L_x_385:
[----:B------:R-:W-:Y:S05]  /*64b0*/  BSYNC B1 ;  /* 0x0000000000017941 */ /* 0x000fea0003800000 */
.L_x_384:
[----:B------:R-:W2:Y:S01]  /*64c0*/  LDL R10, [R1+0x80] ;  /* 0x00008000010a7983 */ /* 0x000ea20000100800 */
[----:B------:R-:W-:Y:S01]  /*64d0*/  UMOV UR4, 0xffffffff ;  /* 0xffffffff00047882 */ /* 0x000fe20000000000 */
[----:B-----5:R-:W-:Y:S01]  /*64e0*/  IMAD.MOV.U32 R20, RZ, RZ, R8 ;  /* 0x000000ffff147224 */ /* 0x020fe200078e0008 */
[----:B------:R-:W-:Y:S02]  /*64f0*/  MOV R27, R9 ;  /* 0x00000009001b7202 */ /* 0x000fe40000000f00 */
[--C-:B------:R-:W-:Y:S02]  /*6500*/  SHF.R.U64 R32, R8, 0x10, R9.reuse ;  /* 0x0000001008207819 */ /* 0x100fe40000001209 */
[----:B------:R-:W-:Y:S02]  /*6510*/  SHF.R.U32.HI R33, RZ, 0x10, R9 ;  /* 0x00000010ff217819 */ /* 0x000fe40000011609 */
[----:B--2---:R-:W-:Y:S01]  /*6520*/  LEA.HI R0, R10, R10, RZ, 0x1 ;  /* 0x0000000a0a007211 */ /* 0x004fe200078f08ff */
[----:B------:R-:W-:Y:S06]  /*6530*/  BRA.DIV UR4, `(.L_x_386) ;  /* 0x0000010a046c7947 */ /* 0x000fec000b800000 */
.L_x_555:
[----:B------:R-:W-:Y:S01]  /*6540*/  UMOV UR4, 0xffffffff ;  /* 0xffffffff00047882 */ /* 0x000fe20000000000 */
[----:B------:R-:W-:Y:S02]  /*6550*/  LOP3.LUT R0, R0, 0xfffffffe, RZ, 0xc0, !PT ;  /* 0xfffffffe00007812 */ /* 0x000fe400078ec0ff */
[----:B------:R-:W-:Y:S05]  /*6560*/  BRA.DIV UR4, `(.L_x_387) ;  /* 0x0000010a04887947 */ /* 0x000fea000b800000 */
.L_x_558:
[----:B------:R-:W-:Y:S01]  /*6570*/  UMOV UR4, 0xffffffff ;  /* 0xffffffff00047882 */ /* 0x000fe20000000000 */
[----:B------:R-:W-:Y:S02]  /*6580*/  IMAD.IADD R0, R10, 0x1, -R0 ;  /* 0x000000010a007824 */ /* 0x000fe400078e0a00 */
[----:B------:R-:W-:Y:S05]  /*6590*/  BRA.DIV UR4, `(.L_x_388) ;  /* 0x0000010a04a47947 */ /* 0x000fea000b800000 */
.L_x_561:
[----:B------:R-:W-:Y:S01]  /*65a0*/  UMOV UR4, 0xffffffff ;  /* 0xffffffff00047882 */ /* 0x000fe20000000000 */
[----:B------:R-:W-:Y:S02]  /*65b0*/  SHF.L.U32 R9, R0, 0x1f, RZ ;  /* 0x0000001f00097819 */ /* 0x000fe400000006ff */
[----:B------:R-:W-:Y:S05]  /*65c0*/  BRA.DIV UR4, `(.L_x_389) ;  /* 0x0000010a04c07947 */ /* 0x000fea000b800000 */
.L_x_564:
[----:B------:R-:W2:Y:S01]  /*65d0*/  SYNCS.PHASECHK.TRANS64.TRYWAIT P1, [R2+URZ+0x30800], R9 ;  /* 0x03080009020075a7 */ /* 0x000ea2000802017f */
[----:B------:R-:W-:Y:S01]  /*65e0*/  SHF.R.S32.HI R0, RZ, 0x1f, R44 ;  /* 0x0000001fff007819 */ /* 0x000fe2000001142c */
[----:B------:R-:W-:Y:S01]  /*65f0*/  IMAD.MOV.U32 R8, RZ, RZ, R24 ;  /* 0x000000ffff087224 */ /* 0x000fe200078e0018 */
[----:B------:R-:W-:Y:S01]  /*6600*/  LOP3.LUT P2, RZ, R34, 0x4, RZ, 0xc0, !PT ;  /* 0x0000000422ff7812 */ /* 0x000fe2000784c0ff */
[--C-:B------:R-:W-:Y:S01]  /*6610*/  IMAD.MOV.U32 R15, RZ, RZ, R25.reuse ;  /* 0x000000ffff0f7224 */ /* 0x100fe200078e0019 */
[----:B------:R-:W-:Y:S01]  /*6620*/  LEA.HI R0, R0, R44, RZ, 0x5 ;  /* 0x0000002c00007211 */ /* 0x000fe200078f28ff */
[----:B-1----:R-:W-:Y:S01]  /*6630*/  IMAD.MOV.U32 R36, RZ, RZ, R6 ;  /* 0x000000ffff247224 */ /* 0x002fe200078e0006 */
[----:B------:R-:W-:Y:S01]  /*6640*/  SHF.R.U64 R24, R24, 0x10, R25 ;  /* 0x0000001018187819 */ /* 0x000fe20000001219 */
[----:B------:R-:W-:Y:S01]  /*6650*/  IMAD.MOV.U32 R12, RZ, RZ, R7 ;  /* 0x000000ffff0c7224 */ /* 0x000fe200078e0007 */
[----:B------:R-:W-:Y:S01]  /*6660*/  SHF.R.S32.HI R0, RZ, 0x5, R0 ;  /* 0x00000005ff007819 */ /* 0x000fe20000011400 */
[----:B------:R-:W-:Y:S01]  /*6670*/  IMAD.MOV.U32 R11, RZ, RZ, R5 ;  /* 0x000000ffff0b7224 */ /* 0x000fe200078e0005 */
[----:B------:R-:W-:Y:S01]  /*6680*/  SHF.R.U64 R28, R6, 0x10, R7 ;  /* 0x00000010061c7819 */ /* 0x000fe20000001207 */
[----:B------:R-:W-:Y:S01]  /*6690*/  BSSY B1, `(.L_x_390) ;  /* 0x0000014000017945 */ /* 0x000fe20003800000 */
[----:B------:R-:W-:Y:S01]  /*66a0*/  SHF.R.U64 R29, R4, 0x10, R5 ;  /* 0x00000010041d7819 */ /* 0x000fe20000001205 */
[----:B------:R-:W-:Y:S01]  /*66b0*/  IMAD R3, R0, 0x200, R3 ;  /* 0x0000020000037824 */ /* 0x000fe200078e0203 */
[----:B------:R-:W-:-:S02]  /*66c0*/  SHF.R.U32.HI R25, RZ, 0x10, R25 ;  /* 0x00000010ff197819 */ /* 0x000fc40000011619 */
[----:B------:R-:W-:Y:S01]  /*66d0*/  SHF.R.U32.HI R7, RZ, 0x10, R7 ;  /* 0x00000010ff077819 */ /* 0x000fe20000011607 */
[----:B------:R-:W-:Y:S01]  /*66e0*/  IMAD R3, R3, 0x2, R2 ;  /* 0x0000000203037824 */ /* 0x000fe200078e0202 */
[----:B------:R-:W-:Y:S02]  /*66f0*/  MOV R10, R4 ;  /* 0x00000004000a7202 */ /* 0x000fe40000000f00 */
[----:B------:R-:W-:Y:S01]  /*6700*/  SHF.R.U32.HI R5, RZ, 0x10, R5 ;  /* 0x00000010ff057819 */ /* 0x000fe20000011605 */
[C---:B------:R-:W-:Y:S01]  /*6710*/  VIADD R6, R3.reuse, 0xc400 ;  /* 0x0000c40003067836 */ /* 0x040fe20000000000 */
[----:B0-----:R-:W-:Y:S01]  /*6720*/  PRMT R14, R20, 0x5410, R32 ;  /* 0x00005410140e7816 */ /* 0x001fe20000000020 */
[----:B------:R-:W-:Y:S01]  /*6730*/  VIADD R0, R3, 0xc440 ;  /* 0x0000c44003007836 */ /* 0x000fe20000000000 */
[----:B------:R-:W-:Y:S01]  /*6740*/  PRMT R13, R27, 0x5410, R33 ;  /* 0x000054101b0d7816 */ /* 0x000fe20000000021 */
[----:B------:R-:W-:Y:S01]  /*6750*/  @P2 VIADD R0, R6, 0xffffffc0 ;  /* 0xffffffc006002836 */ /* 0x000fe20000000000 */
[----:B------:R-:W-:-:S02]  /*6760*/  PRMT R4, R15, 0x5410, R25 ;  /* 0x000054100f047816 */ /* 0x000fc40000000019 */
[----:B------:R-:W-:Y:S02]  /*6770*/  PRMT R8, R8, 0x5410, R24 ;  /* 0x0000541008087816 */ /* 0x000fe40000000018 */
[----:B------:R-:W-:Y:S02]  /*6780*/  PRMT R36, R36, 0x5410, R28 ;  /* 0x0000541024247816 */ /* 0x000fe4000000001c */
[----:B------:R-:W-:Y:S02]  /*6790*/  PRMT R12, R12, 0x5410, R7 ;  /* 0x000054100c0c7816 */ /* 0x000fe40000000007 */
[----:B------:R-:W-:Y:S02]  /*67a0*/  PRMT R10, R10, 0x5410, R29 ;  /* 0x000054100a0a7816 */ /* 0x000fe4000000001d */
[----:B------:R-:W-:Y:S01]  /*67b0*/  PRMT R11, R11, 0x5410, R5 ;  /* 0x000054100b0b7816 */ /* 0x000fe20000000005 */
[----:B--2---:R-:W-:Y:S06]  /*67c0*/  @!P1 BRA `(.L_x_391) ;  /* 0x0000010800689947 */ /* 0x004fec0003800000 */
.L_x_565:
[----:B------:R-:W-:Y:S05]  /*67d0*/  BSYNC B1 ;  /* 0x0000000000017941 */ /* 0x000fea0003800000 */
.L_x_390:
[----:B------:R-:W-:Y:S01]  /*67e0*/  BSSY B1, `(.L_x_392) ;  /* 0x0000057000017945 */ /* 0x000fe20003800000 */
[----:B0-----:R-:W-:-:S03]  /*67f0*/  IMAD.MOV.U32 R9, RZ, RZ, R4 ;  /* 0x000000ffff097224 */ /* 0x001fc600078e0004 */
[----:B------:R-:W-:Y:S05]  /*6800*/  @P0 BRA `(.L_x_393) ;  /* 0x0000000400500947 */ /* 0x000fea0003800000 */
[----:B------:R-:W0:Y:S01]  /*6810*/  LDC R5, c[0x0][0x3d4] ;  /* 0x0000f500ff057b82 */ /* 0x000e220000000800 */
[C---:B------:R-:W-:Y:S01]  /*6820*/  VIADD R4, R26.reuse, 0x10 ;  /* 0x000000101a047836 */ /* 0x040fe20000000000 */
[----:B------:R-:W-:Y:S01]  /*6830*/  BSSY B2, `(.L_x_394) ;  /* 0x000002a000027945 */ /* 0x000fe20003800000 */
[----:B0-----:R-:W-:-:S03]  /*6840*/  ISETP.GE.AND P0, PT, R26, R5, PT ;  /* 0x000000051a00720c */ /* 0x001fc60003f06270 */
[----:B------:R-:W-:-:S10]  /*6850*/  ISETP.GE.AND P1, PT, R4, R5, PT ;  /* 0x000000050400720c */ /* 0x000fd40003f26270 */
[----:B------:R-:W-:Y:S05]  /*6860*/  @P0 BRA `(.L_x_395) ;  /* 0x0000000000980947 */ /* 0x000fea0003800000 */
[----:B------:R-:W0:Y:S01]  /*6870*/  LDS.128 R4, [R3+0xc400] ;  /* 0x00c4000003047984 */ /* 0x000e220000000c00 */
[C---:B------:R-:W-:Y:S01]  /*6880*/  IMAD.U32 R29, R36.reuse, 0x10000, RZ ;  /* 0x00010000241d7824 */ /* 0x040fe200078e00ff */
[----:B------:R-:W-:Y:S01]  /*6890*/  LOP3.LUT R30, R36, 0xffff0000, RZ, 0xc0, !PT ;  /* 0xffff0000241e7812 */ /* 0x000fe200078ec0ff */
[C---:B------:R-:W-:Y:S01]  /*68a0*/  IMAD.U32 R27, R14.reuse, 0x10000, RZ ;  /* 0x000100000e1b7824 */ /* 0x040fe200078e00ff */
[----:B------:R-:W-:Y:S01]  /*68b0*/  LOP3.LUT R28, R14, 0xffff0000, RZ, 0xc0, !PT ;  /* 0xffff00000e1c7812 */ /* 0x000fe200078ec0ff */
[C---:B0-----:R-:W-:Y:S01]  /*68c0*/  IMAD.U32 R15, R4.reuse, 0x10000, RZ ;  /* 0x00010000040f7824 */ /* 0x041fe200078e00ff */
[----:B------:R-:W-:Y:S01]  /*68d0*/  LOP3.LUT R4, R4, 0xffff0000, RZ, 0xc0, !PT ;  /* 0xffff000004047812 */ /* 0x000fe200078ec0ff */
[----:B------:R-:W-:Y:S01]  /*68e0*/  IMAD.U32 R24, R6, 0x10000, RZ ;  /* 0x0001000006187824 */ /* 0x000fe200078e00ff */
[----:B------:R-:W-:Y:S01]  /*68f0*/  SHF.L.U32 R20, R5, 0x10, RZ ;  /* 0x0000001005147819 */ /* 0x000fe200000006ff */
[----:B------:R-:W-:Y:S01]  /*6900*/  IMAD.U32 R25, R7, 0x10000, RZ ;  /* 0x0001000007197824 */ /* 0x000fe200078e00ff */
[----:B------:R-:W-:Y:S01]  /*6910*/  LOP3.LUT R5, R5, 0xffff0000, RZ, 0xc0, !PT ;  /* 0xffff000005057812 */ /* 0x000fe200078ec0ff */
[C---:B------:R-:W-:Y:S01]  /*6920*/  FMUL.FTZ R32, R4.reuse, R29 ;  /* 0x0000001d04207220 */ /* 0x040fe20000410000 */
[----:B------:R-:W-:Y:S01]  /*6930*/  FMUL.FTZ R4, R4, R27 ;  /* 0x0000001b04047220 */ /* 0x000fe20000410000 */
[----:B------:R-:W-:-:S02]  /*6940*/  LOP3.LUT R6, R6, 0xffff0000, RZ, 0xc0, !PT ;  /* 0xffff000006067812 */ /* 0x000fc400078ec0ff */
[----:B------:R-:W-:Y:S01]  /*6950*/  FMUL.FTZ R31, R5, R30 ;  /* 0x0000001e051f7220 */ /* 0x000fe20000410000 */
[C---:B------:R-:W-:Y:S01]  /*6960*/  FFMA.FTZ R32, R15.reuse, R27, -R32 ;  /* 0x0000001b0f207223 */ /* 0x040fe20000010820 */
[----:B------:R-:W-:Y:S01]  /*6970*/  FFMA.FTZ R29, R15, R29, R4 ;  /* 0x0000001d0f1d7223 */ /* 0x000fe20000010004 */
[-C--:B------:R-:W-:Y:S01]  /*6980*/  FMUL.FTZ R27, R5, R28.reuse ;  /* 0x0000001c051b7220 */ /* 0x080fe20000410000 */
[----:B------:R-:W-:Y:S01]  /*6990*/  FFMA.FTZ R31, R20, R28, -R31 ;  /* 0x0000001c141f7223 */ /* 0x000fe2000001081f */
[----:B------:R-:W-:Y:S01]  /*69a0*/  LOP3.LUT R7, R7, 0xffff0000, RZ, 0xc0, !PT ;  /* 0xffff000007077812 */ /* 0x000fe200078ec0ff */
[C---:B------:R-:W-:Y:S01]  /*69b0*/  IMAD.U32 R15, R12.reuse, 0x10000, RZ ;  /* 0x000100000c0f7824 */ /* 0x040fe200078e00ff */
[----:B------:R-:W-:Y:S01]  /*69c0*/  LOP3.LUT R28, R12, 0xffff0000, RZ, 0xc0, !PT ;  /* 0xffff00000c1c7812 */ /* 0x000fe200078ec0ff */
[C---:B------:R-:W-:Y:S01]  /*69d0*/  IMAD.U32 R5, R13.reuse, 0x10000, RZ ;  /* 0x000100000d057824 */ /* 0x040fe200078e00ff */
[----:B------:R-:W-:Y:S01]  /*69e0*/  LOP3.LUT R4, R13, 0xffff0000, RZ, 0xc0, !PT ;  /* 0xffff00000d047812 */ /* 0x000fe200078ec0ff */
[----:B------:R-:W-:Y:S01]  /*69f0*/  FFMA.FTZ R20, R20, R30, R27 ;  /* 0x0000001e14147223 */ /* 0x000fe2000001001b */
[C---:B------:R-:W-:Y:S01]  /*6a00*/  FMUL.FTZ R27, R6.reuse, R15 ;  /* 0x0000000f061b7220 */ /* 0x040fe20000410000 */
[-C--:B------:R-:W-:Y:S01]  /*6a10*/  FMUL.FTZ R30, R6, R5.reuse ;  /* 0x00000005061e7220 */ /* 0x080fe20000410000 */
        /* <DEDUP_REMOVED lines=8> */
[----:B------:R-:W-:Y:S02]  /*6aa0*/  F2FP.BF16.F32.PACK_AB R6, R15, R6 ;  /* 0x000000060f06723e */ /* 0x000fe400000010ff */
[----:B------:R-:W-:-:S05]  /*6ab0*/  F2FP.BF16.F32.PACK_AB R7, R28, R7 ;  /* 0x000000071c07723e */ /* 0x000fca00000010ff */
[----:B------:R0:W-:Y:S02]  /*6ac0*/  STS.128 [R3+0xc400], R4 ;  /* 0x00c4000403007388 */ /* 0x0001e40000000c00 */
.L_x_395:
[----:B------:R-:W-:Y:S05]  /*6ad0*/  BSYNC B2 ;  /* 0x0000000000027941 */ /* 0x000fea0003800000 */
.L_x_394:
[----:B------:R-:W-:Y:S05]  /*6ae0*/  @P1 BRA `(.L_x_393) ;  /* 0x0000000000981947 */ /* 0x000fea0003800000 */
[----:B0-----:R-:W0:Y:S01]  /*6af0*/  LDS.128 R4, [R0] ;  /* 0x0000000000047984 */ /* 0x001e220000000c00 */
        /* <DEDUP_REMOVED lines=17> */
[C---:B------:R-:W-:Y:S01]  /*6c10*/  FFMA.FTZ R31, R20.reuse, R28, -R31 ;  /* 0x0000001c141f7223 */ /* 0x040fe2000001081f */
        /* <DEDUP_REMOVED lines=18> */
[----:B------:R1:W-:Y:S02]  /*6d40*/  STS.128 [R0], R4 ;  /* 0x0000000400007388 */ /* 0x0003e40000000c00 */
.L_x_393:
[----:B------:R-:W-:Y:S05]  /*6d50*/  BSYNC B1 ;  /* 0x0000000000017941 */ /* 0x000fea0003800000 */
.L_x_392:
[----:B01----:R-:W-:-:S05]  /*6d60*/  VIADD R4, R18, 0x60 ;  /* 0x0000006012047836 */ /* 0x003fca0000000000 */
[----:B------:R-:W-:-:S13]  /*6d70*/  ISETP.GE.AND P0, PT, R4, R21, PT ;  /* 0x000000150400720c */ /* 0x000fda0003f06270 */
[----:B------:R-:W-:Y:S05]  /*6d80*/  @P0 BRA `(.L_x_396) ;  /* 0x00000014002c0947 */ /* 0x000fea0003800000 */
[----:B------:R-:W0:Y:S01]  /*6d90*/  LDC R5, c[0x0][0x3d4] ;  /* 0x0000f500ff057b82 */ /* 0x000e220000000800 */
[C---:B------:R-:W-:Y:S01]  /*6da0*/  IADD3 R4, R26.reuse, 0x10, RZ ;  /* 0x000000101a047810 */ /* 0x040fe20007ffe0ff */
[----:B------:R-:W-:Y:S01]  /*6db0*/  BSSY B1, `(.L_x_397) ;  /* 0x000002a000017945 */ /* 0x000fe20003800000 */
[-C--:B0-----:R-:W-:Y:S02]  /*6dc0*/  ISETP.GE.AND P0, PT, R26, R5.reuse, PT ;  /* 0x000000051a00720c */ /* 0x081fe40003f06270 */
[----:B------:R-:W-:-:S11]  /*6dd0*/  ISETP.GE.AND P1, PT, R4, R5, PT ;  /* 0x000000050400720c */ /* 0x000fd60003f26270 */
[----:B------:R-:W-:Y:S05]  /*6de0*/  @P0 BRA `(.L_x_398) ;  /* 0x0000000000980947 */ /* 0x000fea0003800000 */
[----:B------:R-:W0:Y:S01]  /*6df0*/  LDS.128 R4, [R3+0xf400] ;  /* 0x00f4000003047984 */ /* 0x000e220000000c00 */
[C---:B------:R-:W-:Y:S01]  /*6e00*/  IMAD.U32 R29, R36.reuse, 0x10000, RZ ;  /* 0x00010000241d7824 */ /* 0x040fe200078e00ff */
[----:B------:R-:W-:Y:S01]  /*6e10*/  LOP3.LUT R36, R36, 0xffff0000, RZ, 0xc0, !PT ;  /* 0xffff000024247812 */ /* 0x000fe200078ec0ff */
[C---:B------:R-:W-:Y:S01]  /*6e20*/  IMAD.U32 R27, R14.reuse, 0x10000, RZ ;  /* 0x000100000e1b7824 */ /* 0x040fe200078e00ff */
[----:B------:R-:W-:Y:S02]  /*6e30*/  LOP3.LUT R28, R14, 0xffff0000, RZ, 0xc0, !PT ;  /* 0xffff00000e1c7812 */ /* 0x000fe400078ec0ff */
[----:B------:R-:W-:Y:S01]  /*6e40*/  LOP3.LUT R31, R12, 0xffff0000, RZ, 0xc0, !PT ;  /* 0xffff00000c1f7812 */ /* 0x000fe200078ec0ff */
[C---:B0-----:R-:W-:Y:S01]  /*6e50*/  IMAD.U32 R15, R4.reuse, 0x10000, RZ ;  /* 0x00010000040f7824 */ /* 0x041fe200078e00ff */
[----:B------:R-:W-:Y:S01]  /*6e60*/  LOP3.LUT R4, R4, 0xffff0000, RZ, 0xc0, !PT ;  /* 0xffff000004047812 */ /* 0x000fe200078ec0ff */
[C---:B------:R-:W-:Y:S01]  /*6e70*/  IMAD.U32 R20, R5.reuse, 0x10000, RZ ;  /* 0x0001000005147824 */ /* 0x040fe200078e00ff */
[----:B------:R-:W-:Y:S01]  /*6e80*/  LOP3.LUT R5, R5, 0xffff0000, RZ, 0xc0, !PT ;  /* 0xffff000005057812 */ /* 0x000fe200078ec0ff */
[C---:B------:R-:W-:Y:S01]  /*6e90*/  IMAD.U32 R14, R6.reuse, 0x10000, RZ ;  /* 0x00010000060e7824 */ /* 0x040fe200078e00ff */
[----:B------:R-:W-:Y:S01]  /*6ea0*/  LOP3.LUT R6, R6, 0xffff0000, RZ, 0xc0, !PT ;  /* 0xffff000006067812 */ /* 0x000fe200078ec0ff */
[-C--:B------:R-:W-:Y:S01]  /*6eb0*/  FMUL.FTZ R24, R29, R4.reuse ;  /* 0x000000041d187220 */ /* 0x080fe20000410000 */
[----:B------:R-:W-:Y:S01]  /*6ec0*/  FMUL.FTZ R26, R27, R4 ;  /* 0x000000041b1a7220 */ /* 0x000fe20000410000 */
[----:B------:R-:W-:Y:S01]  /*6ed0*/  FMUL.FTZ R25, R36, R5 ;  /* 0x0000000524197220 */ /* 0x000fe20000410000 */
[----:B------:R-:W-:-:S02]  /*6ee0*/  IMAD.U32 R21, R7, 0x10000, RZ ;  /* 0x0001000007157824 */ /* 0x000fc400078e00ff */
[-C--:B------:R-:W-:Y:S01]  /*6ef0*/  FFMA.FTZ R4, R27, R15.reuse, -R24 ;  /* 0x0000000f1b047223 */ /* 0x080fe20000010818 */
[----:B------:R-:W-:Y:S01]  /*6f00*/  FFMA.FTZ R15, R29, R15, R26 ;  /* 0x0000000f1d0f7223 */ /* 0x000fe2000001001a */
[C---:B------:R-:W-:Y:S01]  /*6f10*/  FMUL.FTZ R27, R28.reuse, R5 ;  /* 0x000000051c1b7220 */ /* 0x040fe20000410000 */
[----:B------:R-:W-:Y:S01]  /*6f20*/  LOP3.LUT R7, R7, 0xffff0000, RZ, 0xc0, !PT ;  /* 0xffff000007077812 */ /* 0x000fe200078ec0ff */
[-C--:B------:R-:W-:Y:S01]  /*6f30*/  FFMA.FTZ R5, R28, R20.reuse, -R25 ;  /* 0x000000141c057223 */ /* 0x080fe20000010819 */
[C---:B------:R-:W-:Y:S01]  /*6f40*/  SHF.L.U32 R26, R13.reuse, 0x10, RZ ;  /* 0x000000100d1a7819 */ /* 0x040fe200000006ff */
[----:B------:R-:W-:Y:S01]  /*6f50*/  IMAD.U32 R28, R12, 0x10000, RZ ;  /* 0x000100000c1c7824 */ /* 0x000fe200078e00ff */
[----:B------:R-:W-:Y:S01]  /*6f60*/  LOP3.LUT R29, R13, 0xffff0000, RZ, 0xc0, !PT ;  /* 0xffff00000d1d7812 */ /* 0x000fe200078ec0ff */
[-C--:B------:R-:W-:Y:S01]  /*6f70*/  FMUL.FTZ R12, R31, R7.reuse ;  /* 0x000000071f0c7220 */ /* 0x080fe20000410000 */
[----:B------:R-:W-:Y:S01]  /*6f80*/  FFMA.FTZ R20, R36, R20, R27 ;  /* 0x0000001424147223 */ /* 0x000fe2000001001b */
[-C--:B------:R-:W-:Y:S01]  /*6f90*/  FMUL.FTZ R13, R28, R6.reuse ;  /* 0x000000061c0d7220 */ /* 0x080fe20000410000 */
[C---:B------:R-:W-:Y:S01]  /*6fa0*/  FMUL.FTZ R25, R26.reuse, R6 ;  /* 0x000000061a197220 */ /* 0x040fe20000410000 */
[C---:B------:R-:W-:Y:S01]  /*6fb0*/  FMUL.FTZ R24, R29.reuse, R7 ;  /* 0x000000071d187220 */ /* 0x040fe20000410000 */
[-C--:B------:R-:W-:Y:S01]  /*6fc0*/  FFMA.FTZ R7, R29, R21.reuse, -R12 ;  /* 0x000000151d077223 */ /* 0x080fe2000001080c */
[-C--:B------:R-:W-:Y:S01]  /*6fd0*/  FFMA.FTZ R6, R26, R14.reuse, -R13 ;  /* 0x0000000e1a067223 */ /* 0x080fe2000001080d */
[----:B------:R-:W-:Y:S01]  /*6fe0*/  FFMA.FTZ R25, R28, R14, R25 ;  /* 0x0000000e1c197223 */ /* 0x000fe20000010019 */
[----:B------:R-:W-:Y:S01]  /*6ff0*/  FFMA.FTZ R24, R31, R21, R24 ;  /* 0x000000151f187223 */ /* 0x000fe20000010018 */
[----:B------:R-:W-:-:S02]  /*7000*/  F2FP.BF16.F32.PACK_AB R4, R15, R4 ;  /* 0x000000040f04723e */ /* 0x000fc400000010ff */
[----:B------:R-:W-:Y:S02]  /*7010*/  F2FP.BF16.F32.PACK_AB R5, R20, R5 ;  /* 0x000000051405723e */ /* 0x000fe400000010ff */
[----:B------:R-:W-:Y:S02]  /*7020*/  F2FP.BF16.F32.PACK_AB R6, R25, R6 ;  /* 0x000000061906723e */ /* 0x000fe400000010ff */
[----:B------:R-:W-:-:S05]  /*7030*/  F2FP.BF16.F32.PACK_AB R7, R24, R7 ;  /* 0x000000071807723e */ /* 0x000fca00000010ff */
[----:B------:R0:W-:Y:S02]  /*7040*/  STS.128 [R3+0xf400], R4 ;  /* 0x00f4000403007388 */ /* 0x0001e40000000c00 */
.L_x_398:
[----:B------:R-:W-:Y:S05]  /*7050*/  BSYNC B1 ;  /* 0x0000000000017941 */ /* 0x000fea0003800000 */
.L_x_397:
[----:B------:R-:W-:Y:S05]  /*7060*/  @P1 BRA `(.L_x_396) ;  /* 0x0000001000741947 */ /* 0x000fea0003800000 */
[----:B0-----:R-:W0:Y:S01]  /*7070*/  LDS.128 R4, [R0+0x3000] ;  /* 0x0030000000047984 */ /* 0x001e220000000c00 */
        /* <DEDUP_REMOVED lines=17> */
[----:B------:R-:W-:Y:S01]  /*7190*/  FMUL.FTZ R15, R24, R5 ;  /* 0x00000005180f7220 */ /* 0x000fe20000410000 */
[----:B------:R-:W-:Y:S01]  /*71a0*/  LOP3.LUT R6, R6, 0xffff0000, RZ, 0xc0, !PT ;  /* 0xffff000006067812 */ /* 0x000fe200078ec0ff */
[-C--:B------:R-:W-:Y:S01]  /*71b0*/  FFMA.FTZ R5, R24, R12.reuse, -R13 ;  /* 0x0000000c18057223 */ /* 0x080fe2000001080d */
[----:B------:R-:W-:Y:S01]  /*71c0*/  SHF.L.U32 R14, R9, 0x10, RZ ;  /* 0x00000010090e7819 */ /* 0x000fe200000006ff */
[----:B------:R-:W-:Y:S01]  /*71d0*/  IMAD.U32 R24, R11, 0x10000, RZ ;  /* 0x000100000b187824 */ /* 0x000fe200078e00ff */
[----:B------:R-:W-:Y:S01]  /*71e0*/  LOP3.LUT R20, R9, 0xffff0000, RZ, 0xc0, !PT ;  /* 0xffff000009147812 */ /* 0x000fe200078ec0ff */
[----:B------:R-:W-:Y:S01]  /*71f0*/  FFMA.FTZ R12, R26, R12, R15 ;  /* 0x0000000c1a0c7223 */ /* 0x000fe2000001000f */
[-C--:B------:R-:W-:Y:S01]  /*7200*/  FMUL.FTZ R13, R28, R7.reuse ;  /* 0x000000071c0d7220 */ /* 0x080fe20000410000 */
[-C--:B------:R-:W-:Y:S01]  /*7210*/  FMUL.FTZ R9, R24, R6.reuse ;  /* 0x0000000618097220 */ /* 0x080fe20000410000 */
[----:B------:R-:W-:Y:S01]  /*7220*/  FMUL.FTZ R11, R14, R6 ;  /* 0x000000060e0b7220 */ /* 0x000fe20000410000 */
[C---:B------:R-:W-:Y:S01]  /*7230*/  FMUL.FTZ R15, R20.reuse, R7 ;  /* 0x00000007140f7220 */ /* 0x040fe20000410000 */
[----:B------:R-:W-:Y:S01]  /*7240*/  FFMA.FTZ R7, R20, R10, -R13 ;  /* 0x0000000a14077223 */ /* 0x000fe2000001080d */
[-C--:B------:R-:W-:Y:S01]  /*7250*/  FFMA.FTZ R6, R14, R8.reuse, -R9 ;  /* 0x000000080e067223 */ /* 0x080fe20000010809 */
[----:B------:R-:W-:Y:S01]  /*7260*/  FFMA.FTZ R11, R24, R8, R11 ;  /* 0x00000008180b7223 */ /* 0x000fe2000001000b */
[----:B------:R-:W-:Y:S01]  /*7270*/  FFMA.FTZ R10, R28, R10, R15 ;  /* 0x0000000a1c0a7223 */ /* 0x000fe2000001000f */
[----:B------:R-:W-:-:S02]  /*7280*/  F2FP.BF16.F32.PACK_AB R4, R3, R4 ;  /* 0x000000040304723e */ /* 0x000fc400000010ff */
[----:B------:R-:W-:Y:S02]  /*7290*/  F2FP.BF16.F32.PACK_AB R5, R12, R5 ;  /* 0x000000050c05723e */ /* 0x000fe400000010ff */
[----:B------:R-:W-:Y:S02]  /*72a0*/  F2FP.BF16.F32.PACK_AB R6, R11, R6 ;  /* 0x000000060b06723e */ /* 0x000fe400000010ff */
[----:B------:R-:W-:-:S05]  /*72b0*/  F2FP.BF16.F32.PACK_AB R7, R10, R7 ;  /* 0x000000070a07723e */ /* 0x000fca00000010ff */
[----:B------:R1:W-:Y:S01]  /*72c0*/  STS.128 [R0+0x3000], R4 ;  /* 0x0030000400007388 */ /* 0x0003e20000000c00 */
[----:B------:R-:W-:Y:S05]  /*72d0*/  BRA `(.L_x_396) ;  /* 0x0000000c00d87947 */ /* 0x000fea0003800000 */
.L_x_383:
[----:B------:R-:W1:Y:S01]  /*72e0*/  LDC R3, c[0x0][0x3d4] ;  /* 0x0000f500ff037b82 */ /* 0x000e620000000800 */
[----:B------:R-:W-:Y:S01]  /*72f0*/  IMAD R25, R33, -0xc0, R25 ;  /* 0xffffff4021197824 */ /* 0x000fe200078e0219 */
[----:B------:R-:W2:Y:S01]  /*7300*/  LDL R8, [R1+0x80] ;  /* 0x0000800001087983 */ /* 0x000ea20000100800 */
[----:B------:R-:W-:Y:S02]  /*7310*/  CS2R R4, SRZ ;  /* 0x0000000000047805 */ /* 0x000fe4000001ff00 */
[----:B------:R-:W-:Y:S02]  /*7320*/  CS2R R6, SRZ ;  /* 0x0000000000067805 */ /* 0x000fe4000001ff00 */
[----:B------:R-:W-:Y:S02]  /*7330*/  CS2R R26, SRZ ;  /* 0x00000000001a7805 */ /* 0x000fe4000001ff00 */
[----:B------:R-:W-:Y:S02]  /*7340*/  VIMNMX R21, R25, 0xc0, PT ;  /* 0x000000c019157848 */ /* 0x000fe40003fe0100 */
[----:B------:R-:W-:-:S02]  /*7350*/  CS2R R24, SRZ ;  /* 0x0000000000187805 */ /* 0x000fc4000001ff00 */
[----:B-1----:R-:W-:-:S04]  /*7360*/  ISETP.GE.AND P0, PT, R16, R3, PT ;  /* 0x000000031000720c */ /* 0x002fc80003f06270 */
[----:B------:R-:W-:-:S13]  /*7370*/  ISETP.GE.OR P1, PT, R18, R21, P0 ;  /* 0x000000151200720c */ /* 0x000fda0000726670 */
[----:B------:R1:W5:Y:S04]  /*7380*/  @!P1 LDG.E.128 R4, desc[UR56][R42.64] ;  /* 0x000000382a049981 */ /* 0x000368000c1e1d00 */
[----:B------:R1:W5:Y:S01]  /*7390*/  @!P1 LDG.E.128 R24, desc[UR56][R40.64] ;  /* 0x0000003828189981 */ /* 0x000362000c1e1d00 */
[----:B------:R-:W-:Y:S01]  /*73a0*/  UMOV UR4, 0xffffffff ;  /* 0xffffffff00047882 */ /* 0x000fe20000000000 */
[----:B--2---:R-:W-:Y:S02]  /*73b0*/  LEA.HI R0, R8, R8, RZ, 0x1 ;  /* 0x0000000808007211 */ /* 0x004fe400078f08ff */
[----:B-1----:R-:W-:Y:S05]  /*73c0*/  BRA.DIV UR4, `(.L_x_399) ;  /* 0x000000fe047c7947 */ /* 0x002fea000b800000 */
.L_x_568:
[----:B------:R-:W-:Y:S01]  /*73d0*/  UMOV UR4, 0xffffffff ;  /* 0xffffffff00047882 */ /* 0x000fe20000000000 */
[----:B------:R-:W-:Y:S02]  /*73e0*/  LOP3.LUT R0, R0, 0xfffffffe, RZ, 0xc0, !PT ;  /* 0xfffffffe00007812 */ /* 0x000fe400078ec0ff */
[----:B------:R-:W-:Y:S05]  /*73f0*/  BRA.DIV UR4, `(.L_x_400) ;  /* 0x000000fe04987947 */ /* 0x000fea000b800000 */
.L_x_571:
[----:B------:R-:W-:Y:S01]  /*7400*/  UMOV UR4, 0xffffffff ;  /* 0xffffffff00047882 */ /* 0x000fe20000000000 */
[----:B------:R-:W-:Y:S02]  /*7410*/  IMAD.IADD R0, R8, 0x1, -R0 ;  /* 0x0000000108007824 */ /* 0x000fe400078e0a00 */
[----:B------:R-:W-:Y:S05]  /*7420*/  BRA.DIV UR4, `(.L_x_401) ;  /* 0x000000fe04b47947 */ /* 0x000fea000b800000 */
.L_x_574:
[----:B------:R-:W-:Y:S01]  /*7430*/  UMOV UR4, 0xffffffff ;  /* 0xffffffff00047882 */ /* 0x000fe20000000000 */
[----:B------:R-:W-:Y:S02]  /*7440*/  SHF.L.U32 R9, R0, 0x1f, RZ ;  /* 0x0000001f00097819 */ /* 0x000fe400000006ff */
[----:B------:R-:W-:Y:S05]  /*7450*/  BRA.DIV UR4, `(.L_x_402) ;  /* 0x000000fe04d07947 */ /* 0x000fea000b800000 */
.L_x_577:
[----:B------:R-:W1:Y:S01]  /*7460*/  SYNCS.PHASECHK.TRANS64.TRYWAIT P1, [R2+URZ+0x30800], R9 ;  /* 0x03080009020075a7 */ /* 0x000e62000802017f */
[C---:B------:R-:W-:Y:S01]  /*7470*/  VIADD R0, R18.reuse, 0x60 ;  /* 0x0000006012007836 */ /* 0x040fe20000000000 */
[-C--:B------:R-:W-:Y:S01]  /*7480*/  ISETP.GE.OR P2, PT, R18, R21.reuse, P0 ;  /* 0x000000151200720c */ /* 0x080fe20000746670 */
[----:B-----5:R-:W-:Y:S01]  /*7490*/  IMAD.MOV.U32 R20, RZ, RZ, R4 ;  /* 0x000000ffff147224 */ /* 0x020fe200078e0004 */
[--C-:B------:R-:W-:Y:S01]  /*74a0*/  SHF.R.U64 R4, R4, 0x10, R5.reuse ;  /* 0x0000001004047819 */ /* 0x100fe20000001205 */
[----:B------:R-:W-:Y:S01]  /*74b0*/  IMAD.MOV.U32 R12, RZ, RZ, R6 ;  /* 0x000000ffff0c7224 */ /* 0x000fe200078e0006 */
[----:B------:R-:W-:Y:S01]  /*74c0*/  ISETP.GE.OR P0, PT, R0, R21, P0 ;  /* 0x000000150000720c */ /* 0x000fe20000706670 */
[--C-:B------:R-:W-:Y:S01]  /*74d0*/  IMAD.MOV.U32 R0, RZ, RZ, R5.reuse ;  /* 0x000000ffff007224 */ /* 0x100fe200078e0005 */
[----:B------:R-:W-:Y:S01]  /*74e0*/  SHF.R.U32.HI R5, RZ, 0x10, R5 ;  /* 0x00000010ff057819 */ /* 0x000fe20000011605 */
[--C-:B------:R-:W-:Y:S01]  /*74f0*/  IMAD.MOV.U32 R21, RZ, RZ, R7.reuse ;  /* 0x000000ffff157224 */ /* 0x100fe200078e0007 */
[--C-:B------:R-:W-:Y:S01]  /*7500*/  SHF.R.U64 R6, R6, 0x10, R7.reuse ;  /* 0x0000001006067819 */ /* 0x100fe20000001207 */
[----:B------:R-:W-:Y:S01]  /*7510*/  IMAD.MOV.U32 R13, RZ, RZ, R24 ;  /* 0x000000ffff0d7224 */ /* 0x000fe200078e0018 */
[----:B------:R-:W-:Y:S01]  /*7520*/  SHF.R.U32.HI R7, RZ, 0x10, R7 ;  /* 0x00000010ff077819 */ /* 0x000fe20000011607 */
[----:B------:R-:W-:Y:S01]  /*7530*/  IMAD.MOV.U32 R15, RZ, RZ, R26 ;  /* 0x000000ffff0f7224 */ /* 0x000fe200078e001a */
[----:B------:R-:W-:Y:S01]  /*7540*/  PRMT R20, R20, 0x5410, R4 ;  /* 0x0000541014147816 */ /* 0x000fe20000000004 */
[----:B------:R-:W-:Y:S01]  /*7550*/  BSSY B1, `(.L_x_403) ;  /* 0x0000010000017945 */ /* 0x000fe20003800000 */
[----:B------:R-:W-:Y:S01]  /*7560*/  PRMT R4, R4, 0x5410, R5 ;  /* 0x0000541004047816 */ /* 0x000fe20000000005 */
[----:B------:R-:W-:Y:S01]  /*7570*/  IMAD.MOV.U32 R5, RZ, RZ, R27 ;  /* 0x000000ffff057224 */ /* 0x000fe200078e001b */
[----:B------:R-:W-:-:S02]  /*7580*/  PRMT R12, R12, 0x5410, R6 ;  /* 0x000054100c0c7816 */ /* 0x000fc40000000006 */
[----:B------:R-:W-:Y:S02]  /*7590*/  PRMT R21, R21, 0x5410, R7 ;  /* 0x0000541015157816 */ /* 0x000fe40000000007 */
[----:B0-----:R-:W-:Y:S02]  /*75a0*/  MOV R14, R25 ;  /* 0x00000019000e7202 */ /* 0x001fe40000000f00 */
[--C-:B------:R-:W-:Y:S02]  /*75b0*/  SHF.R.U64 R6, R24, 0x10, R25.reuse ;  /* 0x0000001018067819 */ /* 0x100fe40000001219 */
[----:B------:R-:W-:Y:S02]  /*75c0*/  SHF.R.U32.HI R7, RZ, 0x10, R25 ;  /* 0x00000010ff077819 */ /* 0x000fe40000011619 */
[--C-:B------:R-:W-:Y:S02]  /*75d0*/  SHF.R.U64 R8, R26, 0x10, R27.reuse ;  /* 0x000000101a087819 */ /* 0x100fe4000000121b */
[----:B------:R-:W-:-:S02]  /*75e0*/  SHF.R.U32.HI R10, RZ, 0x10, R27 ;  /* 0x00000010ff0a7819 */ /* 0x000fc4000001161b */
[----:B------:R-:W-:Y:S02]  /*75f0*/  PRMT R0, R0, 0x5410, R5 ;  /* 0x0000541000007816 */ /* 0x000fe40000000005 */
[----:B------:R-:W-:Y:S02]  /*7600*/  PRMT R13, R13, 0x5410, R6 ;  /* 0x000054100d0d7816 */ /* 0x000fe40000000006 */
[----:B------:R-:W-:Y:S02]  /*7610*/  PRMT R14, R14, 0x5410, R7 ;  /* 0x000054100e0e7816 */ /* 0x000fe40000000007 */
[----:B------:R-:W-:Y:S02]  /*7620*/  PRMT R15, R15, 0x5410, R8 ;  /* 0x000054100f0f7816 */ /* 0x000fe40000000008 */
[----:B------:R-:W-:Y:S01]  /*7630*/  PRMT R5, R5, 0x5410, R10 ;  /* 0x0000541005057816 */ /* 0x000fe2000000000a */
[----:B-1----:R-:W-:Y:S06]  /*7640*/  @!P1 BRA `(.L_x_404) ;  /* 0x000000fc007c9947 */ /* 0x002fec0003800000 */
.L_x_578:
[----:B------:R-:W-:Y:S05]  /*7650*/  BSYNC B1 ;  /* 0x0000000000017941 */ /* 0x000fea0003800000 */
.L_x_403:
[----:B------:R-:W-:Y:S01]  /*7660*/  BSSY B1, `(.L_x_405) ;  /* 0x0000062000017945 */ /* 0x000fe20003800000 */
[C---:B------:R-:W-:Y:S02]  /*7670*/  PRMT R24, R0.reuse, 0x7610, R4 ;  /* 0x0000761000187816 */ /* 0x040fe40000000004 */
[----:B------:R-:W-:Y:S01]  /*7680*/  PRMT R0, R0, 0x7632, R5 ;  /* 0x0000763200007816 */ /* 0x000fe20000000005 */
[----:B------:R-:W-:Y:S06]  /*7690*/  @P2 BRA `(.L_x_406) ;  /* 0x0000000400782947 */ /* 0x000fec0003800000 */
[----:B------:R-:W2:Y:S01]  /*76a0*/  LDL R7, [R1+0x58] ;  /* 0x0000580001077983 */ /* 0x000ea20000100800 */
[----:B------:R-:W-:Y:S01]  /*76b0*/  IMAD.IADD R5, R16, 0x1, R3 ;  /* 0x0000000110057824 */ /* 0x000fe200078e0203 */
[C---:B------:R-:W-:Y:S01]  /*76c0*/  SHF.L.U32 R36, R13.reuse, 0x10, RZ ;  /* 0x000000100d247819 */ /* 0x040fe200000006ff */
[----:B------:R-:W-:Y:S01]  /*76d0*/  IMAD.U32 R34, R20, 0x10000, RZ ;  /* 0x0001000014227824 */ /* 0x000fe200078e00ff */
[----:B------:R-:W1:Y:S01]  /*76e0*/  S2R R6, SR_TID.X ;  /* 0x0000000000067919 */ /* 0x000e620000002100 */
[----:B------:R-:W-:Y:S01]  /*76f0*/  LOP3.LUT R33, R13, 0xffff0000, RZ, 0xc0, !PT ;  /* 0xffff00000d217812 */ /* 0x000fe200078ec0ff */
[----:B-1----:R-:W-:-:S05]  /*7700*/  VIADD R10, R6, 0xffffff80 ;  /* 0xffffff80060a7836 */ /* 0x002fca0000000000 */
[----:B------:R-:W-:-:S04]  /*7710*/  SHF.R.S32.HI R8, RZ, 0x1f, R10 ;  /* 0x0000001fff087819 */ /* 0x000fc8000001140a */
[----:B------:R-:W-:-:S04]  /*7720*/  LEA.HI R8, R8, R10, RZ, 0x5 ;  /* 0x0000000a08087211 */ /* 0x000fc800078f28ff */
[----:B------:R-:W-:Y:S01]  /*7730*/  SHF.R.S32.HI R8, RZ, 0x5, R8 ;  /* 0x00000005ff087819 */ /* 0x000fe20000011408 */
[----:B--2---:R-:W-:-:S05]  /*7740*/  IMAD.SHL.U32 R4, R7, 0x40, RZ ;  /* 0x0000004007047824 */ /* 0x004fca00078e00ff */
[----:B------:R-:W-:-:S04]  /*7750*/  LOP3.LUT R6, R4, 0x1c0, RZ, 0xc0, !PT ;  /* 0x000001c004067812 */ /* 0x000fc800078ec0ff */
[C---:B------:R-:W-:Y:S02]  /*7760*/  LOP3.LUT R4, R6.reuse, 0x38, R16, 0xf8, !PT ;  /* 0x0000003806047812 */ /* 0x040fe400078ef810 */
[----:B------:R-:W-:Y:S02]  /*7770*/  SHF.R.U32.HI R7, RZ, 0x3, R6 ;  /* 0x00000003ff077819 */ /* 0x000fe40000011606 */
[----:B------:R-:W-:Y:S02]  /*7780*/  LOP3.LUT R6, R6, 0x38, R5, 0xf8, !PT ;  /* 0x0000003806067812 */ /* 0x000fe400078ef805 */
[-C--:B------:R-:W-:Y:S02]  /*7790*/  LOP3.LUT R4, R4, R7.reuse, RZ, 0x3c, !PT ;  /* 0x0000000704047212 */ /* 0x080fe400078e3cff */
[----:B------:R-:W-:-:S03]  /*77a0*/  LOP3.LUT R6, R6, R7, RZ, 0x3c, !PT ;  /* 0x0000000706067212 */ /* 0x000fc600078e3cff */
[C---:B------:R-:W-:Y:S01]  /*77b0*/  IMAD R5, R8.reuse, 0x200, R4 ;  /* 0x0000020008057824 */ /* 0x040fe200078e0204 */
[----:B0-----:R-:W-:-:S03]  /*77c0*/  LEA R9, R8, R6, 0x9 ;  /* 0x0000000608097211 */ /* 0x001fc600078e48ff */
[--C-:B------:R-:W-:Y:S02]  /*77d0*/  IMAD R42, R5, 0x2, R2.reuse ;  /* 0x00000002052a7824 */ /* 0x100fe400078e0202 */
[----:B------:R-:W-:-:S03]  /*77e0*/  IMAD R44, R9, 0x2, R2 ;  /* 0x00000002092c7824 */ /* 0x000fc600078e0202 */
[----:B------:R-:W0:Y:S04]  /*77f0*/  LDS.128 R4, [R42+0xc400] ;  /* 0x00c400002a047984 */ /* 0x000e280000000c00 */
[----:B------:R-:W1:Y:S01]  /*7800*/  LDS.128 R8, [R44+0xc400] ;  /* 0x00c400002c087984 */ /* 0x000e620000000c00 */
[C---:B0-----:R-:W-:Y:S01]  /*7810*/  IMAD.U32 R25, R4.reuse, 0x10000, RZ ;  /* 0x0001000004197824 */ /* 0x041fe200078e00ff */
[----:B------:R-:W-:Y:S01]  /*7820*/  LOP3.LUT R4, R4, 0xffff0000, RZ, 0xc0, !PT ;  /* 0xffff000004047812 */ /* 0x000fe200078ec0ff */
[C---:B------:R-:W-:Y:S01]  /*7830*/  IMAD.U32 R27, R6.reuse, 0x10000, RZ ;  /* 0x00010000061b7824 */ /* 0x040fe200078e00ff */
[----:B------:R-:W-:Y:S01]  /*7840*/  LOP3.LUT R6, R6, 0xffff0000, RZ, 0xc0, !PT ;  /* 0xffff000006067812 */ /* 0x000fe200078ec0ff */
[C---:B-1----:R-:W-:Y:S01]  /*7850*/  IMAD.U32 R29, R8.reuse, 0x10000, RZ ;  /* 0x00010000081d7824 */ /* 0x042fe200078e00ff */
[----:B------:R-:W-:Y:S01]  /*7860*/  LOP3.LUT R8, R8, 0xffff0000, RZ, 0xc0, !PT ;  /* 0xffff000008087812 */ /* 0x000fe200078ec0ff */
[C---:B------:R-:W-:Y:S01]  /*7870*/  IMAD.U32 R31, R10.reuse, 0x10000, RZ ;  /* 0x000100000a1f7824 */ /* 0x040fe200078e00ff */
[----:B------:R-:W-:Y:S01]  /*7880*/  LOP3.LUT R10, R10, 0xffff0000, RZ, 0xc0, !PT ;  /* 0xffff00000a0a7812 */ /* 0x000fe200078ec0ff */
[C---:B------:R-:W-:Y:S01]  /*7890*/  FMUL.FTZ R38, R29.reuse, R36 ;  /* 0x000000241d267220 */ /* 0x040fe20000410000 */
[-C--:B------:R-:W-:Y:S01]  /*78a0*/  FMUL.FTZ R40, R29, R34.reuse ;  /* 0x000000221d287220 */ /* 0x080fe20000410000 */
[----:B------:R-:W-:Y:S01]  /*78b0*/  LOP3.LUT R29, R20, 0xffff0000, RZ, 0xc0, !PT ;  /* 0xffff0000141d7812 */ /* 0x000fe200078ec0ff */
[----:B------:R-:W-:Y:S01]  /*78c0*/  FMUL.FTZ R37, R8, R33 ;  /* 0x0000002108257220 */ /* 0x000fe20000410000 */
[----:B------:R-:W-:Y:S01]  /*78d0*/  FFMA.FTZ R39, R25, R34, -R38 ;  /* 0x0000002219277223 */ /* 0x000fe20000010826 */
[----:B------:R-:W-:-:S02]  /*78e0*/  IMAD.U32 R38, R15, 0x10000, RZ ;  /* 0x000100000f267824 */ /* 0x000fc400078e00ff */
[----:B------:R-:W-:Y:S01]  /*78f0*/  FFMA.FTZ R40, R25, R36, R40 ;  /* 0x0000002419287223 */ /* 0x000fe20000010028 */
[----:B------:R-:W-:Y:S02]  /*7900*/  IMAD.U32 R34, R12, 0x10000, RZ ;  /* 0x000100000c227824 */ /* 0x000fe400078e00ff */
[-C--:B------:R-:W-:Y:S01]  /*7910*/  FMUL.FTZ R25, R8, R29.reuse ;  /* 0x0000001d08197220 */ /* 0x080fe20000410000 */
[----:B------:R-:W-:Y:S01]  /*7920*/  FFMA.FTZ R36, R4, R29, -R37 ;  /* 0x0000001d04247223 */ /* 0x000fe20000010825 */
[----:B------:R-:W-:Y:S01]  /*7930*/  FMUL.FTZ R8, R31, R38 ;  /* 0x000000261f087220 */ /* 0x000fe20000410000 */
[----:B------:R-:W-:Y:S01]  /*7940*/  LOP3.LUT R37, R15, 0xffff0000, RZ, 0xc0, !PT ;  /* 0xffff00000f257812 */ /* 0x000fe200078ec0ff */
[-C--:B------:R-:W-:Y:S01]  /*7950*/  FMUL.FTZ R31, R31, R34.reuse ;  /* 0x000000221f1f7220 */ /* 0x080fe20000410000 */
[----:B------:R-:W-:Y:S01]  /*7960*/  LOP3.LUT R29, R12, 0xffff0000, RZ, 0xc0, !PT ;  /* 0xffff00000c1d7812 */ /* 0x000fe200078ec0ff */
[----:B------:R-:W-:Y:S01]  /*7970*/  FFMA.FTZ R34, R27, R34, -R8 ;  /* 0x000000221b227223 */ /* 0x000fe20000010808 */
[----:B------:R-:W-:-:S02]  /*7980*/  IMAD.U32 R30, R9, 0x10000, RZ ;  /* 0x00010000091e7824 */ /* 0x000fc400078e00ff */
[----:B------:R-:W-:Y:S01]  /*7990*/  FFMA.FTZ R38, R27, R38, R31 ;  /* 0x000000261b267223 */ /* 0x000fe2000001001f */
[----:B------:R-:W-:Y:S01]  /*79a0*/  FMUL.FTZ R27, R10, R37 ;  /* 0x000000250a1b7220 */ /* 0x000fe20000410000 */
[----:B------:R-:W-:Y:S02]  /*79b0*/  IMAD.U32 R31, R14, 0x10000, RZ ;  /* 0x000100000e1f7824 */ /* 0x000fe400078e00ff */
[----:B------:R-:W-:Y:S01]  /*79c0*/  FFMA.FTZ R33, R4, R33, R25 ;  /* 0x0000002104217223 */ /* 0x000fe20000010019 */
[-C--:B------:R-:W-:Y:S01]  /*79d0*/  FMUL.FTZ R45, R10, R29.reuse ;  /* 0x0000001d0a2d7220 */ /* 0x080fe20000410000 */
[----:B------:R-:W-:Y:S01]  /*79e0*/  FFMA.FTZ R43, R6, R29, -R27 ;  /* 0x0000001d062b7223 */ /* 0x000fe2000001081b */
[----:B------:R-:W-:Y:S01]  /*79f0*/  IMAD.U32 R26, R5, 0x10000, RZ ;  /* 0x00010000051a7824 */ /* 0x000fe200078e00ff */
[----:B------:R-:W-:Y:S01]  /*7a00*/  SHF.L.U32 R29, R0, 0x10, RZ ;  /* 0x00000010001d7819 */ /* 0x000fe200000006ff */
[----:B------:R-:W-:Y:S02]  /*7a10*/  IMAD.U32 R25, R24, 0x10000, RZ ;  /* 0x0001000018197824 */ /* 0x000fe400078e00ff */
[----:B------:R-:W-:Y:S01]  /*7a20*/  FMUL.FTZ R41, R30, R31 ;  /* 0x0000001f1e297220 */ /* 0x000fe20000410000 */
[----:B------:R-:W-:-:S02]  /*7a30*/  IMAD.U32 R32, R11, 0x10000, RZ ;  /* 0x000100000b207824 */ /* 0x000fc400078e00ff */
[----:B------:R-:W-:Y:S01]  /*7a40*/  FFMA.FTZ R45, R6, R37, R45 ;  /* 0x00000025062d7223 */ /* 0x000fe2000001002d */
[----:B------:R-:W-:Y:S02]  /*7a50*/  IMAD.U32 R27, R21, 0x10000, RZ ;  /* 0x00010000151b7824 */ /* 0x000fe400078e00ff */
[-C--:B------:R-:W-:Y:S01]  /*7a60*/  FMUL.FTZ R30, R30, R25.reuse ;  /* 0x000000191e1e7220 */ /* 0x080fe20000410000 */
[----:B------:R-:W-:Y:S01]  /*7a70*/  FFMA.FTZ R41, R26, R25, -R41 ;  /* 0x000000191a297223 */ /* 0x000fe20000010829 */
[----:B------:R-:W-:Y:S01]  /*7a80*/  IMAD.U32 R28, R7, 0x10000, RZ ;  /* 0x00010000071c7824 */ /* 0x000fe200078e00ff */
[----:B------:R-:W-:Y:S01]  /*7a90*/  LOP3.LUT R9, R9, 0xffff0000, RZ, 0xc0, !PT ;  /* 0xffff000009097812 */ /* 0x000fe200078ec0ff */
[C---:B------:R-:W-:Y:S01]  /*7aa0*/  FMUL.FTZ R37, R32.reuse, R29 ;  /* 0x0000001d20257220 */ /* 0x040fe20000410000 */
[----:B------:R-:W-:Y:S01]  /*7ab0*/  LOP3.LUT R11, R11, 0xffff0000, RZ, 0xc0, !PT ;  /* 0xffff00000b0b7812 */ /* 0x000fe200078ec0ff */
[----:B------:R-:W-:Y:S01]  /*7ac0*/  FMUL.FTZ R25, R32, R27 ;  /* 0x0000001b20197220 */ /* 0x000fe20000410000 */
[----:B------:R-:W-:Y:S01]  /*7ad0*/  LOP3.LUT R8, R14, 0xffff0000, RZ, 0xc0, !PT ;  /* 0xffff00000e087812 */ /* 0x000fe200078ec0ff */
[----:B------:R-:W-:Y:S01]  /*7ae0*/  FFMA.FTZ R30, R26, R31, R30 ;  /* 0x0000001f1a1e7223 */ /* 0x000fe2000001001e */
[----:B------:R-:W-:Y:S01]  /*7af0*/  LOP3.LUT R10, R0, 0xffff0000, RZ, 0xc0, !PT ;  /* 0xffff0000000a7812 */ /* 0x000fe200078ec0ff */
[----:B------:R-:W-:Y:S01]  /*7b00*/  FFMA.FTZ R37, R28, R27, -R37 ;  /* 0x0000001b1c257223 */ /* 0x000fe20000010825 */
[----:B------:R-:W-:Y:S01]  /*7b10*/  LOP3.LUT R4, R24, 0xffff0000, RZ, 0xc0, !PT ;  /* 0xffff000018047812 */ /* 0x000fe200078ec0ff */
[----:B------:R-:W-:Y:S01]  /*7b20*/  FFMA.FTZ R25, R28, R29, R25 ;  /* 0x0000001d1c197223 */ /* 0x000fe20000010019 */
[----:B------:R-:W-:Y:S01]  /*7b30*/  LOP3.LUT R6, R21, 0xffff0000, RZ, 0xc0, !PT ;  /* 0xffff000015067812 */ /* 0x000fe200078ec0ff */
[----:B------:R-:W-:Y:S01]  /*7b40*/  FMUL.FTZ R26, R9, R8 ;  /* 0x00000008091a7220 */ /* 0x000fe20000410000 */
[----:B------:R-:W-:Y:S01]  /*7b50*/  LOP3.LUT R5, R5, 0xffff0000, RZ, 0xc0, !PT ;  /* 0xffff000005057812 */ /* 0x000fe200078ec0ff */
[----:B------:R-:W-:Y:S01]  /*7b60*/  FMUL.FTZ R28, R11, R10 ;  /* 0x0000000a0b1c7220 */ /* 0x000fe20000410000 */
[----:B------:R-:W-:Y:S01]  /*7b70*/  LOP3.LUT R7, R7, 0xffff0000, RZ, 0xc0, !PT ;  /* 0xffff000007077812 */ /* 0x000fe200078ec0ff */
[----:B------:R-:W-:Y:S01]  /*7b80*/  FMUL.FTZ R9, R9, R4 ;  /* 0x0000000409097220 */ /* 0x000fe20000410000 */
[----:B------:R-:W-:Y:S01]  /*7b90*/  FMUL.FTZ R11, R11, R6 ;  /* 0x000000060b0b7220 */ /* 0x000fe20000410000 */
[----:B------:R-:W-:Y:S01]  /*7ba0*/  FFMA.FTZ R26, R5, R4, -R26 ;  /* 0x00000004051a7223 */ /* 0x000fe2000001081a */
[----:B------:R-:W-:Y:S01]  /*7bb0*/  F2FP.BF16.F32.PACK_AB R4, R36, R39 ;  /* 0x000000272404723e */ /* 0x000fe200000010ff */
[----:B------:R-:W-:Y:S01]  /*7bc0*/  FFMA.FTZ R28, R7, R6, -R28 ;  /* 0x00000006071c7223 */ /* 0x000fe2000001081c */
[----:B------:R-:W-:Y:S01]  /*7bd0*/  FFMA.FTZ R9, R5, R8, R9 ;  /* 0x0000000805097223 */ /* 0x000fe20000010009 */
[----:B------:R-:W-:Y:S01]  /*7be0*/  FFMA.FTZ R32, R7, R10, R11 ;  /* 0x0000000a07207223 */ /* 0x000fe2000001000b */
[----:B------:R-:W-:-:S02]  /*7bf0*/  F2FP.BF16.F32.PACK_AB R6, R43, R34 ;  /* 0x000000222b06723e */ /* 0x000fc400000010ff */
[----:B------:R-:W-:Y:S02]  /*7c00*/  F2FP.BF16.F32.PACK_AB R5, R26, R41 ;  /* 0x000000291a05723e */ /* 0x000fe400000010ff */
[----:B------:R-:W-:Y:S02]  /*7c10*/  F2FP.BF16.F32.PACK_AB R7, R28, R37 ;  /* 0x000000251c07723e */ /* 0x000fe400000010ff */
[----:B------:R-:W-:Y:S02]  /*7c20*/  F2FP.BF16.F32.PACK_AB R8, R33, R40 ;  /* 0x000000282108723e */ /* 0x000fe400000010ff */
[----:B------:R-:W-:Y:S01]  /*7c30*/  F2FP.BF16.F32.PACK_AB R10, R45, R38 ;  /* 0x000000262d0a723e */ /* 0x000fe200000010ff */
[----:B------:R1:W-:Y:S01]  /*7c40*/  STS.128 [R42+0xc400], R4 ;  /* 0x00c400042a007388 */ /* 0x0003e20000000c00 */
[----:B------:R-:W-:Y:S02]  /*7c50*/  F2FP.BF16.F32.PACK_AB R9, R9, R30 ;  /* 0x0000001e0909723e */ /* 0x000fe400000010ff */
[----:B------:R-:W-:-:S05]  /*7c60*/  F2FP.BF16.F32.PACK_AB R11, R32, R25 ;  /* 0x00000019200b723e */ /* 0x000fca00000010ff */
[----:B------:R1:W-:Y:S02]  /*7c70*/  STS.128 [R44+0xc400], R8 ;  /* 0x00c400082c007388 */ /* 0x0003e40000000c00 */
.L_x_406:
[----:B------:R-:W-:Y:S05]  /*7c80*/  BSYNC B1 ;  /* 0x0000000000017941 */ /* 0x000fea0003800000 */
.L_x_405:
[----:B------:R-:W-:Y:S05]  /*7c90*/  @P0 BRA `(.L_x_396) ;  /* 0x0000000400680947 */ /* 0x000fea0003800000 */
[----:B-1----:R-:W2:Y:S01]  /*7ca0*/  LDL R4, [R1+0x68] ;  /* 0x0000680001047983 */ /* 0x002ea20000100800 */
[C---:B------:R-:W-:Y:S02]  /*7cb0*/  VIADD R5, R18.reuse, 0x60 ;  /* 0x0000006012057836 */ /* 0x040fe40000000000 */
[----:B------:R-:W-:Y:S01]  /*7cc0*/  VIADD R6, R18, 0x60 ;  /* 0x0000006012067836 */ /* 0x000fe20000000000 */
[----:B------:R-:W3:Y:S01]  /*7cd0*/  LDL R44, [R1+0x88] ;  /* 0x00008800012c7983 */ /* 0x000ee20000100800 */
[----:B------:R-:W-:Y:S02]  /*7ce0*/  IMAD.SHL.U32 R5, R5, 0x40, RZ ;  /* 0x0000004005057824 */ /* 0x000fe400078e00ff */
[----:B------:R-:W-:Y:S02]  /*7cf0*/  IMAD.SHL.U32 R6, R6, 0x40, RZ ;  /* 0x0000004006067824 */ /* 0x000fe400078e00ff */
[----:B------:R-:W-:Y:S01]  /*7d00*/  IMAD.IADD R3, R16, 0x1, R3 ;  /* 0x0000000110037824 */ /* 0x000fe200078e0203 */
[----:B------:R-:W-:-:S02]  /*7d10*/  LOP3.LUT R5, R5, 0x1c0, RZ, 0xc0, !PT ;  /* 0x000001c005057812 */ /* 0x000fc400078ec0ff */
[----:B------:R-:W-:Y:S02]  /*7d20*/  LOP3.LUT R6, R6, 0x1c0, RZ, 0xc0, !PT ;  /* 0x000001c006067812 */ /* 0x000fe400078ec0ff */
[----:B------:R-:W-:Y:S02]  /*7d30*/  SHF.R.U32.HI R5, RZ, 0x3, R5 ;  /* 0x00000003ff057819 */ /* 0x000fe40000011605 */
[----:B------:R-:W-:-:S04]  /*7d40*/  LOP3.LUT R3, R6, 0x38, R3, 0xf8, !PT ;  /* 0x0000003806037812 */ /* 0x000fc800078ef803 */
[----:B------:R-:W-:Y:S01]  /*7d50*/  LOP3.LUT R3, R3, R5, RZ, 0x3c, !PT ;  /* 0x0000000503037212 */ /* 0x000fe200078e3cff */
[C---:B------:R-:W-:Y:S01]  /*7d60*/  IMAD.U32 R37, R13.reuse, 0x10000, RZ ;  /* 0x000100000d257824 */ /* 0x040fe200078e00ff */
[----:B------:R-:W-:Y:S01]  /*7d70*/  SHF.L.U32 R33, R20, 0x10, RZ ;  /* 0x0000001014217819 */ /* 0x000fe200000006ff */
[----:B------:R-:W-:Y:S01]  /*7d80*/  IMAD.U32 R42, R14, 0x10000, RZ ;  /* 0x000100000e2a7824 */ /* 0x000fe200078e00ff */
[----:B------:R-:W-:Y:S01]  /*7d90*/  LOP3.LUT R40, R13, 0xffff0000, RZ, 0xc0, !PT ;  /* 0xffff00000d287812 */ /* 0x000fe200078ec0ff */
[----:B------:R-:W-:Y:S01]  /*7da0*/  IMAD.U32 R38, R24, 0x10000, RZ ;  /* 0x0001000018267824 */ /* 0x000fe200078e00ff */
[----:B------:R-:W-:Y:S01]  /*7db0*/  LOP3.LUT R20, R20, 0xffff0000, RZ, 0xc0, !PT ;  /* 0xffff000014147812 */ /* 0x000fe200078ec0ff */
[----:B------:R-:W-:Y:S01]  /*7dc0*/  IMAD.U32 R39, R15, 0x10000, RZ ;  /* 0x000100000f277824 */ /* 0x000fe200078e00ff */
[----:B------:R-:W-:Y:S02]  /*7dd0*/  LOP3.LUT R41, R14, 0xffff0000, RZ, 0xc0, !PT ;  /* 0xffff00000e297812 */ /* 0x000fe400078ec0ff */
[----:B------:R-:W-:Y:S01]  /*7de0*/  LOP3.LUT R43, R0, 0xffff0000, RZ, 0xc0, !PT ;  /* 0xffff0000002b7812 */ /* 0x000fe200078ec0ff */
[----:B--2---:R-:W-:-:S02]  /*7df0*/  IMAD.IADD R3, R4, 0x1, R3 ;  /* 0x0000000104037824 */ /* 0x004fc400078e0203 */
[----:B---3--:R-:W1:Y:S03]  /*7e00*/  LDS.128 R4, [R44+0xc400] ;  /* 0x00c400002c047984 */ /* 0x008e660000000c00 */
[----:B------:R-:W-:-:S05]  /*7e10*/  LEA R3, R3, R2, 0x1 ;  /* 0x0000000203037211 */ /* 0x000fca00078e08ff */
[----:B0-----:R-:W0:Y:S01]  /*7e20*/  LDS.128 R8, [R3+0xc400] ;  /* 0x00c4000003087984 */ /* 0x001e220000000c00 */
[----:B-1----:R-:W-:Y:S02]  /*7e30*/  IMAD.U32 R25, R4, 0x10000, RZ ;  /* 0x0001000004197824 */ /* 0x002fe400078e00ff */
[C---:B0-----:R-:W-:Y:S01]  /*7e40*/  IMAD.U32 R29, R8.reuse, 0x10000, RZ ;  /* 0x00010000081d7824 */ /* 0x041fe200078e00ff */
[----:B------:R-:W-:Y:S01]  /*7e50*/  LOP3.LUT R8, R8, 0xffff0000, RZ, 0xc0, !PT ;  /* 0xffff000008087812 */ /* 0x000fe200078ec0ff */
[----:B------:R-:W-:Y:S02]  /*7e60*/  IMAD.U32 R30, R9, 0x10000, RZ ;  /* 0x00010000091e7824 */ /* 0x000fe400078e00ff */
[-C--:B------:R-:W-:Y:S01]  /*7e70*/  FMUL.FTZ R34, R37, R29.reuse ;  /* 0x0000001d25227220 */ /* 0x080fe20000410000 */
[----:B------:R-:W-:Y:S01]  /*7e80*/  FMUL.FTZ R36, R33, R29 ;  /* 0x0000001d21247220 */ /* 0x000fe20000410000 */
[----:B------:R-:W-:Y:S01]  /*7e90*/  LOP3.LUT R4, R4, 0xffff0000, RZ, 0xc0, !PT ;  /* 0xffff000004047812 */ /* 0x000fe200078ec0ff */
[----:B------:R-:W-:-:S02]  /*7ea0*/  IMAD.U32 R26, R5, 0x10000, RZ ;  /* 0x00010000051a7824 */ /* 0x000fc400078e00ff */
[-C--:B------:R-:W-:Y:S01]  /*7eb0*/  FFMA.FTZ R34, R33, R25.reuse, -R34 ;  /* 0x0000001921227223 */ /* 0x080fe20000010822 */
[----:B------:R-:W-:Y:S01]  /*7ec0*/  FMUL.FTZ R13, R40, R8 ;  /* 0x00000008280d7220 */ /* 0x000fe20000410000 */
[----:B------:R-:W-:Y:S01]  /*7ed0*/  FFMA.FTZ R36, R37, R25, R36 ;  /* 0x0000001925247223 */ /* 0x000fe20000010024 */
[-C--:B------:R-:W-:Y:S01]  /*7ee0*/  FMUL.FTZ R29, R42, R30.reuse ;  /* 0x0000001e2a1d7220 */ /* 0x080fe20000410000 */
[----:B------:R-:W-:Y:S01]  /*7ef0*/  FMUL.FTZ R33, R38, R30 ;  /* 0x0000001e26217220 */ /* 0x000fe20000410000 */
[----:B------:R-:W-:Y:S01]  /*7f00*/  FMUL.FTZ R25, R20, R8 ;  /* 0x0000000814197220 */ /* 0x000fe20000410000 */
[----:B------:R-:W-:Y:S02]  /*7f10*/  IMAD.U32 R31, R10, 0x10000, RZ ;  /* 0x000100000a1f7824 */ /* 0x000fe400078e00ff */
[----:B------:R-:W-:Y:S01]  /*7f20*/  FFMA.FTZ R13, R20, R4, -R13 ;  /* 0x00000004140d7223 */ /* 0x000fe2000001080d */
[----:B------:R-:W-:Y:S02]  /*7f30*/  IMAD.U32 R37, R12, 0x10000, RZ ;  /* 0x000100000c257824 */ /* 0x000fe400078e00ff */
[-C--:B------:R-:W-:Y:S01]  /*7f40*/  FFMA.FTZ R29, R38, R26.reuse, -R29 ;  /* 0x0000001a261d7223 */ /* 0x080fe2000001081d */
[----:B------:R-:W-:Y:S01]  /*7f50*/  FFMA.FTZ R33, R42, R26, R33 ;  /* 0x0000001a2a217223 */ /* 0x000fe20000010021 */
[----:B------:R-:W-:Y:S01]  /*7f60*/  LOP3.LUT R10, R10, 0xffff0000, RZ, 0xc0, !PT ;  /* 0xffff00000a0a7812 */ /* 0x000fe200078ec0ff */
[----:B------:R-:W-:Y:S01]  /*7f70*/  FFMA.FTZ R25, R40, R4, R25 ;  /* 0x0000000428197223 */ /* 0x000fe20000010019 */
[----:B------:R-:W-:Y:S01]  /*7f80*/  LOP3.LUT R20, R12, 0xffff0000, RZ, 0xc0, !PT ;  /* 0xffff00000c147812 */ /* 0x000fe200078ec0ff */
[----:B------:R-:W-:Y:S01]  /*7f90*/  IMAD.U32 R27, R6, 0x10000, RZ ;  /* 0x00010000061b7824 */ /* 0x000fe200078e00ff */
[----:B------:R-:W-:Y:S01]  /*7fa0*/  LOP3.LUT R26, R15, 0xffff0000, RZ, 0xc0, !PT ;  /* 0xffff00000f1a7812 */ /* 0x000fe200078ec0ff */
[-C--:B------:R-:W-:Y:S01]  /*7fb0*/  FMUL.FTZ R4, R39, R31.reuse ;  /* 0x0000001f27047220 */ /* 0x080fe20000410000 */
[----:B------:R-:W-:Y:S01]  /*7fc0*/  FMUL.FTZ R12, R37, R31 ;  /* 0x0000001f250c7220 */ /* 0x000fe20000410000 */
[----:B------:R-:W-:-:S02]  /*7fd0*/  IMAD.U32 R32, R11, 0x10000, RZ ;  /* 0x000100000b207824 */ /* 0x000fc400078e00ff */
[----:B------:R-:W-:Y:S01]  /*7fe0*/  IMAD.U32 R30, R0, 0x10000, RZ ;  /* 0x00010000001e7824 */ /* 0x000fe200078e00ff */
[----:B------:R-:W-:Y:S01]  /*7ff0*/  LOP3.LUT R6, R6, 0xffff0000, RZ, 0xc0, !PT ;  /* 0xffff000006067812 */ /* 0x000fe200078ec0ff */
[-C--:B------:R-:W-:Y:S01]  /*8000*/  FFMA.FTZ R8, R37, R27.reuse, -R4 ;  /* 0x0000001b25087223 */ /* 0x080fe20000010804 */
[-C--:B------:R-:W-:Y:S01]  /*8010*/  FMUL.FTZ R15, R26, R10.reuse ;  /* 0x0000000a1a0f7220 */ /* 0x080fe20000410000 */
[----:B------:R-:W-:Y:S01]  /*8020*/  FMUL.FTZ R31, R20, R10 ;  /* 0x0000000a141f7220 */ /* 0x000fe20000410000 */
[----:B------:R-:W-:Y:S01]  /*8030*/  LOP3.LUT R9, R9, 0xffff0000, RZ, 0xc0, !PT ;  /* 0xffff000009097812 */ /* 0x000fe200078ec0ff */
[----:B------:R-:W-:Y:S01]  /*8040*/  FFMA.FTZ R10, R39, R27, R12 ;  /* 0x0000001b270a7223 */ /* 0x000fe2000001000c */
[----:B------:R-:W-:Y:S01]  /*8050*/  LOP3.LUT R11, R11, 0xffff0000, RZ, 0xc0, !PT ;  /* 0xffff00000b0b7812 */ /* 0x000fe200078ec0ff */
[----:B------:R-:W-:Y:S01]  /*8060*/  IMAD.U32 R28, R7, 0x10000, RZ ;  /* 0x00010000071c7824 */ /* 0x000fe200078e00ff */
[----:B------:R-:W-:Y:S01]  /*8070*/  SHF.L.U32 R4, R21, 0x10, RZ ;  /* 0x0000001015047819 */ /* 0x000fe200000006ff */
[----:B------:R-:W-:Y:S01]  /*8080*/  FMUL.FTZ R27, R30, R32 ;  /* 0x000000201e1b7220 */ /* 0x000fe20000410000 */
[----:B------:R-:W-:-:S02]  /*8090*/  LOP3.LUT R39, R24, 0xffff0000, RZ, 0xc0, !PT ;  /* 0xffff000018277812 */ /* 0x000fc400078ec0ff */
[----:B------:R-:W-:Y:S01]  /*80a0*/  LOP3.LUT R21, R21, 0xffff0000, RZ, 0xc0, !PT ;  /* 0xffff000015157812 */ /* 0x000fe200078ec0ff */
[-C--:B------:R-:W-:Y:S01]  /*80b0*/  FFMA.FTZ R15, R20, R6.reuse, -R15 ;  /* 0x00000006140f7223 */ /* 0x080fe2000001080f */
[----:B------:R-:W-:Y:S01]  /*80c0*/  LOP3.LUT R5, R5, 0xffff0000, RZ, 0xc0, !PT ;  /* 0xffff000005057812 */ /* 0x000fe200078ec0ff */
[----:B------:R-:W-:Y:S01]  /*80d0*/  FFMA.FTZ R31, R26, R6, R31 ;  /* 0x000000061a1f7223 */ /* 0x000fe2000001001f */
[----:B------:R-:W-:Y:S01]  /*80e0*/  LOP3.LUT R7, R7, 0xffff0000, RZ, 0xc0, !PT ;  /* 0xffff000007077812 */ /* 0x000fe200078ec0ff */
[C---:B------:R-:W-:Y:S01]  /*80f0*/  FMUL.FTZ R37, R4.reuse, R32 ;  /* 0x0000002004257220 */ /* 0x040fe20000410000 */
[-C--:B------:R-:W-:Y:S01]  /*8100*/  FFMA.FTZ R27, R4, R28.reuse, -R27 ;  /* 0x0000001c041b7223 */ /* 0x080fe2000001081b */
[----:B------:R-:W-:Y:S01]  /*8110*/  FMUL.FTZ R0, R41, R9 ;  /* 0x0000000929007220 */ /* 0x000fe20000410000 */
[----:B------:R-:W-:Y:S01]  /*8120*/  FMUL.FTZ R6, R43, R11 ;  /* 0x0000000b2b067220 */ /* 0x000fe20000410000 */
[----:B------:R-:W-:Y:S01]  /*8130*/  FMUL.FTZ R4, R39, R9 ;  /* 0x0000000927047220 */ /* 0x000fe20000410000 */
[----:B------:R-:W-:Y:S01]  /*8140*/  FMUL.FTZ R20, R21, R11 ;  /* 0x0000000b15147220 */ /* 0x000fe20000410000 */
[----:B------:R-:W-:Y:S01]  /*8150*/  FFMA.FTZ R0, R39, R5, -R0 ;  /* 0x0000000527007223 */ /* 0x000fe20000010800 */
[----:B------:R-:W-:Y:S01]  /*8160*/  FFMA.FTZ R14, R21, R7, -R6 ;  /* 0x00000007150e7223 */ /* 0x000fe20000010806 */
[----:B------:R-:W-:Y:S01]  /*8170*/  FFMA.FTZ R37, R30, R28, R37 ;  /* 0x0000001c1e257223 */ /* 0x000fe20000010025 */
[----:B------:R-:W-:Y:S01]  /*8180*/  FFMA.FTZ R12, R41, R5, R4 ;  /* 0x00000005290c7223 */ /* 0x000fe20000010004 */
[----:B------:R-:W-:Y:S01]  /*8190*/  FFMA.FTZ R20, R43, R7, R20 ;  /* 0x000000072b147223 */ /* 0x000fe20000010014 */
[----:B------:R-:W-:-:S02]  /*81a0*/  F2FP.BF16.F32.PACK_AB R6, R15, R8 ;  /* 0x000000080f06723e */ /* 0x000fc400000010ff */
[----:B------:R-:W-:Y:S02]  /*81b0*/  F2FP.BF16.F32.PACK_AB R4, R13, R34 ;  /* 0x000000220d04723e */ /* 0x000fe400000010ff */
[----:B------:R-:W-:Y:S02]  /*81c0*/  F2FP.BF16.F32.PACK_AB R5, R0, R29 ;  /* 0x0000001d0005723e */ /* 0x000fe400000010ff */
[----:B------:R-:W-:Y:S02]  /*81d0*/  F2FP.BF16.F32.PACK_AB R7, R14, R27 ;  /* 0x0000001b0e07723e */ /* 0x000fe400000010ff */
[----:B------:R-:W-:Y:S02]  /*81e0*/  F2FP.BF16.F32.PACK_AB R10, R31, R10 ;  /* 0x0000000a1f0a723e */ /* 0x000fe400000010ff */
[----:B------:R-:W-:Y:S02]  /*81f0*/  F2FP.BF16.F32.PACK_AB R8, R25, R36 ;  /* 0x000000241908723e */ /* 0x000fe400000010ff */
[----:B------:R-:W-:-:S02]  /*8200*/  F2FP.BF16.F32.PACK_AB R9, R12, R33 ;  /* 0x000000210c09723e */ /* 0x000fc400000010ff */
[----:B------:R-:W-:Y:S01]  /*8210*/  F2FP.BF16.F32.PACK_AB R11, R20, R37 ;  /* 0x00000025140b723e */ /* 0x000fe200000010ff */
[----:B------:R2:W-:Y:S04]  /*8220*/  STS.128 [R44+0xc400], R4 ;  /* 0x00c400042c007388 */ /* 0x0005e80000000c00 */
[----:B------:R2:W-:Y:S02]  /*8230*/  STS.128 [R3+0xc400], R8 ;  /* 0x00c4000803007388 */ /* 0x0005e40000000c00 */
.L_x_396:
[----:B------:R-:W-:Y:S05]  /*8240*/  BSYNC B0 ;  /* 0x0000000000007941 */ /* 0x000fea0003800000 */
.L_x_382:
[----:B------:R-:W-:Y:S01]  /*8250*/  @!PT LDS RZ, [RZ] ;  /* 0x00000000fffff984 */ /* 0x000fe20000000800 */
[----:B------:R-:W-:Y:S01]  /*8260*/  @!PT LDS RZ, [RZ] ;  /* 0x00000000fffff984 */ /* 0x000fe20000000800 */
[----:B------:R-:W-:Y:S01]  /*8270*/  @!PT LDS RZ, [RZ] ;  /* 0x00000000fffff984 */ /* 0x000fe20000000800 */
[----:B------:R-:W-:Y:S01]  /*8280*/  @!PT LDS RZ, [RZ] ;  /* 0x00000000fffff984 */ /* 0x000fe20000000800 */
[----:B------:R3:W-:Y:S06]  /*8290*/  MEMBAR.ALL.CTA ;  /* 0x0000000000007992 */ /* 0x0007ec0000008000 */
[----:B---3--:R-:W3:Y:S01]  /*82a0*/  FENCE.VIEW.ASYNC.S ;  /* 0x00000000000073c6 */ /* 0x008ee20000000000 */
[----:B------:R-:W-:Y:S05]  /*82b0*/  WARPSYNC.ALL ;  /* 0x0000000000007948 */ /* 0x000fea0003800000 */
[----:B---3--:R-:W-:Y:S06]  /*82c0*/  BAR.SYNC.DEFER_BLOCKING 0xd, 0x180 ;  /* 0x0346000000007b1d */ /* 0x008fec0000010000 */
.L_x_379:
[----:B-1----:R-:W3:Y:S02]  /*82d0*/  LDL R0, [R1+0x14] ;  /* 0x0000140001007983 */ /* 0x002ee40000100800 */
[----:B---3--:R-:W-:-:S13]  /*82e0*/  ISETP.NE.AND P0, PT, R0, 0x3, PT ;  /* 0x000000030000780c */ /* 0x008fda0003f05270 */
[----:B------:R-:W-:Y:S05]  /*82f0*/  @!P0 BRA `(.L_x_407) ;  /* 0x0000000000048947 */ /* 0x000fea0003800000 */
[----:B------:R-:W-:Y:S01]  /*8300*/  BPT.TRAP 0x1 ;  /* 0x000000040000795c */ /* 0x000fe20000300000 */
.L_x_407:
[----:B0-2---:R-:W2:Y:S01]  /*8310*/  LDL R3, [R1+0x28] ;  /* 0x0000280001037983 */ /* 0x005ea20000100800 */
[----:B------:R-:W-:Y:S01]  /*8320*/  IMAD R0, R22, 0x8, R2 ;  /* 0x0000000816007824 */ /* 0x000fe200078e0202 */
[----:B--2---:R-:W-:-:S04]  /*8330*/  SHF.L.U32 R5, R3, 0x1f, RZ ;  /* 0x0000001f03057819 */ /* 0x004fc800000006ff */
[----:B------:R0:W1:Y:S01]  /*8340*/  SYNCS.PHASECHK.TRANS64.TRYWAIT P1, [R0+URZ+0x30830], R5 ;  /* 0x03083005000075a7 */ /* 0x000062000802017f */
[----:B------:R-:W-:Y:S05]  /*8350*/  @!P0 BRA `(.L_x_408) ;  /* 0x0000000000048947 */ /* 0x000fea0003800000 */
[----:B------:R-:W-:Y:S01]  /*8360*/  BPT.TRAP 0x1 ;  /* 0x000000040000795c */ /* 0x000fe20000300000 */
.L_x_408:
[----:B------:R-:W-:Y:S02]  /*8370*/  VIADD R3, R2, 0x12400 ;  /* 0x0001240002037836 */ /* 0x000fe40000000000 */
[----:B------:R-:W-:-:S03]  /*8380*/  IMAD R4, R35, 0x2000, R2 ;  /* 0x0000200023047824 */ /* 0x000fc600078e0202 */
[----:B------:R-:W-:Y:S02]  /*8390*/  SHF.R.U32.HI R3, RZ, 0x4, R3 ;  /* 0x00000004ff037819 */ /* 0x000fe40000011603 */
[----:B------:R2:W-:Y:S02]  /*83a0*/  STL [R1+0x5c], R4 ;  /* 0x00005c0401007387 */ /* 0x0005e40000100800 */
[----:B------:R-:W-:-:S04]  /*83b0*/  LOP3.LUT R3, R3, 0x3fff, RZ, 0xc0, !PT ;  /* 0x00003fff03037812 */ /* 0x000fc800078ec0ff */
[----:B------:R-:W-:Y:S01]  /*83c0*/  LOP3.LUT R3, R3, 0x10000, RZ, 0xfc, !PT ;  /* 0x0001000003037812 */ /* 0x000fe200078efcff */
[----:B--2---:R-:W-:-:S04]  /*83d0*/  VIADD R4, R4, 0xc400 ;  /* 0x0000c40004047836 */ /* 0x004fc80000000000 */
[----:B------:R2:W-:Y:S01]  /*83e0*/  STL [R1+0x64], R3 ;  /* 0x0000640301007387 */ /* 0x0005e20000100800 */
[----:B------:R-:W-:-:S04]  /*83f0*/  SHF.R.U32.HI R4, RZ, 0x4, R4 ;  /* 0x00000004ff047819 */ /* 0x000fc80000011604 */
[----:B------:R-:W-:Y:S01]  /*8400*/  LOP3.LUT R4, R4, 0x3fff, RZ, 0xc0, !PT ;  /* 0x00003fff04047812 */ /* 0x000fe200078ec0ff */
[----:B-1----:R-:W-:Y:S06]  /*8410*/  @P1 BRA `(.L_x_409) ;  /* 0x0000000000081947 */ /* 0x002fec0003800000 */
[----:B------:R-:W1:Y:S02]  /*8420*/  SYNCS.PHASECHK.TRANS64.TRYWAIT P1, [R0+URZ+0x30830], R5 ;  /* 0x03083005000075a7 */ /* 0x000e64000802017f */
[----:B-1----:R-:W-:Y:S05]  /*8430*/  @!P1 BRA `(.L_x_410) ;  /* 0x000000f000149947 */ /* 0x002fea0003800000 */
.L_x_409:
[----:B--2---:R-:W2:Y:S01]  /*8440*/  LDL R3, [R1+0x64] ;  /* 0x0000640001037983 */ /* 0x004ea20000100800 */
[----:B------:R-:W-:Y:S01]  /*8450*/  LOP3.LUT R8, R4, 0x10000, RZ, 0xfc, !PT ;  /* 0x0001000004087812 */ /* 0x000fe200078efcff */
[----:B01----:R-:W-:Y:S01]  /*8460*/  IMAD.MOV.U32 R5, RZ, RZ, 0x40000040 ;  /* 0x40000040ff057424 */ /* 0x003fe200078e00ff */
[----:B------:R-:W-:Y:S05]  /*8470*/  WARPSYNC.ALL ;  /* 0x0000000000007948 */ /* 0x000fea0003800000 */
[----:B------:R-:W-:Y:S01]  /*8480*/  IMAD.MOV.U32 R9, RZ, RZ, 0x40000040 ;  /* 0x40000040ff097424 */ /* 0x000fe200078e00ff */
[----:B------:R-:W-:Y:S01]  /*8490*/  R2UR UR7, R5 ;  /* 0x00000000050772ca */ /* 0x000fe200000e0000 */
[----:B-----5:R-:W-:Y:S01]  /*84a0*/  WARPGROUP.ARRIVE ;  /* 0x00000000000079c5 */ /* 0x020fe20000000000 */
[C---:B------:R-:W-:Y:S01]  /*84b0*/  R2UR UR4, R8.reuse ;  /* 0x00000000080472ca */ /* 0x040fe200000e0000 */
[----:B------:R-:W-:Y:S01]  /*84c0*/  IMAD.MOV.U32 R7, RZ, RZ, 0x40000040 ;  /* 0x40000040ff077424 */ /* 0x000fe200078e00ff */
[----:B------:R-:W-:Y:S01]  /*84d0*/  R2UR UR5, R9 ;  /* 0x00000000090572ca */ /* 0x000fe200000e0000 */
[----:B------:R-:W-:Y:S01]  /*84e0*/  IMAD.MOV.U32 R13, RZ, RZ, 0x40000040 ;  /* 0x40000040ff0d7424 */ /* 0x000fe200078e00ff */
[C---:B------:R-:W-:Y:S01]  /*84f0*/  IADD3 R12, R8.reuse, 0x2, RZ ;  /* 0x00000002080c7810 */ /* 0x040fe20007ffe0ff */
[----:B------:R-:W-:Y:S01]  /*8500*/  VIADD R10, R8, 0x4 ;  /* 0x00000004080a7836 */ /* 0x000fe20000000000 */
[----:B------:R-:W-:Y:S01]  /*8510*/  STL.64 [R1+0x38], R8 ;  /* 0x0000380801007387 */ /* 0x000fe20000100a00 */
[----:B------:R-:W-:-:S02]  /*8520*/  IMAD.MOV.U32 R11, RZ, RZ, 0x40000040 ;  /* 0x40000040ff0b7424 */ /* 0x000fc400078e00ff */
[----:B------:R-:W-:Y:S01]  /*8530*/  IMAD.MOV.U32 R5, RZ, RZ, 0x40000040 ;  /* 0x40000040ff057424 */ /* 0x000fe200078e00ff */
[----:B------:R0:W-:Y:S04]  /*8540*/  STL.64 [R1+0x50], R12 ;  /* 0x0000500c01007387 */ /* 0x0001e80000100a00 */
[----:B------:R-:W-:Y:S01]  /*8550*/  STL.64 [R1+0x48], R10 ;  /* 0x0000480a01007387 */ /* 0x000fe20000100a00 */
[----:B------:R-:W1:Y:S02]  /*8560*/  S2R R128, SR_TID.X ;  /* 0x0000000000807919 */ /* 0x000e640000002100 */
[----:B-1----:R-:W-:Y:S01]  /*8570*/  LOP3.LUT R128, R128, 0x7f, RZ, 0xc0, !PT ;  /* 0x0000007f80807812 */ /* 0x002fe200078ec0ff */
[----:B--2---:R-:W-:-:S04]  /*8580*/  IMAD R4, R22, 0x600, R3 ;  /* 0x0000060016047824 */ /* 0x004fc800078e0203 */
[C---:B------:R-:W-:Y:S01]  /*8590*/  VIADD R6, R4.reuse, 0x2 ;  /* 0x0000000204067836 */ /* 0x040fe20000000000 */
[----:B------:R-:W-:-:S13]  /*85a0*/  R2UR UR6, R4 ;  /* 0x00000000040672ca */ /* 0x000fda00000e0000 */
[----:B------:R-:W-:Y:S01]  /*85b0*/  HGMMA.64x192x16.F32.BF16 R24, gdesc[UR4], RZ, !UPT, gsb0 ;  /* 0x02e00000041879f0 */ /* 0x000fe2000c0018ff */
[----:B------:R-:W-:Y:S01]  /*85c0*/  R2UR UR6, R6 ;  /* 0x00000000060672ca */ /* 0x000fe200000e0000 */
[----:B------:R-:W-:Y:S01]  /*85d0*/  VIADD R6, R4, 0x4 ;  /* 0x0000000404067836 */ /* 0x000fe20000000000 */
[----:B------:R-:W-:Y:S01]  /*85e0*/  R2UR UR7, R7 ;  /* 0x00000000070772ca */ /* 0x000fe200000e0000 */
[----:B------:R-:W-:Y:S01]  /*85f0*/  IMAD.MOV.U32 R7, RZ, RZ, 0x40000040 ;  /* 0x40000040ff077424 */ /* 0x000fe200078e00ff */
[----:B------:R-:W-:Y:S01]  /*8600*/  R2UR UR4, R12 ;  /* 0x000000000c0472ca */ /* 0x000fe200000e0000 */
[----:B------:R-:W-:Y:S01]  /*8610*/  VIADD R4, R4, 0x6 ;  /* 0x0000000604047836 */ /* 0x000fe20000000000 */
[----:B------:R-:W-:Y:S01]  /*8620*/  R2UR UR5, R13 ;  /* 0x000000000d0572ca */ /* 0x000fe200000e0000 */
[----:B------:R-:W-:Y:S02]  /*8630*/  WARPGROUP.DEPBAR.LE gsb0, 0x0 ;  /* 0x00008000000079c5 */ /* 0x000fe40000010000 */
[----:B------:R-:W-:-:S10]  /*8640*/  WARPGROUP.ARRIVE ;  /* 0x00000000000079c5 */ /* 0x000fd40000000000 */
[----:B------:R-:W-:Y:S01]  /*8650*/  HGMMA.64x192x16.F32.BF16 R24, gdesc[UR4], R24, gsb0 ;  /* 0x02e00000041879f0 */ /* 0x000fe20008001818 */
[----:B------:R-:W-:Y:S02]  /*8660*/  R2UR UR6, R6 ;  /* 0x00000000060672ca */ /* 0x000fe400000e0000 */
[----:B------:R-:W-:Y:S01]  /*8670*/  R2UR UR7, R7 ;  /* 0x00000000070772ca */ /* 0x000fe200000e0000 */
[----:B------:R-:W-:Y:S01]  /*8680*/  IMAD.MOV.U32 R7, RZ, RZ, 0x40000040 ;  /* 0x40000040ff077424 */ /* 0x000fe200078e00ff */
[----:B------:R-:W-:Y:S02]  /*8690*/  R2UR UR4, R10 ;  /* 0x000000000a0472ca */ /* 0x000fe400000e0000 */
[----:B------:R-:W-:Y:S02]  /*86a0*/  R2UR UR5, R11 ;  /* 0x000000000b0572ca */ /* 0x000fe400000e0000 */
[----:B------:R-:W-:-:S05]  /*86b0*/  IADD3 R6, R8, 0x6, RZ ;  /* 0x0000000608067810 */ /* 0x000fca0007ffe0ff */
[----:B------:R1:W-:Y:S01]  /*86c0*/  STL.64 [R1+0x40], R6 ;  /* 0x0000400601007387 */ /* 0x0003e20000100a00 */
[----:B------:R-:W-:Y:S02]  /*86d0*/  WARPGROUP.DEPBAR.LE gsb0, 0x0 ;  /* 0x00008000000079c5 */ /* 0x000fe40000010000 */
[----:B------:R-:W-:-:S06]  /*86e0*/  WARPGROUP.ARRIVE ;  /* 0x00000000000079c5 */ /* 0x000fcc0000000000 */
[----:B------:R-:W-:Y:S01]  /*86f0*/  HGMMA.64x192x16.F32.BF16 R24, gdesc[UR4], R24, gsb0 ;  /* 0x02e00000041879f0 */ /* 0x000fe20008001818 */
[----:B------:R-:W-:Y:S02]  /*8700*/  R2UR UR6, R4 ;  /* 0x00000000040672ca */ /* 0x000fe400000e0000 */
[----:B------:R-:W-:Y:S01]  /*8710*/  R2UR UR7, R5 ;  /* 0x00000000050772ca */ /* 0x000fe200000e0000 */
[----:B------:R-:W2:Y:S01]  /*8720*/  S2R R4, SR_TID.X ;  /* 0x0000000000047919 */ /* 0x000ea20000002100 */
[----:B------:R-:W-:Y:S02]  /*8730*/  R2UR UR4, R6 ;  /* 0x00000000060472ca */ /* 0x000fe400000e0000 */
[----:B------:R-:W-:Y:S01]  /*8740*/  R2UR UR5, R7 ;  /* 0x00000000070572ca */ /* 0x000fe200000e0000 */
[----:B--2---:R-:W-:-:S05]  /*8750*/  VIADD R127, R4, 0xffffff80 ;  /* 0xffffff80047f7836 */ /* 0x004fca0000000000 */
[----:B------:R-:W-:-:S04]  /*8760*/  SHF.R.S32.HI R21, RZ, 0x1f, R127 ;  /* 0x0000001fff157819 */ /* 0x000fc8000001147f */
[----:B------:R-:W-:-:S04]  /*8770*/  LEA.HI R21, R21, R127, RZ, 0x7 ;  /* 0x0000007f15157211 */ /* 0x000fc800078f38ff */
[----:B------:R-:W-:-:S05]  /*8780*/  LOP3.LUT R21, R21, 0xffffff80, RZ, 0xc0, !PT ;  /* 0xffffff8015157812 */ /* 0x000fca00078ec0ff */
[----:B------:R-:W-:-:S05]  /*8790*/  IMAD.IADD R21, R127, 0x1, -R21 ;  /* 0x000000017f157824 */ /* 0x000fca00078e0a15 */
[----:B------:R-:W-:-:S04]  /*87a0*/  SHF.R.S32.HI R4, RZ, 0x1f, R21 ;  /* 0x0000001fff047819 */ /* 0x000fc80000011415 */
[----:B------:R-:W-:-:S04]  /*87b0*/  LEA.HI R4, R4, R21, RZ, 0x2 ;  /* 0x0000001504047211 */ /* 0x000fc800078f10ff */
[----:B------:R-:W-:-:S05]  /*87c0*/  LOP3.LUT R4, R4, 0x7ffffffc, RZ, 0xc0, !PT ;  /* 0x7ffffffc04047812 */ /* 0x000fca00078ec0ff */
[----:B------:R-:W-:Y:S02]  /*87d0*/  IMAD.IADD R4, R21, 0x1, -R4 ;  /* 0x0000000115047824 */ /* 0x000fe400078e0a04 */
[----:B------:R-:W-:-:S04]  /*87e0*/  IMAD.MOV.U32 R21, RZ, RZ, -0x2 ;  /* 0xfffffffeff157424 */ /* 0x000fc800078e00ff */
[----:B------:R-:W-:-:S04]  /*87f0*/  IMAD R21, R4, R21, 0xc0 ;  /* 0x000000c004157424 */ /* 0x000fc800078e0215 */
[----:B------:R-:W-:-:S04]  /*8800*/  IMAD.IADD R21, R21, 0x1, R120 ;  /* 0x0000000115157824 */ /* 0x000fc800078e0278 */
[----:B------:R-:W-:-:S05]  /*8810*/  IMAD R4, R152, -0xc0, R21 ;  /* 0xffffff4098047824 */ /* 0x000fca00078e0215 */
[C---:B------:R-:W-:Y:S02]  /*8820*/  ISETP.GT.AND P1, PT, R4.reuse, 0x9, PT ;  /* 0x000000090400780c */ /* 0x040fe40003f24270 */
[C---:B------:R-:W-:Y:S02]  /*8830*/  ISETP.GT.AND P3, PT, R4.reuse, RZ, PT ;  /* 0x000000ff0400720c */ /* 0x040fe40003f64270 */
[C---:B------:R-:W-:Y:S02]  /*8840*/  ISETP.GT.AND P4, PT, R4.reuse, 0x1, PT ;  /* 0x000000010400780c */ /* 0x040fe40003f84270 */
[C---:B------:R-:W-:Y:S02]  /*8850*/  ISETP.GT.AND P5, PT, R4.reuse, 0x8, PT ;  /* 0x000000080400780c */ /* 0x040fe40003fa4270 */
[----:B------:R-:W-:Y:S01]  /*8860*/  ISETP.GT.AND P2, PT, R4, 0x10, PT ;  /* 0x000000100400780c */ /* 0x000fe20003f44270 */
[----:B------:R-:W-:Y:S02]  /*8870*/  WARPGROUP.DEPBAR.LE gsb0, 0x0 ;  /* 0x00008000000079c5 */ /* 0x000fe40000010000 */
[----:B------:R-:W-:-:S06]  /*8880*/  WARPGROUP.ARRIVE ;  /* 0x00000000000079c5 */ /* 0x000fcc0000000000 */
[----:B------:R-:W-:Y:S01]  /*8890*/  HGMMA.64x192x16.F32.BF16 R24, gdesc[UR4], R24, gsb0 ;  /* 0x02e00000041879f0 */ /* 0x000fe20008001818 */
[----:B------:R-:W-:Y:S01]  /*88a0*/  ULDC UR4, c[0x0][0x9d8] ;  /* 0x0002760000047ab9 */ /* 0x000fe20000000800 */
[----:B------:R-:W-:Y:S01]  /*88b0*/  ULDC UR5, c[0x0][0x988] ;  /* 0x0002620000057ab9 */ /* 0x000fe20000000800 */
[----:B------:R-:W-:Y:S02]  /*88c0*/  WARPGROUP.DEPBAR.LE gsb0, 0x0 ;  /* 0x00008000000079c5 */ /* 0x000fe40000010000 */
[----:B------:R-:W-:Y:S01]  /*88d0*/  FMUL.FTZ R122, R29, UR4 ;  /* 0x000000041d7a7c20 */ /* 0x000fe20008410000 */
[----:B------:R-:W-:Y:S01]  /*88e0*/  FMUL.FTZ R15, R31, UR4 ;  /* 0x000000041f0f7c20 */ /* 0x000fe20008410000 */
[----:B------:R-:W-:Y:S01]  /*88f0*/  FMUL.FTZ R126, R24, UR4 ;  /* 0x00000004187e7c20 */ /* 0x000fe20008410000 */
[----:B------:R-:W-:Y:S01]  /*8900*/  FMUL.FTZ R124, R25, UR4 ;  /* 0x00000004197c7c20 */ /* 0x000fe20008410000 */
[----:B0-----:R-:W-:Y:S01]  /*8910*/  FMUL.FTZ R13, R27, UR4 ;  /* 0x000000041b0d7c20 */ /* 0x001fe20008410000 */
[----:B-1----:R-:W-:Y:S01]  /*8920*/  FMUL.FTZ R6, R40, UR4 ;  /* 0x0000000428067c20 */ /* 0x002fe20008410000 */
[----:B------:R-:W-:Y:S01]  /*8930*/  FMUL.FTZ R125, R28, UR4 ;  /* 0x000000041c7d7c20 */ /* 0x000fe20008410000 */
[----:B------:R-:W0:Y:S01]  /*8940*/  MUFU.TANH R122, R122 ;  /* 0x0000007a007a7308 */ /* 0x000e220000002400 */
[----:B------:R-:W-:Y:S01]  /*8950*/  FMUL.FTZ R5, R36, UR4 ;  /* 0x0000000424057c20 */ /* 0x000fe20008410000 */
[----:B------:R-:W-:Y:S01]  /*8960*/  FMUL.FTZ R14, R30, UR4 ;  /* 0x000000041e0e7c20 */ /* 0x000fe20008410000 */
[----:B------:R-:W-:Y:S01]  /*8970*/  FMUL.FTZ R12, R26, UR4 ;  /* 0x000000041a0c7c20 */ /* 0x000fe20008410000 */
        /* <DEDUP_REMOVED lines=11> */
[----:B------:R-:W-:Y:S01]  /*8a30*/  FMUL.FTZ R82, R94, UR4 ;  /* 0x000000045e527c20 */ /* 0x000fe20008410000 */
[----:B------:R-:W2:Y:S01]  /*8a40*/  MUFU.TANH R126, R126 ;  /* 0x0000007e007e7308 */ /* 0x000ea20000002400 */
[----:B0-----:R-:W-:Y:S01]  /*8a50*/  FSEL R122, R122, -INF , P1 ;  /* 0xff8000007a7a7808 */ /* 0x001fe20000800000 */
[----:B------:R-:W-:Y:S01]  /*8a60*/  FMUL.FTZ R24, R34, UR4 ;  /* 0x0000000422187c20 */ /* 0x000fe20008410000 */
[----:B------:R-:W-:Y:S01]  /*8a70*/  FMUL.FTZ R34, R96, UR4 ;  /* 0x0000000460227c20 */ /* 0x000fe20008410000 */
[----:B------:R-:W-:Y:S01]  /*8a80*/  FMUL.FTZ R25, R35, UR4 ;  /* 0x0000000423197c20 */ /* 0x000fe20008410000 */
[----:B------:R-:W-:Y:S01]  /*8a90*/  FMUL.FTZ R9, R41, UR4 ;  /* 0x0000000429097c20 */ /* 0x000fe20008410000 */
[----:B------:R-:W-:Y:S01]  /*8aa0*/  FMUL.FTZ R26, R38, UR4 ;  /* 0x00000004261a7c20 */ /* 0x000fe20008410000 */
[----:B------:R-:W-:Y:S01]  /*8ab0*/  FMUL.FTZ R8, R44, UR4 ;  /* 0x000000042c087c20 */ /* 0x000fe20008410000 */
[----:B------:R-:W0:Y:S01]  /*8ac0*/  MUFU.TANH R124, R124 ;  /* 0x0000007c007c7308 */ /* 0x000e220000002400 */
        /* <DEDUP_REMOVED lines=50> */
[----:B------:R-:W-:Y:S01]  /*8df0*/  FMNMX.FTZ R5, R125, R6, !PT ;  /* 0x000000067d057209 */ /* 0x000fe20007810000 */
[----:B------:R-:W-:Y:S01]  /*8e00*/  FMUL.FTZ R63, R70, UR4 ;  /* 0x00000004463f7c20 */ /* 0x000fe20008410000 */
[----:B------:R-:W-:Y:S01]  /*8e10*/  FMUL.FTZ R62, R71, UR4 ;  /* 0x00000004473e7c20 */ /* 0x000fe20008410000 */
[----:B------:R-:W-:Y:S01]  /*8e20*/  FMUL.FTZ R66, R74, UR4 ;  /* 0x000000044a427c20 */ /* 0x000fe20008410000 */
[----:B------:R-:W-:Y:S01]  /*8e30*/  FMNMX.FTZ R6, R122, R5, !PT ;  /* 0x000000057a067209 */ /* 0x000fe20007810000 */
        /* <DEDUP_REMOVED lines=9> */
[----:B0-----:R-:W-:Y:S01]  /*8ed0*/  FSEL R12, R12, -INF , P3 ;  /* 0xff8000000c0c7808 */ /* 0x001fe20001800000 */
[----:B------:R-:W-:Y:S01]  /*8ee0*/  FMUL.FTZ R74, R83, UR4 ;  /* 0x00000004534a7c20 */ /* 0x000fe20008410000 */
[----:B------:R-:W-:Y:S01]  /*8ef0*/  ISETP.GT.AND P3, PT, R4, 0x11, PT ;  /* 0x000000110400780c */ /* 0x000fe20003f64270 */
        /* <DEDUP_REMOVED lines=17> */
[----:B------:R-:W2:Y:S01]  /*9010*/  LDL R117, [R1+0x6c] ;  /* 0x00006c0001757983 */ /* 0x000ea20000100800 */
[----:B------:R-:W-:-:S02]  /*9020*/  FMUL.FTZ R105, R118, UR4 ;  /* 0x0000000476697c20 */ /* 0x000fc40008410000 */
[----:B------:R-:W3:Y:S01]  /*9030*/  MUFU.TANH R3, R3 ;  /* 0x0000000300037308 */ /* 0x000ee20000002400 */
[----:B0-----:R-:W-:Y:S01]  /*9040*/  FSEL R27, R27, -INF , P5 ;  /* 0xff8000001b1b7808 */ /* 0x001fe20002800000 */
[----:B------:R-:W4:Y:S01]  /*9050*/  LDL R115, [R1+0x34] ;  /* 0x0000340001737983 */ /* 0x000f220000100800 */
[----:B------:R-:W-:-:S05]  /*9060*/  ISETP.GT.AND P5, PT, R4, 0x30, PT ;  /* 0x000000300400780c */ /* 0x000fca0003fa4270 */
[----:B------:R-:W0:Y:S01]  /*9070*/  MUFU.TANH R24, R24 ;  /* 0x0000001800187308 */ /* 0x000e220000002400 */
[----:B-1----:R-:W-:-:S07]  /*9080*/  FSEL R121, R121, -INF , P3 ;  /* 0xff80000079797808 */ /* 0x002fce0001800000 */
[----:B------:R-:W1:Y:S01]  /*9090*/  MUFU.TANH R25, R25 ;  /* 0x0000001900197308 */ /* 0x000e620000002400 */
[----:B---3--:R-:W-:Y:S02]  /*90a0*/  FSEL R49, R3, -INF , P5 ;  /* 0xff80000003317808 */ /* 0x008fe40002800000 */
[----:B------:R-:W-:-:S04]  /*90b0*/  FMNMX.FTZ R3, R121, R6, !PT ;  /* 0x0000000679037209 */ /* 0x000fc80007810000 */
[----:B------:R-:W-:Y:S01]  /*90c0*/  FMNMX.FTZ R6, R96, R3, !PT ;  /* 0x0000000360067209 */ /* 0x000fe20007810000 */
[----:B------:R-:W3:Y:S01]  /*90d0*/  MUFU.TANH R9, R9 ;  /* 0x0000000900097308 */ /* 0x000ee20000002400 */
[----:B0-----:R-:W-:Y:S02]  /*90e0*/  FSEL R24, R24, -INF , P2 ;  /* 0xff80000018187808 */ /* 0x001fe40001000000 */
[----:B------:R-:W-:Y:S02]  /*90f0*/  ISETP.GT.AND P2, PT, R4, 0x21, PT ;  /* 0x000000210400780c */ /* 0x000fe40003f44270 */
[----:B------:R-:W-:-:S03]  /*9100*/  FMNMX.FTZ R3, R93, R6, !PT ;  /* 0x000000065d037209 */ /* 0x000fc60007810000 */
[----:B------:R-:W0:Y:S01]  /*9110*/  MUFU.TANH R26, R26 ;  /* 0x0000001a001a7308 */ /* 0x000e220000002400 */
[----:B-1----:R-:W-:Y:S02]  /*9120*/  FSEL R25, R25, -INF , P3 ;  /* 0xff80000019197808 */ /* 0x002fe40001800000 */
[----:B------:R-:W-:Y:S02]  /*9130*/  ISETP.GT.AND P3, PT, R4, 0x28, PT ;  /* 0x000000280400780c */ /* 0x000fe40003f64270 */
[----:B------:R-:W-:-:S03]  /*9140*/  FMNMX.FTZ R6, R94, R3, !PT ;  /* 0x000000035e067209 */ /* 0x000fc60007810000 */
[----:B------:R-:W1:Y:S01]  /*9150*/  MUFU.TANH R8, R8 ;  /* 0x0000000800087308 */ /* 0x000e620000002400 */
[----:B---3--:R-:W-:-:S04]  /*9160*/  FSEL R91, R9, -INF , P2 ;  /* 0xff800000095b7808 */ /* 0x008fc80001000000 */
[----:B------:R-:W-:-:S03]  /*9170*/  FMNMX.FTZ R3, R91, R6, !PT ;  /* 0x000000065b037209 */ /* 0x000fc60007810000 */
[----:B------:R-:W3:Y:S01]  /*9180*/  MUFU.TANH R11, R11 ;  /* 0x0000000b000b7308 */ /* 0x000ee20000002400 */
[----:B0-----:R-:W-:Y:S02]  /*9190*/  FSEL R26, R26, -INF , P4 ;  /* 0xff8000001a1a7808 */ /* 0x001fe40002000000 */
[----:B------:R-:W-:-:S05]  /*91a0*/  ISETP.GT.AND P4, PT, R4, 0x29, PT ;  /* 0x000000290400780c */ /* 0x000fca0003f84270 */
[----:B------:R-:W0:Y:S01]  /*91b0*/  MUFU.TANH R28, R28 ;  /* 0x0000001c001c7308 */ /* 0x000e220000002400 */
[----:B-1----:R-:W-:Y:S01]  /*91c0*/  FSEL R92, R8, -INF , P3 ;  /* 0xff800000085c7808 */ /* 0x002fe20001800000 */
[----:B------:R-:W-:Y:S01]  /*91d0*/  FMUL.FTZ R8, R108, UR4 ;  /* 0x000000046c087c20 */ /* 0x000fe20008410000 */
[----:B------:R-:W-:Y:S02]  /*91e0*/  FMUL.FTZ R108, R111, UR4 ;  /* 0x000000046f6c7c20 */ /* 0x000fe40008410000 */
[----:B------:R-:W-:Y:S01]  /*91f0*/  FMNMX.FTZ R5, R92, R3, !PT ;  /* 0x000000035c057209 */ /* 0x000fe20007810000 */
[----:B------:R-:W-:Y:S02]  /*9200*/  FMUL.FTZ R3, R101, UR4 ;  /* 0x0000000465037c20 */ /* 0x000fe40008410000 */
[----:B------:R-:W1:Y:S01]  /*9210*/  MUFU.TANH R10, R10 ;  /* 0x0000000a000a7308 */ /* 0x000e620000002400 */
[----:B---3--:R-:W-:-:S04]  /*9220*/  FSEL R76, R11, -INF , P4 ;  /* 0xff8000000b4c7808 */ /* 0x008fc80002000000 */
[----:B------:R-:W-:-:S03]  /*9230*/  FMNMX.FTZ R6, R76, R5, !PT ;  /* 0x000000054c067209 */ /* 0x000fc60007810000 */
[----:B------:R-:W3:Y:S01]  /*9240*/  MUFU.TANH R29, R29 ;  /* 0x0000001d001d7308 */ /* 0x000ee20000002400 */
[----:B0-----:R-:W-:Y:S02]  /*9250*/  FSEL R28, R28, -INF , P1 ;  /* 0xff8000001c1c7808 */ /* 0x001fe40000800000 */
[----:B------:R-:W-:-:S05]  /*9260*/  ISETP.GT.AND P1, PT, R4, 0x31, PT ;  /* 0x000000310400780c */ /* 0x000fca0003f24270 */
[----:B------:R-:W0:Y:S01]  /*9270*/  MUFU.TANH R32, R32 ;  /* 0x0000002000207308 */ /* 0x000e220000002400 */
[----:B-1----:R-:W-:Y:S02]  /*9280*/  FSEL R77, R10, -INF , P5 ;  /* 0xff8000000a4d7808 */ /* 0x002fe40002800000 */
[----:B------:R-:W-:Y:S02]  /*9290*/  ISETP.GT.AND P5, PT, R4, 0x41, PT ;  /* 0x000000410400780c */ /* 0x000fe40003fa4270 */
[----:B------:R-:W-:-:S03]  /*92a0*/  FMNMX.FTZ R5, R77, R6, !PT ;  /* 0x000000064d057209 */ /* 0x000fc60007810000 */
[----:B------:R-:W1:Y:S01]  /*92b0*/  MUFU.TANH R30, R30 ;  /* 0x0000001e001e7308 */ /* 0x000e620000002400 */
[----:B---3--:R-:W-:Y:S02]  /*92c0*/  FSEL R29, R29, -INF , P2 ;  /* 0xff8000001d1d7808 */ /* 0x008fe40001000000 */
[----:B------:R-:W-:-:S05]  /*92d0*/  ISETP.GT.AND P2, PT, R4, 0x38, PT ;  /* 0x000000380400780c */ /* 0x000fca0003f44270 */
[----:B------:R-:W3:Y:S01]  /*92e0*/  MUFU.TANH R20, R20 ;  /* 0x0000001400147308 */ /* 0x000ee20000002400 */
[----:B0-----:R-:W-:Y:S01]  /*92f0*/  FSEL R72, R32, -INF , P1 ;  /* 0xff80000020487808 */ /* 0x001fe20000800000 */
[----:B------:R-:W-:-:S03]  /*9300*/  FMUL.FTZ R32, R100, UR4 ;  /* 0x0000000464207c20 */ /* 0x000fc60008410000 */
[----:B------:R-:W-:-:S03]  /*9310*/  FMNMX.FTZ R6, R72, R5, !PT ;  /* 0x0000000548067209 */ /* 0x000fc60007810000 */
[----:B------:R-:W0:Y:S01]  /*9320*/  MUFU.TANH R31, R31 ;  /* 0x0000001f001f7308 */ /* 0x000e220000002400 */
[----:B-1----:R-:W-:Y:S02]  /*9330*/  FSEL R30, R30, -INF , P3 ;  /* 0xff8000001e1e7808 */ /* 0x002fe40001800000 */
[----:B------:R-:W-:-:S05]  /*9340*/  ISETP.GT.AND P3, PT, R4, 0x39, PT ;  /* 0x000000390400780c */ /* 0x000fca0003f64270 */
[----:B------:R-:W1:Y:S01]  /*9350*/  MUFU.TANH R36, R36 ;  /* 0x0000002400247308 */ /* 0x000e620000002400 */
[----:B---3--:R-:W-:-:S04]  /*9360*/  FSEL R73, R20, -INF , P2 ;  /* 0xff80000014497808 */ /* 0x008fc80001000000 */
[----:B------:R-:W-:-:S03]  /*9370*/  FMNMX.FTZ R5, R73, R6, !PT ;  /* 0x0000000649057209 */ /* 0x000fc60007810000 */
[----:B------:R-:W3:Y:S01]  /*9380*/  MUFU.TANH R35, R35 ;  /* 0x0000002300237308 */ /* 0x000ee20000002400 */
[----:B0-----:R-:W-:Y:S02]  /*9390*/  FSEL R31, R31, -INF , P4 ;  /* 0xff8000001f1f7808 */ /* 0x001fe40002000000 */
[----:B------:R-:W-:-:S05]  /*93a0*/  ISETP.GT.AND P4, PT, R4, 0x40, PT ;  /* 0x000000400400780c */ /* 0x000fca0003f84270 */
[----:B------:R-:W0:Y:S01]  /*93b0*/  MUFU.TANH R48, R48 ;  /* 0x0000003000307308 */ /* 0x000e220000002400 */
[----:B-1----:R-:W-:-:S04]  /*93c0*/  FSEL R68, R36, -INF , P3 ;  /* 0xff80000024447808 */ /* 0x002fc80001800000 */
        /* <DEDUP_REMOVED lines=11> */
[----:B---3--:R-:W-:Y:S02]  /*9480*/  FSEL R50, R50, -INF , P2 ;  /* 0xff80000032327808 */ /* 0x008fe40001000000 */
[----:B------:R-:W-:-:S05]  /*9490*/  ISETP.GT.AND P2, PT, R4, 0x49, PT ;  /* 0x000000490400780c */ /* 0x000fca0003f44270 */
[----:B------:R-:W3:Y:S01]  /*94a0*/  MUFU.TANH R60, R60 ;  /* 0x0000003c003c7308 */ /* 0x000ee20000002400 */
[----:B0-----:R-:W-:Y:S01]  /*94b0*/  FSEL R65, R37, -INF , P1 ;  /* 0xff80000025417808 */ /* 0x001fe20000800000 */
[----:B------:R-:W-:Y:S01]  /*94c0*/  FMUL.FTZ R37, R104, UR4 ;  /* 0x0000000468257c20 */ /* 0x000fe20008410000 */
[----:B------:R-:W-:Y:S02]  /*94d0*/  FMUL.FTZ R104, R119, UR4 ;  /* 0x0000000477687c20 */ /* 0x000fe40008410000 */
        /* <DEDUP_REMOVED lines=17> */
[----:B0-----:R-:W-:-:S04]  /*95f0*/  FSEL R56, R56, -INF , P4 ;  /* 0xff80000038387808 */ /* 0x001fc80002000000 */
        /* <DEDUP_REMOVED lines=12> */
[----:B------:R-:W-:Y:S01]  /*96c0*/  FMNMX.FTZ R6, R46, R5, !PT ;  /* 0x000000052e067209 */ /* 0x000fe20007810000 */
[----:B------:R-:W-:Y:S01]  /*96d0*/  FMUL.FTZ R5, R107, UR4 ;  /* 0x000000046b057c20 */ /* 0x000fe20008410000 */
[----:B------:R-:W-:Y:S01]  /*96e0*/  FMUL.FTZ R107, R114, UR4 ;  /* 0x00000004726b7c20 */ /* 0x000fe20008410000 */
        /* <DEDUP_REMOVED lines=29> */
[----:B------:R-:W-:Y:S01]  /*98c0*/  FMNMX.FTZ R9, R43, R6, !PT ;  /* 0x000000062b097209 */ /* 0x000fe20007810000 */
[----:B------:R-:W-:Y:S02]  /*98d0*/  FMUL.FTZ R6, R110, UR4 ;  /* 0x000000046e067c20 */ /* 0x000fe40008410000 */
        /* <DEDUP_REMOVED lines=30> */
[----:B------:R-:W-:Y:S01]  /*9ac0*/  FMNMX.FTZ R11, R35, R10, !PT ;  /* 0x0000000a230b7209 */ /* 0x000fe20007810000 */
[----:B------:R-:W-:Y:S02]  /*9ad0*/  FMUL.FTZ R10, R112, UR4 ;  /* 0x00000004700a7c20 */ /* 0x000fe40008410000 */
        /* <DEDUP_REMOVED lines=27> */
[----:B0-----:R-:W-:Y:S01]  /*9c90*/  FSEL R82, R82, -INF , P2 ;  /* 0xff80000052527808 */ /* 0x001fe20001000000 */
[----:B------:R-:W2:Y:S01]  /*9ca0*/  LDL R116, [R1+0x2c] ;  /* 0x00002c0001747983 */ /* 0x000ea20000100800 */
        /* <DEDUP_REMOVED lines=53> */
[----:B0-----:R-:W-:-:S04]  /*a000*/  FSEL R20, R95, -INF , P5 ;  /* 0xff8000005f147808 */ /* 0x001fc80002800000 */
[----:B------:R-:W-:-:S03]  /*a010*/  FMNMX.FTZ R97, R20, R5, !PT ;  /* 0x0000000514617209 */ /* 0x000fc60007810000 */
[----:B------:R-:W0:Y:S01]  /*a020*/  MUFU.TANH R106, R106 ;  /* 0x0000006a006a7308 */ /* 0x000e220000002400 */
[----:B-1----:R-:W-:Y:S01]  /*a030*/  FSEL R108, R108, -INF , P1 ;  /* 0xff8000006c6c7808 */ /* 0x002fe20000800000 */
[----:B------:R-:W1:Y:S06]  /*a040*/  SHFL.BFLY PT, R6, R97, 0x2, 0x1f ;  /* 0x0c401f0061067f89 */ /* 0x000e6c00000e0000 */
[----:B------:R-:W4:Y:S01]  /*a050*/  MUFU.TANH R105, R105 ;  /* 0x0000006900697308 */ /* 0x000f220000002400 */
[----:B---3--:R-:W-:-:S07]  /*a060*/  FSEL R107, R107, -INF , P2 ;  /* 0xff8000006b6b7808 */ /* 0x008fce0001000000 */
[----:B------:R-:W3:Y:S01]  /*a070*/  MUFU.TANH R104, R104 ;  /* 0x0000006800687308 */ /* 0x000ee20000002400 */
[----:B0-----:R-:W-:Y:S02]  /*a080*/  FSEL R106, R106, -INF , P3 ;  /* 0xff8000006a6a7808 */ /* 0x001fe40001800000 */
[----:B----4-:R-:W-:Y:S02]  /*a090*/  FSEL R105, R105, -INF , P4 ;  /* 0xff80000069697808 */ /* 0x010fe40002000000 */
[----:B-1----:R-:W-:Y:S02]  /*a0a0*/  FMNMX.FTZ R98, R97, R6, !PT ;  /* 0x0000000661627209 */ /* 0x002fe40007810000 */
[----:B------:R-:W-:-:S03]  /*a0b0*/  MOV R6, UR5 ;  /* 0x0000000500067c02 */ /* 0x000fc60008000f00 */
[----:B------:R-:W0:Y:S01]  /*a0c0*/  SHFL.BFLY PT, R5, R98, 0x1, 0x1f ;  /* 0x0c201f0062057f89 */ /* 0x000e2200000e0000 */
[----:B---3--:R-:W-:Y:S02]  /*a0d0*/  FSEL R104, R104, -INF , P5 ;  /* 0xff80000068687808 */ /* 0x008fe40002800000 */
[----:B0-----:R-:W-:-:S04]  /*a0e0*/  FMNMX.FTZ R5, R98, R5, !PT ;  /* 0x0000000562057209 */ /* 0x001fc80007810000 */
[C---:B------:R-:W-:Y:S01]  /*a0f0*/  FSETP.NEU.FTZ.AND P6, PT, R5.reuse, -INF , PT ;  /* 0xff8000000500780b */ /* 0x040fe20003fdd000 */
[----:B------:R-:W-:-:S05]  /*a100*/  FMUL.FTZ R95, R5, R6 ;  /* 0x00000006055f7220 */ /* 0x000fca0000410000 */
[----:B------:R-:W-:-:S05]  /*a110*/  FSEL R95, R95, RZ, P6 ;  /* 0x000000ff5f5f7208 */ /* 0x000fca0003000000 */
[-CC-:B------:R-:W-:Y:S01]  /*a120*/  FFMA.FTZ R97, R93, R6.reuse, -R95.reuse ;  /* 0x000000065d617223 */ /* 0x180fe2000001085f */
[-CC-:B------:R-:W-:Y:S01]  /*a130*/  FFMA.FTZ R93, R94, R6.reuse, -R95.reuse ;  /* 0x000000065e5d7223 */ /* 0x180fe2000001085f */
[-CC-:B------:R-:W-:Y:S01]  /*a140*/  FFMA.FTZ R94, R91, R6.reuse, -R95.reuse ;  /* 0x000000065b5e7223 */ /* 0x180fe2000001085f */
[-CC-:B------:R-:W-:Y:S01]  /*a150*/  FFMA.FTZ R91, R92, R6.reuse, -R95.reuse ;  /* 0x000000065c5b7223 */ /* 0x180fe2000001085f */
[-CC-:B------:R-:W-:Y:S01]  /*a160*/  FFMA.FTZ R92, R76, R6.reuse, -R95.reuse ;  /* 0x000000064c5c7223 */ /* 0x180fe2000001085f */
[-CC-:B------:R-:W-:Y:S01]  /*a170*/  FFMA.FTZ R76, R77, R6.reuse, -R95.reuse ;  /* 0x000000064d4c7223 */ /* 0x180fe2000001085f */
[----:B------:R-:W-:Y:S01]  /*a180*/  FMNMX.FTZ R77, R12, R13, !PT ;  /* 0x0000000d0c4d7209 */ /* 0x000fe20007810000 */
[-CC-:B------:R-:W-:Y:S01]  /*a190*/  FFMA.FTZ R111, R72, R6.reuse, -R95.reuse ;  /* 0x00000006486f7223 */ /* 0x180fe2000001085f */
[-CC-:B------:R-:W-:Y:S01]  /*a1a0*/  FFMA.FTZ R112, R68, R6.reuse, -R95.reuse ;  /* 0x0000000644707223 */ /* 0x180fe2000001085f */
[-CC-:B------:R-:W-:Y:S01]  /*a1b0*/  FFMA.FTZ R113, R56, R6.reuse, -R95.reuse ;  /* 0x0000000638717223 */ /* 0x180fe2000001085f */
[----:B------:R-:W-:Y:S01]  /*a1c0*/  FMNMX.FTZ R72, R14, R77, !PT ;  /* 0x0000004d0e487209 */ /* 0x000fe20007810000 */
[-CC-:B------:R-:W-:Y:S01]  /*a1d0*/  FFMA.FTZ R102, R126, R6.reuse, -R95.reuse ;  /* 0x000000067e667223 */ /* 0x180fe2000001085f */
[----:B------:R0:W-:Y:S01]  /*a1e0*/  MUFU.EX2 R77, R111 ;  /* 0x0000006f004d7308 */ /* 0x0001e20000000800 */
[--C-:B------:R-:W-:Y:S01]  /*a1f0*/  FFMA.FTZ R103, R124, R6, -R95.reuse ;  /* 0x000000067c677223 */ /* 0x100fe2000001085f */
[----:B------:R-:W-:Y:S01]  /*a200*/  FMNMX.FTZ R109, R15, R72, !PT ;  /* 0x000000480f6d7209 */ /* 0x000fe20007810000 */
[-CC-:B------:R-:W-:Y:S01]  /*a210*/  FFMA.FTZ R72, R73, R6.reuse, -R95.reuse ;  /* 0x0000000649487223 */ /* 0x180fe2000001085f */
[-CC-:B------:R-:W-:Y:S01]  /*a220*/  FFMA.FTZ R100, R125, R6.reuse, -R95.reuse ;  /* 0x000000067d647223 */ /* 0x180fe2000001085f */
[-CC-:B------:R-:W-:Y:S01]  /*a230*/  FFMA.FTZ R101, R122, R6.reuse, -R95.reuse ;  /* 0x000000067a657223 */ /* 0x180fe2000001085f */
[----:B------:R-:W-:Y:S01]  /*a240*/  FMNMX.FTZ R110, R24, R109, !PT ;  /* 0x0000006d186e7209 */ /* 0x000fe20007810000 */
[-CC-:B------:R-:W-:Y:S01]  /*a250*/  FFMA.FTZ R98, R123, R6.reuse, -R95.reuse ;  /* 0x000000067b627223 */ /* 0x180fe2000001085f */
[-CC-:B------:R-:W-:Y:S01]  /*a260*/  FFMA.FTZ R99, R121, R6.reuse, -R95.reuse ;  /* 0x0000000679637223 */ /* 0x180fe2000001085f */
[--C-:B0-----:R-:W-:Y:S01]  /*a270*/  FFMA.FTZ R111, R65, R6, -R95.reuse ;  /* 0x00000006416f7223 */ /* 0x101fe2000001085f */
        /* <DEDUP_REMOVED lines=10> */
[----:B------:R-:W-:-:S02]  /*a320*/  FFMA.FTZ R11, R11, R6, -R95 ;  /* 0x000000060b0b7223 */ /* 0x000fc4000001085f */
[----:B------:R-:W-:Y:S02]  /*a330*/  FMNMX.FTZ R110, R28, R109, !PT ;  /* 0x0000006d1c6e7209 */ /* 0x000fe40007810000 */
[----:B------:R-:W-:Y:S01]  /*a340*/  MUFU.EX2 R102, R102 ;  /* 0x0000006600667308 */ /* 0x000fe20000000800 */
[--C-:B0-----:R-:W-:Y:S01]  /*a350*/  FFMA.FTZ R112, R60, R6, -R95.reuse ;  /* 0x000000063c707223 */ /* 0x101fe2000001085f */
[----:B------:R-:W-:Y:S01]  /*a360*/  FMNMX.FTZ R69, R29, R110, !PT ;  /* 0x0000006e1d457209 */ /* 0x000fe20007810000 */
[----:B------:R-:W-:-:S03]  /*a370*/  FFMA.FTZ R110, R64, R6, -R95 ;  /* 0x00000006406e7223 */ /* 0x000fc6000001085f */
[----:B------:R-:W-:Y:S02]  /*a380*/  FMNMX.FTZ R64, R30, R69, !PT ;  /* 0x000000451e407209 */ /* 0x000fe40007810000 */
[----:B------:R-:W-:Y:S02]  /*a390*/  MUFU.EX2 R69, R110 ;  /* 0x0000006e00457308 */ /* 0x000fe40000000800 */
[----:B------:R-:W-:-:S04]  /*a3a0*/  FMNMX.FTZ R64, R31, R64, !PT ;  /* 0x000000401f407209 */ /* 0x000fc80007810000 */
[----:B------:R-:W-:Y:S02]  /*a3b0*/  FMNMX.FTZ R65, R49, R64, !PT ;  /* 0x0000004031417209 */ /* 0x000fe40007810000 */
[----:B------:R0:W-:Y:S02]  /*a3c0*/  MUFU.EX2 R64, R111 ;  /* 0x0000006f00407308 */ /* 0x0001e40000000800 */
[----:B------:R-:W-:-:S04]  /*a3d0*/  FMNMX.FTZ R65, R48, R65, !PT ;  /* 0x0000004130417209 */ /* 0x000fc80007810000 */
[----:B------:R-:W-:Y:S02]  /*a3e0*/  FMNMX.FTZ R60, R50, R65, !PT ;  /* 0x00000041323c7209 */ /* 0x000fe40007810000 */
[----:B------:R1:W-:Y:S01]  /*a3f0*/  MUFU.EX2 R65, R112 ;  /* 0x0000007000417308 */ /* 0x0003e20000000800 */
[--C-:B0-----:R-:W-:Y:S01]  /*a400*/  FFMA.FTZ R111, R44, R6, -R95.reuse ;  /* 0x000000062c6f7223 */ /* 0x101fe2000001085f */
[----:B------:R-:W-:Y:S01]  /*a410*/  FMNMX.FTZ R109, R51, R60, !PT ;  /* 0x0000003c336d7209 */ /* 0x000fe20007810000 */
[----:B------:R-:W-:-:S03]  /*a420*/  FFMA.FTZ R60, R61, R6, -R95 ;  /* 0x000000063d3c7223 */ /* 0x000fc6000001085f */
[----:B------:R-:W-:Y:S02]  /*a430*/  FMNMX.FTZ R110, R52, R109, !PT ;  /* 0x0000006d346e7209 */ /* 0x000fe40007810000 */
[----:B------:R-:W0:Y:S01]  /*a440*/  MUFU.EX2 R103, R103 ;  /* 0x0000006700677308 */ /* 0x000e220000000800 */
[----:B-1----:R-:W-:Y:S01]  /*a450*/  FFMA.FTZ R112, R45, R6, -R95 ;  /* 0x000000062d707223 */ /* 0x002fe2000001085f */
[----:B------:R-:W-:-:S04]  /*a460*/  FMNMX.FTZ R61, R53, R110, !PT ;  /* 0x0000006e353d7209 */ /* 0x000fc80007810000 */
[----:B------:R-:W-:Y:S02]  /*a470*/  FMNMX.FTZ R56, R54, R61, !PT ;  /* 0x0000003d36387209 */ /* 0x000fe40007810000 */
[----:B------:R-:W-:Y:S02]  /*a480*/  MUFU.EX2 R61, R113 ;  /* 0x00000071003d7308 */ /* 0x000fe40000000800 */
[----:B------:R-:W-:Y:S01]  /*a490*/  FMNMX.FTZ R109, R55, R56, !PT ;  /* 0x00000038376d7209 */ /* 0x000fe20007810000 */
[-CC-:B------:R-:W-:Y:S01]  /*a4a0*/  FFMA.FTZ R56, R57, R6.reuse, -R95.reuse ;  /* 0x0000000639387223 */ /* 0x180fe2000001085f */
[-CC-:B------:R-:W-:Y:S01]  /*a4b0*/  FFMA.FTZ R57, R46, R6.reuse, -R95.reuse ;  /* 0x000000062e397223 */ /* 0x180fe2000001085f */
[----:B------:R-:W-:Y:S01]  /*a4c0*/  FFMA.FTZ R46, R47, R6, -R95 ;  /* 0x000000062f2e7223 */ /* 0x000fe2000001085f */
[----:B------:R-:W-:Y:S02]  /*a4d0*/  FMNMX.FTZ R110, R58, R109, !PT ;  /* 0x0000006d3a6e7209 */ /* 0x000fe40007810000 */
[----:B------:R-:W-:Y:S02]  /*a4e0*/  MUFU.EX2 R100, R100 ;  /* 0x0000006400647308 */ /* 0x000fe40000000800 */
[----:B------:R-:W-:-:S04]  /*a4f0*/  FMNMX.FTZ R110, R59, R110, !PT ;  /* 0x0000006e3b6e7209 */ /* 0x000fc80007810000 */
[----:B------:R-:W-:Y:S02]  /*a500*/  FMNMX.FTZ R109, R63, R110, !PT ;  /* 0x0000006e3f6d7209 */ /* 0x000fe40007810000 */
[----:B------:R-:W-:Y:S02]  /*a510*/  MUFU.EX2 R101, R101 ;  /* 0x0000006500657308 */ /* 0x000fe40000000800 */
[----:B------:R-:W-:-:S04]  /*a520*/  FMNMX.FTZ R109, R62, R109, !PT ;  /* 0x0000006d3e6d7209 */ /* 0x000fc80007810000 */
        /* <DEDUP_REMOVED lines=8> */
[-CC-:B-1----:R-:W-:Y:S01]  /*a5b0*/  FFMA.FTZ R111, R40, R6.reuse, -R95.reuse ;  /* 0x00000006286f7223 */ /* 0x182fe2000001085f */
[----:B------:R-:W-:Y:S01]  /*a5c0*/  FMNMX.FTZ R110, R74, R45, !PT ;  /* 0x0000002d4a6e7209 */ /* 0x000fe20007810000 */
[-CC-:B------:R-:W-:Y:S01]  /*a5d0*/  FFMA.FTZ R45, R42, R6.reuse, -R95.reuse ;  /* 0x000000062a2d7223 */ /* 0x180fe2000001085f */
[--C-:B------:R-:W-:Y:S02]  /*a5e0*/  FFMA.FTZ R42, R43, R6, -R95.reuse ;  /* 0x000000062b2a7223 */ /* 0x100fe4000001085f */
[----:B------:R-:W-:Y:S02]  /*a5f0*/  FMNMX.FTZ R109, R79, R110, !PT ;  /* 0x0000006e4f6d7209 */ /* 0x000fe40007810000 */
[----:B------:R-:W-:Y:S01]  /*a600*/  MUFU.EX2 R99, R99 ;  /* 0x0000006300637308 */ /* 0x000fe20000000800 */
[----:B---3--:R-:W-:Y:S01]  /*a610*/  FFMA.FTZ R112, R38, R6, -R95 ;  /* 0x0000000626707223 */ /* 0x008fe2000001085f */
[----:B------:R-:W-:-:S04]  /*a620*/  FMNMX.FTZ R109, R78, R109, !PT ;  /* 0x0000006d4e6d7209 */ /* 0x000fc80007810000 */
[----:B------:R-:W-:Y:S02]  /*a630*/  FMNMX.FTZ R110, R80, R109, !PT ;  /* 0x0000006d506e7209 */ /* 0x000fe40007810000 */
[----:B------:R-:W-:Y:S02]  /*a640*/  MUFU.EX2 R96, R96 ;  /* 0x0000006000607308 */ /* 0x000fe40000000800 */
[----:B------:R-:W-:-:S04]  /*a650*/  FMNMX.FTZ R43, R81, R110, !PT ;  /* 0x0000006e512b7209 */ /* 0x000fc80007810000 */
[----:B------:R-:W-:Y:S02]  /*a660*/  FMNMX.FTZ R40, R82, R43, !PT ;  /* 0x0000002b52287209 */ /* 0x000fe40007810000 */
[----:B------:R1:W-:Y:S02]  /*a670*/  MUFU.EX2 R43, R111 ;  /* 0x0000006f002b7308 */ /* 0x0003e40000000800 */
[----:B------:R-:W-:Y:S01]  /*a680*/  FMNMX.FTZ R109, R83, R40, !PT ;  /* 0x00000028536d7209 */ /* 0x000fe20007810000 */
[----:B------:R-:W-:-:S03]  /*a690*/  FFMA.FTZ R40, R41, R6, -R95 ;  /* 0x0000000629287223 */ /* 0x000fc6000001085f */
[----:B------:R-:W-:Y:S02]  /*a6a0*/  FMNMX.FTZ R110, R84, R109, !PT ;  /* 0x0000006d546e7209 */ /* 0x000fe40007810000 */
[----:B------:R-:W-:Y:S01]  /*a6b0*/  MUFU.EX2 R97, R97 ;  /* 0x0000006100617308 */ /* 0x000fe20000000800 */
[----:B-1----:R-:W-:Y:S01]  /*a6c0*/  FFMA.FTZ R111, R35, R6, -R95 ;  /* 0x00000006236f7223 */ /* 0x002fe2000001085f */
[----:B------:R-:W-:-:S04]  /*a6d0*/  FMNMX.FTZ R41, R85, R110, !PT ;  /* 0x0000006e55297209 */ /* 0x000fc80007810000 */
[----:B------:R-:W-:Y:S02]  /*a6e0*/  FMNMX.FTZ R38, R86, R41, !PT ;  /* 0x0000002956267209 */ /* 0x000fe40007810000 */
[----:B------:R1:W-:Y:S02]  /*a6f0*/  MUFU.EX2 R41, R112 ;  /* 0x0000007000297308 */ /* 0x0003e40000000800 */
[----:B------:R-:W-:Y:S01]  /*a700*/  FMNMX.FTZ R109, R87, R38, !PT ;  /* 0x00000026576d7209 */ /* 0x000fe20007810000 */
[----:B------:R-:W-:-:S03]  /*a710*/  FFMA.FTZ R38, R39, R6, -R95 ;  /* 0x0000000627267223 */ /* 0x000fc6000001085f */
[----:B------:R-:W-:Y:S02]  /*a720*/  FMNMX.FTZ R110, R88, R109, !PT ;  /* 0x0000006d586e7209 */ /* 0x000fe40007810000 */
[----:B------:R-:W-:Y:S01]  /*a730*/  MUFU.EX2 R93, R93 ;  /* 0x0000005d005d7308 */ /* 0x000fe20000000800 */
[--C-:B-1----:R-:W-:Y:S01]  /*a740*/  FFMA.FTZ R112, R33, R6, -R95.reuse ;  /* 0x0000000621707223 */ /* 0x102fe2000001085f */
[----:B------:R-:W-:Y:S01]  /*a750*/  FMNMX.FTZ R39, R89, R110, !PT ;  /* 0x0000006e59277209 */ /* 0x000fe20007810000 */
[-CC-:B------:R-:W-:Y:S01]  /*a760*/  FFMA.FTZ R33, R34, R6.reuse, -R95.reuse ;  /* 0x0000000622217223 */ /* 0x180fe2000001085f */
[-CC-:B------:R-:W-:Y:S01]  /*a770*/  FFMA.FTZ R34, R21, R6.reuse, -R95.reuse ;  /* 0x0000000615227223 */ /* 0x180fe2000001085f */
[-CC-:B------:R-:W-:Y:S01]  /*a780*/  FFMA.FTZ R21, R32, R6.reuse, -R95.reuse ;  /* 0x0000000620157223 */ /* 0x180fe2000001085f */
[----:B------:R-:W-:Y:S01]  /*a790*/  FMNMX.FTZ R35, R90, R39, !PT ;  /* 0x000000275a237209 */ /* 0x000fe20007810000 */
[-CC-:B------:R-:W-:Y:S01]  /*a7a0*/  FFMA.FTZ R32, R3, R6.reuse, -R95.reuse ;  /* 0x0000000603207223 */ /* 0x180fe2000001085f */
[-CC-:B------:R-:W-:Y:S01]  /*a7b0*/  FFMA.FTZ R3, R37, R6.reuse, -R95.reuse ;  /* 0x0000000625037223 */ /* 0x180fe2000001085f */
[----:B------:R1:W-:Y:S01]  /*a7c0*/  MUFU.EX2 R39, R111 ;  /* 0x0000006f00277308 */ /* 0x0003e20000000800 */
[----:B------:R-:W-:Y:S01]  /*a7d0*/  FMNMX.FTZ R110, R108, R35, !PT ;  /* 0x000000236c6e7209 */ /* 0x000fe20007810000 */
[----:B------:R-:W-:-:S03]  /*a7e0*/  FFMA.FTZ R35, R36, R6, -R95 ;  /* 0x0000000624237223 */ /* 0x000fc6000001085f */
[----:B------:R-:W-:-:S03]  /*a7f0*/  FMNMX.FTZ R109, R107, R110, !PT ;  /* 0x0000006e6b6d7209 */ /* 0x000fc60007810000 */
[----:B------:R-:W-:Y:S01]  /*a800*/  MUFU.EX2 R94, R94 ;  /* 0x0000005e005e7308 */ /* 0x000fe20000000800 */
[----:B------:R-:W-:Y:S01]  /*a810*/  FMNMX.FTZ R36, R106, R109, !PT ;  /* 0x0000006d6a247209 */ /* 0x000fe20007810000 */
[-CC-:B-1----:R-:W-:Y:S01]  /*a820*/  FFMA.FTZ R111, R4, R6.reuse, -R95.reuse ;  /* 0x00000006046f7223 */ /* 0x182fe2000001085f */
[----:B------:R-:W-:Y:S02]  /*a830*/  FFMA.FTZ R4, R20, R6, -R95 ;  /* 0x0000000614047223 */ /* 0x000fe4000001085f */
[----:B------:R-:W-:-:S03]  /*a840*/  FMNMX.FTZ R109, R105, R36, !PT ;  /* 0x00000024696d7209 */ /* 0x000fc60007810000 */
[----:B------:R1:W-:Y:S01]  /*a850*/  MUFU.EX2 R20, R111 ;  /* 0x0000006f00147308 */ /* 0x0003e20000000800 */
[----:B------:R-:W-:-:S05]  /*a860*/  FMNMX.FTZ R109, R104, R109, !PT ;  /* 0x0000006d686d7209 */ /* 0x000fca0007810000 */
[----:B------:R-:W3:Y:S02]  /*a870*/  SHFL.BFLY PT, R110, R109, 0x2, 0x1f ;  /* 0x0c401f006d6e7f89 */ /* 0x000ee400000e0000 */
[----:B------:R4:W-:Y:S08]  /*a880*/  MUFU.EX2 R36, R112 ;  /* 0x0000007000247308 */ /* 0x0009f00000000800 */
[----:B------:R-:W-:Y:S08]  /*a890*/  MUFU.EX2 R91, R91 ;  /* 0x0000005b005b7308 */ /* 0x000ff00000000800 */
[----:B------:R-:W-:Y:S01]  /*a8a0*/  MUFU.EX2 R92, R92 ;  /* 0x0000005c005c7308 */ /* 0x000fe20000000800 */
[----:B---3--:R-:W-:-:S07]  /*a8b0*/  FMNMX.FTZ R110, R109, R110, !PT ;  /* 0x0000006e6d6e7209 */ /* 0x008fce0007810000 */
[----:B------:R-:W-:Y:S01]  /*a8c0*/  MUFU.EX2 R76, R76 ;  /* 0x0000004c004c7308 */ /* 0x000fe20000000800 */
[----:B------:R-:W3:Y:S07]  /*a8d0*/  SHFL.BFLY PT, R37, R110, 0x1, 0x1f ;  /* 0x0c201f006e257f89 */ /* 0x000eee00000e0000 */
[----:B------:R-:W-:Y:S08]  /*a8e0*/  MUFU.EX2 R72, R72 ;  /* 0x0000004800487308 */ /* 0x000ff00000000800 */
[----:B------:R-:W-:Y:S08]  /*a8f0*/  MUFU.EX2 R68, R68 ;  /* 0x0000004400447308 */ /* 0x000ff00000000800 */
[----:B------:R-:W-:Y:S01]  /*a900*/  MUFU.EX2 R60, R60 ;  /* 0x0000003c003c7308 */ /* 0x000fe20000000800 */
[----:B---3--:R-:W-:-:S04]  /*a910*/  FMNMX.FTZ R37, R110, R37, !PT ;  /* 0x000000256e257209 */ /* 0x008fc80007810000 */
[C---:B------:R-:W-:Y:S01]  /*a920*/  FSETP.NEU.FTZ.AND P1, PT, R37.reuse, -INF , PT ;  /* 0xff8000002500780b */ /* 0x040fe20003f3d000 */
[----:B------:R-:W-:Y:S02]  /*a930*/  FMUL.FTZ R113, R37, R6 ;  /* 0x0000000625717220 */ /* 0x000fe40000410000 */
[----:B------:R-:W-:Y:S03]  /*a940*/  MUFU.EX2 R56, R56 ;  /* 0x0000003800387308 */ /* 0x000fe60000000800 */
[----:B------:R-:W-:Y:S02]  /*a950*/  FSEL R113, R113, RZ, P1 ;  /* 0x000000ff71717208 */ /* 0x000fe40000800000 */
[----:B------:R-:W-:-:S03]  /*a960*/  ISETP.NE.AND P1, PT, R128, RZ, PT ;  /* 0x000000ff8000720c */ /* 0x000fc60003f25270 */
[----:B------:R-:W-:Y:S01]  /*a970*/  MUFU.EX2 R57, R57 ;  /* 0x0000003900397308 */ /* 0x000fe20000000800 */
[-CC-:B------:R-:W-:Y:S01]  /*a980*/  FFMA.FTZ R95, R12, R6.reuse, -R113.reuse ;  /* 0x000000060c5f7223 */ /* 0x180fe20000010871 */
[-CC-:B------:R-:W-:Y:S01]  /*a990*/  FFMA.FTZ R13, R13, R6.reuse, -R113.reuse ;  /* 0x000000060d0d7223 */ /* 0x180fe20000010871 */
[-CC-:B------:R-:W-:Y:S01]  /*a9a0*/  FFMA.FTZ R109, R14, R6.reuse, -R113.reuse ;  /* 0x000000060e6d7223 */ /* 0x180fe20000010871 */
[-CC-:B------:R-:W-:Y:S01]  /*a9b0*/  FFMA.FTZ R15, R15, R6.reuse, -R113.reuse ;  /* 0x000000060f0f7223 */ /* 0x180fe20000010871 */
[-CC-:B------:R-:W-:Y:S01]  /*a9c0*/  FFMA.FTZ R110, R24, R6.reuse, -R113.reuse ;  /* 0x00000006186e7223 */ /* 0x180fe20000010871 */
[-CC-:B------:R-:W-:Y:S01]  /*a9d0*/  FFMA.FTZ R25, R25, R6.reuse, -R113.reuse ;  /* 0x0000000619197223 */ /* 0x180fe20000010871 */
[-CC-:B-1----:R-:W-:Y:S01]  /*a9e0*/  FFMA.FTZ R111, R26, R6.reuse, -R113.reuse ;  /* 0x000000061a6f7223 */ /* 0x182fe20000010871 */
[----:B------:R-:W-:Y:S01]  /*a9f0*/  MUFU.EX2 R95, R95 ;  /* 0x0000005f005f7308 */ /* 0x000fe20000000800 */
[-CC-:B------:R-:W-:Y:S01]  /*aa00*/  FFMA.FTZ R63, R63, R6.reuse, -R113.reuse ;  /* 0x000000063f3f7223 */ /* 0x180fe20000010871 */
[-CC-:B------:R-:W-:Y:S01]  /*aa10*/  FFMA.FTZ R27, R27, R6.reuse, -R113.reuse ;  /* 0x000000061b1b7223 */ /* 0x180fe20000010871 */
[-CC-:B----4-:R-:W-:Y:S01]  /*aa20*/  FFMA.FTZ R112, R28, R6.reuse, -R113.reuse ;  /* 0x000000061c707223 */ /* 0x190fe20000010871 */
[-CC-:B------:R-:W-:Y:S01]  /*aa30*/  FFMA.FTZ R29, R29, R6.reuse, -R113.reuse ;  /* 0x000000061d1d7223 */ /* 0x180fe20000010871 */
[-CC-:B------:R-:W-:Y:S01]  /*aa40*/  FFMA.FTZ R114, R30, R6.reuse, -R113.reuse ;  /* 0x000000061e727223 */ /* 0x180fe20000010871 */
[-CC-:B------:R-:W-:Y:S01]  /*aa50*/  FFMA.FTZ R31, R31, R6.reuse, -R113.reuse ;  /* 0x000000061f1f7223 */ /* 0x180fe20000010871 */
[----:B------:R-:W-:Y:S01]  /*aa60*/  FFMA.FTZ R49, R49, R6, -R113 ;  /* 0x0000000631317223 */ /* 0x000fe20000010871 */
[----:B------:R-:W1:Y:S01]  /*aa70*/  MUFU.EX2 R13, R13 ;  /* 0x0000000d000d7308 */ /* 0x000e620000000800 */
[----:B------:R-:W-:-:S02]  /*aa80*/  @!P1 VIADD R0, R0, 0x30840 ;  /* 0x0003084000009836 */ /* 0x000fc40000000000 */
[-CC-:B------:R-:W-:Y:S01]  /*aa90*/  FFMA.FTZ R48, R48, R6.reuse, -R113.reuse ;  /* 0x0000000630307223 */ /* 0x180fe20000010871 */
[-CC-:B------:R-:W-:Y:S01]  /*aaa0*/  FFMA.FTZ R50, R50, R6.reuse, -R113.reuse ;  /* 0x0000000632327223 */ /* 0x180fe20000010871 */
[-CC-:B------:R-:W-:Y:S01]  /*aab0*/  FFMA.FTZ R51, R51, R6.reuse, -R113.reuse ;  /* 0x0000000633337223 */ /* 0x180fe20000010871 */
[-CC-:B------:R-:W-:Y:S01]  /*aac0*/  FFMA.FTZ R52, R52, R6.reuse, -R113.reuse ;  /* 0x0000000634347223 */ /* 0x180fe20000010871 */
[-CC-:B------:R-:W-:Y:S01]  /*aad0*/  FFMA.FTZ R53, R53, R6.reuse, -R113.reuse ;  /* 0x0000000635357223 */ /* 0x180fe20000010871 */
[-CC-:B------:R-:W-:Y:S01]  /*aae0*/  FFMA.FTZ R74, R74, R6.reuse, -R113.reuse ;  /* 0x000000064a4a7223 */ /* 0x180fe20000010871 */
[----:B------:R-:W3:Y:S01]  /*aaf0*/  MUFU.EX2 R109, R109 ;  /* 0x0000006d006d7308 */ /* 0x000ee20000000800 */
[----:B------:R-:W-:Y:S01]  /*ab00*/  @!P1 PRMT R12, RZ, 0x654, R0 ;  /* 0x00000654ff0c9816 */ /* 0x000fe20000000000 */
[-CC-:B------:R-:W-:Y:S01]  /*ab10*/  FFMA.FTZ R14, R79, R6.reuse, -R113.reuse ;  /* 0x000000064f0e7223 */ /* 0x180fe20000010871 */
[-CC-:B------:R-:W-:Y:S01]  /*ab20*/  FFMA.FTZ R54, R54, R6.reuse, -R113.reuse ;  /* 0x0000000636367223 */ /* 0x180fe20000010871 */
[----:B------:R-:W-:-:S04]  /*ab30*/  FFMA.FTZ R55, R55, R6, -R113 ;  /* 0x0000000637377223 */ /* 0x000fc80000010871 */
[----:B------:R-:W4:Y:S01]  /*ab40*/  MUFU.EX2 R15, R15 ;  /* 0x0000000f000f7308 */ /* 0x000f220000000800 */
[----:B0-----:R-:W-:Y:S01]  /*ab50*/  FADD.FTZ R79, R102, R103 ;  /* 0x00000067664f7221 */ /* 0x001fe20000010000 */
[----:B-1----:R-:W-:Y:S01]  /*ab60*/  FADD.FTZ R26, R95, R13 ;  /* 0x0000000d5f1a7221 */ /* 0x002fe20000010000 */
[----:B------:R0:W-:Y:S05]  /*ab70*/  @!P1 SYNCS.ARRIVE.TRANS64.RED.A1T0 RZ, [R12+URZ], RZ ;  /* 0x000000ff0cff99a7 */ /* 0x0001ea000810043f */
[----:B------:R-:W1:Y:S01]  /*ab80*/  MUFU.EX2 R110, R110 ;  /* 0x0000006e006e7308 */ /* 0x000e620000000800 */
[----:B------:R-:W-:Y:S01]  /*ab90*/  FADD.FTZ R28, R100, R79 ;  /* 0x0000004f641c7221 */ /* 0x000fe20000010000 */
[----:B0-----:R-:W-:-:S06]  /*aba0*/  FFMA.FTZ R12, R66, R6, -R113 ;  /* 0x00000006420c7223 */ /* 0x001fcc0000010871 */
[----:B------:R-:W0:Y:S01]  /*abb0*/  MUFU.EX2 R25, R25 ;  /* 0x0000001900197308 */ /* 0x000e220000000800 */
[-CC-:B------:R-:W-:Y:S01]  /*abc0*/  FFMA.FTZ R66, R67, R6.reuse, -R113.reuse ;  /* 0x0000000643427223 */ /* 0x180fe20000010871 */
[----:B---3--:R-:W-:Y:S01]  /*abd0*/  FADD.FTZ R26, R109, R26 ;  /* 0x0000001a6d1a7221 */ /* 0x008fe20000010000 */
[-CC-:B------:R-:W-:Y:S01]  /*abe0*/  FFMA.FTZ R67, R80, R6.reuse, -R113.reuse ;  /* 0x0000000650437223 */ /* 0x180fe20000010871 */
[----:B------:R-:W-:-:S04]  /*abf0*/  FFMA.FTZ R80, R81, R6, -R113 ;  /* 0x0000000651507223 */ /* 0x000fc80000010871 */
[----:B------:R-:W3:Y:S01]  /*ac00*/  MUFU.EX2 R111, R111 ;  /* 0x0000006f006f7308 */ /* 0x000ee20000000800 */
[----:B------:R-:W-:-:S07]  /*ac10*/  FADD.FTZ R81, R101, R28 ;  /* 0x0000001c65517221 */ /* 0x000fce0000010000 */
[----:B------:R-:W-:Y:S08]  /*ac20*/  MUFU.EX2 R0, R63 ;  /* 0x0000003f00007308 */ /* 0x000ff00000000800 */
[----:B------:R2:W-:Y:S08]  /*ac30*/  MUFU.EX2 R63, R12 ;  /* 0x0000000c003f7308 */ /* 0x0005f00000000800 */
[----:B------:R-:W3:Y:S01]  /*ac40*/  MUFU.EX2 R27, R27 ;  /* 0x0000001b001b7308 */ /* 0x000ee20000000800 */
[----:B--2---:R-:W-:Y:S01]  /*ac50*/  F2FP.BF16.F32.PACK_AB R12, R103, R102 ;  /* 0x00000066670c723e */ /* 0x004fe200000010ff */
[----:B----4-:R-:W-:Y:S01]  /*ac60*/  FADD.FTZ R103, R15, R26 ;  /* 0x0000001a0f677221 */ /* 0x010fe20000010000 */
[----:B------:R-:W-:-:S03]  /*ac70*/  FADD.FTZ R26, R98, R81 ;  /* 0x00000051621a7221 */ /* 0x000fc60000010000 */
[----:B-1----:R-:W-:Y:S02]  /*ac80*/  FADD.FTZ R28, R110, R103 ;  /* 0x000000676e1c7221 */ /* 0x002fe40000010000 */
[----:B------:R-:W1:Y:S01]  /*ac90*/  MUFU.EX2 R112, R112 ;  /* 0x0000007000707308 */ /* 0x000e620000000800 */
[----:B------:R-:W-:Y:S01]  /*aca0*/  FADD.FTZ R81, R99, R26 ;  /* 0x0000001a63517221 */ /* 0x000fe20000010000 */
[----:B0-----:R-:W-:-:S06]  /*acb0*/  FADD.FTZ R28, R25, R28 ;  /* 0x0000001c191c7221 */ /* 0x001fcc0000010000 */
[----:B------:R-:W0:Y:S01]  /*acc0*/  MUFU.EX2 R29, R29 ;  /* 0x0000001d001d7308 */ /* 0x000e220000000800 */
[----:B------:R-:W-:Y:S01]  /*acd0*/  FADD.FTZ R26, R96, R81 ;  /* 0x00000051601a7221 */ /* 0x000fe20000010000 */
[----:B---3--:R-:W-:-:S06]  /*ace0*/  FADD.FTZ R28, R111, R28 ;  /* 0x0000001c6f1c7221 */ /* 0x008fcc0000010000 */
[----:B------:R-:W2:Y:S01]  /*acf0*/  MUFU.EX2 R114, R114 ;  /* 0x0000007200727308 */ /* 0x000ea20000000800 */
[----:B------:R-:W-:Y:S01]  /*ad00*/  FADD.FTZ R26, R97, R26 ;  /* 0x0000001a611a7221 */ /* 0x000fe20000010000 */
[----:B------:R-:W-:-:S06]  /*ad10*/  FADD.FTZ R81, R27, R28 ;  /* 0x0000001c1b517221 */ /* 0x000fcc0000010000 */
[----:B------:R-:W3:Y:S01]  /*ad20*/  MUFU.EX2 R31, R31 ;  /* 0x0000001f001f7308 */ /* 0x000ee20000000800 */
[----:B------:R-:W-:Y:S01]  /*ad30*/  FADD.FTZ R103, R93, R26 ;  /* 0x0000001a5d677221 */ /* 0x000fe20000010000 */
[----:B-1----:R-:W-:-:S06]  /*ad40*/  FADD.FTZ R26, R112, R81 ;  /* 0x00000051701a7221 */ /* 0x002fcc0000010000 */
[----:B------:R-:W1:Y:S01]  /*ad50*/  MUFU.EX2 R49, R49 ;  /* 0x0000003100317308 */ /* 0x000e620000000800 */
[----:B0-----:R-:W-:Y:S01]  /*ad60*/  FADD.FTZ R81, R29, R26 ;  /* 0x0000001a1d517221 */ /* 0x001fe20000010000 */
[----:B------:R-:W-:-:S06]  /*ad70*/  FADD.FTZ R28, R94, R103 ;  /* 0x000000675e1c7221 */ /* 0x000fcc0000010000 */
[----:B------:R-:W0:Y:S01]  /*ad80*/  MUFU.EX2 R48, R48 ;  /* 0x0000003000307308 */ /* 0x000e220000000800 */
[----:B--2---:R-:W-:Y:S01]  /*ad90*/  FADD.FTZ R26, R114, R81 ;  /* 0x00000051721a7221 */ /* 0x004fe20000010000 */
[----:B------:R-:W-:-:S06]  /*ada0*/  FADD.FTZ R103, R91, R28 ;  /* 0x0000001c5b677221 */ /* 0x000fcc0000010000 */
[----:B------:R-:W2:Y:S01]  /*adb0*/  MUFU.EX2 R50, R50 ;  /* 0x0000003200327308 */ /* 0x000ea20000000800 */
[----:B---3--:R-:W-:Y:S01]  /*adc0*/  FADD.FTZ R26, R31, R26 ;  /* 0x0000001a1f1a7221 */ /* 0x008fe20000010000 */
[----:B------:R-:W-:Y:S01]  /*add0*/  FADD.FTZ R103, R92, R103 ;  /* 0x000000675c677221 */ /* 0x000fe20000010000 */
[----:B------:R-:W-:-:S05]  /*ade0*/  FFMA.FTZ R24, R78, R6, -R113 ;  /* 0x000000064e187223 */ /* 0x000fca0000010871 */
[----:B------:R-:W3:Y:S01]  /*adf0*/  MUFU.EX2 R51, R51 ;  /* 0x0000003300337308 */ /* 0x000ee20000000800 */
[----:B-1----:R-:W-:Y:S01]  /*ae00*/  FADD.FTZ R81, R49, R26 ;  /* 0x0000001a31517221 */ /* 0x002fe20000010000 */
[----:B------:R-:W-:-:S06]  /*ae10*/  FADD.FTZ R28, R76, R103 ;  /* 0x000000674c1c7221 */ /* 0x000fcc0000010000 */
[----:B------:R-:W1:Y:S01]  /*ae20*/  MUFU.EX2 R52, R52 ;  /* 0x0000003400347308 */ /* 0x000e620000000800 */
[----:B0-----:R-:W-:Y:S01]  /*ae30*/  FADD.FTZ R81, R48, R81 ;  /* 0x0000005130517221 */ /* 0x001fe20000010000 */
[----:B------:R-:W-:-:S06]  /*ae40*/  F2FP.BF16.F32.PACK_AB R30, R92, R91 ;  /* 0x0000005b5c1e723e */ /* 0x000fcc00000010ff */
[----:B------:R-:W0:Y:S01]  /*ae50*/  MUFU.EX2 R53, R53 ;  /* 0x0000003500357308 */ /* 0x000e220000000800 */
[----:B--2---:R-:W-:Y:S01]  /*ae60*/  FADD.FTZ R92, R50, R81 ;  /* 0x00000051325c7221 */ /* 0x004fe20000010000 */
[----:B------:R-:W-:-:S06]  /*ae70*/  FFMA.FTZ R58, R58, R6, -R113 ;  /* 0x000000063a3a7223 */ /* 0x000fcc0000010871 */
[----:B------:R-:W-:Y:S08]  /*ae80*/  MUFU.EX2 R78, R74 ;  /* 0x0000004a004e7308 */ /* 0x000ff00000000800 */
[----:B------:R2:W-:Y:S01]  /*ae90*/  MUFU.EX2 R74, R24 ;  /* 0x00000018004a7308 */ /* 0x0005e20000000800 */
[----:B---3--:R-:W-:Y:S01]  /*aea0*/  FADD.FTZ R91, R51, R92 ;  /* 0x0000005c335b7221 */ /* 0x008fe20000010000 */
[----:B------:R-:W-:-:S06]  /*aeb0*/  FFMA.FTZ R59, R59, R6, -R113 ;  /* 0x000000063b3b7223 */ /* 0x000fcc0000010871 */
[----:B------:R-:W3:Y:S01]  /*aec0*/  MUFU.EX2 R54, R54 ;  /* 0x0000003600367308 */ /* 0x000ee20000000800 */
[----:B--2---:R-:W-:Y:S01]  /*aed0*/  F2FP.BF16.F32.PACK_AB R24, R99, R98 ;  /* 0x000000626318723e */ /* 0x004fe200000010ff */
[----:B------:R-:W-:Y:S01]  /*aee0*/  FADD.FTZ R99, R77, R28 ;  /* 0x0000001c4d637221 */ /* 0x000fe20000010000 */
[----:B------:R-:W-:Y:S02]  /*aef0*/  F2FP.BF16.F32.PACK_AB R28, R94, R93 ;  /* 0x0000005d5e1c723e */ /* 0x000fe400000010ff */
[----:B------:R-:W2:Y:S01]  /*af00*/  LDL R93, [R1+0x30] ;  /* 0x00003000015d7983 */ /* 0x000ea20000100800 */
[----:B------:R-:W-:Y:S02]  /*af10*/  FADD.FTZ R94, R72, R99 ;  /* 0x00000063485e7221 */ /* 0x000fe40000010000 */
[----:B------:R-:W4:Y:S02]  /*af20*/  MUFU.EX2 R55, R55 ;  /* 0x0000003700377308 */ /* 0x000f240000000800 */
[----:B------:R-:W-:Y:S01]  /*af30*/  FADD.FTZ R81, R73, R94 ;  /* 0x0000005e49517221 */ /* 0x000fe20000010000 */
[----:B-1----:R-:W-:-:S05]  /*af40*/  FADD.FTZ R94, R52, R91 ;  /* 0x0000005b345e7221 */ /* 0x002fca0000010000 */
[----:B------:R-:W1:Y:S01]  /*af50*/  MUFU.EX2 R58, R58 ;  /* 0x0000003a003a7308 */ /* 0x000e620000000800 */
[----:B------:R-:W-:Y:S01]  /*af60*/  F2FP.BF16.F32.PACK_AB R13, R13, R95 ;  /* 0x0000005f0d0d723e */ /* 0x000fe200000010ff */
[----:B0-----:R-:W-:Y:S01]  /*af70*/  FADD.FTZ R91, R53, R94 ;  /* 0x0000005e355b7221 */ /* 0x001fe20000010000 */
[-CC-:B------:R-:W-:Y:S01]  /*af80*/  FFMA.FTZ R62, R62, R6.reuse, -R113.reuse ;  /* 0x000000063e3e7223 */ /* 0x180fe20000010871 */
[----:B------:R-:W2:Y:S01]  /*af90*/  LDL R95, [R1+0x74] ;  /* 0x00007400015f7983 */ /* 0x000ea20000100800 */
[----:B------:R-:W-:-:S03]  /*afa0*/  FFMA.FTZ R71, R71, R6, -R113 ;  /* 0x0000000647477223 */ /* 0x000fc60000010871 */
[----:B------:R-:W0:Y:S01]  /*afb0*/  MUFU.EX2 R59, R59 ;  /* 0x0000003b003b7308 */ /* 0x000e220000000800 */
[----:B---3--:R-:W-:Y:S01]  /*afc0*/  FADD.FTZ R94, R54, R91 ;  /* 0x0000005b365e7221 */ /* 0x008fe20000010000 */
[----:B------:R-:W-:Y:S01]  /*afd0*/  FADD.FTZ R92, R68, R81 ;  /* 0x00000051445c7221 */ /* 0x000fe20000010000 */
[----:B------:R-:W-:Y:S02]  /*afe0*/  F2FP.BF16.F32.PACK_AB R15, R15, R109 ;  /* 0x0000006d0f0f723e */ /* 0x000fe400000010ff */
[----:B----4-:R-:W-:-:S03]  /*aff0*/  FADD.FTZ R91, R55, R94 ;  /* 0x0000005e375b7221 */ /* 0x010fc60000010000 */
[----:B------:R-:W3:Y:S01]  /*b000*/  MUFU.EX2 R62, R62 ;  /* 0x0000003e003e7308 */ /* 0x000ee20000000800 */
[----:B------:R-:W-:Y:S01]  /*b010*/  FADD.FTZ R81, R69, R92 ;  /* 0x0000005c45517221 */ /* 0x000fe20000010000 */
[----:B-1----:R-:W-:-:S06]  /*b020*/  FADD.FTZ R94, R58, R91 ;  /* 0x0000005b3a5e7221 */ /* 0x002fcc0000010000 */
[----:B------:R-:W-:Y:S01]  /*b030*/  MUFU.EX2 R79, R71 ;  /* 0x00000047004f7308 */ /* 0x000fe20000000800 */
[----:B------:R-:W-:-:S07]  /*b040*/  FFMA.FTZ R70, R70, R6, -R113 ;  /* 0x0000000646467223 */ /* 0x000fce0000010871 */
[----:B------:R1:W-:Y:S01]  /*b050*/  MUFU.EX2 R71, R14 ;  /* 0x0000000e00477308 */ /* 0x0003e20000000800 */
[----:B------:R-:W-:Y:S01]  /*b060*/  FADD.FTZ R92, R64, R81 ;  /* 0x00000051405c7221 */ /* 0x000fe20000010000 */
[----:B------:R-:W-:-:S06]  /*b070*/  F2FP.BF16.F32.PACK_AB R26, R97, R96 ;  /* 0x00000060611a723e */ /* 0x000fcc00000010ff */
[----:B------:R-:W-:Y:S01]  /*b080*/  MUFU.EX2 R46, R46 ;  /* 0x0000002e002e7308 */ /* 0x000fe20000000800 */
[----:B-1----:R-:W-:Y:S02]  /*b090*/  F2FP.BF16.F32.PACK_AB R14, R101, R100 ;  /* 0x00000064650e723e */ /* 0x002fe400000010ff */
[----:B------:R-:W-:-:S03]  /*b0a0*/  F2FP.BF16.F32.PACK_AB R25, R25, R110 ;  /* 0x0000006e1919723e */ /* 0x000fc600000010ff */
[----:B------:R1:W-:Y:S01]  /*b0b0*/  STSM.16.M88.4 [R116+0x1e800], R12 ;  /* 0x01e8000c74007844 */ /* 0x0003e20000000200 */
[----:B------:R-:W-:Y:S01]  /*b0c0*/  F2FP.BF16.F32.PACK_AB R27, R27, R111 ;  /* 0x0000006f1b1b723e */ /* 0x000fe200000010ff */
[----:B------:R-:W4:Y:S01]  /*b0d0*/  MUFU.EX2 R66, R66 ;  /* 0x0000004200427308 */ /* 0x000f220000000800 */
[----:B------:R-:W-:Y:S02]  /*b0e0*/  F2FP.BF16.F32.PACK_AB R29, R29, R112 ;  /* 0x000000701d1d723e */ /* 0x000fe400000010ff */
[----:B------:R-:W-:Y:S01]  /*b0f0*/  F2FP.BF16.F32.PACK_AB R31, R31, R114 ;  /* 0x000000721f1f723e */ /* 0x000fe200000010ff */
[----:B------:R-:W-:Y:S01]  /*b100*/  FADD.FTZ R81, R65, R92 ;  /* 0x0000005c41517221 */ /* 0x000fe20000010000 */
[----:B------:R-:W-:Y:S03]  /*b110*/  STSM.16.M88.4 [R117], R24 ;  /* 0x0000001875007844 */ /* 0x000fe60000000200 */
[----:B------:R-:W4:Y:S01]  /*b120*/  MUFU.EX2 R70, R70 ;  /* 0x0000004600467308 */ /* 0x000f220000000800 */
[----:B-1----:R-:W-:Y:S01]  /*b130*/  F2FP.BF16.F32.PACK_AB R14, R73, R72 ;  /* 0x00000048490e723e */ /* 0x002fe200000010ff */
[----:B0-----:R-:W-:Y:S01]  /*b140*/  FADD.FTZ R73, R59, R94 ;  /* 0x0000005e3b497221 */ /* 0x001fe20000010000 */
[----:B------:R-:W-:Y:S01]  /*b150*/  FFMA.FTZ R75, R75, R6, -R113 ;  /* 0x000000064b4b7223 */ /* 0x000fe20000010871 */
[----:B------:R0:W-:Y:S04]  /*b160*/  STSM.16.M88.4 [R115], R28 ;  /* 0x0000001c73007844 */ /* 0x0001e80000000200 */
[----:B------:R-:W-:Y:S01]  /*b170*/  MUFU.EX2 R45, R45 ;  /* 0x0000002d002d7308 */ /* 0x000fe20000000800 */
[----:B------:R-:W-:Y:S01]  /*b180*/  FADD.FTZ R73, R0, R73 ;  /* 0x0000004900497221 */ /* 0x000fe20000010000 */
[----:B------:R-:W-:-:S06]  /*b190*/  FADD.FTZ R92, R60, R81 ;  /* 0x000000513c5c7221 */ /* 0x000fcc0000010000 */
[----:B------:R-:W1:Y:S01]  /*b1a0*/  MUFU.EX2 R75, R75 ;  /* 0x0000004b004b7308 */ /* 0x000e620000000800 */
[C---:B0-----:R-:W-:Y:S01]  /*b1b0*/  F2FP.BF16.F32.PACK_AB R28, R61.reuse, R60 ;  /* 0x0000003c3d1c723e */ /* 0x041fe200000010ff */
[----:B---3--:R-:W-:Y:S01]  /*b1c0*/  FADD.FTZ R60, R62, R73 ;  /* 0x000000493e3c7221 */ /* 0x008fe20000010000 */
[----:B------:R-:W-:-:S05]  /*b1d0*/  FADD.FTZ R81, R61, R92 ;  /* 0x0000005c3d517221 */ /* 0x000fca0000010000 */
[----:B------:R-:W0:Y:S01]  /*b1e0*/  MUFU.EX2 R42, R42 ;  /* 0x0000002a002a7308 */ /* 0x000e220000000800 */
[----:B------:R-:W-:Y:S01]  /*b1f0*/  FADD.FTZ R25, R63, R60 ;  /* 0x0000003c3f197221 */ /* 0x000fe20000010000 */
[----:B------:R-:W-:-:S03]  /*b200*/  FADD.FTZ R72, R56, R81 ;  /* 0x0000005138487221 */ /* 0x000fc60000010000 */
[----:B----4-:R-:W-:Y:S01]  /*b210*/  FADD.FTZ R29, R66, R25 ;  /* 0x00000019421d7221 */ /* 0x010fe20000010000 */
[----:B------:R-:W-:Y:S02]  /*b220*/  F2FP.BF16.F32.PACK_AB R15, R51, R50 ;  /* 0x00000032330f723e */ /* 0x000fe400000010ff */
[----:B------:R-:W3:Y:S01]  /*b230*/  MUFU.EX2 R40, R40 ;  /* 0x0000002800287308 */ /* 0x000ee20000000800 */
[----:B------:R-:W-:Y:S01]  /*b240*/  FADD.FTZ R50, R70, R29 ;  /* 0x0000001d46327221 */ /* 0x000fe20000010000 */
[----:B------:R-:W-:Y:S01]  /*b250*/  FADD.FTZ R13, R57, R72 ;  /* 0x00000048390d7221 */ /* 0x000fe20000010000 */
[----:B------:R-:W-:Y:S02]  /*b260*/  F2FP.BF16.F32.PACK_AB R26, R65, R64 ;  /* 0x00000040411a723e */ /* 0x000fe400000010ff */
[----:B------:R-:W-:Y:S01]  /*b270*/  FADD.FTZ R50, R79, R50 ;  /* 0x000000324f327221 */ /* 0x000fe20000010000 */
[----:B------:R-:W-:Y:S01]  /*b280*/  FADD.FTZ R64, R46, R13 ;  /* 0x0000000d2e407221 */ /* 0x000fe20000010000 */
[----:B------:R-:W-:Y:S01]  /*b290*/  F2FP.BF16.F32.PACK_AB R13, R48, R49 ;  /* 0x00000031300d723e */ /* 0x000fe200000010ff */
[----:B------:R-:W4:Y:S01]  /*b2a0*/  MUFU.EX2 R38, R38 ;  /* 0x0000002600267308 */ /* 0x000f220000000800 */
[----:B-1----:R-:W-:-:S02]  /*b2b0*/  FADD.FTZ R49, R75, R50 ;  /* 0x000000324b317221 */ /* 0x002fc40000010000 */
[----:B------:R-:W4:Y:S01]  /*b2c0*/  LDL R50, [R1+0x70] ;  /* 0x0000700001327983 */ /* 0x000f220000100800 */
[----:B------:R-:W-:-:S04]  /*b2d0*/  FADD.FTZ R27, R47, R64 ;  /* 0x000000402f1b7221 */ /* 0x000fc80000010000 */
[----:B------:R-:W-:Y:S01]  /*b2e0*/  FADD.FTZ R48, R44, R27 ;  /* 0x0000001b2c307221 */ /* 0x000fe20000010000 */
[----:B------:R-:W-:Y:S03]  /*b2f0*/  MUFU.EX2 R35, R35 ;  /* 0x0000002300237308 */ /* 0x000fe60000000800 */
[----:B------:R-:W-:Y:S01]  /*b300*/  FADD.FTZ R31, R45, R48 ;  /* 0x000000302d1f7221 */ /* 0x000fe20000010000 */
[----:B------:R-:W-:-:S03]  /*b310*/  FFMA.FTZ R82, R82, R6, -R113 ;  /* 0x0000000652527223 */ /* 0x000fc60000010871 */
[----:B0-----:R-:W-:Y:S01]  /*b320*/  FADD.FTZ R48, R42, R31 ;  /* 0x0000001f2a307221 */ /* 0x001fe20000010000 */
[----:B------:R-:W0:Y:S01]  /*b330*/  MUFU.EX2 R67, R67 ;  /* 0x0000004300437308 */ /* 0x000e220000000800 */
[----:B------:R-:W-:Y:S01]  /*b340*/  F2FP.BF16.F32.PACK_AB R31, R62, R0 ;  /* 0x000000003e1f723e */ /* 0x000fe200000010ff */
[----:B------:R-:W-:Y:S01]  /*b350*/  FADD.FTZ R0, R78, R49 ;  /* 0x000000314e007221 */ /* 0x000fe20000010000 */
[----:B------:R-:W-:Y:S01]  /*b360*/  FADD.FTZ R51, R43, R48 ;  /* 0x000000302b337221 */ /* 0x000fe20000010000 */
[----:B------:R-:W-:-:S04]  /*b370*/  FFMA.FTZ R83, R83, R6, -R113 ;  /* 0x0000000653537223 */ /* 0x000fc80000010871 */
[----:B------:R-:W1:Y:S01]  /*b380*/  MUFU.EX2 R80, R80 ;  /* 0x0000005000507308 */ /* 0x000e620000000800 */
[----:B---3--:R-:W-:Y:S01]  /*b390*/  FADD.FTZ R48, R40, R51 ;  /* 0x0000003328307221 */ /* 0x008fe20000010000 */
[----:B------:R-:W-:Y:S01]  /*b3a0*/  F2FP.BF16.F32.PACK_AB R12, R77, R76 ;  /* 0x0000004c4d0c723e */ /* 0x000fe200000010ff */
[----:B------:R-:W-:Y:S01]  /*b3b0*/  FADD.FTZ R49, R71, R0 ;  /* 0x0000000047317221 */ /* 0x000fe20000010000 */
[----:B------:R-:W-:-:S04]  /*b3c0*/  FFMA.FTZ R84, R84, R6, -R113 ;  /* 0x0000000654547223 */ /* 0x000fc80000010871 */
[----:B------:R-:W3:Y:S01]  /*b3d0*/  MUFU.EX2 R82, R82 ;  /* 0x0000005200527308 */ /* 0x000ee20000000800 */
[----:B------:R-:W-:Y:S01]  /*b3e0*/  FADD.FTZ R51, R41, R48 ;  /* 0x0000003029337221 */ /* 0x000fe20000010000 */
[----:B------:R-:W-:Y:S01]  /*b3f0*/  FADD.FTZ R0, R74, R49 ;  /* 0x000000314a007221 */ /* 0x000fe20000010000 */
[----:B------:R-:W-:Y:S01]  /*b400*/  FFMA.FTZ R85, R85, R6, -R113 ;  /* 0x0000000655557223 */ /* 0x000fe20000010871 */
[----:B------:R-:W-:-:S04]  /*b410*/  F2FP.BF16.F32.PACK_AB R24, R69, R68 ;  /* 0x000000444518723e */ /* 0x000fc800000010ff */
[----:B------:R-:W3:Y:S01]  /*b420*/  MUFU.EX2 R83, R83 ;  /* 0x0000005300537308 */ /* 0x000ee20000000800 */
[----:B------:R-:W-:Y:S02]  /*b430*/  F2FP.BF16.F32.PACK_AB R25, R53, R52 ;  /* 0x000000343519723e */ /* 0x000fe400000010ff */
[----:B------:R-:W-:Y:S01]  /*b440*/  F2FP.BF16.F32.PACK_AB R27, R55, R54 ;  /* 0x00000036371b723e */ /* 0x000fe200000010ff */
[----:B------:R-:W-:-:S04]  /*b450*/  FFMA.FTZ R86, R86, R6, -R113 ;  /* 0x0000000656567223 */ /* 0x000fc80000010871 */
[----:B------:R-:W3:Y:S01]  /*b460*/  MUFU.EX2 R33, R33 ;  /* 0x0000002100217308 */ /* 0x000ee20000000800 */
[----:B------:R-:W-:Y:S01]  /*b470*/  FFMA.FTZ R87, R87, R6, -R113 ;  /* 0x0000000657577223 */ /* 0x000fe20000010871 */
[----:B------:R-:W-:-:S06]  /*b480*/  F2FP.BF16.F32.PACK_AB R30, R57, R56 ;  /* 0x00000038391e723e */ /* 0x000fcc00000010ff */
[----:B------:R-:W3:Y:S01]  /*b490*/  MUFU.EX2 R84, R84 ;  /* 0x0000005400547308 */ /* 0x000ee20000000800 */
[----:B------:R-:W-:-:S07]  /*b4a0*/  F2FP.BF16.F32.PACK_AB R29, R59, R58 ;  /* 0x0000003a3b1d723e */ /* 0x000fce00000010ff */
[----:B------:R-:W3:Y:S01]  /*b4b0*/  MUFU.EX2 R34, R34 ;  /* 0x0000002200227308 */ /* 0x000ee20000000800 */
[----:B------:R-:W-:-:S07]  /*b4c0*/  FFMA.FTZ R88, R88, R6, -R113 ;  /* 0x0000000658587223 */ /* 0x000fce0000010871 */
[----:B------:R-:W3:Y:S01]  /*b4d0*/  MUFU.EX2 R85, R85 ;  /* 0x0000005500557308 */ /* 0x000ee20000000800 */
[----:B------:R-:W-:-:S07]  /*b4e0*/  FFMA.FTZ R89, R89, R6, -R113 ;  /* 0x0000000659597223 */ /* 0x000fce0000010871 */
[----:B------:R-:W-:Y:S08]  /*b4f0*/  MUFU.EX2 R21, R21 ;  /* 0x0000001500157308 */ /* 0x000ff00000000800 */
[----:B------:R-:W3:Y:S01]  /*b500*/  MUFU.EX2 R86, R86 ;  /* 0x0000005600567308 */ /* 0x000ee20000000800 */
[----:B------:R-:W-:-:S07]  /*b510*/  FFMA.FTZ R90, R90, R6, -R113 ;  /* 0x000000065a5a7223 */ /* 0x000fce0000010871 */
[----:B------:R-:W-:Y:S08]  /*b520*/  MUFU.EX2 R32, R32 ;  /* 0x0000002000207308 */ /* 0x000ff00000000800 */
[----:B------:R-:W3:Y:S08]  /*b530*/  MUFU.EX2 R87, R87 ;  /* 0x0000005700577308 */ /* 0x000ef00000000800 */
[----:B------:R-:W-:Y:S08]  /*b540*/  MUFU.EX2 R3, R3 ;  /* 0x0000000300037308 */ /* 0x000ff00000000800 */
[----:B------:R-:W3:Y:S01]  /*b550*/  MUFU.EX2 R88, R88 ;  /* 0x0000005800587308 */ /* 0x000ee20000000800 */
[----:B------:R-:W-:-:S07]  /*b560*/  FFMA.FTZ R108, R108, R6, -R113 ;  /* 0x000000066c6c7223 */ /* 0x000fce0000010871 */
[----:B------:R-:W-:Y:S01]  /*b570*/  MUFU.EX2 R7, R7 ;  /* 0x0000000700077308 */ /* 0x000fe20000000800 */
[----:B------:R-:W-:-:S07]  /*b580*/  FFMA.FTZ R107, R107, R6, -R113 ;  /* 0x000000066b6b7223 */ /* 0x000fce0000010871 */
[----:B------:R-:W3:Y:S01]  /*b590*/  MUFU.EX2 R89, R89 ;  /* 0x0000005900597308 */ /* 0x000ee20000000800 */
[----:B------:R-:W-:-:S07]  /*b5a0*/  FFMA.FTZ R106, R106, R6, -R113 ;  /* 0x000000066a6a7223 */ /* 0x000fce0000010871 */
[----:B------:R-:W3:Y:S01]  /*b5b0*/  MUFU.EX2 R8, R8 ;  /* 0x0000000800087308 */ /* 0x000ee20000000800 */
[-CC-:B------:R-:W-:Y:S01]  /*b5c0*/  FFMA.FTZ R105, R105, R6.reuse, -R113.reuse ;  /* 0x0000000669697223 */ /* 0x180fe20000010871 */
[----:B------:R-:W-:-:S06]  /*b5d0*/  FFMA.FTZ R104, R104, R6, -R113 ;  /* 0x0000000668687223 */ /* 0x000fcc0000010871 */
[----:B------:R-:W3:Y:S08]  /*b5e0*/  MUFU.EX2 R90, R90 ;  /* 0x0000005a005a7308 */ /* 0x000ef00000000800 */
[----:B------:R-:W3:Y:S08]  /*b5f0*/  MUFU.EX2 R9, R9 ;  /* 0x0000000900097308 */ /* 0x000ef00000000800 */
[----:B------:R-:W-:Y:S08]  /*b600*/  MUFU.EX2 R10, R10 ;  /* 0x0000000a000a7308 */ /* 0x000ff00000000800 */
[----:B------:R-:W-:Y:S08]  /*b610*/  MUFU.EX2 R11, R11 ;  /* 0x0000000b000b7308 */ /* 0x000ff00000000800 */
[----:B------:R-:W-:Y:S01]  /*b620*/  MUFU.EX2 R4, R4 ;  /* 0x0000000400047308 */ /* 0x000fe20000000800 */
[----:B--2---:R2:W-:Y:S04]  /*b630*/  STSM.16.M88.4 [R93], R12 ;  /* 0x0000000c5d007844 */ /* 0x0045e80000000200 */
[----:B------:R1:W-:Y:S01]  /*b640*/  STSM.16.M88.4 [R116+0x24800], R24 ;  /* 0x0248001874007844 */ /* 0x0003e20000000200 */
[----:B--2---:R-:W-:Y:S01]  /*b650*/  F2FP.BF16.F32.PACK_AB R14, R45, R44 ;  /* 0x0000002c2d0e723e */ /* 0x004fe200000010ff */
[----:B----4-:R-:W-:Y:S01]  /*b660*/  FADD.FTZ R44, R38, R51 ;  /* 0x00000033262c7221 */ /* 0x010fe20000010000 */
[----:B0-----:R-:W-:-:S03]  /*b670*/  FADD.FTZ R15, R67, R0 ;  /* 0x00000000430f7221 */ /* 0x001fc60000010000 */
[----:B------:R-:W-:Y:S01]  /*b680*/  FADD.FTZ R44, R39, R44 ;  /* 0x0000002c272c7221 */ /* 0x000fe20000010000 */
[----:B-1----:R-:W-:-:S03]  /*b690*/  FADD.FTZ R25, R80, R15 ;  /* 0x0000000f50197221 */ /* 0x002fc60000010000 */
[----:B------:R-:W-:Y:S01]  /*b6a0*/  FADD.FTZ R27, R35, R44 ;  /* 0x0000002c231b7221 */ /* 0x000fe20000010000 */
[----:B---3--:R-:W-:Y:S01]  /*b6b0*/  FADD.FTZ R0, R82, R25 ;  /* 0x0000001952007221 */ /* 0x008fe20000010000 */
[----:B------:R0:W-:Y:S01]  /*b6c0*/  STSM.16.M88.4 [R95], R28 ;  /* 0x0000001c5f007844 */ /* 0x0001e20000000200 */
[----:B------:R-:W-:Y:S02]  /*b6d0*/  F2FP.BF16.F32.PACK_AB R26, R41, R40 ;  /* 0x00000028291a723e */ /* 0x000fe400000010ff */
[----:B------:R-:W-:Y:S02]  /*b6e0*/  F2FP.BF16.F32.PACK_AB R12, R47, R46 ;  /* 0x0000002e2f0c723e */ /* 0x000fe400000010ff */
[----:B------:R-:W-:Y:S02]  /*b6f0*/  F2FP.BF16.F32.PACK_AB R13, R66, R63 ;  /* 0x0000003f420d723e */ /* 0x000fe400000010ff */
[----:B------:R-:W-:Y:S01]  /*b700*/  F2FP.BF16.F32.PACK_AB R15, R79, R70 ;  /* 0x000000464f0f723e */ /* 0x000fe200000010ff */
[----:B0-----:R-:W-:Y:S01]  /*b710*/  FADD.FTZ R28, R36, R27 ;  /* 0x0000001b241c7221 */ /* 0x001fe20000010000 */
[----:B------:R-:W-:-:S03]  /*b720*/  FADD.FTZ R29, R83, R0 ;  /* 0x00000000531d7221 */ /* 0x000fc60000010000 */
[----:B------:R-:W-:Y:S01]  /*b730*/  FADD.FTZ R41, R33, R28 ;  /* 0x0000001c21297221 */ /* 0x000fe20000010000 */
[----:B------:R-:W-:Y:S01]  /*b740*/  FADD.FTZ R0, R84, R29 ;  /* 0x0000001d54007221 */ /* 0x000fe20000010000 */
[----:B------:R0:W-:Y:S02]  /*b750*/  STSM.16.M88.4 [R115+0x6000], R12 ;  /* 0x0060000c73007844 */ /* 0x0001e40000000200 */
[----:B------:R-:W-:Y:S01]  /*b760*/  FADD.FTZ R28, R34, R41 ;  /* 0x00000029221c7221 */ /* 0x000fe20000010000 */
[----:B------:R-:W-:Y:S01]  /*b770*/  FADD.FTZ R29, R85, R0 ;  /* 0x00000000551d7221 */ /* 0x000fe20000010000 */
[----:B------:R-:W1:Y:S03]  /*b780*/  MUFU.EX2 R31, R108 ;  /* 0x0000006c001f7308 */ /* 0x000e660000000800 */
[----:B------:R-:W-:Y:S01]  /*b790*/  FADD.FTZ R0, R86, R29 ;  /* 0x0000001d56007221 */ /* 0x000fe20000010000 */
[----:B------:R-:W-:-:S02]  /*b7a0*/  F2FP.BF16.F32.PACK_AB R24, R43, R42 ;  /* 0x0000002a2b18723e */ /* 0x000fc400000010ff */
[----:B------:R-:W-:Y:S02]  /*b7b0*/  F2FP.BF16.F32.PACK_AB R25, R78, R75 ;  /* 0x0000004b4e19723e */ /* 0x000fe400000010ff */
[----:B0-----:R-:W-:Y:S01]  /*b7c0*/  F2FP.BF16.F32.PACK_AB R12, R39, R38 ;  /* 0x00000026270c723e */ /* 0x001fe200000010ff */
[----:B------:R-:W-:Y:S01]  /*b7d0*/  FADD.FTZ R39, R21, R28 ;  /* 0x0000001c15277221 */ /* 0x000fe20000010000 */
[----:B------:R-:W-:Y:S01]  /*b7e0*/  F2FP.BF16.F32.PACK_AB R27, R74, R71 ;  /* 0x000000474a1b723e */ /* 0x000fe200000010ff */
[----:B------:R-:W-:Y:S02]  /*b7f0*/  FADD.FTZ R15, R87, R0 ;  /* 0x00000000570f7221 */ /* 0x000fe40000010000 */
[----:B------:R-:W-:Y:S01]  /*b800*/  FADD.FTZ R28, R32, R39 ;  /* 0x00000027201c7221 */ /* 0x000fe20000010000 */
[----:B------:R-:W0:Y:S01]  /*b810*/  MUFU.EX2 R107, R107 ;  /* 0x0000006b006b7308 */ /* 0x000e220000000800 */
[----:B------:R-:W-:Y:S02]  /*b820*/  FADD.FTZ R0, R88, R15 ;  /* 0x0000000f58007221 */ /* 0x000fe40000010000 */
[----:B------:R-:W-:Y:S01]  /*b830*/  FADD.FTZ R28, R3, R28 ;  /* 0x0000001c031c7221 */ /* 0x000fe20000010000 */
[----:B------:R2:W-:Y:S01]  /*b840*/  STSM.16.M88.4 [R93+0x6000], R24 ;  /* 0x006000185d007844 */ /* 0x0005e20000000200 */
[----:B------:R-:W-:-:S03]  /*b850*/  FADD.FTZ R29, R89, R0 ;  /* 0x00000000591d7221 */ /* 0x000fc60000010000 */
[----:B------:R-:W3:Y:S08]  /*b860*/  MUFU.EX2 R106, R106 ;  /* 0x0000006a006a7308 */ /* 0x000ef00000000800 */
[----:B------:R-:W-:Y:S01]  /*b870*/  MUFU.EX2 R105, R105 ;  /* 0x0000006900697308 */ /* 0x000fe20000000800 */
[----:B--2---:R-:W-:Y:S01]  /*b880*/  F2FP.BF16.F32.PACK_AB R26, R32, R21 ;  /* 0x00000015201a723e */ /* 0x004fe200000010ff */
[----:B------:R-:W-:-:S06]  /*b890*/  FADD.FTZ R21, R7, R28 ;  /* 0x0000001c07157221 */ /* 0x000fcc0000010000 */
[----:B------:R-:W2:Y:S01]  /*b8a0*/  MUFU.EX2 R104, R104 ;  /* 0x0000006800687308 */ /* 0x000ea20000000800 */
[----:B------:R-:W-:Y:S01]  /*b8b0*/  FADD.FTZ R0, R8, R21 ;  /* 0x0000001508007221 */ /* 0x000fe20000010000 */
[----:B------:R-:W-:-:S03]  /*b8c0*/  FADD.FTZ R28, R90, R29 ;  /* 0x0000001d5a1c7221 */ /* 0x000fc60000010000 */
[----:B------:R-:W-:Y:S01]  /*b8d0*/  FADD.FTZ R21, R9, R0 ;  /* 0x0000000009157221 */ /* 0x000fe20000010000 */
[----:B-1----:R-:W-:Y:S01]  /*b8e0*/  FADD.FTZ R0, R31, R28 ;  /* 0x0000001c1f007221 */ /* 0x002fe20000010000 */
[----:B------:R-:W-:Y:S02]  /*b8f0*/  F2FP.BF16.F32.PACK_AB R28, R7, R3 ;  /* 0x00000003071c723e */ /* 0x000fe400000010ff */
[----:B------:R-:W-:Y:S01]  /*b900*/  FADD.FTZ R32, R10, R21 ;  /* 0x000000150a207221 */ /* 0x000fe20000010000 */
[----:B0-----:R-:W-:Y:S01]  /*b910*/  FADD.FTZ R3, R107, R0 ;  /* 0x000000006b037221 */ /* 0x001fe20000010000 */
[----:B------:R-:W-:Y:S02]  /*b920*/  F2FP.BF16.F32.PACK_AB R14, R36, R35 ;  /* 0x00000023240e723e */ /* 0x000fe400000010ff */
[----:B------:R-:W-:Y:S02]  /*b930*/  F2FP.BF16.F32.PACK_AB R13, R80, R67 ;  /* 0x00000043500d723e */ /* 0x000fe400000010ff */
[----:B------:R-:W-:Y:S01]  /*b940*/  F2FP.BF16.F32.PACK_AB R15, R83, R82 ;  /* 0x00000052530f723e */ /* 0x000fe200000010ff */
[----:B------:R-:W-:Y:S01]  /*b950*/  FADD.FTZ R7, R11, R32 ;  /* 0x000000200b077221 */ /* 0x000fe20000010000 */
[----:B------:R-:W-:-:S02]  /*b960*/  F2FP.BF16.F32.PACK_AB R24, R34, R33 ;  /* 0x000000212218723e */ /* 0x000fc400000010ff */
[----:B------:R-:W-:Y:S02]  /*b970*/  F2FP.BF16.F32.PACK_AB R25, R85, R84 ;  /* 0x000000545519723e */ /* 0x000fe400000010ff */
[----:B------:R-:W-:Y:S02]  /*b980*/  F2FP.BF16.F32.PACK_AB R27, R87, R86 ;  /* 0x00000056571b723e */ /* 0x000fe400000010ff */
[----:B------:R-:W-:Y:S01]  /*b990*/  F2FP.BF16.F32.PACK_AB R30, R9, R8 ;  /* 0x00000008091e723e */ /* 0x000fe200000010ff */
[----:B---3--:R-:W-:Y:S01]  /*b9a0*/  FADD.FTZ R0, R106, R3 ;  /* 0x000000036a007221 */ /* 0x008fe20000010000 */
[----:B------:R-:W-:Y:S02]  /*b9b0*/  F2FP.BF16.F32.PACK_AB R8, R11, R10 ;  /* 0x0000000a0b08723e */ /* 0x000fe400000010ff */
[----:B------:R-:W-:Y:S02]  /*b9c0*/  F2FP.BF16.F32.PACK_AB R29, R89, R88 ;  /* 0x00000058591d723e */ /* 0x000fe400000010ff */
[----:B------:R-:W-:-:S02]  /*b9d0*/  F2FP.BF16.F32.PACK_AB R31, R31, R90 ;  /* 0x0000005a1f1f723e */ /* 0x000fc400000010ff */
[----:B------:R-:W-:Y:S02]  /*b9e0*/  F2FP.BF16.F32.PACK_AB R9, R106, R107 ;  /* 0x0000006b6a09723e */ /* 0x000fe400000010ff */
[----:B------:R-:W-:Y:S02]  /*b9f0*/  F2FP.BF16.F32.PACK_AB R10, R4, R20 ;  /* 0x00000014040a723e */ /* 0x000fe400000010ff */
[----:B--2---:R-:W-:Y:S01]  /*ba00*/  F2FP.BF16.F32.PACK_AB R11, R104, R105 ;  /* 0x00000069680b723e */ /* 0x004fe200000010ff */
[----:B------:R0:W-:Y:S01]  /*ba10*/  STSM.16.M88.4 [R116+0x2a800], R12 ;  /* 0x02a8000c74007844 */ /* 0x0001e20000000200 */
[----:B------:R-:W-:-:S03]  /*ba20*/  FADD.FTZ R105, R105, R0 ;  /* 0x0000000069697221 */ /* 0x000fc60000010000 */
[----:B------:R0:W-:Y:S04]  /*ba30*/  STSM.16.M88.4 [R50], R24 ;  /* 0x0000001832007844 */ /* 0x0001e80000000200 */
[----:B------:R0:W-:Y:S01]  /*ba40*/  STSM.16.M88.4 [R115+0xc000], R28 ;  /* 0x00c0001c73007844 */ /* 0x0001e20000000200 */
[----:B------:R-:W-:-:S03]  /*ba50*/  FADD.FTZ R0, R104, R105 ;  /* 0x0000006968007221 */ /* 0x000fc60000010000 */
[----:B------:R0:W-:Y:S01]  /*ba60*/  STSM.16.M88.4 [R93+0xc000], R8 ;  /* 0x00c000085d007844 */ /* 0x0001e20000000200 */
[----:B------:R1:W-:Y:S06]  /*ba70*/  MEMBAR.ALL.CTA ;  /* 0x0000000000007992 */ /* 0x0003ec0000008000 */
[----:B-1----:R-:W1:Y:S04]  /*ba80*/  FENCE.VIEW.ASYNC.S ;  /* 0x00000000000073c6 */ /* 0x002e680000000000 */
[----:B------:R0:W-:Y:S01]  /*ba90*/  STL [R1+0x24], R0 ;  /* 0x0000240001007387 */ /* 0x0001e20000100800 */
[----:B------:R-:W-:Y:S01]  /*baa0*/  ISETP.GE.AND P2, PT, R120, 0xc1, PT ;  /* 0x000000c17800780c */ /* 0x000fe20003f46270 */
[----:B------:R-:W-:-:S02]  /*bab0*/  IMAD.MOV.U32 R151, RZ, RZ, RZ ;  /* 0x000000ffff977224 */ /* 0x000fc400078e00ff */
[----:B------:R-:W-:Y:S02]  /*bac0*/  FADD.FTZ R7, R20, R7 ;  /* 0x0000000714077221 */ /* 0x000fe40000010000 */
[----:B------:R-:W-:Y:S02]  /*bad0*/  IMAD.MOV.U32 R150, RZ, RZ, R151 ;  /* 0x000000ffff967224 */ /* 0x000fe400078e0097 */
[----:B------:R-:W-:Y:S01]  /*bae0*/  FADD.FTZ R4, R4, R7 ;  /* 0x0000000704047221 */ /* 0x000fe20000010000 */
        /* <DEDUP_REMOVED lines=29> */
[----:B------:R-:W-:Y:S01]  /*bcc0*/  IMAD.MOV.U32 R120, RZ, RZ, R151 ;  /* 0x000000ffff787224 */ /* 0x000fe200078e0097 */
[----:B-1----:R-:W-:Y:S01]  /*bcd0*/  NOP ;  /* 0x0000000000007918 */ /* 0x002fe20000000000 */
[----:B0-----:R-:W-:Y:S05]  /*bce0*/  @!P2 BRA `(.L_x_411) ;  /* 0x0000003c0088a947 */ /* 0x001fea0003800000 */
[----:B------:R-:W-:Y:S02]  /*bcf0*/  VIADD R0, R152, 0xfffffffe ;  /* 0xfffffffe98007836 */ /* 0x000fe40000000000 */
[----:B------:R-:W-:Y:S02]  /*bd00*/  IMAD.MOV.U32 R3, RZ, RZ, R37 ;  /* 0x000000ffff037224 */ /* 0x000fe400078e0025 */
[----:B------:R-:W-:Y:S01]  /*bd10*/  IMAD.MOV.U32 R7, RZ, RZ, R5 ;  /* 0x000000ffff077224 */ /* 0x000fe200078e0005 */
[----:B------:R0:W-:Y:S04]  /*bd20*/  STL [R1+0x20], R0 ;  /* 0x0000200001007387 */ /* 0x0001e80000100800 */
[----:B------:R1:W5:Y:S01]  /*bd30*/  LDL.LU R8, [R1+0x28] ;  /* 0x0000280001087983 */ /* 0x0003620000300800 */
[----:B------:R-:W-:-:S02]  /*bd40*/  CS2R R150, SRZ ;  /* 0x0000000000967805 */ /* 0x000fc4000001ff00 */
[----:B------:R-:W-:Y:S02]  /*bd50*/  CS2R R148, SRZ ;  /* 0x0000000000947805 */ /* 0x000fe4000001ff00 */
[----:B------:R-:W-:Y:S02]  /*bd60*/  CS2R R146, SRZ ;  /* 0x0000000000927805 */ /* 0x000fe4000001ff00 */
[----:B------:R-:W-:Y:S02]  /*bd70*/  CS2R R144, SRZ ;  /* 0x0000000000907805 */ /* 0x000fe4000001ff00 */
[----:B------:R-:W-:Y:S01]  /*bd80*/  CS2R R142, SRZ ;  /* 0x00000000008e7805 */ /* 0x000fe2000001ff00 */
[----:B0-----:R-:W-:Y:S01]  /*bd90*/  IMAD.MOV.U32 R0, RZ, RZ, R22 ;  /* 0x000000ffff007224 */ /* 0x001fe200078e0016 */
        /* <DEDUP_REMOVED lines=10> */
[----:B-1----:R-:W-:-:S07]  /*be40*/  CS2R R120, SRZ ;  /* 0x0000000000787805 */ /* 0x002fce000001ff00 */
.L_x_421:
[----:B------:R-:W2:Y:S01]  /*be50*/  LDL R6, [R1+0x60] ;  /* 0x0000600001067983 */ /* 0x000ea20000100800 */
[----:B------:R-:W-:Y:S01]  /*be60*/  VIADD R22, R0, 0x1 ;  /* 0x0000000100167836 */ /* 0x000fe20000000000 */
[----:B------:R-:W-:Y:S05]  /*be70*/  YIELD ;  /* 0x0000000000007946 */ /* 0x000fea0003800000 */
[----:B------:R-:W-:-:S04]  /*be80*/  ISETP.NE.AND P3, PT, R22, 0x2, PT ;  /* 0x000000021600780c */ /* 0x000fc80003f65270 */
[----:B------:R-:W-:Y:S02]  /*be90*/  SEL R5, RZ, 0x1, P3 ;  /* 0x00000001ff057807 */ /* 0x000fe40001800000 */
[----:B------:R-:W-:Y:S02]  /*bea0*/  SEL R22, R22, RZ, P3 ;  /* 0x000000ff16167207 */ /* 0x000fe40001800000 */
[----:B--2---:R-:W-:Y:S02]  /*beb0*/  ISETP.NE.AND P2, PT, R6, RZ, PT ;  /* 0x000000ff0600720c */ /* 0x004fe40003f45270 */
[----:B-----5:R-:W-:-:S05]  /*bec0*/  LOP3.LUT R6, R8, R5, RZ, 0x3c, !PT ;  /* 0x0000000508067212 */ /* 0x020fca00078e3cff */
[----:B------:R0:W-:Y:S06]  /*bed0*/  STL [R1+0x28], R6 ;  /* 0x0000280601007387 */ /* 0x0001ec0000100800 */
[----:B------:R-:W-:Y:S05]  /*bee0*/  @P2 BRA `(.L_x_412) ;  /* 0x0000000000302947 */ /* 0x000fea0003800000 */
[----:B------:R-:W-:Y:S05]  /*bef0*/  @!P0 BRA `(.L_x_413) ;  /* 0x0000000000048947 */ /* 0x000fea0003800000 */
[----:B------:R-:W-:Y:S01]  /*bf00*/  BPT.TRAP 0x1 ;  /* 0x000000040000795c */ /* 0x000fe20000300000 */
.L_x_413:
[----:B------:R-:W-:Y:S01]  /*bf10*/  IMAD R5, R22, 0x8, R2 ;  /* 0x0000000816057824 */ /* 0x000fe200078e0202 */
[----:B0-----:R-:W-:-:S04]  /*bf20*/  SHF.L.U32 R6, R6, 0x1f, RZ ;  /* 0x0000001f06067819 */ /* 0x001fc800000006ff */
[----:B------:R0:W1:Y:S01]  /*bf30*/  SYNCS.PHASECHK.TRANS64.TRYWAIT P3, [R5+URZ+0x30830], R6 ;  /* 0x03083006050075a7 */ /* 0x000062000806017f */
[----:B------:R-:W-:Y:S05]  /*bf40*/  @!P0 BRA `(.L_x_414) ;  /* 0x0000000000048947 */ /* 0x000fea0003800000 */
[----:B------:R-:W-:Y:S01]  /*bf50*/  BPT.TRAP 0x1 ;  /* 0x000000040000795c */ /* 0x000fe20000300000 */
.L_x_414:
[----:B------:R-:W-:Y:S04]  /*bf60*/  BSSY B0, `(.L_x_412) ;  /* 0x0000004000007945 */ /* 0x000fe80003800000 */
[----:B-1----:R-:W-:Y:S05]  /*bf70*/  @P3 BRA `(.L_x_415) ;  /* 0x0000000000083947 */ /* 0x002fea0003800000 */
[----:B------:R-:W1:Y:S02]  /*bf80*/  SYNCS.PHASECHK.TRANS64.TRYWAIT P3, [R5+URZ+0x30830], R6 ;  /* 0x03083006050075a7 */ /* 0x000e64000806017f */
[----:B-1----:R-:W-:Y:S05]  /*bf90*/  @!P3 BRA `(.L_x_416) ;  /* 0x000000b40050b947 */ /* 0x002fea0003800000 */
.L_x_415:
[----:B------:R-:W-:Y:S05]  /*bfa0*/  BSYNC B0 ;  /* 0x0000000000007941 */ /* 0x000fea0003800000 */
.L_x_412:
[----:B01----:R-:W2:Y:S04]  /*bfb0*/  LDL R6, [R1+0x64] ;  /* 0x0000640001067983 */ /* 0x003ea80000100800 */
[----:B------:R-:W3:Y:S04]  /*bfc0*/  LDL.64 R20, [R1+0x38] ;  /* 0x0000380001147983 */ /* 0x000ee80000100a00 */
[----:B------:R-:W4:Y:S01]  /*bfd0*/  LDL.64 R154, [R1+0x50] ;  /* 0x00005000019a7983 */ /* 0x000f220000100a00 */
[----:B------:R-:W0:Y:S01]  /*bfe0*/  S2R R5, SR_TID.X ;  /* 0x0000000000057919 */ /* 0x000e220000002100 */
[----:B------:R-:W-:Y:S05]  /*bff0*/  WARPSYNC.ALL ;  /* 0x0000000000007948 */ /* 0x000fea0003800000 */
[----:B------:R-:W5:Y:S01]  /*c000*/  LDL.64 R152, [R1+0x48] ;  /* 0x0000480001987983 */ /* 0x000f620000100a00 */
[----:B------:R-:W-:Y:S01]  /*c010*/  IMAD.MOV.U32 R11, RZ, RZ, 0x40000040 ;  /* 0x40000040ff0b7424 */ /* 0x000fe200078e00ff */
[----:B0-----:R-:W-:-:S04]  /*c020*/  SHF.R.U32.HI R5, RZ, 0x7, R5 ;  /* 0x00000007ff057819 */ /* 0x001fc80000011605 */
[----:B------:R-:W-:-:S05]  /*c030*/  IADD3 R5, R5, 0x8, RZ ;  /* 0x0000000805057810 */ /* 0x000fca0007ffe0ff */
[----:B------:R0:W-:Y:S01]  /*c040*/  BAR.SYNC.DEFER_BLOCKING R5, 0x100 ;  /* 0x000400050000751d */ /* 0x0001e20000010000 */
[----:B------:R-:W-:-:S05]  /*c050*/  R2UR UR7, R11 ;  /* 0x000000000b0772ca */ /* 0x000fca00000e0000 */
[----:B------:R-:W-:Y:S01]  /*c060*/  WARPGROUP.ARRIVE ;  /* 0x00000000000079c5 */ /* 0x000fe20000000000 */
[----:B------:R-:W-:-:S05]  /*c070*/  IMAD.MOV.U32 R13, RZ, RZ, 0x40000040 ;  /* 0x40000040ff0d7424 */ /* 0x000fca00078e00ff */
[----:B------:R-:W-:Y:S01]  /*c080*/  R2UR UR11, R13 ;  /* 0x000000000d0b72ca */ /* 0x000fe200000e0000 */
[----:B--2---:R-:W-:Y:S01]  /*c090*/  IMAD R10, R22, 0x600, R6 ;  /* 0x00000600160a7824 */ /* 0x004fe200078e0206 */
[----:B---3--:R-:W-:Y:S02]  /*c0a0*/  R2UR UR4, R20 ;  /* 0x00000000140472ca */ /* 0x008fe400000e0000 */
[----:B------:R-:W-:Y:S02]  /*c0b0*/  R2UR UR5, R21 ;  /* 0x00000000150572ca */ /* 0x000fe400000e0000 */
[----:B------:R-:W-:Y:S01]  /*c0c0*/  R2UR UR6, R10 ;  /* 0x000000000a0672ca */ /* 0x000fe200000e0000 */
[----:B------:R-:W2:-:S12]  /*c0d0*/  LDL.64 R20, [R1+0x40] ;  /* 0x0000400001147983 */ /* 0x000e980000100a00 */
[----:B------:R-:W-:Y:S01]  /*c0e0*/  HGMMA.64x192x16.F32.BF16 R24, gdesc[UR4], RZ, !UPT, gsb0 ;  /* 0x02e00000041879f0 */ /* 0x000fe2000c0018ff */
[----:B------:R-:W-:Y:S01]  /*c0f0*/  VIADD R12, R10, 0x2 ;  /* 0x000000020a0c7836 */ /* 0x000fe20000000000 */
[----:B----4-:R-:W-:Y:S02]  /*c100*/  R2UR UR8, R154 ;  /* 0x000000009a0872ca */ /* 0x010fe400000e0000 */
[----:B------:R-:W-:Y:S02]  /*c110*/  R2UR UR9, R155 ;  /* 0x000000009b0972ca */ /* 0x000fe400000e0000 */
[----:B------:R-:W-:Y:S01]  /*c120*/  R2UR UR10, R12 ;  /* 0x000000000c0a72ca */ /* 0x000fe200000e0000 */
[----:B------:R-:W-:Y:S02]  /*c130*/  VIADD R14, R10, 0x4 ;  /* 0x000000040a0e7836 */ /* 0x000fe40000000000 */
[----:B------:R-:W-:Y:S01]  /*c140*/  IMAD.MOV.U32 R15, RZ, RZ, 0x40000040 ;  /* 0x40000040ff0f7424 */ /* 0x000fe200078e00ff */
[----:B-----5:R-:W-:-:S02]  /*c150*/  R2UR UR12, R152 ;  /* 0x00000000980c72ca */ /* 0x020fc400000e0000 */
[----:B------:R-:W-:Y:S02]  /*c160*/  R2UR UR14, R14 ;  /* 0x000000000e0e72ca */ /* 0x000fe400000e0000 */
[----:B------:R-:W-:Y:S02]  /*c170*/  R2UR UR15, R15 ;  /* 0x000000000f0f72ca */ /* 0x000fe400000e0000 */
[----:B------:R-:W-:Y:S01]  /*c180*/  R2UR UR13, R153 ;  /* 0x00000000990d72ca */ /* 0x000fe200000e0000 */
[----:B------:R-:W-:Y:S02]  /*c190*/  WARPGROUP.DEPBAR.LE gsb0, 0x0 ;  /* 0x00008000000079c5 */ /* 0x000fe40000010000 */
[----:B------:R-:W-:-:S06]  /*c1a0*/  WARPGROUP.ARRIVE ;  /* 0x00000000000079c5 */ /* 0x000fcc0000000000 */
[----:B------:R-:W-:Y:S01]  /*c1b0*/  HGMMA.64x192x16.F32.BF16 R24, gdesc[UR8], R24, gsb0 ;  /* 0x02e00000081879f0 */ /* 0x000fe20008001818 */
[----:B------:R-:W-:Y:S01]  /*c1c0*/  VIADD R10, R10, 0x6 ;  /* 0x000000060a0a7836 */ /* 0x000fe20000000000 */
[----:B------:R-:W-:-:S04]  /*c1d0*/  R2UR UR19, R11 ;  /* 0x000000000b1372ca */ /* 0x000fc800000e0000 */
[----:B------:R-:W-:Y:S01]  /*c1e0*/  R2UR UR18, R10 ;  /* 0x000000000a1272ca */ /* 0x000fe200000e0000 */
[----:B------:R-:W-:Y:S02]  /*c1f0*/  WARPGROUP.DEPBAR.LE gsb0, 0x0 ;  /* 0x00008000000079c5 */ /* 0x000fe40000010000 */
[----:B------:R-:W-:-:S11]  /*c200*/  WARPGROUP.ARRIVE ;  /* 0x00000000000079c5 */ /* 0x000fd60000000000 */
[----:B------:R-:W-:Y:S01]  /*c210*/  HGMMA.64x192x16.F32.BF16 R24, gdesc[UR12], R24, gsb0 ;  /* 0x02e000000c1879f0 */ /* 0x000fe20008001818 */
[----:B--2---:R-:W-:Y:S02]  /*c220*/  R2UR UR16, R20 ;  /* 0x00000000141072ca */ /* 0x004fe400000e0000 */
[----:B------:R-:W-:Y:S01]  /*c230*/  R2UR UR17, R21 ;  /* 0x00000000151172ca */ /* 0x000fe200000e0000 */
[----:B------:R-:W-:Y:S02]  /*c240*/  WARPGROUP.DEPBAR.LE gsb0, 0x0 ;  /* 0x00008000000079c5 */ /* 0x000fe40000010000 */
[----:B------:R-:W-:-:S14]  /*c250*/  WARPGROUP.ARRIVE ;  /* 0x00000000000079c5 */ /* 0x000fdc0000000000 */
[----:B------:R-:W-:Y:S03]  /*c260*/  HGMMA.64x192x16.F32.BF16 R24, gdesc[UR16], R24, gsb0 ;  /* 0x02e00000101879f0 */ /* 0x000fe60008001818 */
[----:B------:R-:W-:Y:S02]  /*c270*/  WARPGROUP.DEPBAR.LE gsb0, 0x0 ;  /* 0x00008000000079c5 */ /* 0x000fe40000010000 */
[----:B0-----:R-:W-:Y:S05]  /*c280*/  @P2 BRA `(.L_x_417) ;  /* 0x0000000000282947 */ /* 0x001fea0003800000 */
[----:B------:R-:W-:Y:S05]  /*c290*/  @!P0 BRA `(.L_x_418) ;  /* 0x0000000000048947 */ /* 0x000fea0003800000 */
[----:B------:R-:W-:Y:S01]  /*c2a0*/  BPT.TRAP 0x1 ;  /* 0x000000040000795c */ /* 0x000fe20000300000 */
.L_x_418:
[----:B------:R-:W-:Y:S01]  /*c2b0*/  SHF.L.U32 R5, R8, 0x1f, RZ ;  /* 0x0000001f08057819 */ /* 0x000fe200000006ff */
[----:B------:R-:W-:-:S04]  /*c2c0*/  IMAD R6, R0, 0x8, R2 ;  /* 0x0000000800067824 */ /* 0x000fc800078e0202 */
[----:B------:R0:W1:Y:S01]  /*c2d0*/  SYNCS.PHASECHK.TRANS64.TRYWAIT P2, [R6+URZ+0x30850], R5 ;  /* 0x03085005060075a7 */ /* 0x000062000804017f */
[----:B------:R-:W-:Y:S05]  /*c2e0*/  @!P0 BRA `(.L_x_419) ;  /* 0x0000000000048947 */ /* 0x000fea0003800000 */
[----:B------:R-:W-:Y:S01]  /*c2f0*/  BPT.TRAP 0x1 ;  /* 0x000000040000795c */ /* 0x000fe20000300000 */
.L_x_419:
[----:B-1----:R-:W-:Y:S05]  /*c300*/  @P2 BRA `(.L_x_417) ;  /* 0x0000000000082947 */ /* 0x002fea0003800000 */
[----:B------:R-:W1:Y:S02]  /*c310*/  SYNCS.PHASECHK.TRANS64.TRYWAIT P2, [R6+URZ+0x30850], R5 ;  /* 0x03085005060075a7 */ /* 0x000e64000804017f */
[----:B-1----:R-:W-:Y:S05]  /*c320*/  @!P2 BRA `(.L_x_420) ;  /* 0x000000b00080a947 */ /* 0x002fea0003800000 */
.L_x_417:
[----:B------:R-:W-:Y:S05]  /*c330*/  WARPSYNC.ALL ;  /* 0x0000000000007948 */ /* 0x000fea0003800000 */
[----:B------:R-:W-:Y:S01]  /*c340*/  ULDC UR4, c[0x0][0x9d8] ;  /* 0x0002760000047ab9 */ /* 0x000fe20000000800 */
[----:B------:R-:W-:Y:S01]  /*c350*/  ULDC UR5, c[0x0][0x988] ;  /* 0x0002620000057ab9 */ /* 0x000fe20000000800 */
[----:B------:R-:W-:Y:S01]  /*c360*/  FMUL.FTZ R27, R27, UR4 ;  /* 0x000000041b1b7c20 */ /* 0x000fe20008410000 */
[----:B------:R-:W-:Y:S01]  /*c370*/  FMUL.FTZ R24, R24, UR4 ;  /* 0x0000000418187c20 */ /* 0x000fe20008410000 */
[----:B------:R-:W-:Y:S01]  /*c380*/  FMUL.FTZ R25, R25, UR4 ;  /* 0x0000000419197c20 */ /* 0x000fe20008410000 */
[----:B------:R-:W-:Y:S01]  /*c390*/  FMUL.FTZ R28, R28, UR4 ;  /* 0x000000041c1c7c20 */ /* 0x000fe20008410000 */
[----:B01----:R-:W0:Y:S01]  /*c3a0*/  MUFU.TANH R5, R27 ;  /* 0x0000001b00057308 */ /* 0x003e220000002400 */
        /* <DEDUP_REMOVED lines=15> */
[----:B------:R2:W3:Y:S01]  /*c4a0*/  MUFU.TANH R14, R25 ;  /* 0x00000019000e7308 */ /* 0x0004e20000002400 */
[----:B0-----:R-:W-:-:S02]  /*c4b0*/  IMAD.MOV.U32 R44, RZ, RZ, R5 ;  /* 0x000000ffff2c7224 */ /* 0x001fc400078e0005 */
        /* <DEDUP_REMOVED lines=8> */
[----:B--2---:R-:W-:Y:S01]  /*c540*/  FMUL.FTZ R25, R68, UR4 ;  /* 0x0000000444197c20 */ /* 0x004fe20008410000 */
[----:B------:R-:W-:Y:S01]  /*c550*/  FMUL.FTZ R45, R101, UR4 ;  /* 0x00000004652d7c20 */ /* 0x000fe20008410000 */
[----:B------:R-:W-:Y:S01]  /*c560*/  FMUL.FTZ R101, R108, UR4 ;  /* 0x000000046c657c20 */ /* 0x000fe20008410000 */
[----:B------:R-:W-:Y:S01]  /*c570*/  FMUL.FTZ R108, R112, UR4 ;  /* 0x00000004706c7c20 */ /* 0x000fe20008410000 */
[----:B------:R-:W-:Y:S01]  /*c580*/  FMUL.FTZ R112, R116, UR4 ;  /* 0x0000000474707c20 */ /* 0x000fe20008410000 */
[----:B------:R-:W-:Y:S01]  /*c590*/  FMUL.FTZ R47, R47, UR4 ;  /* 0x000000042f2f7c20 */ /* 0x000fe20008410000 */
[----:B------:R1:W2:Y:S01]  /*c5a0*/  MUFU.TANH R28, R29 ;  /* 0x0000001d001c7308 */ /* 0x0002a20000002400 */
        /* <DEDUP_REMOVED lines=8> */
[----:B0-----:R-:W-:Y:S01]  /*c630*/  MOV R37, R8 ;  /* 0x0000000800257202 */ /* 0x001fe20000000f00 */
[----:B------:R-:W-:Y:S01]  /*c640*/  FMUL.FTZ R8, R48, UR4 ;  /* 0x0000000430087c20 */ /* 0x000fe20008410000 */
[----:B-1----:R-:W-:Y:S01]  /*c650*/  FMUL.FTZ R29, R80, UR4 ;  /* 0x00000004501d7c20 */ /* 0x002fe20008410000 */
[----:B------:R-:W-:Y:S01]  /*c660*/  FMUL.FTZ R48, R104, UR4 ;  /* 0x0000000468307c20 */ /* 0x000fe20008410000 */
[----:B------:R-:W-:Y:S01]  /*c670*/  FMNMX.FTZ R5, R37, R5, !PT ;  /* 0x0000000525057209 */ /* 0x000fe20007810000 */
[----:B------:R-:W-:Y:S01]  /*c680*/  FMUL.FTZ R104, R109, UR4 ;  /* 0x000000046d687c20 */ /* 0x000fe20008410000 */
[----:B------:R-:W-:Y:S01]  /*c690*/  FMUL.FTZ R109, R113, UR4 ;  /* 0x00000004716d7c20 */ /* 0x000fe20008410000 */
[----:B------:R-:W0:Y:S01]  /*c6a0*/  MUFU.TANH R32, R33 ;  /* 0x0000002100207308 */ /* 0x000e220000002400 */
[----:B--2---:R-:W-:Y:S01]  /*c6b0*/  FMNMX.FTZ R5, R28, R5, !PT ;  /* 0x000000051c057209 */ /* 0x004fe20007810000 */
        /* <DEDUP_REMOVED lines=25> */
[----:B--2---:R-:W-:-:S07]  /*c850*/  FMNMX.FTZ R5, R153, R5, !PT ;  /* 0x0000000599057209 */ /* 0x004fce0007810000 */
[----:B------:R2:W3:Y:S01]  /*c860*/  MUFU.TANH R15, R30 ;  /* 0x0000001e000f7308 */ /* 0x0004e20000002400 */
[----:B0-----:R-:W-:Y:S02]  /*c870*/  IMAD.MOV.U32 R41, RZ, RZ, R13 ;  /* 0x000000ffff297224 */ /* 0x001fe400078e000d */
[----:B------:R-:W-:-:S05]  /*c880*/  FMUL.FTZ R13, R57, UR4 ;  /* 0x00000004390d7c20 */ /* 0x000fca0008410000 */
[----:B------:R-:W0:Y:S01]  /*c890*/  MUFU.TANH R8, R8 ;  /* 0x0000000800087308 */ /* 0x000e220000002400 */
[----:B-1----:R-:W-:Y:S01]  /*c8a0*/  FMNMX.FTZ R5, R152, R5, !PT ;  /* 0x0000000598057209 */ /* 0x002fe20007810000 */
[----:B--2---:R-:W-:-:S06]  /*c8b0*/  FMUL.FTZ R30, R72, UR4 ;  /* 0x00000004481e7c20 */ /* 0x004fcc0008410000 */
[----:B------:R1:W2:Y:S01]  /*c8c0*/  MUFU.TANH R20, R31 ;  /* 0x0000001f00147308 */ /* 0x0002a20000002400 */
[----:B---3--:R-:W-:Y:S02]  /*c8d0*/  IMAD.MOV.U32 R40, RZ, RZ, R15 ;  /* 0x000000ffff287224 */ /* 0x008fe400078e000f */
[----:B------:R-:W-:-:S05]  /*c8e0*/  FMUL.FTZ R15, R60, UR4 ;  /* 0x000000043c0f7c20 */ /* 0x000fca0008410000 */
[----:B------:R-:W3:Y:S01]  /*c8f0*/  MUFU.TANH R9, R9 ;  /* 0x0000000900097308 */ /* 0x000ee20000002400 */
[----:B0-----:R-:W-:Y:S01]  /*c900*/  FMNMX.FTZ R5, R8, R5, !PT ;  /* 0x0000000508057209 */ /* 0x001fe20007810000 */
[----:B-1----:R-:W-:-:S06]  /*c910*/  FMUL.FTZ R31, R76, UR4 ;  /* 0x000000044c1f7c20 */ /* 0x002fcc0008410000 */
[----:B------:R0:W1:Y:S01]  /*c920*/  MUFU.TANH R21, R34 ;  /* 0x0000002200157308 */ /* 0x0000620000002400 */
[----:B--2---:R-:W-:Y:S02]  /*c930*/  IMAD.MOV.U32 R33, RZ, RZ, R20 ;  /* 0x000000ffff217224 */ /* 0x004fe400078e0014 */
[----:B------:R-:W-:Y:S01]  /*c940*/  FMUL.FTZ R20, R61, UR4 ;  /* 0x000000043d147c20 */ /* 0x000fe20008410000 */
[----:B------:R-:W-:Y:S02]  /*c950*/  IMAD.MOV.U32 R61, RZ, RZ, R40 ;  /* 0x000000ffff3d7224 */ /* 0x000fe400078e0028 */
[----:B------:R-:W-:Y:S01]  /*c960*/  FMUL.FTZ R40, R96, UR4 ;  /* 0x0000000460287c20 */ /* 0x000fe20008410000 */
[----:B------:R-:W-:Y:S02]  /*c970*/  IMAD.MOV.U32 R80, RZ, RZ, R33 ;  /* 0x000000ffff507224 */ /* 0x000fe400078e0021 */
[----:B------:R-:W-:Y:S01]  /*c980*/  FMUL.FTZ R33, R81, UR4 ;  /* 0x0000000451217c20 */ /* 0x000fe20008410000 */
[----:B------:R-:W-:Y:S01]  /*c990*/  MOV R81, R44 ;  /* 0x0000002c00517202 */ /* 0x000fe20000000f00 */
[----:B------:R-:W2:Y:S01]  /*c9a0*/  MUFU.TANH R10, R10 ;  /* 0x0000000a000a7308 */ /* 0x000ea20000002400 */
[----:B---3--:R-:W-:Y:S01]  /*c9b0*/  FMNMX.FTZ R5, R9, R5, !PT ;  /* 0x0000000509057209 */ /* 0x008fe20007810000 */
[----:B0-----:R-:W-:Y:S01]  /*c9c0*/  FMUL.FTZ R34, R77, UR4 ;  /* 0x000000044d227c20 */ /* 0x001fe20008410000 */
[----:B------:R-:W-:Y:S01]  /*c9d0*/  FMUL.FTZ R44, R100, UR4 ;  /* 0x00000004642c7c20 */ /* 0x000fe20008410000 */
[----:B------:R-:W-:-:S04]  /*c9e0*/  IMAD.MOV.U32 R116, RZ, RZ, R81 ;  /* 0x000000ffff747224 */ /* 0x000fc800078e0051 */
[----:B------:R1:W0:Y:S08]  /*c9f0*/  MUFU.TANH R24, R38 ;  /* 0x0000002600187308 */ /* 0x0002300000002400 */
[----:B------:R-:W3:Y:S01]  /*ca00*/  MUFU.TANH R11, R11 ;  /* 0x0000000b000b7308 */ /* 0x000ee20000002400 */
[----:B-1----:R-:W-:Y:S01]  /*ca10*/  IMAD.MOV.U32 R38, RZ, RZ, R21 ;  /* 0x000000ffff267224 */ /* 0x002fe200078e0015 */
[----:B--2---:R-:W-:Y:S01]  /*ca20*/  FMNMX.FTZ R5, R10, R5, !PT ;  /* 0x000000050a057209 */ /* 0x004fe20007810000 */
[----:B------:R-:W-:Y:S01]  /*ca30*/  FMUL.FTZ R21, R64, UR4 ;  /* 0x0000000440157c20 */ /* 0x000fe20008410000 */
[----:B------:R-:W-:-:S02]  /*ca40*/  IMAD.MOV.U32 R64, RZ, RZ, R41 ;  /* 0x000000ffff407224 */ /* 0x000fc400078e0029 */
[----:B------:R-:W-:Y:S02]  /*ca50*/  FMUL.FTZ R41, R97, UR4 ;  /* 0x0000000461297c20 */ /* 0x000fe40008410000 */
[----:B------:R-:W1:Y:S01]  /*ca60*/  MUFU.TANH R12, R12 ;  /* 0x0000000c000c7308 */ /* 0x000e620000002400 */
[----:B0-----:R-:W-:Y:S02]  /*ca70*/  IMAD.MOV.U32 R56, RZ, RZ, R24 ;  /* 0x000000ffff387224 */ /* 0x001fe400078e0018 */
[----:B------:R-:W-:Y:S01]  /*ca80*/  FMUL.FTZ R24, R65, UR4 ;  /* 0x0000000441187c20 */ /* 0x000fe20008410000 */
[----:B------:R-:W-:Y:S02]  /*ca90*/  IMAD.MOV.U32 R65, RZ, RZ, R38 ;  /* 0x000000ffff417224 */ /* 0x000fe400078e0026 */
[----:B------:R-:W-:Y:S01]  /*caa0*/  FMUL.FTZ R38, R93, UR4 ;  /* 0x000000045d267c20 */ /* 0x000fe20008410000 */
[----:B------:R-:W-:Y:S02]  /*cab0*/  IMAD.MOV.U32 R93, RZ, RZ, R6 ;  /* 0x000000ffff5d7224 */ /* 0x000fe400078e0006 */
[----:B------:R-:W-:Y:S01]  /*cac0*/  IMAD.MOV.U32 R86, RZ, RZ, R64 ;  /* 0x000000ffff567224 */ /* 0x000fe200078e0040 */
[----:B------:R-:W0:Y:S01]  /*cad0*/  MUFU.TANH R13, R13 ;  /* 0x0000000d000d7308 */ /* 0x000e220000002400 */
[----:B---3--:R-:W-:-:S07]  /*cae0*/  FMNMX.FTZ R5, R11, R5, !PT ;  /* 0x000000050b057209 */ /* 0x008fce0007810000 */
        /* <DEDUP_REMOVED lines=12> */
[----:B------:R2:W3:Y:S01]  /*cbb0*/  MUFU.TANH R26, R35 ;  /* 0x00000023001a7308 */ /* 0x0004e20000002400 */
[----:B-1----:R-:W-:-:S07]  /*cbc0*/  FMNMX.FTZ R5, R25, R5, !PT ;  /* 0x0000000519057209 */ /* 0x002fce0007810000 */
[----:B------:R-:W1:Y:S01]  /*cbd0*/  MUFU.TANH R30, R30 ;  /* 0x0000001e001e7308 */ /* 0x000e620000002400 */
[----:B--2---:R-:W-:Y:S01]  /*cbe0*/  FMUL.FTZ R35, R73, UR4 ;  /* 0x0000000449237c20 */ /* 0x004fe20008410000 */
[----:B0-----:R-:W-:-:S06]  /*cbf0*/  FMNMX.FTZ R5, R36, R5, !PT ;  /* 0x0000000524057209 */ /* 0x001fcc0007810000 */
[----:B------:R-:W0:Y:S01]  /*cc00*/  MUFU.TANH R35, R35 ;  /* 0x0000002300237308 */ /* 0x000e220000002400 */
[----:B---3--:R-:W-:Y:S02]  /*cc10*/  IMAD.MOV.U32 R76, RZ, RZ, R26 ;  /* 0x000000ffff4c7224 */ /* 0x008fe400078e001a */
[----:B------:R-:W-:Y:S01]  /*cc20*/  FMUL.FTZ R26, R84, UR4 ;  /* 0x00000004541a7c20 */ /* 0x000fe20008410000 */
[----:B------:R-:W-:Y:S02]  /*cc30*/  IMAD.MOV.U32 R84, RZ, RZ, R32 ;  /* 0x000000ffff547224 */ /* 0x000fe400078e0020 */
[----:B------:R-:W-:Y:S01]  /*cc40*/  FMUL.FTZ R32, R85, UR4 ;  /* 0x0000000455207c20 */ /* 0x000fe20008410000 */
[----:B------:R-:W-:Y:S02]  /*cc50*/  IMAD.MOV.U32 R85, RZ, RZ, R27 ;  /* 0x000000ffff557224 */ /* 0x000fe400078e001b */
[----:B------:R-:W-:Y:S01]  /*cc60*/  FMUL.FTZ R27, R88, UR4 ;  /* 0x00000004581b7c20 */ /* 0x000fe20008410000 */
[----:B------:R-:W-:Y:S01]  /*cc70*/  IMAD.MOV.U32 R88, RZ, RZ, R28 ;  /* 0x000000ffff587224 */ /* 0x000fe200078e001c */
[----:B------:R-:W2:Y:S01]  /*cc80*/  MUFU.TANH R31, R31 ;  /* 0x0000001f001f7308 */ /* 0x000ea20000002400 */
[----:B-1----:R-:W-:Y:S01]  /*cc90*/  FMNMX.FTZ R5, R30, R5, !PT ;  /* 0x000000051e057209 */ /* 0x002fe20007810000 */
[----:B------:R-:W-:Y:S01]  /*cca0*/  FMUL.FTZ R28, R89, UR4 ;  /* 0x00000004591c7c20 */ /* 0x000fe20008410000 */
[----:B------:R-:W-:Y:S01]  /*ccb0*/  MOV R89, R37 ;  /* 0x0000002500597202 */ /* 0x000fe20000000f00 */
[----:B------:R-:W-:Y:S01]  /*ccc0*/  FMUL.FTZ R37, R92, UR4 ;  /* 0x000000045c257c20 */ /* 0x000fe20008410000 */
[----:B------:R-:W-:-:S02]  /*ccd0*/  IMAD.MOV.U32 R92, RZ, RZ, R14 ;  /* 0x000000ffff5c7224 */ /* 0x000fc400078e000e */
[----:B------:R-:W-:Y:S01]  /*cce0*/  FMUL.FTZ R14, R105, UR4 ;  /* 0x00000004690e7c20 */ /* 0x000fe20008410000 */
        /* <DEDUP_REMOVED lines=42> */
[----:B------:R-:W-:Y:S01]  /*cf90*/  MUFU.TANH R72, R47 ;  /* 0x0000002f00487308 */ /* 0x000fe20000002400 */
[----:B0-----:R-:W-:-:S07]  /*cfa0*/  FMNMX.FTZ R5, R112, R5, !PT ;  /* 0x0000000570057209 */ /* 0x001fce0007810000 */
[----:B------:R-:W-:Y:S01]  /*cfb0*/  MUFU.TANH R60, R43 ;  /* 0x0000002b003c7308 */ /* 0x000fe20000002400 */
[----:B--2---:R-:W-:-:S05]  /*cfc0*/  FMNMX.FTZ R5, R113, R5, !PT ;  /* 0x0000000571057209 */ /* 0x004fca0007810000 */
[----:B------:R-:W0:Y:S02]  /*cfd0*/  SHFL.BFLY PT, R6, R5, 0x2, 0x1f ;  /* 0x0c401f0005067f89 */ /* 0x000e2400000e0000 */
[----:B------:R-:W-:Y:S08]  /*cfe0*/  MUFU.TANH R68, R46 ;  /* 0x0000002e00447308 */ /* 0x000ff00000002400 */
[----:B------:R-:W1:Y:S08]  /*cff0*/  MUFU.TANH R69, R39 ;  /* 0x0000002700457308 */ /* 0x000e700000002400 */
[----:B------:R-:W2:Y:S01]  /*d000*/  MUFU.TANH R57, R42 ;  /* 0x0000002a00397308 */ /* 0x000ea20000002400 */
[----:B0-----:R-:W-:-:S07]  /*d010*/  FMNMX.FTZ R5, R5, R6, !PT ;  /* 0x0000000605057209 */ /* 0x001fce0007810000 */
[----:B------:R0:W-:Y:S01]  /*d020*/  MUFU.TANH R77, R51 ;  /* 0x00000033004d7308 */ /* 0x0001e20000002400 */
[----:B------:R-:W3:Y:S07]  /*d030*/  SHFL.BFLY PT, R6, R5, 0x1, 0x1f ;  /* 0x0c201f0005067f89 */ /* 0x000eee00000e0000 */
[----:B------:R4:W-:Y:S01]  /*d040*/  MUFU.TANH R73, R50 ;  /* 0x0000003200497308 */ /* 0x0009e20000002400 */
[----:B0-----:R-:W-:-:S07]  /*d050*/  FMUL.FTZ R51, R62, UR4 ;  /* 0x000000043e337c20 */ /* 0x001fce0008410000 */
[----:B------:R-:W-:Y:S01]  /*d060*/  MUFU.TANH R54, R54 ;  /* 0x0000003600367308 */ /* 0x000fe20000002400 */
[----:B----4-:R-:W-:Y:S01]  /*d070*/  FMUL.FTZ R50, R59, UR4 ;  /* 0x000000043b327c20 */ /* 0x010fe20008410000 */
[----:B------:R-:W-:Y:S01]  /*d080*/  FMUL.FTZ R59, R78, UR4 ;  /* 0x000000044e3b7c20 */ /* 0x000fe20008410000 */
[----:B------:R-:W-:-:S05]  /*d090*/  FMUL.FTZ R78, R107, UR4 ;  /* 0x000000046b4e7c20 */ /* 0x000fca0008410000 */
[----:B------:R-:W-:Y:S01]  /*d0a0*/  MUFU.TANH R117, R117 ;  /* 0x0000007500757308 */ /* 0x000fe20000002400 */
[----:B---3--:R-:W-:Y:S01]  /*d0b0*/  FMNMX.FTZ R5, R5, R6, !PT ;  /* 0x0000000605057209 */ /* 0x008fe20007810000 */
[----:B------:R-:W-:-:S04]  /*d0c0*/  IMAD.U32 R6, RZ, RZ, UR5 ;  /* 0x00000005ff067e24 */ /* 0x000fc8000f8e00ff */
[C---:B------:R-:W-:Y:S01]  /*d0d0*/  FADD.FTZ R7, -R5.reuse, R7 ;  /* 0x0000000705077221 */ /* 0x040fe20000010100 */
[-C--:B------:R-:W-:Y:S01]  /*d0e0*/  FMUL.FTZ R47, R5, R6.reuse ;  /* 0x00000006052f7220 */ /* 0x080fe20000410000 */
[----:B------:R-:W-:Y:S02]  /*d0f0*/  MUFU.TANH R49, R49 ;  /* 0x0000003100317308 */ /* 0x000fe40000002400 */
[-C--:B------:R-:W-:Y:S01]  /*d100*/  FMUL.FTZ R7, R7, R6.reuse ;  /* 0x0000000607077220 */ /* 0x080fe20000410000 */
        /* <DEDUP_REMOVED lines=8> */
[-CC-:B------:R-:W-:Y:S01]  /*d190*/  FFMA.FTZ R9, R26, R6.reuse, -R47.reuse ;  /* 0x000000061a097223 */ /* 0x180fe2000001082f */
[-CC-:B------:R-:W-:Y:S01]  /*d1a0*/  FFMA.FTZ R92, R13, R6.reuse, -R47.reuse ;  /* 0x000000060d5c7223 */ /* 0x180fe2000001082f */
[----:B------:R-:W-:Y:S01]  /*d1b0*/  FFMA.FTZ R13, R27, R6, -R47 ;  /* 0x000000061b0d7223 */ /* 0x000fe2000001082f */
[----:B------:R-:W-:-:S02]  /*d1c0*/  IMAD.MOV.U32 R27, RZ, RZ, R116 ;  /* 0x000000ffff1b7224 */ /* 0x000fc400078e0074 */
[-CC-:B------:R-:W-:Y:S01]  /*d1d0*/  FFMA.FTZ R62, R85, R6.reuse, -R47.reuse ;  /* 0x00000006553e7223 */ /* 0x180fe2000001082f */
[----:B------:R0:W3:Y:S01]  /*d1e0*/  MUFU.EX2 R24, R43 ;  /* 0x0000002b00187308 */ /* 0x0000e20000000800 */
[-CC-:B------:R-:W-:Y:S01]  /*d1f0*/  FFMA.FTZ R85, R21, R6.reuse, -R47.reuse ;  /* 0x0000000615557223 */ /* 0x180fe2000001082f */
[-CC-:B------:R-:W-:Y:S01]  /*d200*/  FFMA.FTZ R21, R38, R6.reuse, -R47.reuse ;  /* 0x0000000626157223 */ /* 0x180fe2000001082f */
[----:B------:R-:W-:Y:S02]  /*d210*/  IMAD.MOV.U32 R38, RZ, RZ, R76 ;  /* 0x000000ffff267224 */ /* 0x000fe400078e004c */
[-CC-:B------:R-:W-:Y:S01]  /*d220*/  FFMA.FTZ R97, R10, R6.reuse, -R47.reuse ;  /* 0x000000060a617223 */ /* 0x180fe2000001082f */
[-C--:B------:R-:W-:Y:S01]  /*d230*/  FFMA.FTZ R10, R40, R6.reuse, -R47 ;  /* 0x00000006280a7223 */ /* 0x080fe2000001082f */
[----:B-1----:R-:W-:Y:S02]  /*d240*/  IMAD.MOV.U32 R40, RZ, RZ, R69 ;  /* 0x000000ffff287224 */ /* 0x002fe400078e0045 */
[-CC-:B------:R-:W-:Y:S01]  /*d250*/  FFMA.FTZ R88, R20, R6.reuse, -R47.reuse ;  /* 0x0000000614587223 */ /* 0x180fe2000001082f */
[----:B------:R-:W1:Y:S01]  /*d260*/  MUFU.EX2 R46, R46 ;  /* 0x0000002e002e7308 */ /* 0x000e620000000800 */
[----:B------:R-:W-:Y:S01]  /*d270*/  FFMA.FTZ R20, R41, R6, -R47 ;  /* 0x0000000629147223 */ /* 0x000fe2000001082f */
[----:B--2---:R-:W-:-:S02]  /*d280*/  IMAD.MOV.U32 R41, RZ, RZ, R57 ;  /* 0x000000ffff297224 */ /* 0x004fc400078e0039 */
[-CC-:B------:R-:W-:Y:S01]  /*d290*/  FFMA.FTZ R96, R11, R6.reuse, -R47.reuse ;  /* 0x000000060b607223 */ /* 0x180fe2000001082f */
[----:B0-----:R-:W-:Y:S02]  /*d2a0*/  IMAD.MOV.U32 R43, RZ, RZ, R68 ;  /* 0x000000ffff2b7224 */ /* 0x001fe400078e0044 */
[----:B------:R-:W-:Y:S01]  /*d2b0*/  FMUL.FTZ R68, R87, UR4 ;  /* 0x0000000457447c20 */ /* 0x000fe20008410000 */
[--C-:B------:R-:W-:Y:S01]  /*d2c0*/  FFMA.FTZ R11, R44, R6, -R47.reuse ;  /* 0x000000062c0b7223 */ /* 0x100fe2000001082f */
[----:B------:R-:W2:Y:S01]  /*d2d0*/  LDL R87, [R1+0x5c] ;  /* 0x00005c0001577983 */ /* 0x000ea20000100800 */
[----:B------:R0:W4:Y:S01]  /*d2e0*/  MUFU.EX2 R26, R39 ;  /* 0x00000027001a7308 */ /* 0x0001220000000800 */
[----:B---3--:R-:W-:Y:S01]  /*d2f0*/  FFMA.FTZ R4, R7, R4, R24 ;  /* 0x0000000407047223 */ /* 0x008fe20000010018 */
[----:B------:R-:W-:Y:S02]  /*d300*/  IMAD.MOV.U32 R44, RZ, RZ, R72 ;  /* 0x000000ffff2c7224 */ /* 0x000fe400078e0048 */
[-CC-:B------:R-:W-:Y:S01]  /*d310*/  FFMA.FTZ R89, R15, R6.reuse, -R47.reuse ;  /* 0x000000060f597223 */ /* 0x180fe2000001082f */
[----:B------:R-:W-:Y:S01]  /*d320*/  FFMA.FTZ R15, R45, R6, -R47 ;  /* 0x000000062d0f7223 */ /* 0x000fe2000001082f */
[----:B------:R-:W-:-:S02]  /*d330*/  IMAD.MOV.U32 R45, RZ, RZ, R73 ;  /* 0x000000ffff2d7224 */ /* 0x000fc400078e0049 */
[-CC-:B------:R-:W-:Y:S01]  /*d340*/  FFMA.FTZ R105, R8, R6.reuse, -R47.reuse ;  /* 0x0000000608697223 */ /* 0x180fe2000001082f */
[--C-:B------:R-:W-:Y:S01]  /*d350*/  FFMA.FTZ R93, R12, R6, -R47.reuse ;  /* 0x000000060c5d7223 */ /* 0x100fe2000001082f */
[----:B------:R-:W3:Y:S01]  /*d360*/  MUFU.EX2 R42, R42 ;  /* 0x0000002a002a7308 */ /* 0x000ee20000000800 */
[C---:B-1----:R-:W-:Y:S01]  /*d370*/  FADD.FTZ R4, R46.reuse, R4 ;  /* 0x000000042e047221 */ /* 0x042fe20000010000 */
[----:B0-----:R-:W-:Y:S01]  /*d380*/  IMAD.MOV.U32 R39, RZ, RZ, R56 ;  /* 0x000000ffff277224 */ /* 0x001fe200078e0038 */
[----:B------:R-:W-:Y:S01]  /*d390*/  F2FP.BF16.F32.PACK_AB R24, R46, R24 ;  /* 0x000000182e18723e */ /* 0x000fe200000010ff */
[-CC-:B------:R-:W-:Y:S01]  /*d3a0*/  FFMA.FTZ R157, R157, R6.reuse, -R47.reuse ;  /* 0x000000069d9d7223 */ /* 0x180fe2000001082f */
[----:B------:R-:W-:Y:S01]  /*d3b0*/  MOV R46, R77 ;  /* 0x0000004d002e7202 */ /* 0x000fe20000000f00 */
[-CC-:B------:R-:W-:Y:S01]  /*d3c0*/  FFMA.FTZ R156, R156, R6.reuse, -R47.reuse ;  /* 0x000000069c9c7223 */ /* 0x180fe2000001082f */
[-CC-:B------:R-:W-:Y:S01]  /*d3d0*/  FFMA.FTZ R155, R155, R6.reuse, -R47.reuse ;  /* 0x000000069b9b7223 */ /* 0x180fe2000001082f */
[-CC-:B------:R-:W-:Y:S01]  /*d3e0*/  FFMA.FTZ R154, R154, R6.reuse, -R47.reuse ;  /* 0x000000069a9a7223 */ /* 0x180fe2000001082f */
[----:B----4-:R-:W-:Y:S01]  /*d3f0*/  FADD.FTZ R4, R26, R4 ;  /* 0x000000041a047221 */ /* 0x010fe20000010000 */
[-CC-:B------:R-:W-:Y:S01]  /*d400*/  FFMA.FTZ R153, R153, R6.reuse, -R47.reuse ;  /* 0x0000000699997223 */ /* 0x180fe2000001082f */
[-CC-:B------:R-:W-:Y:S01]  /*d410*/  FFMA.FTZ R152, R152, R6.reuse, -R47.reuse ;  /* 0x0000000698987223 */ /* 0x180fe2000001082f */
[-CC-:B------:R-:W-:Y:S01]  /*d420*/  FFMA.FTZ R81, R25, R6.reuse, -R47.reuse ;  /* 0x0000000619517223 */ /* 0x180fe2000001082f */
[-CC-:B------:R-:W-:Y:S01]  /*d430*/  FFMA.FTZ R36, R36, R6.reuse, -R47.reuse ;  /* 0x0000000624247223 */ /* 0x180fe2000001082f */
[-CC-:B------:R-:W-:Y:S01]  /*d440*/  FFMA.FTZ R30, R30, R6.reuse, -R47.reuse ;  /* 0x000000061e1e7223 */ /* 0x180fe2000001082f */
[-CC-:B------:R-:W-:Y:S01]  /*d450*/  FFMA.FTZ R35, R35, R6.reuse, -R47.reuse ;  /* 0x0000000623237223 */ /* 0x180fe2000001082f */
[--C-:B------:R-:W-:Y:S01]  /*d460*/  FFMA.FTZ R31, R31, R6, -R47.reuse ;  /* 0x000000061f1f7223 */ /* 0x100fe2000001082f */
[C---:B---3--:R-:W-:Y:S01]  /*d470*/  FADD.FTZ R66, R42.reuse, R4 ;  /* 0x000000042a427221 */ /* 0x048fe20000010000 */
[----:B------:R-:W-:Y:S01]  /*d480*/  F2FP.BF16.F32.PACK_AB R26, R42, R26 ;  /* 0x0000001a2a1a723e */ /* 0x000fe200000010ff */
[-CC-:B------:R-:W-:Y:S01]  /*d490*/  FFMA.FTZ R34, R34, R6.reuse, -R47.reuse ;  /* 0x0000000622227223 */ /* 0x180fe2000001082f */
[----:B------:R-:W-:Y:S01]  /*d4a0*/  FMNMX.FTZ R4, R64, R3, !PT ;  /* 0x0000000340047209 */ /* 0x000fe20007810000 */
[----:B------:R-:W-:Y:S01]  /*d4b0*/  FFMA.FTZ R29, R29, R6, -R47 ;  /* 0x000000061d1d7223 */ /* 0x000fe2000001082f */
[----:B------:R-:W-:Y:S01]  /*d4c0*/  MOV R42, R60 ;  /* 0x0000003c002a7202 */ /* 0x000fe20000000f00 */
[----:B------:R-:W-:Y:S01]  /*d4d0*/  FMUL.FTZ R60, R79, UR4 ;  /* 0x000000044f3c7c20 */ /* 0x000fe20008410000 */
[----:B------:R-:W-:Y:S01]  /*d4e0*/  IMAD.MOV.U32 R79, RZ, RZ, R61 ;  /* 0x000000ffff4f7224 */ /* 0x000fe200078e003d */
        /* <DEDUP_REMOVED lines=15> */
[----:B------:R-:W-:Y:S01]  /*d5e0*/  FFMA.FTZ R113, R113, R6, -R47 ;  /* 0x0000000671717223 */ /* 0x000fe2000001082f */
[----:B------:R-:W-:Y:S01]  /*d5f0*/  FMNMX.FTZ R4, R38, R4, !PT ;  /* 0x0000000426047209 */ /* 0x000fe20007810000 */
[----:B------:R-:W0:Y:S01]  /*d600*/  MUFU.TANH R50, R50 ;  /* 0x0000003200327308 */ /* 0x000e220000002400 */
[----:B------:R-:W-:-:S02]  /*d610*/  IMAD.MOV.U32 R47, RZ, RZ, R54 ;  /* 0x000000ffff2f7224 */ /* 0x000fc400078e0036 */
[----:B------:R-:W-:Y:S01]  /*d620*/  FMUL.FTZ R54, R67, UR4 ;  /* 0x0000000443367c20 */ /* 0x000fe20008410000 */
[----:B------:R-:W-:Y:S01]  /*d630*/  FMNMX.FTZ R4, R39, R4, !PT ;  /* 0x0000000427047209 */ /* 0x000fe20007810000 */
[----:B------:R-:W-:Y:S02]  /*d640*/  IMAD.MOV.U32 R48, RZ, RZ, R55 ;  /* 0x000000ffff307224 */ /* 0x000fe400078e0037 */
[----:B------:R-:W-:Y:S01]  /*d650*/  FMUL.FTZ R55, R70, UR4 ;  /* 0x0000000446377c20 */ /* 0x000fe20008410000 */
[----:B------:R-:W-:Y:S01]  /*d660*/  FMUL.FTZ R56, R71, UR4 ;  /* 0x0000000447387c20 */ /* 0x000fe20008410000 */
[----:B------:R-:W-:Y:S01]  /*d670*/  FMNMX.FTZ R4, R40, R4, !PT ;  /* 0x0000000428047209 */ /* 0x000fe20007810000 */
[----:B------:R-:W1:Y:S01]  /*d680*/  MUFU.TANH R51, R51 ;  /* 0x0000003300337308 */ /* 0x000e620000002400 */
[----:B------:R-:W-:Y:S01]  /*d690*/  FMUL.FTZ R57, R74, UR4 ;  /* 0x000000044a397c20 */ /* 0x000fe20008410000 */
[----:B------:R-:W-:Y:S01]  /*d6a0*/  FMUL.FTZ R61, R82, UR4 ;  /* 0x00000004523d7c20 */ /* 0x000fe20008410000 */
[----:B------:R-:W-:Y:S01]  /*d6b0*/  FMNMX.FTZ R4, R41, R4, !PT ;  /* 0x0000000429047209 */ /* 0x000fe20007810000 */
[----:B------:R-:W-:-:S02]  /*d6c0*/  IMAD.MOV.U32 R82, RZ, RZ, R62 ;  /* 0x000000ffff527224 */ /* 0x000fc400078e003e */
[----:B------:R-:W-:Y:S01]  /*d6d0*/  FMUL.FTZ R62, R83, UR4 ;  /* 0x00000004533e7c20 */ /* 0x000fe20008410000 */
[----:B------:R-:W-:Y:S01]  /*d6e0*/  FMUL.FTZ R69, R90, UR4 ;  /* 0x000000045a457c20 */ /* 0x000fe20008410000 */
[----:B------:R-:W-:Y:S01]  /*d6f0*/  FMNMX.FTZ R4, R42, R4, !PT ;  /* 0x000000042a047209 */ /* 0x000fe20007810000 */
[----:B------:R-:W3:Y:S01]  /*d700*/  MUFU.TANH R52, R52 ;  /* 0x0000003400347308 */ /* 0x000ee20000002400 */
[----:B------:R-:W-:Y:S01]  /*d710*/  FMUL.FTZ R70, R91, UR4 ;  /* 0x000000045b467c20 */ /* 0x000fe20008410000 */
[----:B------:R-:W-:Y:S01]  /*d720*/  FMUL.FTZ R71, R94, UR4 ;  /* 0x000000045e477c20 */ /* 0x000fe20008410000 */
[----:B------:R-:W-:Y:S01]  /*d730*/  FMNMX.FTZ R4, R43, R4, !PT ;  /* 0x000000042b047209 */ /* 0x000fe20007810000 */
[----:B------:R-:W-:Y:S01]  /*d740*/  FMUL.FTZ R72, R95, UR4 ;  /* 0x000000045f487c20 */ /* 0x000fe20008410000 */
[----:B------:R-:W-:Y:S01]  /*d750*/  FMUL.FTZ R73, R98, UR4 ;  /* 0x0000000462497c20 */ /* 0x000fe20008410000 */
[----:B------:R-:W-:Y:S01]  /*d760*/  FMUL.FTZ R74, R99, UR4 ;  /* 0x00000004634a7c20 */ /* 0x000fe20008410000 */
[----:B------:R-:W-:Y:S01]  /*d770*/  FMNMX.FTZ R4, R44, R4, !PT ;  /* 0x000000042c047209 */ /* 0x000fe20007810000 */
[----:B------:R-:W4:Y:S01]  /*d780*/  MUFU.TANH R53, R53 ;  /* 0x0000003500357308 */ /* 0x000f220000002400 */
        /* <DEDUP_REMOVED lines=8> */
[----:B------:R-:W-:-:S02]  /*d810*/  IMAD.MOV.U32 R83, RZ, RZ, R65 ;  /* 0x000000ffff537224 */ /* 0x000fc400078e0041 */
[----:B------:R-:W-:-:S04]  /*d820*/  FMNMX.FTZ R4, R47, R4, !PT ;  /* 0x000000042f047209 */ /* 0x000fc80007810000 */
[----:B------:R-:W-:Y:S01]  /*d830*/  FMNMX.FTZ R4, R117, R4, !PT ;  /* 0x0000000475047209 */ /* 0x000fe20007810000 */
[----:B------:R-:W4:Y:S03]  /*d840*/  MUFU.TANH R55, R55 ;  /* 0x0000003700377308 */ /* 0x000f260000002400 */
[----:B------:R-:W-:-:S04]  /*d850*/  FMNMX.FTZ R4, R49, R4, !PT ;  /* 0x0000000431047209 */ /* 0x000fc80007810000 */
[----:B0-----:R-:W-:Y:S01]  /*d860*/  FMNMX.FTZ R4, R50, R4, !PT ;  /* 0x0000000432047209 */ /* 0x001fe20007810000 */
[----:B------:R-:W0:Y:S03]  /*d870*/  MUFU.TANH R56, R56 ;  /* 0x0000003800387308 */ /* 0x000e260000002400 */
[----:B-1----:R-:W-:-:S04]  /*d880*/  FMNMX.FTZ R4, R51, R4, !PT ;  /* 0x0000000433047209 */ /* 0x002fc80007810000 */
[----:B---3--:R-:W-:Y:S01]  /*d890*/  FMNMX.FTZ R4, R52, R4, !PT ;  /* 0x0000000434047209 */ /* 0x008fe20007810000 */
[----:B------:R-:W1:Y:S03]  /*d8a0*/  MUFU.TANH R57, R57 ;  /* 0x0000003900397308 */ /* 0x000e660000002400 */
[----:B----4-:R-:W-:-:S04]  /*d8b0*/  FMNMX.FTZ R4, R53, R4, !PT ;  /* 0x0000000435047209 */ /* 0x010fc80007810000 */
[----:B------:R-:W-:Y:S01]  /*d8c0*/  FMNMX.FTZ R4, R54, R4, !PT ;  /* 0x0000000436047209 */ /* 0x000fe20007810000 */
[----:B------:R-:W3:Y:S03]  /*d8d0*/  MUFU.TANH R58, R58 ;  /* 0x0000003a003a7308 */ /* 0x000ee60000002400 */
[----:B------:R-:W-:-:S04]  /*d8e0*/  FMNMX.FTZ R4, R55, R4, !PT ;  /* 0x0000000437047209 */ /* 0x000fc80007810000 */
[----:B0-----:R-:W-:Y:S01]  /*d8f0*/  FMNMX.FTZ R4, R56, R4, !PT ;  /* 0x0000000438047209 */ /* 0x001fe20007810000 */
[----:B------:R-:W0:Y:S03]  /*d900*/  MUFU.TANH R59, R59 ;  /* 0x0000003b003b7308 */ /* 0x000e260000002400 */
[----:B-1----:R-:W-:-:S05]  /*d910*/  FMNMX.FTZ R4, R57, R4, !PT ;  /* 0x0000000439047209 */ /* 0x002fca0007810000 */
[----:B------:R-:W1:Y:S01]  /*d920*/  MUFU.TANH R60, R60 ;  /* 0x0000003c003c7308 */ /* 0x000e620000002400 */
[----:B---3--:R-:W-:-:S07]  /*d930*/  FMNMX.FTZ R4, R58, R4, !PT ;  /* 0x000000043a047209 */ /* 0x008fce0007810000 */
[----:B------:R-:W3:Y:S01]  /*d940*/  MUFU.TANH R61, R61 ;  /* 0x0000003d003d7308 */ /* 0x000ee20000002400 */
[----:B0-----:R-:W-:-:S07]  /*d950*/  FMNMX.FTZ R4, R59, R4, !PT ;  /* 0x000000043b047209 */ /* 0x001fce0007810000 */
[----:B------:R-:W0:Y:S01]  /*d960*/  MUFU.TANH R62, R62 ;  /* 0x0000003e003e7308 */ /* 0x000e220000002400 */
[----:B-1----:R-:W-:-:S07]  /*d970*/  FMNMX.FTZ R4, R60, R4, !PT ;  /* 0x000000043c047209 */ /* 0x002fce0007810000 */
        /* <DEDUP_REMOVED lines=35> */
[----:B-1----:R-:W-:-:S04]  /*dbb0*/  FMNMX.FTZ R4, R115, R4, !PT ;  /* 0x0000000473047209 */ /* 0x002fc80007810000 */
[----:B---3--:R-:W-:-:S04]  /*dbc0*/  FMNMX.FTZ R4, R64, R4, !PT ;  /* 0x0000000440047209 */ /* 0x008fc80007810000 */
[----:B0-----:R-:W-:-:S05]  /*dbd0*/  FMNMX.FTZ R4, R114, R4, !PT ;  /* 0x0000000472047209 */ /* 0x001fca0007810000 */
[----:B------:R-:W0:Y:S02]  /*dbe0*/  SHFL.BFLY PT, R25, R4, 0x2, 0x1f ;  /* 0x0c401f0004197f89 */ /* 0x000e2400000e0000 */
[----:B0-----:R-:W-:-:S05]  /*dbf0*/  FMNMX.FTZ R25, R4, R25, !PT ;  /* 0x0000001904197209 */ /* 0x001fca0007810000 */
[----:B------:R-:W0:Y:S02]  /*dc00*/  SHFL.BFLY PT, R37, R25, 0x1, 0x1f ;  /* 0x0c201f0019257f89 */ /* 0x000e2400000e0000 */
[----:B0-----:R-:W-:-:S05]  /*dc10*/  FMNMX.FTZ R37, R25, R37, !PT ;  /* 0x0000002519257209 */ /* 0x001fca0007810000 */
[----:B------:R-:W-:-:S04]  /*dc20*/  FMUL.FTZ R65, R37, R6 ;  /* 0x0000000625417220 */ /* 0x000fc80000410000 */
[-CC-:B------:R-:W-:Y:S01]  /*dc30*/  FFMA.FTZ R4, R83, R6.reuse, -R65.reuse ;  /* 0x0000000653047223 */ /* 0x180fe20000010841 */
[----:B------:R-:W-:Y:S02]  /*dc40*/  IMAD.MOV.U32 R83, RZ, RZ, R48 ;  /* 0x000000ffff537224 */ /* 0x000fe400078e0030 */
[-CC-:B------:R-:W-:Y:S01]  /*dc50*/  FFMA.FTZ R48, R117, R6.reuse, -R65.reuse ;  /* 0x0000000675307223 */ /* 0x180fe20000010841 */
[-CC-:B------:R-:W-:Y:S01]  /*dc60*/  FFMA.FTZ R117, R64, R6.reuse, -R65.reuse ;  /* 0x0000000640757223 */ /* 0x180fe20000010841 */
[----:B------:R-:W-:Y:S01]  /*dc70*/  IADD3 R64, R2, 0x400, RZ ;  /* 0x0000040002407810 */ /* 0x000fe20007ffe0ff */
[-CC-:B------:R-:W-:Y:S01]  /*dc80*/  FFMA.FTZ R25, R86, R6.reuse, -R65.reuse ;  /* 0x0000000656197223 */ /* 0x180fe20000010841 */
[----:B------:R-:W-:Y:S02]  /*dc90*/  IMAD.MOV.U32 R86, RZ, RZ, R82 ;  /* 0x000000ffff567224 */ /* 0x000fe400078e0052 */
[----:B------:R-:W-:Y:S01]  /*dca0*/  FFMA.FTZ R27, R27, R6, -R65 ;  /* 0x000000061b1b7223 */ /* 0x000fe20000010841 */
[----:B------:R-:W-:Y:S01]  /*dcb0*/  SHF.R.U32.HI R64, RZ, 0x4, R64 ;  /* 0x00000004ff407819 */ /* 0x000fe20000011640 */
[----:B------:R-:W-:-:S02]  /*dcc0*/  IMAD.MOV.U32 R82, RZ, RZ, R66 ;  /* 0x000000ffff527224 */ /* 0x000fc400078e0042 */
[-CC-:B------:R-:W-:Y:S01]  /*dcd0*/  FFMA.FTZ R79, R79, R6.reuse, -R65.reuse ;  /* 0x000000064f4f7223 */ /* 0x180fe20000010841 */
[-CC-:B------:R-:W-:Y:S01]  /*dce0*/  FFMA.FTZ R80, R80, R6.reuse, -R65.reuse ;  /* 0x0000000650507223 */ /* 0x180fe20000010841 */
[----:B------:R-:W-:Y:S01]  /*dcf0*/  LOP3.LUT R64, R64, 0x3fff, RZ, 0xc0, !PT ;  /* 0x00003fff40407812 */ /* 0x000fe200078ec0ff */
[-CC-:B------:R-:W-:Y:S01]  /*dd00*/  FFMA.FTZ R38, R38, R6.reuse, -R65.reuse ;  /* 0x0000000626267223 */ /* 0x180fe20000010841 */
[-CC-:B------:R-:W-:Y:S01]  /*dd10*/  FFMA.FTZ R39, R39, R6.reuse, -R65.reuse ;  /* 0x0000000627277223 */ /* 0x180fe20000010841 */
[-CC-:B------:R-:W-:Y:S01]  /*dd20*/  FFMA.FTZ R40, R40, R6.reuse, -R65.reuse ;  /* 0x0000000628287223 */ /* 0x180fe20000010841 */
[-CC-:B------:R-:W-:Y:S01]  /*dd30*/  FFMA.FTZ R41, R41, R6.reuse, -R65.reuse ;  /* 0x0000000629297223 */ /* 0x180fe20000010841 */
[----:B------:R-:W-:Y:S02]  /*dd40*/  IMAD R64, R0, 0x600, R64 ;  /* 0x0000060000407824 */ /* 0x000fe400078e0240 */
[-CC-:B------:R-:W-:Y:S01]  /*dd50*/  FFMA.FTZ R42, R42, R6.reuse, -R65.reuse ;  /* 0x000000062a2a7223 */ /* 0x180fe20000010841 */
[-CC-:B------:R-:W-:Y:S01]  /*dd60*/  FFMA.FTZ R43, R43, R6.reuse, -R65.reuse ;  /* 0x000000062b2b7223 */ /* 0x180fe20000010841 */
[----:B------:R-:W-:Y:S01]  /*dd70*/  FFMA.FTZ R44, R44, R6, -R65 ;  /* 0x000000062c2c7223 */ /* 0x000fe20000010841 */
[----:B------:R-:W-:-:S02]  /*dd80*/  VIADD R66, R64, 0x80 ;  /* 0x0000008040427836 */ /* 0x000fc40000000000 */
[-CC-:B------:R-:W-:Y:S01]  /*dd90*/  FFMA.FTZ R45, R45, R6.reuse, -R65.reuse ;  /* 0x000000062d2d7223 */ /* 0x180fe20000010841 */
[-CC-:B------:R-:W-:Y:S01]  /*dda0*/  FFMA.FTZ R46, R46, R6.reuse, -R65.reuse ;  /* 0x000000062e2e7223 */ /* 0x180fe20000010841 */
[----:B------:R-:W-:Y:S01]  /*ddb0*/  FFMA.FTZ R47, R47, R6, -R65 ;  /* 0x000000062f2f7223 */ /* 0x000fe20000010841 */
[----:B------:R-:W-:Y:S01]  /*ddc0*/  R2UR UR10, R66 ;  /* 0x00000000420a72ca */ /* 0x000fe200000e0000 */
[----:B------:R-:W-:-:S05]  /*ddd0*/  VIADD R66, R64, 0x100 ;  /* 0x0000010040427836 */ /* 0x000fca0000000000 */
[----:B------:R-:W-:Y:S01]  /*dde0*/  R2UR UR14, R66 ;  /* 0x00000000420e72ca */ /* 0x000fe200000e0000 */
[----:B------:R-:W-:-:S05]  /*ddf0*/  VIADD R66, R64, 0x180 ;  /* 0x0000018040427836 */ /* 0x000fca0000000000 */
[----:B------:R-:W-:Y:S01]  /*de00*/  R2UR UR18, R66 ;  /* 0x00000000421272ca */ /* 0x000fe200000e0000 */
[----:B------:R-:W-:-:S05]  /*de10*/  VIADD R66, R64, 0x200 ;  /* 0x0000020040427836 */ /* 0x000fca0000000000 */
[----:B------:R-:W-:Y:S01]  /*de20*/  R2UR UR22, R66 ;  /* 0x00000000421672ca */ /* 0x000fe200000e0000 */
[----:B------:R-:W-:-:S05]  /*de30*/  VIADD R66, R64, 0x280 ;  /* 0x0000028040427836 */ /* 0x000fca0000000000 */
[----:B------:R-:W-:Y:S02]  /*de40*/  R2UR UR26, R66 ;  /* 0x00000000421a72ca */ /* 0x000fe400000e0000 */
[----:B------:R-:W-:-:S04]  /*de50*/  IADD3 R66, R64, 0x300, RZ ;  /* 0x0000030040427810 */ /* 0x000fc80007ffe0ff */
[----:B------:R-:W-:Y:S01]  /*de60*/  R2UR UR30, R66 ;  /* 0x00000000421e72ca */ /* 0x000fe200000e0000 */
[----:B------:R-:W-:-:S05]  /*de70*/  VIADD R66, R64, 0x380 ;  /* 0x0000038040427836 */ /* 0x000fca0000000000 */
[----:B------:R-:W-:Y:S01]  /*de80*/  R2UR UR34, R66 ;  /* 0x00000000422272ca */ /* 0x000fe200000e0000 */
[----:B------:R-:W-:-:S05]  /*de90*/  VIADD R66, R64, 0x400 ;  /* 0x0000040040427836 */ /* 0x000fca0000000000 */
[----:B------:R-:W-:Y:S01]  /*dea0*/  R2UR UR42, R66 ;  /* 0x00000000422a72ca */ /* 0x000fe200000e0000 */
[C---:B------:R-:W-:Y:S01]  /*deb0*/  VIADD R66, R64.reuse, 0x480 ;  /* 0x0000048040427836 */ /* 0x040fe20000000000 */
[----:B------:R-:W-:-:S04]  /*dec0*/  R2UR UR6, R64 ;  /* 0x00000000400672ca */ /* 0x000fc800000e0000 */
[----:B------:R-:W-:Y:S01]  /*ded0*/  R2UR UR46, R66 ;  /* 0x00000000422e72ca */ /* 0x000fe200000e0000 */
[C---:B------:R-:W-:Y:S02]  /*dee0*/  VIADD R66, R64.reuse, 0x500 ;  /* 0x0000050040427836 */ /* 0x040fe40000000000 */
[----:B------:R-:W-:-:S05]  /*def0*/  VIADD R64, R64, 0x580 ;  /* 0x0000058040407836 */ /* 0x000fca0000000000 */
[----:B------:R-:W-:Y:S01]  /*df00*/  R2UR UR54, R64 ;  /* 0x00000000403672ca */ /* 0x000fe200000e0000 */
[----:B--2---:R-:W-:Y:S02]  /*df10*/  VIADD R64, R87, 0x1e800 ;  /* 0x0001e80057407836 */ /* 0x004fe40000000000 */
[-CC-:B------:R-:W-:Y:S01]  /*df20*/  FFMA.FTZ R49, R49, R6.reuse, -R65.reuse ;  /* 0x0000000631317223 */ /* 0x180fe20000010841 */
[-CC-:B------:R-:W-:Y:S01]  /*df30*/  FFMA.FTZ R50, R50, R6.reuse, -R65.reuse ;  /* 0x0000000632327223 */ /* 0x180fe20000010841 */
[-CC-:B------:R-:W-:Y:S01]  /*df40*/  FFMA.FTZ R51, R51, R6.reuse, -R65.reuse ;  /* 0x0000000633337223 */ /* 0x180fe20000010841 */
[-CC-:B------:R-:W-:Y:S01]  /*df50*/  FFMA.FTZ R52, R52, R6.reuse, -R65.reuse ;  /* 0x0000000634347223 */ /* 0x180fe20000010841 */
[----:B------:R-:W-:Y:S01]  /*df60*/  SHF.R.U32.HI R64, RZ, 0x4, R64 ;  /* 0x00000004ff407819 */ /* 0x000fe20000011640 */
[-CC-:B------:R-:W-:Y:S01]  /*df70*/  FFMA.FTZ R53, R53, R6.reuse, -R65.reuse ;  /* 0x0000000635357223 */ /* 0x180fe20000010841 */
[-CC-:B------:R-:W-:Y:S01]  /*df80*/  FFMA.FTZ R54, R54, R6.reuse, -R65.reuse ;  /* 0x0000000636367223 */ /* 0x180fe20000010841 */
[-CC-:B------:R-:W-:Y:S01]  /*df90*/  FFMA.FTZ R55, R55, R6.reuse, -R65.reuse ;  /* 0x0000000637377223 */ /* 0x180fe20000010841 */
[----:B------:R-:W-:Y:S01]  /*dfa0*/  LOP3.LUT R64, R64, 0x3fff, RZ, 0xc0, !PT ;  /* 0x00003fff40407812 */ /* 0x000fe200078ec0ff */
        /* <DEDUP_REMOVED lines=24> */
[----:B------:R-:W-:Y:S01]  /*e130*/  IMAD.MOV.U32 R65, RZ, RZ, 0x40000040 ;  /* 0x40000040ff417424 */ /* 0x000fe200078e00ff */
[----:B------:R-:W-:Y:S01]  /*e140*/  LOP3.LUT R64, R64, 0x10000, RZ, 0xfc, !PT ;  /* 0x0001000040407812 */ /* 0x000fe200078efcff */
[----:B------:R-:W-:Y:S01]  /*e150*/  WARPGROUP.ARRIVE ;  /* 0x00000000000079c5 */ /* 0x000fe20000000000 */
[----:B------:R-:W-:Y:S01]  /*e160*/  IMAD.MOV.U32 R67, RZ, RZ, 0x40000040 ;  /* 0x40000040ff437424 */ /* 0x000fe200078e00ff */
[----:B------:R-:W-:Y:S01]  /*e170*/  R2UR UR50, R66 ;  /* 0x00000000423272ca */ /* 0x000fe200000e0000 */
[----:B------:R-:W2:Y:S01]  /*e180*/  LDL.LU R87, [R1+0x24] ;  /* 0x0000240001577983 */ /* 0x000ea20000300800 */
[----:B------:R-:W-:-:S02]  /*e190*/  R2UR UR7, R65 ;  /* 0x00000000410772ca */ /* 0x000fc400000e0000 */
[C---:B------:R-:W-:Y:S02]  /*e1a0*/  R2UR UR4, R64.reuse ;  /* 0x00000000400472ca */ /* 0x040fe400000e0000 */
[----:B------:R-:W-:Y:S01]  /*e1b0*/  R2UR UR5, R65 ;  /* 0x00000000410572ca */ /* 0x000fe200000e0000 */
[----:B------:R-:W-:Y:S01]  /*e1c0*/  VIADD R66, R64, 0x2 ;  /* 0x0000000240427836 */ /* 0x000fe20000000000 */
[C---:B------:R-:W-:Y:S01]  /*e1d0*/  R2UR UR11, R67.reuse ;  /* 0x00000000430b72ca */ /* 0x040fe200000e0000 */
[----:B------:R-:W3:Y:S10]  /*e1e0*/  LDL R118, [R1+0x2c] ;  /* 0x00002c0001767983 */ /* 0x000ef40000100800 */
[----:B------:R-:W-:Y:S01]  /*e1f0*/  HGMMA.64x64x16.F32.BF16 R120, gdesc[UR4].tnspB, R120, gsb0 ;  /* 0x40e00000047879f0 */ /* 0x000fe20008001878 */
[----:B------:R-:W-:-:S02]  /*e200*/  R2UR UR15, R67 ;  /* 0x00000000430f72ca */ /* 0x000fc400000e0000 */
[C---:B------:R-:W-:Y:S02]  /*e210*/  R2UR UR19, R67.reuse ;  /* 0x00000000431372ca */ /* 0x040fe400000e0000 */
[C---:B------:R-:W-:Y:S02]  /*e220*/  R2UR UR23, R67.reuse ;  /* 0x00000000431772ca */ /* 0x040fe400000e0000 */
[C---:B------:R-:W-:Y:S02]  /*e230*/  R2UR UR27, R67.reuse ;  /* 0x00000000431b72ca */ /* 0x040fe400000e0000 */
[C---:B------:R-:W-:Y:S02]  /*e240*/  R2UR UR31, R67.reuse ;  /* 0x00000000431f72ca */ /* 0x040fe400000e0000 */
[C---:B------:R-:W-:Y:S02]  /*e250*/  R2UR UR35, R67.reuse ;  /* 0x00000000432372ca */ /* 0x040fe400000e0000 */
[----:B------:R-:W-:-:S02]  /*e260*/  R2UR UR43, R67 ;  /* 0x00000000432b72ca */ /* 0x000fc400000e0000 */
[C---:B------:R-:W-:Y:S02]  /*e270*/  R2UR UR47, R67.reuse ;  /* 0x00000000432f72ca */ /* 0x040fe400000e0000 */
[----:B------:R-:W-:Y:S02]  /*e280*/  R2UR UR51, R67 ;  /* 0x00000000433372ca */ /* 0x000fe400000e0000 */
[----:B------:R-:W-:Y:S02]  /*e290*/  MOV R67, 0x40000040 ;  /* 0x4000004000437802 */ /* 0x000fe40000000f00 */
[----:B------:R-:W-:Y:S02]  /*e2a0*/  R2UR UR8, R66 ;  /* 0x00000000420872ca */ /* 0x000fe400000e0000 */
[----:B------:R-:W-:Y:S01]  /*e2b0*/  R2UR UR9, R67 ;  /* 0x00000000430972ca */ /* 0x000fe200000e0000 */
[----:B------:R-:W-:Y:S02]  /*e2c0*/  WARPGROUP.DEPBAR.LE gsb0, 0x0 ;  /* 0x00008000000079c5 */ /* 0x000fe40000010000 */
[----:B------:R-:W-:-:S10]  /*e2d0*/  WARPGROUP.ARRIVE ;  /* 0x00000000000079c5 */ /* 0x000fd40000000000 */
[----:B------:R-:W-:Y:S01]  /*e2e0*/  HGMMA.64x64x16.F32.BF16 R120, gdesc[UR8].tnspB, R120, gsb0 ;  /* 0x40e00000087879f0 */ /* 0x000fe20008001878 */
[----:B------:R-:W-:Y:S02]  /*e2f0*/  VIADD R66, R64, 0x4 ;  /* 0x0000000440427836 */ /* 0x000fe40000000000 */
[----:B------:R-:W-:-:S03]  /*e300*/  IMAD.MOV.U32 R67, RZ, RZ, 0x40000040 ;  /* 0x40000040ff437424 */ /* 0x000fc600078e00ff */
        /* <DEDUP_REMOVED lines=19> */
[----:B------:R-:W-:Y:S01]  /*e440*/  VIADD R66, R64, 0x602 ;  /* 0x0000060240427836 */ /* 0x000fe20000000000 */
[----:B------:R-:W-:-:S04]  /*e450*/  MOV R67, 0x40000040 ;  /* 0x4000004000437802 */ /* 0x000fc80000000f00 */
        /* <DEDUP_REMOVED lines=40> */
[----:B------:R-:W-:Y:S01]  /*e6e0*/  R2UR UR55, R65 ;  /* 0x00000000413772ca */ /* 0x000fe200000e0000 */
[----:B------:R-:W-:Y:S02]  /*e6f0*/  VIADD R64, R64, 0xc06 ;  /* 0x00000c0640407836 */ /* 0x000fe40000000000 */
[----:B------:R-:W-:-:S03]  /*e700*/  IMAD.MOV.U32 R65, RZ, RZ, 0x40000040 ;  /* 0x40000040ff417424 */ /* 0x000fc600078e00ff */
[----:B------:R-:W-:Y:S02]  /*e710*/  R2UR UR52, R64 ;  /* 0x00000000403472ca */ /* 0x000fe400000e0000 */
[----:B------:R-:W-:Y:S01]  /*e720*/  R2UR UR53, R65 ;  /* 0x00000000413572ca */ /* 0x000fe200000e0000 */
[----:B------:R-:W0:Y:S01]  /*e730*/  S2R R91, SR_TID.X ;  /* 0x00000000005b7919 */ /* 0x000e220000002100 */
[----:B------:R-:W-:-:S04]  /*e740*/  FADD.FTZ R3, -R37, R3 ;  /* 0x0000000325037221 */ /* 0x000fc80000010100 */
[----:B------:R-:W-:Y:S01]  /*e750*/  FMUL.FTZ R3, R3, R6 ;  /* 0x0000000603037220 */ /* 0x000fe20000410000 */
[----:B------:R-:W-:Y:S02]  /*e760*/  WARPGROUP.DEPBAR.LE gsb0, 0x0 ;  /* 0x00008000000079c5 */ /* 0x000fe40000010000 */
[----:B------:R-:W-:-:S06]  /*e770*/  WARPGROUP.ARRIVE ;  /* 0x00000000000079c5 */ /* 0x000fcc0000000000 */
[----:B------:R-:W-:Y:S01]  /*e780*/  HGMMA.64x64x16.F32.BF16 R120, gdesc[UR52].tnspB, R120, gsb0 ;  /* 0x40e00000347879f0 */ /* 0x000fe20008001878 */
[----:B------:R-:W-:Y:S01]  /*e790*/  MUFU.EX2 R3, R3 ;  /* 0x0000000300037308 */ /* 0x000fe20000000800 */
[----:B0-----:R-:W-:-:S07]  /*e7a0*/  SHF.R.U32.HI R90, RZ, 0x7, R91 ;  /* 0x00000007ff5a7819 */ /* 0x001fce000001165b */
[----:B------:R-:W2:Y:S01]  /*e7b0*/  MUFU.EX2 R25, R25 ;  /* 0x0000001900197308 */ /* 0x000ea20000000800 */
[----:B------:R-:W-:-:S07]  /*e7c0*/  VIADD R65, R90, 0x9 ;  /* 0x000000095a417836 */ /* 0x000fce0000000000 */
[----:B------:R-:W0:Y:S01]  /*e7d0*/  MUFU.EX2 R64, R27 ;  /* 0x0000001b00407308 */ /* 0x000e220000000800 */
[----:B------:R-:W-:-:S04]  /*e7e0*/  ISETP.GE.U32.AND P2, PT, R91, 0x180, PT ;  /* 0x000001805b00780c */ /* 0x000fc80003f46070 */
[----:B------:R-:W-:Y:S01]  /*e7f0*/  SEL R65, R65, 0x9, !P2 ;  /* 0x0000000941417807 */ /* 0x000fe20005000000 */
[----:B--2---:R-:W-:Y:S02]  /*e800*/  FFMA.FTZ R66, R3, R87, R25 ;  /* 0x0000005703427223 */ /* 0x004fe40000010019 */
[----:B------:R-:W1:Y:S08]  /*e810*/  MUFU.EX2 R27, R79 ;  /* 0x0000004f001b7308 */ /* 0x000e700000000800 */
[----:B------:R-:W2:Y:S01]  /*e820*/  MUFU.EX2 R80, R80 ;  /* 0x0000005000507308 */ /* 0x000ea20000000800 */
[----:B------:R-:W-:-:S07]  /*e830*/  @!P1 IMAD R0, R0, 0x8, R2 ;  /* 0x0000000800009824 */ /* 0x000fce00078e0202 */
[----:B------:R-:W4:Y:S01]  /*e840*/  MUFU.EX2 R79, R86 ;  /* 0x00000056004f7308 */ /* 0x000f220000000800 */
[----:B------:R-:W-:Y:S01]  /*e850*/  @!P1 IADD3 R0, R0, 0x30860, RZ ;  /* 0x0003086000009810 */ /* 0x000fe20007ffe0ff */
[----:B------:R-:W-:Y:S01]  /*e860*/  IMAD.MOV.U32 R94, RZ, RZ, R82 ;  /* 0x000000ffff5e7224 */ /* 0x000fe200078e0052 */
[----:B0-----:R-:W-:-:S05]  /*e870*/  F2FP.BF16.F32.PACK_AB R25, R64, R25 ;  /* 0x000000194019723e */ /* 0x001fca00000010ff */
[----:B------:R-:W0:Y:S01]  /*e880*/  MUFU.EX2 R67, R83 ;  /* 0x0000005300437308 */ /* 0x000e220000000800 */
[----:B------:R-:W-:-:S07]  /*e890*/  @!P1 PRMT R0, RZ, 0x654, R0 ;  /* 0x00000654ff009816 */ /* 0x000fce0000000000 */
[----:B------:R-:W-:Y:S01]  /*e8a0*/  MUFU.EX2 R4, R4 ;  /* 0x0000000400047308 */ /* 0x000fe20000000800 */
[----:B------:R-:W-:Y:S02]  /*e8b0*/  WARPGROUP.DEPBAR.LE gsb0, 0x0 ;  /* 0x00008000000079c5 */ /* 0x000fe40000010000 */
[----:B------:R3:W-:Y:S06]  /*e8c0*/  BAR.ARV R65, 0x100 ;  /* 0x000400410000751d */ /* 0x0007ec0000002000 */
[----:B---3--:R-:W-:Y:S01]  /*e8d0*/  FADD.FTZ R65, R64, R66 ;  /* 0x0000004240417221 */ /* 0x008fe20000010000 */
[----:B------:R-:W-:-:S04]  /*e8e0*/  @!P1 IMAD R66, R22, 0x8, R2 ;  /* 0x0000000816429824 */ /* 0x000fc800078e0202 */
[----:B------:R-:W-:-:S05]  /*e8f0*/  @!P1 VIADD R66, R66, 0x30840 ;  /* 0x0003084042429836 */ /* 0x000fca0000000000 */
[----:B------:R-:W-:Y:S01]  /*e900*/  @!P1 PRMT R66, RZ, 0x654, R66 ;  /* 0x00000654ff429816 */ /* 0x000fe20000000042 */
[----:B-1----:R-:W-:Y:S01]  /*e910*/  FADD.FTZ R64, R27, R65 ;  /* 0x000000411b407221 */ /* 0x002fe20000010000 */
[----:B------:R-:W-:Y:S02]  /*e920*/  MUFU.EX2 R82, R9 ;  /* 0x0000000900527308 */ /* 0x000fe40000000800 */
[----:B------:R1:W-:Y:S01]  /*e930*/  @!P1 SYNCS.ARRIVE.TRANS64.RED.A1T0 RZ, [R66+URZ], RZ ;  /* 0x000000ff42ff99a7 */ /* 0x0003e2000810043f */
[----:B--2---:R-:W-:-:S05]  /*e940*/  F2FP.BF16.F32.PACK_AB R27, R80, R27 ;  /* 0x0000001b501b723e */ /* 0x004fca00000010ff */
[----:B------:R2:W-:Y:S01]  /*e950*/  MUFU.EX2 R9, R38 ;  /* 0x0000002600097308 */ /* 0x0005e20000000800 */
[----:B------:R3:W-:Y:S07]  /*e960*/  @!P1 SYNCS.ARRIVE.TRANS64.RED.A1T0 RZ, [R0+URZ], RZ ;  /* 0x000000ff00ff99a7 */ /* 0x0007ee000810043f */
[----:B-1----:R-:W1:Y:S01]  /*e970*/  MUFU.EX2 R66, R157 ;  /* 0x0000009d00427308 */ /* 0x002e620000000800 */
[----:B------:R4:W-:Y:S07]  /*e980*/  STSM.16.M88.4 [R118+0x1e800], R24 ;  /* 0x01e8001876007844 */ /* 0x0009ee0000000200 */
[----:B------:R-:W3:Y:S01]  /*e990*/  MUFU.EX2 R65, R156 ;  /* 0x0000009c00417308 */ /* 0x000ee20000000800 */
[----:B------:R-:W-:Y:S01]  /*e9a0*/  FADD.FTZ R64, R80, R64 ;  /* 0x0000004050407221 */ /* 0x000fe20000010000 */
[----:B--2---:R-:W2:Y:S06]  /*e9b0*/  LDL R38, [R1+0x30] ;  /* 0x0000300001267983 */ /* 0x004eac0000100800 */
[----:B------:R-:W-:Y:S08]  /*e9c0*/  MUFU.EX2 R90, R11 ;  /* 0x0000000b005a7308 */ /* 0x000ff00000000800 */
[----:B------:R0:W3:Y:S08]  /*e9d0*/  MUFU.EX2 R11, R39 ;  /* 0x00000027000b7308 */ /* 0x0000f00000000800 */
[----:B----4-:R-:W4:Y:S01]  /*e9e0*/  MUFU.EX2 R27, R155 ;  /* 0x0000009b001b7308 */ /* 0x010f220000000800 */
[----:B0-----:R-:W2:Y:S07]  /*e9f0*/  LDL R39, [R1+0x34] ;  /* 0x0000340001277983 */ /* 0x001eae0000100800 */
[----:B------:R0:W-:Y:S02]  /*ea00*/  MUFU.EX2 R98, R8 ;  /* 0x0000000800627308 */ /* 0x0001e40000000800 */
[----:B0-----:R-:W-:-:S06]  /*ea10*/  FADD.FTZ R8, R79, R94 ;  /* 0x0000005e4f087221 */ /* 0x001fcc0000010000 */
[----:B------:R-:W0:Y:S08]  /*ea20*/  MUFU.EX2 R40, R40 ;  /* 0x0000002800287308 */ /* 0x000e300000000800 */
[----:B------:R-:W0:Y:S08]  /*ea30*/  MUFU.EX2 R26, R154 ;  /* 0x0000009a001a7308 */ /* 0x000e300000000800 */
[----:B------:R1:W-:Y:S08]  /*ea40*/  MUFU.EX2 R87, R10 ;  /* 0x0000000a00577308 */ /* 0x0003f00000000800 */
[----:B------:R3:W-:Y:S01]  /*ea50*/  MUFU.EX2 R86, R12 ;  /* 0x0000000c00567308 */ /* 0x0007e20000000800 */
[----:B-1----:R-:W-:-:S04]  /*ea60*/  FADD.FTZ R10, R67, R8 ;  /* 0x00000008430a7221 */ /* 0x002fc80000010000 */
[----:B------:R-:W-:-:S03]  /*ea70*/  FADD.FTZ R10, R66, R10 ;  /* 0x0000000a420a7221 */ /* 0x000fc60000010000 */
[----:B------:R-:W1:Y:S01]  /*ea80*/  MUFU.EX2 R25, R153 ;  /* 0x0000009900197308 */ /* 0x000e620000000800 */
[----:B---3--:R-:W-:-:S04]  /*ea90*/  FADD.FTZ R12, R4, R64 ;  /* 0x00000040040c7221 */ /* 0x008fc80000010000 */
[C---:B------:R-:W-:Y:S01]  /*eaa0*/  FADD.FTZ R12, R9.reuse, R12 ;  /* 0x0000000c090c7221 */ /* 0x040fe20000010000 */
[----:B------:R-:W-:Y:S01]  /*eab0*/  F2FP.BF16.F32.PACK_AB R9, R9, R4 ;  /* 0x000000040909723e */ /* 0x000fe200000010ff */
[----:B------:R-:W-:Y:S01]  /*eac0*/  FADD.FTZ R4, R65, R10 ;  /* 0x0000000a41047221 */ /* 0x000fe20000010000 */
[----:B------:R-:W3:Y:S08]  /*ead0*/  MUFU.EX2 R24, R152 ;  /* 0x0000009800187308 */ /* 0x000ef00000000800 */
[----:B------:R-:W3:Y:S08]  /*eae0*/  MUFU.EX2 R0, R105 ;  /* 0x0000006900007308 */ /* 0x000ef00000000800 */
[----:B------:R4:W-:Y:S02]  /*eaf0*/  MUFU.EX2 R105, R14 ;  /* 0x0000000e00697308 */ /* 0x0009e40000000800 */
[----:B----4-:R-:W-:Y:S01]  /*eb00*/  FADD.FTZ R14, R11, R12 ;  /* 0x0000000c0b0e7221 */ /* 0x010fe20000010000 */
[----:B------:R-:W-:-:S05]  /*eb10*/  FADD.FTZ R12, R27, R4 ;  /* 0x000000041b0c7221 */ /* 0x000fca0000010000 */
[----:B------:R-:W4:Y:S01]  /*eb20*/  MUFU.EX2 R100, R100 ;  /* 0x0000006400647308 */ /* 0x000f220000000800 */
[----:B0-----:R-:W-:Y:S01]  /*eb30*/  FADD.FTZ R4, R40, R14 ;  /* 0x0000000e28047221 */ /* 0x001fe20000010000 */
[----:B------:R-:W-:-:S04]  /*eb40*/  FADD.FTZ R14, R26, R12 ;  /* 0x0000000c1a0e7221 */ /* 0x000fc80000010000 */
[----:B-1----:R-:W-:Y:S02]  /*eb50*/  FADD.FTZ R14, R25, R14 ;  /* 0x0000000e190e7221 */ /* 0x002fe40000010000 */
[----:B------:R-:W0:Y:S02]  /*eb60*/  MUFU.EX2 R97, R97 ;  /* 0x0000006100617308 */ /* 0x000e240000000800 */
[----:B---3--:R-:W-:-:S06]  /*eb70*/  FADD.FTZ R14, R24, R14 ;  /* 0x0000000e180e7221 */ /* 0x008fcc0000010000 */
[----:B------:R-:W1:Y:S01]  /*eb80*/  MUFU.EX2 R96, R96 ;  /* 0x0000006000607308 */ /* 0x000e620000000800 */
[----:B------:R-:W-:-:S07]  /*eb90*/  FADD.FTZ R14, R0, R14 ;  /* 0x0000000e000e7221 */ /* 0x000fce0000010000 */
[----:B------:R-:W3:Y:S01]  /*eba0*/  MUFU.EX2 R93, R93 ;  /* 0x0000005d005d7308 */ /* 0x000ee20000000800 */
[----:B----4-:R-:W-:-:S07]  /*ebb0*/  FADD.FTZ R14, R100, R14 ;  /* 0x0000000e640e7221 */ /* 0x010fce0000010000 */
[----:B------:R-:W4:Y:S01]  /*ebc0*/  MUFU.EX2 R92, R92 ;  /* 0x0000005c005c7308 */ /* 0x000f220000000800 */
[----:B0-----:R-:W-:-:S07]  /*ebd0*/  FADD.FTZ R14, R97, R14 ;  /* 0x0000000e610e7221 */ /* 0x001fce0000010000 */
[----:B------:R-:W0:Y:S01]  /*ebe0*/  MUFU.EX2 R89, R89 ;  /* 0x0000005900597308 */ /* 0x000e220000000800 */
[----:B-1----:R-:W-:-:S07]  /*ebf0*/  FADD.FTZ R14, R96, R14 ;  /* 0x0000000e600e7221 */ /* 0x002fce0000010000 */
[----:B------:R-:W1:Y:S01]  /*ec00*/  MUFU.EX2 R88, R88 ;  /* 0x0000005800587308 */ /* 0x000e620000000800 */
[----:B---3--:R-:W-:-:S04]  /*ec10*/  FADD.FTZ R14, R93, R14 ;  /* 0x0000000e5d0e7221 */ /* 0x008fc80000010000 */
[----:B----4-:R-:W-:-:S03]  /*ec20*/  FADD.FTZ R14, R92, R14 ;  /* 0x0000000e5c0e7221 */ /* 0x010fc60000010000 */
[----:B------:R-:W-:Y:S01]  /*ec30*/  MUFU.EX2 R83, R13 ;  /* 0x0000000d00537308 */ /* 0x000fe20000000800 */
[----:B0-----:R-:W-:-:S07]  /*ec40*/  FADD.FTZ R14, R89, R14 ;  /* 0x0000000e590e7221 */ /* 0x001fce0000010000 */
[----:B------:R0:W3:Y:S01]  /*ec50*/  MUFU.EX2 R13, R41 ;  /* 0x00000029000d7308 */ /* 0x0000e20000000800 */
[----:B------:R-:W-:Y:S01]  /*ec60*/  F2FP.BF16.F32.PACK_AB R12, R26, R27 ;  /* 0x0000001b1a0c723e */ /* 0x000fe200000010ff */
[----:B0-----:R-:W4:Y:S01]  /*ec70*/  LDL R41, [R1+0x6c] ;  /* 0x00006c0001297983 */ /* 0x001f220000100800 */
[----:B-1----:R-:W-:Y:S01]  /*ec80*/  FADD.FTZ R26, R88, R14 ;  /* 0x0000000e581a7221 */ /* 0x002fe20000010000 */
[----:B------:R-:W-:Y:S02]  /*ec90*/  F2FP.BF16.F32.PACK_AB R14, R24, R25 ;  /* 0x00000019180e723e */ /* 0x000fe400000010ff */
[----:B------:R-:W2:Y:S02]  /*eca0*/  LDL R24, [R1+0x74] ;  /* 0x0000740001187983 */ /* 0x000ea40000100800 */
[----:B------:R-:W0:Y:S08]  /*ecb0*/  MUFU.EX2 R42, R42 ;  /* 0x0000002a002a7308 */ /* 0x000e300000000800 */
[----:B------:R-:W-:Y:S08]  /*ecc0*/  MUFU.EX2 R91, R15 ;  /* 0x0000000f005b7308 */ /* 0x000ff00000000800 */
[----:B------:R-:W1:Y:S01]  /*ecd0*/  MUFU.EX2 R15, R43 ;  /* 0x0000002b000f7308 */ /* 0x000e620000000800 */
[----:B---3--:R-:W-:-:S07]  /*ece0*/  FADD.FTZ R4, R13, R4 ;  /* 0x000000040d047221 */ /* 0x008fce0000010000 */
[----:B------:R-:W3:Y:S01]  /*ecf0*/  MUFU.EX2 R44, R44 ;  /* 0x0000002c002c7308 */ /* 0x000ee20000000800 */
[----:B0-----:R-:W-:-:S07]  /*ed00*/  FADD.FTZ R4, R42, R4 ;  /* 0x000000042a047221 */ /* 0x001fce0000010000 */
[----:B------:R-:W0:Y:S01]  /*ed10*/  MUFU.EX2 R45, R45 ;  /* 0x0000002d002d7308 */ /* 0x000e220000000800 */
[----:B-1----:R-:W-:-:S07]  /*ed20*/  FADD.FTZ R4, R15, R4 ;  /* 0x000000040f047221 */ /* 0x002fce0000010000 */
        /* <DEDUP_REMOVED lines=8> */
[----:B------:R-:W3:Y:S08]  /*edb0*/  MUFU.EX2 R50, R50 ;  /* 0x0000003200327308 */ /* 0x000ef00000000800 */
[----:B------:R-:W3:Y:S01]  /*edc0*/  MUFU.EX2 R85, R85 ;  /* 0x0000005500557308 */ /* 0x000ee20000000800 */
[----:B0-----:R-:W-:-:S07]  /*edd0*/  FADD.FTZ R4, R48, R4 ;  /* 0x0000000430047221 */ /* 0x001fce0000010000 */
[----:B------:R-:W0:Y:S08]  /*ede0*/  MUFU.EX2 R51, R51 ;  /* 0x0000003300337308 */ /* 0x000e300000000800 */
[----:B------:R-:W0:Y:S01]  /*edf0*/  MUFU.EX2 R84, R84 ;  /* 0x0000005400547308 */ /* 0x000e220000000800 */
[----:B-1----:R-:W-:-:S07]  /*ee00*/  FADD.FTZ R4, R49, R4 ;  /* 0x0000000431047221 */ /* 0x002fce0000010000 */
[----:B------:R-:W1:Y:S08]  /*ee10*/  MUFU.EX2 R52, R52 ;  /* 0x0000003400347308 */ /* 0x000e700000000800 */
[----:B------:R-:W1:Y:S01]  /*ee20*/  MUFU.EX2 R81, R81 ;  /* 0x0000005100517308 */ /* 0x000e620000000800 */
[----:B---3--:R-:W-:Y:S01]  /*ee30*/  FADD.FTZ R4, R50, R4 ;  /* 0x0000000432047221 */ /* 0x008fe20000010000 */
[----:B------:R-:W-:-:S06]  /*ee40*/  FADD.FTZ R26, R85, R26 ;  /* 0x0000001a551a7221 */ /* 0x000fcc0000010000 */
[----:B------:R-:W3:Y:S08]  /*ee50*/  MUFU.EX2 R53, R53 ;  /* 0x0000003500357308 */ /* 0x000ef00000000800 */
[----:B------:R-:W3:Y:S01]  /*ee60*/  MUFU.EX2 R36, R36 ;  /* 0x0000002400247308 */ /* 0x000ee20000000800 */
[----:B0-----:R-:W-:Y:S01]  /*ee70*/  FADD.FTZ R4, R51, R4 ;  /* 0x0000000433047221 */ /* 0x001fe20000010000 */
[----:B------:R-:W-:-:S06]  /*ee80*/  FADD.FTZ R26, R84, R26 ;  /* 0x0000001a541a7221 */ /* 0x000fcc0000010000 */
[----:B------:R-:W0:Y:S08]  /*ee90*/  MUFU.EX2 R54, R54 ;  /* 0x0000003600367308 */ /* 0x000e300000000800 */
[----:B------:R-:W0:Y:S01]  /*eea0*/  MUFU.EX2 R30, R30 ;  /* 0x0000001e001e7308 */ /* 0x000e220000000800 */
[----:B-1----:R-:W-:Y:S01]  /*eeb0*/  FADD.FTZ R4, R52, R4 ;  /* 0x0000000434047221 */ /* 0x002fe20000010000 */
[----:B------:R-:W-:-:S06]  /*eec0*/  FADD.FTZ R26, R81, R26 ;  /* 0x0000001a511a7221 */ /* 0x000fcc0000010000 */
        /* <DEDUP_REMOVED lines=16> */
[----:B------:R-:W-:Y:S08]  /*efd0*/  MUFU.EX2 R33, R33 ;  /* 0x0000002100217308 */ /* 0x000ff00000000800 */
[----:B------:R-:W3:Y:S01]  /*efe0*/  MUFU.EX2 R59, R59 ;  /* 0x0000003b003b7308 */ /* 0x000ee20000000800 */
[----:B0-----:R-:W-:Y:S01]  /*eff0*/  FADD.FTZ R25, R57, R4 ;  /* 0x0000000439197221 */ /* 0x001fe20000010000 */
[----:B------:R-:W-:-:S06]  /*f000*/  FADD.FTZ R4, R34, R27 ;  /* 0x0000001b22047221 */ /* 0x000fcc0000010000 */
[----:B------:R-:W0:Y:S01]  /*f010*/  MUFU.EX2 R60, R60 ;  /* 0x0000003c003c7308 */ /* 0x000e220000000800 */
[----:B------:R-:W-:Y:S02]  /*f020*/  F2FP.BF16.F32.PACK_AB R8, R67, R79 ;  /* 0x0000004f4308723e */ /* 0x000fe400000010ff */
[----:B------:R-:W-:Y:S02]  /*f030*/  F2FP.BF16.F32.PACK_AB R10, R65, R66 ;  /* 0x00000042410a723e */ /* 0x000fe400000010ff */
[----:B------:R-:W-:Y:S01]  /*f040*/  F2FP.BF16.F32.PACK_AB R11, R40, R11 ;  /* 0x0000000b280b723e */ /* 0x000fe200000010ff */
[----:B-1----:R-:W-:Y:S01]  /*f050*/  FADD.FTZ R4, R29, R4 ;  /* 0x000000041d047221 */ /* 0x002fe20000010000 */
[----:B------:R-:W-:Y:S01]  /*f060*/  F2FP.BF16.F32.PACK_AB R100, R100, R0 ;  /* 0x000000006464723e */ /* 0x000fe200000010ff */
[----:B------:R-:W-:Y:S01]  /*f070*/  FADD.FTZ R0, R58, R25 ;  /* 0x000000193a007221 */ /* 0x000fe20000010000 */
[----:B------:R-:W3:Y:S01]  /*f080*/  LDL R26, [R1+0x70] ;  /* 0x00007000011a7983 */ /* 0x000ee20000100800 */
[----:B------:R-:W-:-:S02]  /*f090*/  F2FP.BF16.F32.PACK_AB R13, R42, R13 ;  /* 0x0000000d2a0d723e */ /* 0x000fc400000010ff */
[----:B------:R-:W-:Y:S01]  /*f0a0*/  F2FP.BF16.F32.PACK_AB R15, R44, R15 ;  /* 0x0000000f2c0f723e */ /* 0x000fe200000010ff */
[----:B------:R1:W-:Y:S01]  /*f0b0*/  MUFU.EX2 R106, R101 ;  /* 0x00000065006a7308 */ /* 0x0003e20000000800 */
[----:B------:R-:W-:Y:S02]  /*f0c0*/  F2FP.BF16.F32.PACK_AB R102, R96, R97 ;  /* 0x000000616066723e */ /* 0x000fe400000010ff */
[----:B------:R-:W-:Y:S02]  /*f0d0*/  F2FP.BF16.F32.PACK_AB R103, R48, R47 ;  /* 0x0000002f3067723e */ /* 0x000fe400000010ff */
[----:B------:R-:W-:Y:S02]  /*f0e0*/  F2FP.BF16.F32.PACK_AB R92, R92, R93 ;  /* 0x0000005d5c5c723e */ /* 0x000fe400000010ff */
[----:B------:R-:W-:Y:S02]  /*f0f0*/  F2FP.BF16.F32.PACK_AB R93, R50, R49 ;  /* 0x00000031325d723e */ /* 0x000fe400000010ff */
[----:B-1----:R-:W-:-:S02]  /*f100*/  F2FP.BF16.F32.PACK_AB R101, R46, R45 ;  /* 0x0000002d2e65723e */ /* 0x002fc400000010ff */
[----:B------:R-:W-:Y:S02]  /*f110*/  F2FP.BF16.F32.PACK_AB R94, R88, R89 ;  /* 0x00000059585e723e */ /* 0x000fe400000010ff */
[----:B------:R-:W-:Y:S01]  /*f120*/  F2FP.BF16.F32.PACK_AB R95, R52, R51 ;  /* 0x00000033345f723e */ /* 0x000fe200000010ff */
[----:B----4-:R3:W-:Y:S04]  /*f130*/  STSM.16.M88.4 [R41], R8 ;  /* 0x0000000829007844 */ /* 0x0107e80000000200 */
[----:B--2---:R1:W-:Y:S04]  /*f140*/  STSM.16.M88.4 [R39], R12 ;  /* 0x0000000c27007844 */ /* 0x0043e80000000200 */
[----:B------:R-:W-:Y:S01]  /*f150*/  STSM.16.M88.4 [R38], R100 ;  /* 0x0000006426007844 */ /* 0x000fe20000000200 */
[----:B---3--:R-:W-:Y:S01]  /*f160*/  FADD.FTZ R9, R59, R0 ;  /* 0x000000003b097221 */ /* 0x008fe20000010000 */
[----:B------:R-:W-:Y:S01]  /*f170*/  FADD.FTZ R11, R33, R4 ;  /* 0x00000004210b7221 */ /* 0x000fe20000010000 */
[----:B------:R-:W-:-:S02]  /*f180*/  F2FP.BF16.F32.PACK_AB R8, R84, R85 ;  /* 0x000000555408723e */ /* 0x000fc400000010ff */
[----:B0-----:R-:W-:Y:S01]  /*f190*/  FADD.FTZ R0, R60, R9 ;  /* 0x000000093c007221 */ /* 0x001fe20000010000 */
[----:B-1----:R-:W-:Y:S01]  /*f1a0*/  FADD.FTZ R15, R82, R11 ;  /* 0x0000000b520f7221 */ /* 0x002fe20000010000 */
[----:B------:R-:W-:Y:S02]  /*f1b0*/  F2FP.BF16.F32.PACK_AB R9, R54, R53 ;  /* 0x000000353609723e */ /* 0x000fe400000010ff */
[----:B------:R-:W-:Y:S02]  /*f1c0*/  F2FP.BF16.F32.PACK_AB R10, R36, R81 ;  /* 0x00000051240a723e */ /* 0x000fe400000010ff */
[----:B------:R-:W-:Y:S01]  /*f1d0*/  F2FP.BF16.F32.PACK_AB R11, R56, R55 ;  /* 0x00000037380b723e */ /* 0x000fe200000010ff */
[----:B------:R-:W-:Y:S04]  /*f1e0*/  STSM.16.M88.4 [R118+0x24800], R92 ;  /* 0x0248005c76007844 */ /* 0x000fe80000000200 */
[----:B------:R0:W-:Y:S04]  /*f1f0*/  STSM.16.M88.4 [R24], R8 ;  /* 0x0000000818007844 */ /* 0x0001e80000000200 */
[----:B0-----:R-:W2:Y:S01]  /*f200*/  LDL.LU R24, [R1+0x20] ;  /* 0x0000200001187983 */ /* 0x001ea20000300800 */
[----:B------:R-:W0:Y:S08]  /*f210*/  MUFU.EX2 R61, R61 ;  /* 0x0000003d003d7308 */ /* 0x000e300000000800 */
[----:B------:R-:W1:Y:S08]  /*f220*/  MUFU.EX2 R62, R62 ;  /* 0x0000003e003e7308 */ /* 0x000e700000000800 */
[----:B------:R-:W3:Y:S08]  /*f230*/  MUFU.EX2 R32, R32 ;  /* 0x0000002000207308 */ /* 0x000ef00000000800 */
[----:B------:R-:W4:Y:S01]  /*f240*/  MUFU.EX2 R63, R63 ;  /* 0x0000003f003f7308 */ /* 0x000f220000000800 */
[----:B0-----:R-:W-:-:S07]  /*f250*/  FADD.FTZ R13, R61, R0 ;  /* 0x000000003d0d7221 */ /* 0x001fce0000010000 */
[----:B------:R-:W0:Y:S01]  /*f260*/  MUFU.EX2 R68, R68 ;  /* 0x0000004400447308 */ /* 0x000e220000000800 */
[----:B-1----:R-:W-:-:S07]  /*f270*/  FADD.FTZ R0, R62, R13 ;  /* 0x0000000d3e007221 */ /* 0x002fce0000010000 */
[----:B------:R-:W1:Y:S08]  /*f280*/  MUFU.EX2 R28, R28 ;  /* 0x0000001c001c7308 */ /* 0x000e700000000800 */
[----:B------:R-:W1:Y:S01]  /*f290*/  MUFU.EX2 R69, R69 ;  /* 0x0000004500457308 */ /* 0x000e620000000800 */
[----:B---3--:R-:W-:Y:S01]  /*f2a0*/  FADD.FTZ R4, R32, R15 ;  /* 0x0000000f20047221 */ /* 0x008fe20000010000 */
[----:B----4-:R-:W-:-:S06]  /*f2b0*/  FADD.FTZ R13, R63, R0 ;  /* 0x000000003f0d7221 */ /* 0x010fcc0000010000 */
[----:B------:R-:W3:Y:S01]  /*f2c0*/  MUFU.EX2 R70, R70 ;  /* 0x0000004600467308 */ /* 0x000ee20000000800 */
[----:B------:R-:W-:Y:S01]  /*f2d0*/  FADD.FTZ R15, R83, R4 ;  /* 0x00000004530f7221 */ /* 0x000fe20000010000 */
[----:B0-----:R-:W-:-:S06]  /*f2e0*/  FADD.FTZ R0, R68, R13 ;  /* 0x0000000d44007221 */ /* 0x001fcc0000010000 */
[----:B------:R-:W0:Y:S08]  /*f2f0*/  MUFU.EX2 R21, R21 ;  /* 0x0000001500157308 */ /* 0x000e300000000800 */
[----:B------:R-:W4:Y:S01]  /*f300*/  MUFU.EX2 R71, R71 ;  /* 0x0000004700477308 */ /* 0x000f220000000800 */
[----:B-1----:R-:W-:Y:S01]  /*f310*/  FADD.FTZ R15, R28, R15 ;  /* 0x0000000f1c0f7221 */ /* 0x002fe20000010000 */
[----:B------:R-:W-:-:S06]  /*f320*/  FADD.FTZ R25, R69, R0 ;  /* 0x0000000045197221 */ /* 0x000fcc0000010000 */
[----:B------:R-:W1:Y:S01]  /*f330*/  MUFU.EX2 R72, R72 ;  /* 0x0000004800487308 */ /* 0x000e620000000800 */
[----:B------:R-:W-:Y:S01]  /*f340*/  FADD.FTZ R4, R86, R15 ;  /* 0x0000000f56047221 */ /* 0x000fe20000010000 */
[----:B---3--:R-:W-:-:S06]  /*f350*/  FADD.FTZ R0, R70, R25 ;  /* 0x0000001946007221 */ /* 0x008fcc0000010000 */
[----:B------:R-:W3:Y:S08]  /*f360*/  MUFU.EX2 R20, R20 ;  /* 0x0000001400147308 */ /* 0x000ef00000000800 */
[----:B------:R-:W3:Y:S01]  /*f370*/  MUFU.EX2 R73, R73 ;  /* 0x0000004900497308 */ /* 0x000ee20000000800 */
[----:B0-----:R-:W-:Y:S01]  /*f380*/  FADD.FTZ R4, R21, R4 ;  /* 0x0000000415047221 */ /* 0x001fe20000010000 */
[----:B----4-:R-:W-:-:S06]  /*f390*/  FADD.FTZ R11, R71, R0 ;  /* 0x00000000470b7221 */ /* 0x010fcc0000010000 */
[----:B------:R-:W0:Y:S01]  /*f3a0*/  MUFU.EX2 R74, R74 ;  /* 0x0000004a004a7308 */ /* 0x000e220000000800 */
[----:B------:R-:W-:Y:S01]  /*f3b0*/  FADD.FTZ R25, R87, R4 ;  /* 0x0000000457197221 */ /* 0x000fe20000010000 */
[----:B-1----:R-:W-:-:S06]  /*f3c0*/  FADD.FTZ R0, R72, R11 ;  /* 0x0000000b48007221 */ /* 0x002fcc0000010000 */
[----:B------:R-:W1:Y:S01]  /*f3d0*/  MUFU.EX2 R75, R75 ;  /* 0x0000004b004b7308 */ /* 0x000e620000000800 */
[----:B---3--:R-:W-:Y:S01]  /*f3e0*/  FADD.FTZ R27, R20, R25 ;  /* 0x00000019141b7221 */ /* 0x008fe20000010000 */
[----:B------:R-:W-:-:S06]  /*f3f0*/  FADD.FTZ R25, R73, R0 ;  /* 0x0000000049197221 */ /* 0x000fcc0000010000 */
[----:B------:R-:W3:Y:S01]  /*f400*/  MUFU.EX2 R76, R76 ;  /* 0x0000004c004c7308 */ /* 0x000ee20000000800 */
[----:B------:R-:W-:Y:S01]  /*f410*/  FADD.FTZ R4, R90, R27 ;  /* 0x0000001b5a047221 */ /* 0x000fe20000010000 */
[----:B0-----:R-:W-:-:S06]  /*f420*/  FADD.FTZ R0, R74, R25 ;  /* 0x000000194a007221 */ /* 0x001fcc0000010000 */
[----:B------:R-:W0:Y:S01]  /*f430*/  MUFU.EX2 R77, R77 ;  /* 0x0000004d004d7308 */ /* 0x000e220000000800 */
[----:B------:R-:W-:Y:S01]  /*f440*/  FADD.FTZ R27, R91, R4 ;  /* 0x000000045b1b7221 */ /* 0x000fe20000010000 */
[----:B------:R-:W-:Y:S01]  /*f450*/  F2FP.BF16.F32.PACK_AB R12, R35, R30 ;  /* 0x0000001e230c723e */ /* 0x000fe200000010ff */
[----:B-1----:R-:W-:-:S05]  /*f460*/  FADD.FTZ R25, R75, R0 ;  /* 0x000000004b197221 */ /* 0x002fca0000010000 */
[----:B------:R-:W1:Y:S01]  /*f470*/  MUFU.EX2 R78, R78 ;  /* 0x0000004e004e7308 */ /* 0x000e620000000800 */
[----:B------:R-:W-:Y:S02]  /*f480*/  F2FP.BF16.F32.PACK_AB R13, R58, R57 ;  /* 0x000000393a0d723e */ /* 0x000fe400000010ff */
[----:B------:R-:W-:Y:S02]  /*f490*/  F2FP.BF16.F32.PACK_AB R14, R34, R31 ;  /* 0x0000001f220e723e */ /* 0x000fe400000010ff */
[----:B------:R-:W-:-:S03]  /*f4a0*/  F2FP.BF16.F32.PACK_AB R15, R60, R59 ;  /* 0x0000003b3c0f723e */ /* 0x000fc600000010ff */
[----:B------:R-:W4:Y:S01]  /*f4b0*/  MUFU.EX2 R107, R104 ;  /* 0x00000068006b7308 */ /* 0x000f220000000800 */
[----:B------:R-:W-:Y:S02]  /*f4c0*/  F2FP.BF16.F32.PACK_AB R8, R33, R29 ;  /* 0x0000001d2108723e */ /* 0x000fe400000010ff */
[----:B------:R-:W-:Y:S02]  /*f4d0*/  F2FP.BF16.F32.PACK_AB R9, R62, R61 ;  /* 0x0000003d3e09723e */ /* 0x000fe400000010ff */
[----:B------:R-:W-:-:S03]  /*f4e0*/  F2FP.BF16.F32.PACK_AB R10, R32, R82 ;  /* 0x00000052200a723e */ /* 0x000fc600000010ff */
[----:B------:R-:W4:Y:S01]  /*f4f0*/  MUFU.EX2 R110, R110 ;  /* 0x0000006e006e7308 */ /* 0x000f220000000800 */
[----:B------:R-:W-:Y:S01]  /*f500*/  F2FP.BF16.F32.PACK_AB R11, R68, R63 ;  /* 0x0000003f440b723e */ /* 0x000fe200000010ff */
[----:B------:R-:W-:Y:S01]  /*f510*/  FADD.FTZ R4, R98, R27 ;  /* 0x0000001b62047221 */ /* 0x000fe20000010000 */
[----:B---3--:R-:W-:Y:S01]  /*f520*/  FADD.FTZ R0, R76, R25 ;  /* 0x000000194c007221 */ /* 0x008fe20000010000 */
[----:B------:R-:W-:Y:S04]  /*f530*/  STSM.16.M88.4 [R39+0x6000], R12 ;  /* 0x0060000c27007844 */ /* 0x000fe80000000200 */
[----:B------:R-:W3:Y:S01]  /*f540*/  MUFU.EX2 R108, R108 ;  /* 0x0000006c006c7308 */ /* 0x000ee20000000800 */
[----:B------:R0:W-:Y:S07]  /*f550*/  STSM.16.M88.4 [R38+0x6000], R8 ;  /* 0x0060000826007844 */ /* 0x0001ee0000000200 */
[----:B------:R-:W3:Y:S08]  /*f560*/  MUFU.EX2 R111, R111 ;  /* 0x0000006f006f7308 */ /* 0x000ef00000000800 */
[----:B------:R-:W3:Y:S01]  /*f570*/  MUFU.EX2 R116, R116 ;  /* 0x0000007400747308 */ /* 0x000ee20000000800 */
[----:B0-----:R-:W-:Y:S01]  /*f580*/  FADD.FTZ R11, R105, R4 ;  /* 0x00000004690b7221 */ /* 0x001fe20000010000 */
[----:B------:R-:W-:-:S03]  /*f590*/  FADD.FTZ R9, R77, R0 ;  /* 0x000000004d097221 */ /* 0x000fc60000010000 */
[----:B------:R-:W-:-:S03]  /*f5a0*/  FADD.FTZ R0, R106, R11 ;  /* 0x0000000b6a007221 */ /* 0x000fc60000010000 */
[----:B------:R-:W0:Y:S01]  /*f5b0*/  MUFU.EX2 R109, R109 ;  /* 0x0000006d006d7308 */ /* 0x000e220000000800 */
[----:B-1----:R-:W-:Y:S01]  /*f5c0*/  FADD.FTZ R9, R78, R9 ;  /* 0x000000094e097221 */ /* 0x002fe20000010000 */
[----:B----4-:R-:W-:-:S06]  /*f5d0*/  FADD.FTZ R11, R107, R0 ;  /* 0x000000006b0b7221 */ /* 0x010fcc0000010000 */
[----:B------:R-:W-:Y:S01]  /*f5e0*/  MUFU.EX2 R99, R112 ;  /* 0x0000007000637308 */ /* 0x000fe20000000800 */
[----:B------:R-:W-:-:S07]  /*f5f0*/  FADD.FTZ R0, R110, R9 ;  /* 0x000000096e007221 */ /* 0x000fce0000010000 */
[----:B------:R-:W-:Y:S08]  /*f600*/  MUFU.EX2 R104, R113 ;  /* 0x0000007100687308 */ /* 0x000ff00000000800 */
[----:B------:R-:W1:Y:S08]  /*f610*/  MUFU.EX2 R115, R115 ;  /* 0x0000007300737308 */ /* 0x000e700000000800 */
[----:B------:R-:W-:Y:S08]  /*f620*/  MUFU.EX2 R117, R117 ;  /* 0x0000007500757308 */ /* 0x000ff00000000800 */
[----:B------:R-:W4:Y:S01]  /*f630*/  MUFU.EX2 R114, R114 ;  /* 0x0000007200727308 */ /* 0x000f220000000800 */
[----:B---3--:R-:W-:Y:S01]  /*f640*/  FADD.FTZ R4, R108, R11 ;  /* 0x0000000b6c047221 */ /* 0x008fe20000010000 */
[----:B------:R-:W-:Y:S01]  /*f650*/  FADD.FTZ R11, R111, R0 ;  /* 0x000000006f0b7221 */ /* 0x000fe20000010000 */
[----:B------:R-:W-:-:S02]  /*f660*/  F2FP.BF16.F32.PACK_AB R28, R28, R83 ;  /* 0x000000531c1c723e */ /* 0x000fc400000010ff */
[----:B------:R-:W-:Y:S01]  /*f670*/  F2FP.BF16.F32.PACK_AB R29, R70, R69 ;  /* 0x00000045461d723e */ /* 0x000fe200000010ff */
[----:B------:R-:W-:Y:S01]  /*f680*/  FADD.FTZ R0, R116, R11 ;  /* 0x0000000b74007221 */ /* 0x000fe20000010000 */
[----:B------:R-:W-:Y:S02]  /*f690*/  F2FP.BF16.F32.PACK_AB R30, R21, R86 ;  /* 0x00000056151e723e */ /* 0x000fe400000010ff */
[----:B------:R-:W-:Y:S02]  /*f6a0*/  F2FP.BF16.F32.PACK_AB R31, R72, R71 ;  /* 0x00000047481f723e */ /* 0x000fe400000010ff */
[----:B------:R-:W-:Y:S01]  /*f6b0*/  F2FP.BF16.F32.PACK_AB R90, R91, R90 ;  /* 0x0000005a5b5a723e */ /* 0x000fe200000010ff */
[----:B0-----:R-:W-:Y:S01]  /*f6c0*/  FADD.FTZ R4, R109, R4 ;  /* 0x000000046d047221 */ /* 0x001fe20000010000 */
[----:B------:R-:W-:Y:S02]  /*f6d0*/  F2FP.BF16.F32.PACK_AB R88, R20, R87 ;  /* 0x000000571458723e */ /* 0x000fe400000010ff */
[----:B------:R-:W-:-:S02]  /*f6e0*/  F2FP.BF16.F32.PACK_AB R89, R74, R73 ;  /* 0x000000494a59723e */ /* 0x000fc400000010ff */
[----:B------:R-:W-:Y:S02]  /*f6f0*/  F2FP.BF16.F32.PACK_AB R91, R76, R75 ;  /* 0x0000004b4c5b723e */ /* 0x000fe400000010ff */
[----:B------:R-:W-:Y:S02]  /*f700*/  F2FP.BF16.F32.PACK_AB R8, R105, R98 ;  /* 0x000000626908723e */ /* 0x000fe400000010ff */
[----:B------:R-:W-:Y:S02]  /*f710*/  F2FP.BF16.F32.PACK_AB R9, R78, R77 ;  /* 0x0000004d4e09723e */ /* 0x000fe400000010ff */
[----:B------:R-:W-:Y:S02]  /*f720*/  F2FP.BF16.F32.PACK_AB R10, R107, R106 ;  /* 0x0000006a6b0a723e */ /* 0x000fe400000010ff */
[----:B------:R-:W-:Y:S02]  /*f730*/  F2FP.BF16.F32.PACK_AB R11, R111, R110 ;  /* 0x0000006e6f0b723e */ /* 0x000fe400000010ff */
[----:B------:R-:W-:-:S02]  /*f740*/  F2FP.BF16.F32.PACK_AB R108, R109, R108 ;  /* 0x0000006c6d6c723e */ /* 0x000fc400000010ff */
[C---:B-1----:R-:W-:Y:S02]  /*f750*/  F2FP.BF16.F32.PACK_AB R109, R115.reuse, R116 ;  /* 0x00000074736d723e */ /* 0x042fe400000010ff */
[----:B------:R-:W-:Y:S02]  /*f760*/  F2FP.BF16.F32.PACK_AB R110, R104, R99 ;  /* 0x00000063686e723e */ /* 0x000fe400000010ff */
[----:B----4-:R-:W-:Y:S01]  /*f770*/  F2FP.BF16.F32.PACK_AB R111, R114, R117 ;  /* 0x00000075726f723e */ /* 0x010fe200000010ff */
[----:B------:R-:W-:Y:S04]  /*f780*/  STSM.16.M88.4 [R118+0x2a800], R28 ;  /* 0x02a8001c76007844 */ /* 0x000fe80000000200 */
[----:B------:R-:W-:Y:S04]  /*f790*/  STSM.16.M88.4 [R26], R88 ;  /* 0x000000581a007844 */ /* 0x000fe80000000200 */
[----:B------:R-:W-:Y:S04]  /*f7a0*/  STSM.16.M88.4 [R39+0xc000], R8 ;  /* 0x00c0000827007844 */ /* 0x000fe80000000200 */
[----:B------:R-:W-:Y:S01]  /*f7b0*/  STSM.16.M88.4 [R38+0xc000], R108 ;  /* 0x00c0006c26007844 */ /* 0x000fe20000000200 */
[----:B------:R-:W-:Y:S01]  /*f7c0*/  @!PT LDS RZ, [RZ] ;  /* 0x00000000fffff984 */ /* 0x000fe20000000800 */
[----:B------:R-:W-:Y:S01]  /*f7d0*/  @!PT LDS RZ, [RZ] ;  /* 0x00000000fffff984 */ /* 0x000fe20000000800 */
[----:B------:R-:W-:Y:S01]  /*f7e0*/  @!PT LDS RZ, [RZ] ;  /* 0x00000000fffff984 */ /* 0x000fe20000000800 */
[----:B------:R-:W-:Y:S01]  /*f7f0*/  @!PT LDS RZ, [RZ] ;  /* 0x00000000fffff984 */ /* 0x000fe20000000800 */
[----:B------:R0:W-:Y:S06]  /*f800*/  MEMBAR.ALL.CTA ;  /* 0x0000000000007992 */ /* 0x0001ec0000008000 */
[----:B0-----:R-:W0:Y:S01]  /*f810*/  FENCE.VIEW.ASYNC.S ;  /* 0x00000000000073c6 */ /* 0x001e220000000000 */
[----:B------:R-:W-:-:S04]  /*f820*/  FADD.FTZ R0, R115, R0 ;  /* 0x0000000073007221 */ /* 0x000fc80000010000 */
[----:B------:R-:W-:-:S04]  /*f830*/  FADD.FTZ R0, R117, R0 ;  /* 0x0000000075007221 */ /* 0x000fc80000010000 */
[----:B------:R-:W-:Y:S01]  /*f840*/  FADD.FTZ R0, R114, R0 ;  /* 0x0000000072007221 */ /* 0x000fe20000010000 */
[----:B------:R-:W-:-:S04]  /*f850*/  FADD.FTZ R13, R99, R4 ;  /* 0x00000004630d7221 */ /* 0x000fc80000010000 */
[----:B------:R1:W-:Y:S01]  /*f860*/  STL [R1+0x24], R0 ;  /* 0x0000240001007387 */ /* 0x0003e20000100800 */
[C---:B--2---:R-:W-:Y:S01]  /*f870*/  ISETP.GT.AND P2, PT, R24.reuse, RZ, PT ;  /* 0x000000ff1800720c */ /* 0x044fe20003f44270 */
[----:B-1----:R-:W-:Y:S02]  /*f880*/  VIADD R0, R24, 0xffffffff ;  /* 0xffffffff18007836 */ /* 0x002fe40000000000 */
[----:B------:R1:W5:Y:S01]  /*f890*/  LDL R8, [R1+0x28] ;  /* 0x0000280001087983 */ /* 0x0003620000100800 */
        /* <DEDUP_REMOVED lines=32> */
[----:B------:R2:W-:Y:S01]  /*faa0*/  STL [R1+0x20], R0 ;  /* 0x0000200001007387 */ /* 0x0005e20000100800 */
[----:B------:R-:W-:Y:S01]  /*fab0*/  FADD.FTZ R4, R104, R13 ;  /* 0x0000000d68047221 */ /* 0x000fe20000010000 */
[----:B------:R-:W-:-:S02]  /*fac0*/  IMAD.MOV.U32 R3, RZ, RZ, R37 ;  /* 0x000000ffff037224 */ /* 0x000fc400078e0025 */
[----:B------:R-:W-:Y:S02]  /*fad0*/  IMAD.MOV.U32 R7, RZ, RZ, R5 ;  /* 0x000000ffff077224 */ /* 0x000fe400078e0005 */
[----:B--2---:R-:W-:Y:S01]  /*fae0*/  IMAD.MOV.U32 R0, RZ, RZ, R22 ;  /* 0x000000ffff007224 */ /* 0x004fe200078e0016 */
[----:B0-----:R-:W-:Y:S01]  /*faf0*/  NOP ;  /* 0x0000000000007918 */ /* 0x001fe20000000000 */
[----:B-1----:R-:W-:Y:S05]  /*fb00*/  @P2 BRA `(.L_x_421) ;  /* 0xffffffc000d02947 */ /* 0x002fea000383ffff */
.L_x_411:
[----:B------:R-:W-:Y:S05]  /*fb10*/  WARPSYNC.ALL ;  /* 0x0000000000007948 */ /* 0x000fea0003800000 */
[----:B------:R-:W-:Y:S06]  /*fb20*/  BAR.ARV 0x8, 0x1a0 ;  /* 0x0206800000007b1d */ /* 0x000fec0000002000 */
[----:B------:R-:W-:Y:S05]  /*fb30*/  @!P0 BRA `(.L_x_422) ;  /* 0x0000000000048947 */ /* 0x000fea0003800000 */
[----:B------:R-:W-:Y:S01]  /*fb40*/  BPT.TRAP 0x1 ;  /* 0x000000040000795c */ /* 0x000fe20000300000 */
.L_x_422:
[----:B------:R-:W2:Y:S01]  /*fb50*/  LDL R0, [R1+0x28] ;  /* 0x0000280001007983 */ /* 0x000ea20000100800 */
[----:B------:R-:W-:Y:S01]  /*fb60*/  IMAD R11, R22, 0x8, R2 ;  /* 0x00000008160b7824 */ /* 0x000fe200078e0202 */
[----:B--2---:R-:W-:-:S04]  /*fb70*/  SHF.L.U32 R0, R0, 0x1f, RZ ;  /* 0x0000001f00007819 */ /* 0x004fc800000006ff */
[----:B------:R0:W1:Y:S01]  /*fb80*/  SYNCS.PHASECHK.TRANS64.TRYWAIT P2, [R11+URZ+0x30850], R0 ;  /* 0x030850000b0075a7 */ /* 0x000062000804017f */
[----:B------:R-:W-:Y:S05]  /*fb90*/  @!P0 BRA `(.L_x_423) ;  /* 0x0000000000048947 */ /* 0x000fea0003800000 */
[----:B------:R-:W-:Y:S01]  /*fba0*/  BPT.TRAP 0x1 ;  /* 0x000000040000795c */ /* 0x000fe20000300000 */
.L_x_423:
[----:B------:R-:W2:Y:S01]  /*fbb0*/  LDL.LU R3, [R1+0x5c] ;  /* 0x00005c0001037983 */ /* 0x000ea20000300800 */
[----:B------:R-:W-:-:S05]  /*fbc0*/  VIADD R2, R2, 0x400 ;  /* 0x0000040002027836 */ /* 0x000fca0000000000 */
[----:B------:R-:W-:-:S04]  /*fbd0*/  SHF.R.U32.HI R2, RZ, 0x4, R2 ;  /* 0x00000004ff027819 */ /* 0x000fc80000011602 */
[----:B------:R-:W-:Y:S02]  /*fbe0*/  LOP3.LUT R9, R2, 0x3fff, RZ, 0xc0, !PT ;  /* 0x00003fff02097812 */ /* 0x000fe400078ec0ff */
[----:B--2---:R-:W-:-:S04]  /*fbf0*/  IADD3 R3, R3, 0x1e800, RZ ;  /* 0x0001e80003037810 */ /* 0x004fc80007ffe0ff */
[----:B------:R-:W-:-:S04]  /*fc00*/  SHF.R.U32.HI R3, RZ, 0x4, R3 ;  /* 0x00000004ff037819 */ /* 0x000fc80000011603 */
[----:B------:R-:W-:Y:S01]  /*fc10*/  LOP3.LUT R3, R3, 0x3fff, RZ, 0xc0, !PT ;  /* 0x00003fff03037812 */ /* 0x000fe200078ec0ff */
[----:B-1----:R-:W-:Y:S06]  /*fc20*/  @P2 BRA `(.L_x_424) ;  /* 0x0000000000082947 */ /* 0x002fec0003800000 */
[----:B------:R-:W1:Y:S02]  /*fc30*/  SYNCS.PHASECHK.TRANS64.TRYWAIT P0, [R11+URZ+0x30850], R0 ;  /* 0x030850000b0075a7 */ /* 0x000e64000800017f */
[----:B-1----:R-:W-:Y:S05]  /*fc40*/  @!P0 BRA `(.L_x_425) ;  /* 0x00000078004c8947 */ /* 0x002fea0003800000 */
.L_x_424:
[----:B------:R-:W-:Y:S01]  /*fc50*/  LOP3.LUT R2, R3, 0x10000, RZ, 0xfc, !PT ;  /* 0x0001000003027812 */ /* 0x000fe200078efcff */
[----:B-----5:R-:W-:Y:S01]  /*fc60*/  IMAD R8, R22, 0x600, R9 ;  /* 0x0000060016087824 */ /* 0x020fe200078e0209 */
[----:B------:R-:W0:Y:S01]  /*fc70*/  LDL.LU R10, [R1+0x24] ;  /* 0x00002400010a7983 */ /* 0x000e220000300800 */
[----:B------:R-:W-:Y:S02]  /*fc80*/  IMAD.MOV.U32 R3, RZ, RZ, 0x40000040 ;  /* 0x40000040ff037424 */ /* 0x000fe400078e00ff */
[----:B------:R-:W-:Y:S01]  /*fc90*/  IMAD.MOV.U32 R9, RZ, RZ, 0x40000040 ;  /* 0x40000040ff097424 */ /* 0x000fe200078e00ff */
[----:B------:R-:W-:Y:S05]  /*fca0*/  WARPSYNC.ALL ;  /* 0x0000000000007948 */ /* 0x000fea0003800000 */
[C---:B------:R-:W-:Y:S01]  /*fcb0*/  R2UR UR4, R2.reuse ;  /* 0x00000000020472ca */ /* 0x040fe200000e0000 */
[----:B------:R-:W-:Y:S01]  /*fcc0*/  VIADD R14, R2, 0x2 ;  /* 0x00000002020e7836 */ /* 0x000fe20000000000 */
[----:B------:R-:W-:Y:S01]  /*fcd0*/  R2UR UR5, R3 ;  /* 0x00000000030572ca */ /* 0x000fe200000e0000 */
[C---:B------:R-:W-:Y:S01]  /*fce0*/  VIADD R12, R8.reuse, 0x80 ;  /* 0x00000080080c7836 */ /* 0x040fe20000000000 */
[----:B------:R-:W-:Y:S01]  /*fcf0*/  R2UR UR6, R8 ;  /* 0x00000000080672ca */ /* 0x000fe200000e0000 */
[----:B------:R-:W-:Y:S01]  /*fd00*/  IMAD.MOV.U32 R15, RZ, RZ, 0x40000040 ;  /* 0x40000040ff0f7424 */ /* 0x000fe200078e00ff */
[----:B------:R-:W-:Y:S01]  /*fd10*/  R2UR UR7, R9 ;  /* 0x00000000090772ca */ /* 0x000fe200000e0000 */
[----:B------:R-:W-:Y:S01]  /*fd20*/  WARPGROUP.ARRIVE ;  /* 0x00000000000079c5 */ /* 0x000fe20000000000 */
[----:B------:R-:W-:Y:S01]  /*fd30*/  IMAD.MOV.U32 R13, RZ, RZ, 0x40000040 ;  /* 0x40000040ff0d7424 */ /* 0x000fe200078e00ff */
[----:B------:R-:W2:Y:S01]  /*fd40*/  LDL.LU R20, [R1+0x28] ;  /* 0x0000280001147983 */ /* 0x000ea20000300800 */
[----:B------:R-:W-:Y:S01]  /*fd50*/  IMAD.MOV.U32 R28, RZ, RZ, RZ ;  /* 0x000000ffff1c7224 */ /* 0x000fe200078e00ff */
[----:B------:R-:W-:Y:S01]  /*fd60*/  IADD3 R22, R22, 0x1, RZ ;  /* 0x0000000116167810 */ /* 0x000fe20007ffe0ff */
[----:B------:R-:W-:Y:S01]  /*fd70*/  IMAD.MOV.U32 R3, RZ, RZ, 0x40000040 ;  /* 0x40000040ff037424 */ /* 0x000fe200078e00ff */
[----:B------:R-:W3:Y:S01]  /*fd80*/  SHFL.BFLY PT, R7, R4, 0x2, 0x1f ;  /* 0x0c401f0004077f89 */ /* 0x000ee200000e0000 */
[----:B------:R-:W-:Y:S01]  /*fd90*/  IMAD.MOV.U32 R9, RZ, RZ, 0x40000040 ;  /* 0x40000040ff097424 */ /* 0x000fe200078e00ff */
[----:B------:R-:W-:-:S04]  /*fda0*/  ISETP.NE.AND P0, PT, R22, 0x2, PT ;  /* 0x000000021600780c */ /* 0x000fc80003f05270 */
[----:B------:R-:W-:Y:S01]  /*fdb0*/  HGMMA.64x64x16.F32.BF16 R120, gdesc[UR4].tnspB, R120, gsb0 ;  /* 0x40e00000047879f0 */ /* 0x000fe20008001878 */
[----:B------:R-:W-:Y:S02]  /*fdc0*/  R2UR UR4, R14 ;  /* 0x000000000e0472ca */ /* 0x000fe400000e0000 */
[----:B------:R-:W-:Y:S01]  /*fdd0*/  R2UR UR5, R15 ;  /* 0x000000000f0572ca */ /* 0x000fe200000e0000 */
[----:B------:R-:W-:Y:S01]  /*fde0*/  IMAD.MOV.U32 R15, RZ, RZ, 0x40000040 ;  /* 0x40000040ff0f7424 */ /* 0x000fe200078e00ff */
[----:B------:R-:W-:Y:S01]  /*fdf0*/  R2UR UR6, R12 ;  /* 0x000000000c0672ca */ /* 0x000fe200000e0000 */
[----:B------:R-:W-:Y:S01]  /*fe00*/  VIADD R12, R8, 0x100 ;  /* 0x00000100080c7836 */ /* 0x000fe20000000000 */
[----:B------:R-:W-:Y:S01]  /*fe10*/  R2UR UR7, R13 ;  /* 0x000000000d0772ca */ /* 0x000fe200000e0000 */
[----:B------:R-:W-:Y:S01]  /*fe20*/  IMAD.MOV.U32 R13, RZ, RZ, 0x40000040 ;  /* 0x40000040ff0d7424 */ /* 0x000fe200078e00ff */
[----:B------:R-:W-:Y:S01]  /*fe30*/  IADD3 R14, R2, 0x4, RZ ;  /* 0x00000004020e7810 */ /* 0x000fe20007ffe0ff */
[----:B---3--:R-:W-:Y:S01]  /*fe40*/  FADD.FTZ R7, R7, R4 ;  /* 0x0000000407077221 */ /* 0x008fe20000010000 */
[----:B------:R-:W-:-:S02]  /*fe50*/  WARPGROUP.DEPBAR.LE gsb0, 0x0 ;  /* 0x00008000000079c5 */ /* 0x000fc40000010000 */
[----:B------:R-:W-:-:S07]  /*fe60*/  WARPGROUP.ARRIVE ;  /* 0x00000000000079c5 */ /* 0x000fce0000000000 */
[----:B------:R-:W-:Y:S01]  /*fe70*/  HGMMA.64x64x16.F32.BF16 R120, gdesc[UR4].tnspB, R120, gsb0 ;  /* 0x40e00000047879f0 */ /* 0x000fe20008001878 */
[----:B------:R-:W-:Y:S01]  /*fe80*/  R2UR UR4, R14 ;  /* 0x000000000e0472ca */ /* 0x000fe200000e0000 */
[----:B------:R-:W-:Y:S01]  /*fe90*/  VIADD R14, R2, 0x6 ;  /* 0x00000006020e7836 */ /* 0x000fe20000000000 */
[----:B------:R-:W-:Y:S01]  /*fea0*/  R2UR UR5, R15 ;  /* 0x000000000f0572ca */ /* 0x000fe200000e0000 */
[----:B------:R-:W-:Y:S01]  /*feb0*/  IMAD.MOV.U32 R15, RZ, RZ, 0x40000040 ;  /* 0x40000040ff0f7424 */ /* 0x000fe200078e00ff */
[----:B------:R-:W-:Y:S01]  /*fec0*/  R2UR UR6, R12 ;  /* 0x000000000c0672ca */ /* 0x000fe200000e0000 */
[----:B------:R-:W-:Y:S01]  /*fed0*/  VIADD R12, R8, 0x180 ;  /* 0x00000180080c7836 */ /* 0x000fe20000000000 */
[----:B------:R-:W-:Y:S01]  /*fee0*/  R2UR UR7, R13 ;  /* 0x000000000d0772ca */ /* 0x000fe200000e0000 */
[----:B------:R-:W-:Y:S01]  /*fef0*/  IMAD.MOV.U32 R13, RZ, RZ, 0x40000040 ;  /* 0x40000040ff0d7424 */ /* 0x000fe200078e00ff */
[----:B------:R-:W-:Y:S02]  /*ff00*/  WARPGROUP.DEPBAR.LE gsb0, 0x0 ;  /* 0x00008000000079c5 */ /* 0x000fe40000010000 */
[----:B------:R-:W-:-:S09]  /*ff10*/  WARPGROUP.ARRIVE ;  /* 0x00000000000079c5 */ /* 0x000fd20000000000 */
        /* <DEDUP_REMOVED lines=9> */
[----:B------:R-:W-:-:S02]  /*ffb0*/  WARPGROUP.DEPBAR.LE gsb0, 0x0 ;  /* 0x00008000000079c5 */ /* 0x000fc40000010000 */
[----:B------:R-:W-:-:S08]  /*ffc0*/  WARPGROUP.ARRIVE ;  /* 0x00000000000079c5 */ /* 0x000fd00000000000 */
        /* <DEDUP_REMOVED lines=9> */
[----:B01----:R-:W0:Y:S01]  /*10060*/  SHFL.BFLY PT, R0, R10, 0x2, 0x1f ;  /* 0x0c401f000a007f89 */ /* 0x003e2200000e0000 */
[----:B------:R-:W-:-:S02]  /*10070*/  WARPGROUP.DEPBAR.LE gsb0, 0x0 ;  /* 0x00008000000079c5 */ /* 0x000fc40000010000 */
[----:B------:R-:W-:-:S08]  /*10080*/  WARPGROUP.ARRIVE ;  /* 0x00000000000079c5 */ /* 0x000fd00000000000 */
        /* <DEDUP_REMOVED lines=52> */
[C---:B------:R-:W-:Y:S01]  /*103d0*/  IADD3 R14, R2.reuse, 0xc04, RZ ;  /* 0x00000c04020e7810 */ /* 0x040fe20007ffe0ff */
[----:B------:R-:W-:-:S02]  /*103e0*/  VIADD R2, R2, 0xc06 ;  /* 0x00000c0602027836 */ /* 0x000fc40000000000 */
[----:B------:R-:W-:Y:S01]  /*103f0*/  VIADD R8, R8, 0x580 ;  /* 0x0000058008087836 */ /* 0x000fe20000000000 */
[----:B------:R-:W-:Y:S02]  /*10400*/  WARPGROUP.DEPBAR.LE gsb0, 0x0 ;  /* 0x00008000000079c5 */ /* 0x000fe40000010000 */
[----:B------:R-:W-:-:S06]  /*10410*/  WARPGROUP.ARRIVE ;  /* 0x00000000000079c5 */ /* 0x000fcc0000000000 */
[----:B------:R-:W-:Y:S01]  /*10420*/  HGMMA.64x64x16.F32.BF16 R120, gdesc[UR4].tnspB, R120, gsb0 ;  /* 0x40e00000047879f0 */ /* 0x000fe20008001878 */
[----:B------:R-:W-:Y:S02]  /*10430*/  R2UR UR4, R14 ;  /* 0x000000000e0472ca */ /* 0x000fe400000e0000 */
[----:B------:R-:W-:Y:S02]  /*10440*/  R2UR UR5, R15 ;  /* 0x000000000f0572ca */ /* 0x000fe400000e0000 */
[----:B------:R-:W-:Y:S02]  /*10450*/  R2UR UR6, R12 ;  /* 0x000000000c0672ca */ /* 0x000fe400000e0000 */
[----:B------:R-:W-:Y:S01]  /*10460*/  R2UR UR7, R13 ;  /* 0x000000000d0772ca */ /* 0x000fe200000e0000 */
[----:B------:R-:W-:Y:S02]  /*10470*/  WARPGROUP.DEPBAR.LE gsb0, 0x0 ;  /* 0x00008000000079c5 */ /* 0x000fe40000010000 */
[----:B------:R-:W-:-:S10]  /*10480*/  WARPGROUP.ARRIVE ;  /* 0x00000000000079c5 */ /* 0x000fd40000000000 */
[----:B------:R-:W-:Y:S01]  /*10490*/  HGMMA.64x64x16.F32.BF16 R120, gdesc[UR4].tnspB, R120, gsb0 ;  /* 0x40e00000047879f0 */ /* 0x000fe20008001878 */
[----:B------:R-:W-:Y:S01]  /*104a0*/  R2UR UR4, R2 ;  /* 0x00000000020472ca */ /* 0x000fe200000e0000 */
[----:B0-----:R-:W-:Y:S01]  /*104b0*/  FADD.FTZ R2, R0, R10 ;  /* 0x0000000a00027221 */ /* 0x001fe20000010000 */
[----:B------:R-:W-:Y:S01]  /*104c0*/  R2UR UR5, R3 ;  /* 0x00000000030572ca */ /* 0x000fe200000e0000 */
[----:B------:R-:W0:Y:S01]  /*104d0*/  SHFL.BFLY PT, R0, R7, 0x1, 0x1f ;  /* 0x0c201f0007007f89 */ /* 0x000e2200000e0000 */
[----:B------:R-:W-:Y:S02]  /*104e0*/  R2UR UR6, R8 ;  /* 0x00000000080672ca */ /* 0x000fe400000e0000 */
[----:B------:R-:W-:Y:S01]  /*104f0*/  R2UR UR7, R9 ;  /* 0x00000000090772ca */ /* 0x000fe200000e0000 */
[----:B------:R-:W1:Y:S01]  /*10500*/  SHFL.BFLY PT, R3, R2, 0x1, 0x1f ;  /* 0x0c201f0002037f89 */ /* 0x000e6200000e0000 */
[----:B0-----:R-:W-:Y:S01]  /*10510*/  FADD.FTZ R10, R7, R0 ;  /* 0x00000000070a7221 */ /* 0x001fe20000010000 */
[----:B------:R-:W-:Y:S01]  /*10520*/  SEL R0, RZ, 0x1, P0 ;  /* 0x00000001ff007807 */ /* 0x000fe20000000000 */
[----:B-1----:R-:W-:-:S03]  /*10530*/  FADD.FTZ R13, R2, R3 ;  /* 0x00000003020d7221 */ /* 0x002fc60000010000 */
[----:B------:R-:W-:Y:S02]  /*10540*/  FSETP.NE.FTZ.AND P2, PT, R10, RZ, PT ;  /* 0x000000ff0a00720b */ /* 0x000fe40003f55000 */
[----:B--2---:R-:W-:Y:S02]  /*10550*/  LOP3.LUT R20, R20, R0, RZ, 0x3c, !PT ;  /* 0x0000000014147212 */ /* 0x004fe400078e3cff */
[----:B------:R-:W-:-:S09]  /*10560*/  FSETP.NE.FTZ.AND P3, PT, R13, RZ, PT ;  /* 0x000000ff0d00720b */ /* 0x000fd20003f75000 */
[----:B------:R-:W-:Y:S08]  /*10570*/  @P2 MUFU.LG2 R4, R10 ;  /* 0x0000000a00042308 */ /* 0x000ff00000000c00 */
[----:B------:R0:W-:Y:S01]  /*10580*/  @P2 MUFU.RCP R28, R10 ;  /* 0x0000000a001c2308 */ /* 0x0001e20000001000 */
[----:B------:R-:W-:Y:S02]  /*10590*/  WARPGROUP.DEPBAR.LE gsb0, 0x0 ;  /* 0x00008000000079c5 */ /* 0x000fe40000010000 */
[----:B0-----:R-:W2:Y:S01]  /*105a0*/  LDL.LU R10, [R1+0x80] ;  /* 0x00008000010a7983 */ /* 0x001ea20000300800 */
[----:B------:R-:W-:-:S04]  /*105b0*/  WARPGROUP.ARRIVE ;  /* 0x00000000000079c5 */ /* 0x000fc80000000000 */
[----:B------:R-:W0:Y:S02]  /*105c0*/  @P3 MUFU.LG2 R8, R13 ;  /* 0x0000000d00083308 */ /* 0x000e240000000c00 */
[----:B------:R-:W-:Y:S01]  /*105d0*/  HGMMA.64x64x16.F32.BF16 R120, gdesc[UR4].tnspB, R120, gsb0 ;  /* 0x40e00000047879f0 */ /* 0x000fe20008001878 */
[----:B------:R-:W-:Y:S01]  /*105e0*/  IMAD.MOV.U32 R2, RZ, RZ, RZ ;  /* 0x000000ffff027224 */ /* 0x000fe200078e00ff */
[----:B------:R1:W-:Y:S05]  /*105f0*/  STL [R1+0x28], R20 ;  /* 0x0000281401007387 */ /* 0x0003ea0000100800 */
[----:B------:R-:W3:Y:S01]  /*10600*/  @P3 MUFU.RCP R2, R13 ;  /* 0x0000000d00023308 */ /* 0x000ee20000001000 */
[----:B------:R-:W-:-:S02]  /*10610*/  @!P1 VIADD R9, R11, 0x30860 ;  /* 0x000308600b099836 */ /* 0x000fc40000000000 */
[C---:B------:R-:W-:Y:S01]  /*10620*/  @P3 FMUL.FTZ R11, R6.reuse, 0.69314718246459960938 ;  /* 0x3f317218060b3820 */ /* 0x040fe20000410000 */
[----:B------:R-:W-:Y:S01]  /*10630*/  @P2 FMUL.FTZ R0, R6, 0.69314718246459960938 ;  /* 0x3f31721806002820 */ /* 0x000fe20000410000 */
[----:B0-----:R-:W-:Y:S01]  /*10640*/  @P3 FMUL.FTZ R8, R8, 0.69314718246459960938 ;  /* 0x3f31721808083820 */ /* 0x001fe20000410000 */
[----:B------:R-:W-:Y:S01]  /*10650*/  @!P1 PRMT R9, RZ, 0x654, R9 ;  /* 0x00000654ff099816 */ /* 0x000fe20000000009 */
[----:B------:R-:W-:Y:S01]  /*10660*/  @P2 FMUL.FTZ R7, R4, 0.69314718246459960938 ;  /* 0x3f31721804072820 */ /* 0x000fe20000410000 */
[----:B------:R-:W-:Y:S02]  /*10670*/  IMAD.MOV.U32 R21, RZ, RZ, -0x800000 ;  /* 0xff800000ff157424 */ /* 0x000fe400078e00ff */
[----:B------:R-:W-:Y:S01]  /*10680*/  @P3 FFMA.FTZ R21, R11, R37, R8 ;  /* 0x000000250b153223 */ /* 0x000fe20000010008 */
[----:B------:R-:W-:Y:S02]  /*10690*/  IMAD.MOV.U32 R3, RZ, RZ, -0x800000 ;  /* 0xff800000ff037424 */ /* 0x000fe400078e00ff */
[----:B------:R-:W-:Y:S01]  /*106a0*/  @P2 FFMA.FTZ R3, R0, R5, R7 ;  /* 0x0000000500032223 */ /* 0x000fe20000010007 */
[----:B------:R-:W-:Y:S01]  /*106b0*/  SEL R22, R22, RZ, P0 ;  /* 0x000000ff16167207 */ /* 0x000fe20000000000 */
[----:B------:R-:W-:-:S02]  /*106c0*/  WARPGROUP.DEPBAR.LE gsb0, 0x0 ;  /* 0x00008000000079c5 */ /* 0x000fc40000010000 */
        /* <DEDUP_REMOVED lines=17> */
[----:B------:R-:W-:Y:S01]  /*107e0*/  PLOP3.LUT P1, PT, PT, PT, PT, 0x8, 0x0 ;  /* 0x000000000000781c */ /* 0x000fe20003f2e170 */
        /* <DEDUP_REMOVED lines=16> */
[----:B--2---:R-:W-:-:S05]  /*108f0*/  VIADD R10, R10, 0x1 ;  /* 0x000000010a0a7836 */ /* 0x004fca0000000000 */
[----:B------:R1:W-:Y:S02]  /*10900*/  STL [R1+0x80], R10 ;  /* 0x0000800a01007387 */ /* 0x0003e40000100800 */
.L_x_371:
[----:B------:R-:W2:Y:S01]  /*10910*/  LDL R63, [R1+0x78] ;  /* 0x00007800013f7983 */ /* 0x000ea20000100800 */
[----:B------:R-:W-:Y:S05]  /*10920*/  WARPSYNC.ALL ;  /* 0x0000000000007948 */ /* 0x000fea0003800000 */
[----:B------:R-:W0:Y:S01]  /*10930*/  S2R R5, SR_TID.X ;  /* 0x0000000000057919 */ /* 0x000e220000002100 */
[----:B------:R-:W3:Y:S01]  /*10940*/  S2UR UR5, SR_CgaCtaId ;  /* 0x00000000000579c3 */ /* 0x000ee20000008800 */
[----:B------:R-:W-:Y:S01]  /*10950*/  UMOV UR4, 0x400 ;  /* 0x0000040000047882 */ /* 0x000fe20000000000 */
[----:B------:R-:W-:Y:S01]  /*10960*/  BSSY B0, `(.L_x_426) ;  /* 0x0000194000007945 */ /* 0x000fe20003800000 */
[----:B---3--:R-:W-:-:S06]  /*10970*/  ULEA UR4, UR5, UR4, 0x18 ;  /* 0x0000000405047291 */ /* 0x008fcc000f8ec03f */
[----:B------:R-:W-:Y:S01]  /*10980*/  IMAD.U32 R2, RZ, RZ, UR4 ;  /* 0x00000004ff027e24 */ /* 0x000fe2000f8e00ff */
[----:B------:R-:W-:Y:S01]  /*10990*/  BAR.SYNC.DEFER_BLOCKING 0x5, 0x1a0 ;  /* 0x0146800000007b1d */ /* 0x000fe20000010000 */
[----:B0-----:R-:W-:-:S04]  /*109a0*/  IADD3 R64, R5, -0x80, RZ ;  /* 0xffffff8005407810 */ /* 0x001fc80007ffe0ff */
[----:B------:R-:W-:-:S04]  /*109b0*/  SHF.R.S32.HI R4, RZ, 0x1f, R64 ;  /* 0x0000001fff047819 */ /* 0x000fc80000011440 */
[----:B-1----:R-:W-:-:S04]  /*109c0*/  LEA.HI R20, R4, R64, RZ, 0x3 ;  /* 0x0000004004147211 */ /* 0x002fc800078f18ff */
[----:B------:R-:W-:Y:S02]  /*109d0*/  LOP3.LUT R0, R20, 0x1ffffff8, RZ, 0xc0, !PT ;  /* 0x1ffffff814007812 */ /* 0x000fe400078ec0ff */
[----:B------:R-:W-:-:S03]  /*109e0*/  SHF.R.S32.HI R20, RZ, 0x3, R20 ;  /* 0x00000003ff147819 */ /* 0x000fc60000011414 */
[----:B------:R-:W-:-:S04]  /*109f0*/  IMAD.IADD R0, R64, 0x1, -R0 ;  /* 0x0000000140007824 */ /* 0x000fc800078e0a00 */
[----:B------:R-:W-:Y:S01]  /*10a00*/  IMAD.SHL.U32 R0, R0, 0x8, RZ ;  /* 0x0000000800007824 */ /* 0x000fe200078e00ff */
[----:B------:R0:W1:Y:S01]  /*10a10*/  LDS.128 R32, [R2+0x308d0] ;  /* 0x0308d00002207984 */ /* 0x0000620000000c00 */
[----:B------:R-:W-:Y:S06]  /*10a20*/  BAR.ARV 0x4, 0x1a0 ;  /* 0x0106800000007b1d */ /* 0x000fec0000002000 */
[----:B--2---:R-:W-:Y:S01]  /*10a30*/  SHF.R.S32.HI R26, RZ, 0x1f, R63 ;  /* 0x0000001fff1a7819 */ /* 0x004fe2000001143f */
[----:B------:R-:W-:-:S03]  /*10a40*/  IMAD.SHL.U32 R62, R63, 0x4, RZ ;  /* 0x000000043f3e7824 */ /* 0x000fc600078e00ff */
[----:B------:R-:W-:Y:S01]  /*10a50*/  SHF.L.U64.HI R60, R63, 0x2, R26 ;  /* 0x000000023f3c7819 */ /* 0x000fe2000001021a */
[----:B01----:R-:W-:Y:S06]  /*10a60*/  @P1 BRA `(.L_x_427) ;  /* 0x0000000c00d41947 */ /* 0x003fec0003800000 */
[----:B------:R-:W-:Y:S01]  /*10a70*/  VIADD R6, R5, 0xffffff80 ;  /* 0xffffff8005067836 */ /* 0x000fe20000000000 */
[----:B------:R-:W-:Y:S01]  /*10a80*/  LEA.HI R4, R4, R64, RZ, 0x4 ;  /* 0x0000004004047211 */ /* 0x000fe200078f20ff */
[----:B------:R-:W0:Y:S03]  /*10a90*/  S2R R5, SR_SWINHI ;  /* 0x0000000000057919 */ /* 0x000e260000002f00 */
[----:B------:R-:W-:Y:S01]  /*10aa0*/  SHF.R.S32.HI R8, RZ, 0x1f, R6 ;  /* 0x0000001fff087819 */ /* 0x000fe20000011406 */
[----:B------:R-:W2:Y:S01]  /*10ab0*/  LDL R65, [R1+0x7c] ;  /* 0x00007c0001417983 */ /* 0x000ea20000100800 */
[----:B------:R-:W-:Y:S02]  /*10ac0*/  SHF.R.S32.HI R7, RZ, 0x4, R4 ;  /* 0x00000004ff077819 */ /* 0x000fe40000011404 */
[----:B------:R-:W-:Y:S02]  /*10ad0*/  LEA.HI R8, R8, R6, RZ, 0x5 ;  /* 0x0000000608087211 */ /* 0x000fe400078f28ff */
[----:B------:R-:W-:-:S02]  /*10ae0*/  LEA.HI R6, R4, R7, RZ, 0x1 ;  /* 0x0000000704067211 */ /* 0x000fc400078f08ff */
[----:B------:R-:W-:Y:S02]  /*10af0*/  SHF.R.S32.HI R8, RZ, 0x5, R8 ;  /* 0x00000005ff087819 */ /* 0x000fe40000011408 */
[----:B------:R-:W-:Y:S02]  /*10b00*/  LOP3.LUT R4, R4, 0xfffffff0, RZ, 0xc0, !PT ;  /* 0xfffffff004047812 */ /* 0x000fe400078ec0ff */
[----:B------:R-:W-:Y:S01]  /*10b10*/  LOP3.LUT R6, R6, 0x1ffffffe, RZ, 0xc0, !PT ;  /* 0x1ffffffe06067812 */ /* 0x000fe200078ec0ff */
[----:B------:R-:W-:Y:S02]  /*10b20*/  IMAD.SHL.U32 R9, R8, 0x400, RZ ;  /* 0x0000040008097824 */ /* 0x000fe400078e00ff */
[----:B------:R-:W-:Y:S02]  /*10b30*/  IMAD.IADD R4, R64, 0x1, -R4 ;  /* 0x0000000140047824 */ /* 0x000fe400078e0a04 */
[----:B------:R-:W-:-:S03]  /*10b40*/  IMAD.IADD R6, R7, 0x1, -R6 ;  /* 0x0000000107067824 */ /* 0x000fc600078e0a06 */
[----:B------:R-:W-:Y:S01]  /*10b50*/  LEA R9, R4, R9, 0x6 ;  /* 0x0000000904097211 */ /* 0x000fe200078e30ff */
[----:B------:R-:W-:Y:S01]  /*10b60*/  IMAD.SHL.U32 R6, R6, 0x8, RZ ;  /* 0x0000000806067824 */ /* 0x000fe200078e00ff */
[----:B------:R-:W-:Y:S05]  /*10b70*/  WARPSYNC.ALL ;  /* 0x0000000000007948 */ /* 0x000fea0003800000 */
[----:B------:R-:W-:Y:S01]  /*10b80*/  IMAD.IADD R9, R6, 0x1, R9 ;  /* 0x0000000106097824 */ /* 0x000fe200078e0209 */
[----:B------:R-:W-:Y:S01]  /*10b90*/  F2FP.BF16.F32.PACK_AB R12, R12, R55 ;  /* 0x000000370c0c723e */ /* 0x000fe200000010ff */
[----:B------:R-:W-:Y:S01]  /*10ba0*/  ULDC.64 UR4, c[0x0][0xbd8] ;  /* 0x0002f60000047ab9 */ /* 0x000fe20000000a00 */
[----:B-----5:R-:W-:-:S02]  /*10bb0*/  MOV R24, R2 ;  /* 0x0000000200187202 */ /* 0x020fc40000000f00 */
[----:B0-----:R-:W-:-:S03]  /*10bc0*/  MOV R25, R5 ;  /* 0x0000000500197202 */ /* 0x001fc60000000f00 */
[----:B------:R-:W-:Y:S01]  /*10bd0*/  IMAD.WIDE R10, R9, 0x2, R24 ;  /* 0x00000002090a7825 */ /* 0x000fe200078e0218 */
[----:B------:R-:W-:Y:S02]  /*10be0*/  BAR.SYNC.DEFER_BLOCKING 0x1, 0x180 ;  /* 0x0046000000007b1d */ /* 0x000fe40000010000 */
[C---:B------:R-:W-:Y:S02]  /*10bf0*/  IADD3 R57, P2, R10.reuse, 0x20, RZ ;  /* 0x000000200a397810 */ /* 0x040fe40007f5e0ff */
[C---:B------:R-:W-:Y:S02]  /*10c00*/  LOP3.LUT R9, R10.reuse, 0x380, RZ, 0xc0, !PT ;  /* 0x000003800a097812 */ /* 0x040fe400078ec0ff */
[C---:B------:R-:W-:Y:S02]  /*10c10*/  IADD3 R61, P0, R10.reuse, 0x60, RZ ;  /* 0x000000600a3d7810 */ /* 0x040fe40007f1e0ff */
[----:B------:R-:W-:Y:S02]  /*10c20*/  IADD3 R59, P1, R10, 0x40, RZ ;  /* 0x000000400a3b7810 */ /* 0x000fe40007f3e0ff */
[----:B------:R-:W-:-:S02]  /*10c30*/  LOP3.LUT R4, R57, 0x380, RZ, 0xc0, !PT ;  /* 0x0000038039047812 */ /* 0x000fc400078ec0ff */
[----:B------:R-:W-:Y:S02]  /*10c40*/  SHF.R.U64 R9, R9, 0x3, RZ ;  /* 0x0000000309097819 */ /* 0x000fe400000012ff */
[----:B------:R-:W-:Y:S02]  /*10c50*/  LOP3.LUT R6, R59, 0x380, RZ, 0xc0, !PT ;  /* 0x000003803b067812 */ /* 0x000fe400078ec0ff */
[----:B------:R-:W-:Y:S02]  /*10c60*/  LOP3.LUT R32, R61, 0x380, RZ, 0xc0, !PT ;  /* 0x000003803d207812 */ /* 0x000fe400078ec0ff */
[----:B------:R-:W-:Y:S02]  /*10c70*/  SHF.R.U64 R4, R4, 0x3, RZ ;  /* 0x0000000304047819 */ /* 0x000fe400000012ff */
[----:B------:R-:W-:Y:S02]  /*10c80*/  LOP3.LUT R10, R9, R10, RZ, 0x3c, !PT ;  /* 0x0000000a090a7212 */ /* 0x000fe400078e3cff */
[----:B------:R-:W-:-:S02]  /*10c90*/  SHF.R.U64 R6, R6, 0x3, RZ ;  /* 0x0000000306067819 */ /* 0x000fc400000012ff */
[----:B------:R-:W-:Y:S01]  /*10ca0*/  SHF.R.U64 R32, R32, 0x3, RZ ;  /* 0x0000000320207819 */ /* 0x000fe200000012ff */
[--C-:B------:R-:W-:Y:S01]  /*10cb0*/  IMAD.X R5, RZ, RZ, R11.reuse, P0 ;  /* 0x000000ffff057224 */ /* 0x100fe200000e060b */
[----:B------:R-:W-:Y:S01]  /*10cc0*/  LOP3.LUT R8, R4, R57, RZ, 0x3c, !PT ;  /* 0x0000003904087212 */ /* 0x000fe200078e3cff */
[--C-:B------:R-:W-:Y:S01]  /*10cd0*/  IMAD.X R7, RZ, RZ, R11.reuse, P1 ;  /* 0x000000ffff077224 */ /* 0x100fe200008e060b */
[----:B------:R-:W-:Y:S01]  /*10ce0*/  LOP3.LUT R6, R6, R59, RZ, 0x3c, !PT ;  /* 0x0000003b06067212 */ /* 0x000fe200078e3cff */
[----:B------:R-:W-:Y:S01]  /*10cf0*/  IMAD.X R9, RZ, RZ, R11, P2 ;  /* 0x000000ffff097224 */ /* 0x000fe200010e060b */
[----:B------:R-:W-:Y:S02]  /*10d00*/  LOP3.LUT R4, R32, R61, RZ, 0x3c, !PT ;  /* 0x0000003d20047212 */ /* 0x000fe400078e3cff */
[----:B------:R-:W-:Y:S02]  /*10d10*/  MOV R10, R10 ;  /* 0x0000000a000a7202 */ /* 0x000fe40000000f00 */
[----:B------:R-:W-:-:S02]  /*10d20*/  F2FP.BF16.F32.PACK_AB R13, R13, R58 ;  /* 0x0000003a0d0d723e */ /* 0x000fc400000010ff */
[----:B------:R-:W-:Y:S02]  /*10d30*/  F2FP.BF16.F32.PACK_AB R14, R14, R53 ;  /* 0x000000350e0e723e */ /* 0x000fe400000010ff */
[----:B------:R-:W-:Y:S02]  /*10d40*/  F2FP.BF16.F32.PACK_AB R15, R15, R56 ;  /* 0x000000380f0f723e */ /* 0x000fe400000010ff */
[----:B------:R-:W-:Y:S02]  /*10d50*/  MOV R55, R6 ;  /* 0x0000000600377202 */ /* 0x000fe40000000f00 */
[----:B------:R-:W-:Y:S01]  /*10d60*/  MOV R53, R4 ;  /* 0x0000000400357202 */ /* 0x000fe20000000f00 */
[----:B------:R0:W-:Y:S01]  /*10d70*/  STSM.16.M88.4 [R10], R12 ;  /* 0x0000000c0a007844 */ /* 0x0001e20000000200 */
[----:B------:R-:W-:Y:S02]  /*10d80*/  MOV R32, R8 ;  /* 0x0000000800207202 */ /* 0x000fe40000000f00 */
[----:B------:R-:W-:-:S02]  /*10d90*/  F2FP.BF16.F32.PACK_AB R4, R38, R37 ;  /* 0x000000252604723e */ /* 0x000fc400000010ff */
[----:B------:R-:W-:Y:S02]  /*10da0*/  F2FP.BF16.F32.PACK_AB R5, R51, R54 ;  /* 0x000000363305723e */ /* 0x000fe400000010ff */
[----:B------:R-:W-:Y:S02]  /*10db0*/  F2FP.BF16.F32.PACK_AB R6, R41, R36 ;  /* 0x000000242906723e */ /* 0x000fe400000010ff */
[----:B------:R-:W-:Y:S02]  /*10dc0*/  F2FP.BF16.F32.PACK_AB R7, R49, R52 ;  /* 0x000000343107723e */ /* 0x000fe400000010ff */
[----:B------:R-:W-:Y:S02]  /*10dd0*/  F2FP.BF16.F32.PACK_AB R8, R42, R31 ;  /* 0x0000001f2a08723e */ /* 0x000fe400000010ff */
[----:B------:R-:W-:Y:S02]  /*10de0*/  F2FP.BF16.F32.PACK_AB R9, R47, R50 ;  /* 0x000000322f09723e */ /* 0x000fe400000010ff */
[----:B------:R-:W-:-:S02]  /*10df0*/  F2FP.BF16.F32.PACK_AB R11, R45, R48 ;  /* 0x000000302d0b723e */ /* 0x000fc400000010ff */
[----:B0-----:R-:W-:Y:S02]  /*10e00*/  F2FP.BF16.F32.PACK_AB R10, R39, R30 ;  /* 0x0000001e270a723e */ /* 0x001fe400000010ff */
[----:B------:R-:W-:Y:S02]  /*10e10*/  F2FP.BF16.F32.PACK_AB R12, R40, R29 ;  /* 0x0000001d280c723e */ /* 0x000fe400000010ff */
[----:B------:R-:W-:Y:S02]  /*10e20*/  F2FP.BF16.F32.PACK_AB R13, R43, R46 ;  /* 0x0000002e2b0d723e */ /* 0x000fe400000010ff */
[----:B------:R-:W-:Y:S02]  /*10e30*/  F2FP.BF16.F32.PACK_AB R14, R28, R27 ;  /* 0x0000001b1c0e723e */ /* 0x000fe400000010ff */
[----:B------:R-:W-:Y:S02]  /*10e40*/  F2FP.BF16.F32.PACK_AB R15, R151, R44 ;  /* 0x0000002c970f723e */ /* 0x000fe400000010ff */
[----:B------:R-:W-:-:S02]  /*10e50*/  ISETP.NE.U32.AND P0, PT, RZ, UR4, PT ;  /* 0x00000004ff007c0c */ /* 0x000fc4000bf05070 */
[----:B------:R-:W-:Y:S01]  /*10e60*/  IADD3 R30, P1, R62, UR4, RZ ;  /* 0x000000043e1e7c10 */ /* 0x000fe2000ff3e0ff */
[----:B------:R0:W-:Y:S01]  /*10e70*/  STSM.16.M88.4 [R32], R4 ;  /* 0x0000000420007844 */ /* 0x0001e20000000200 */
[----:B------:R-:W-:Y:S02]  /*10e80*/  ISETP.NE.AND.EX P0, PT, RZ, UR5, PT, P0 ;  /* 0x00000005ff007c0c */ /* 0x000fe4000bf05300 */
[----:B------:R-:W-:Y:S01]  /*10e90*/  IADD3.X R31, R60, UR5, RZ, P1, !PT ;  /* 0x000000053c1f7c10 */ /* 0x000fe20008ffe4ff */
[----:B------:R1:W-:Y:S01]  /*10ea0*/  STSM.16.M88.4 [R55], R8 ;  /* 0x0000000837007844 */ /* 0x0003e20000000200 */
[----:B------:R-:W-:-:S03]  /*10eb0*/  ULDC.64 UR4, c[0x0][0xbe0] ;  /* 0x0002f80000047ab9 */ /* 0x000fc60000000a00 */
[----:B------:R1:W-:Y:S01]  /*10ec0*/  STSM.16.M88.4 [R53], R12 ;  /* 0x0000000c35007844 */ /* 0x0003e20000000200 */
[----:B------:R-:W-:Y:S01]  /*10ed0*/  BAR.SYNC.DEFER_BLOCKING 0x1, 0x180 ;  /* 0x0046000000007b1d */ /* 0x000fe20000010000 */
[----:B------:R-:W-:-:S04]  /*10ee0*/  ISETP.NE.U32.AND P1, PT, RZ, UR4, PT ;  /* 0x00000004ff007c0c */ /* 0x000fc8000bf25070 */
[----:B------:R-:W-:Y:S01]  /*10ef0*/  ISETP.NE.AND.EX P1, PT, RZ, UR5, PT, P1 ;  /* 0x00000005ff007c0c */ /* 0x000fe2000bf25310 */
[----:B------:R-:W-:-:S12]  /*10f00*/  IMAD.MOV.U32 R37, RZ, RZ, RZ ;  /* 0x000000ffff257224 */ /* 0x000fd800078e00ff */
[----:B------:R-:W-:Y:S01]  /*10f10*/  @P1 IADD3 R28, P2, R62, UR4, RZ ;  /* 0x000000043e1c1c10 */ /* 0x000fe2000ff5e0ff */
[----:B------:R-:W-:Y:S02]  /*10f20*/  ULDC UR4, c[0x0][0xa88] ;  /* 0x0002a20000047ab9 */ /* 0x000fe40000000800 */
[----:B0-----:R-:W-:Y:S01]  /*10f30*/  IMAD.U32 R32, RZ, RZ, UR4 ;  /* 0x00000004ff207e24 */ /* 0x001fe2000f8e00ff */
[----:B------:R-:W-:Y:S01]  /*10f40*/  @P1 IADD3.X R29, R60, UR5, RZ, P2, !PT ;  /* 0x000000053c1d1c10 */ /* 0x000fe200097fe4ff */
[----:B------:R-:W3:Y:S04]  /*10f50*/  @P0 LDG.E R37, desc[UR56][R30.64] ;  /* 0x000000381e250981 */ /* 0x000ee8000c1e1900 */
[----:B------:R1:W5:Y:S01]  /*10f60*/  @P1 LDG.E R32, desc[UR56][R28.64] ;  /* 0x000000381c201981 */ /* 0x000362000c1e1900 */
[----:B--2---:R-:W-:-:S02]  /*10f70*/  SHF.R.S32.HI R38, RZ, 0x1f, R65 ;  /* 0x0000001fff267819 */ /* 0x004fc40000011441 */
[----:B---3--:R-:W-:Y:S01]  /*10f80*/  SHF.R.S32.HI R36, RZ, 0x1f, R37 ;  /* 0x0000001fff247819 */ /* 0x008fe20000011425 */
[----:B-1----:R-:W-:Y:S06]  /*10f90*/  @P1 BRA `(.L_x_428) ;  /* 0x0000000000101947 */ /* 0x002fec0003800000 */
[----:B------:R-:W-:Y:S05]  /*10fa0*/  @!P0 BRA `(.L_x_428) ;  /* 0x00000000000c8947 */ /* 0x000fea0003800000 */
[----:B------:R-:W2:Y:S04]  /*10fb0*/  LDG.E R5, desc[UR56][R30.64] ;  /* 0x000000381e057981 */ /* 0x000ea8000c1e1900 */
[----:B-----5:R-:W2:Y:S02]  /*10fc0*/  LDG.E R32, desc[UR56][R30.64+0x4] ;  /* 0x000004381e207981 */ /* 0x020ea4000c1e1900 */
[----:B--2---:R-:W-:-:S07]  /*10fd0*/  IADD3 R32, -R5, R32, RZ ;  /* 0x0000002005207210 */ /* 0x004fce0007ffe1ff */
.L_x_428:
[----:B------:R-:W2:Y:S01]  /*10fe0*/  LDL R9, [R1+0x8c] ;  /* 0x00008c0001097983 */ /* 0x000ea20000100800 */
[----:B------:R-:W-:-:S03]  /*10ff0*/  ULDC.64 UR4, c[0x0][0xb70] ;  /* 0x0002dc0000047ab9 */ /* 0x000fc60000000a00 */
[----:B------:R-:W2:Y:S01]  /*11000*/  LDL.LU R41, [R1+0x84] ;  /* 0x0000840001297983 */ /* 0x000ea20000300800 */
[----:B------:R-:W-:Y:S01]  /*11010*/  IMAD R6, R38, UR4, RZ ;  /* 0x0000000426067c24 */ /* 0x000fe2000f8e02ff */
[----:B------:R-:W-:Y:S01]  /*11020*/  SEL R40, R26, RZ, !P0 ;  /* 0x000000ff1a287207 */ /* 0x000fe20004000000 */
[----:B------:R-:W-:Y:S01]  /*11030*/  IMAD.MOV.U32 R4, RZ, RZ, R37 ;  /* 0x000000ffff047224 */ /* 0x000fe200078e0025 */
[----:B------:R-:W0:Y:S01]  /*11040*/  S2R R8, SR_TID.X ;  /* 0x0000000000087919 */ /* 0x000e220000002100 */
[----:B------:R-:W-:Y:S01]  /*11050*/  IMAD.MOV.U32 R5, RZ, RZ, R36 ;  /* 0x000000ffff057224 */ /* 0x000fe200078e0024 */
[----:B------:R-:W-:Y:S01]  /*11060*/  SEL R39, R63, RZ, !P0 ;  /* 0x000000ff3f277207 */ /* 0x000fe20004000000 */
[C---:B------:R-:W-:Y:S02]  /*11070*/  IMAD R7, R65.reuse, UR5, R6 ;  /* 0x0000000541077c24 */ /* 0x040fe4000f8e0206 */
[----:B------:R-:W-:Y:S01]  /*11080*/  IMAD.WIDE.U32 R4, R65, UR4, R4 ;  /* 0x0000000441047c25 */ /* 0x000fe2000f8e0004 */
[----:B------:R-:W-:-:S03]  /*11090*/  ULDC.64 UR4, c[0x0][0xb78] ;  /* 0x0002de0000047ab9 */ /* 0x000fc60000000a00 */
[----:B------:R-:W-:Y:S02]  /*110a0*/  IMAD.IADD R5, R5, 0x1, R7 ;  /* 0x0000000105057824 */ /* 0x000fe400078e0207 */
[----:B------:R-:W-:Y:S02]  /*110b0*/  IMAD R6, R40, UR4, RZ ;  /* 0x0000000428067c24 */ /* 0x000fe4000f8e02ff */
[----:B------:R-:W-:-:S04]  /*110c0*/  IMAD.WIDE.U32 R4, R39, UR4, R4 ;  /* 0x0000000427047c25 */ /* 0x000fc8000f8e0004 */
[----:B------:R-:W-:Y:S01]  /*110d0*/  IMAD R6, R39, UR5, R6 ;  /* 0x0000000527067c24 */ /* 0x000fe2000f8e0206 */
[----:B------:R-:W-:Y:S01]  /*110e0*/  ULDC.64 UR4, c[0x0][0xb40] ;  /* 0x0002d00000047ab9 */ /* 0x000fe20000000a00 */
[----:B------:R-:W-:-:S04]  /*110f0*/  IMAD R7, R20, 0x40, R0 ;  /* 0x0000004014077824 */ /* 0x000fc800078e0200 */
[----:B------:R-:W-:-:S03]  /*11100*/  IMAD.WIDE R24, R7, 0x2, R24 ;  /* 0x0000000207187825 */ /* 0x000fc600078e0218 */
[----:B------:R-:W-:-:S05]  /*11110*/  IADD3 R7, P4, R24, 0x4800, RZ ;  /* 0x0000480018077810 */ /* 0x000fca0007f9e0ff */
[----:B------:R-:W-:Y:S01]  /*11120*/  IMAD.X R27, RZ, RZ, R25, P4 ;  /* 0x000000ffff1b7224 */ /* 0x000fe200020e0619 */
[--C-:B------:R-:W-:Y:S01]  /*11130*/  SHF.R.S32.HI R29, RZ, 0x1f, R0.reuse ;  /* 0x0000001fff1d7819 */ /* 0x100fe20000011400 */
[----:B------:R-:W-:Y:S01]  /*11140*/  IMAD.MOV.U32 R28, RZ, RZ, R0 ;  /* 0x000000ffff1c7224 */ /* 0x000fe200078e0000 */
[----:B------:R-:W-:Y:S01]  /*11150*/  BSSY B1, `(.L_x_429) ;  /* 0x0000057000017945 */ /* 0x000fe20003800000 */
[----:B--2---:R-:W-:Y:S02]  /*11160*/  IMAD R11, R41, 0xc0, R9 ;  /* 0x000000c0290b7824 */ /* 0x004fe400078e0209 */
[----:B0-----:R-:W-:-:S03]  /*11170*/  VIADD R9, R8, 0xffffff80 ;  /* 0xffffff8008097836 */ /* 0x001fc60000000000 */
[----:B------:R-:W-:Y:S02]  /*11180*/  IADD3 R4, P1, R11, R4, RZ ;  /* 0x000000040b047210 */ /* 0x000fe40007f3e0ff */
[----:B------:R-:W-:Y:S02]  /*11190*/  SHF.R.S32.HI R8, RZ, 0x1f, R9 ;  /* 0x0000001fff087819 */ /* 0x000fe40000011409 */
[----:B------:R-:W-:Y:S02]  /*111a0*/  LEA R30, P2, R4, UR4, 0x2 ;  /* 0x00000004041e7c11 */ /* 0x000fe4000f8410ff */
[----:B------:R-:W-:-:S04]  /*111b0*/  LEA.HI R8, R8, R9, RZ, 0x7 ;  /* 0x0000000908087211 */ /* 0x000fc800078f38ff */
[----:B------:R-:W-:-:S05]  /*111c0*/  LOP3.LUT R8, R8, 0xffffff80, RZ, 0xc0, !PT ;  /* 0xffffff8008087812 */ /* 0x000fca00078ec0ff */
[----:B------:R-:W-:Y:S01]  /*111d0*/  IMAD.IADD R8, R9, 0x1, -R8 ;  /* 0x0000000109087824 */ /* 0x000fe200078e0a08 */
[----:B------:R-:W-:-:S04]  /*111e0*/  SHF.R.S32.HI R9, RZ, 0x1f, R11 ;  /* 0x0000001fff097819 */ /* 0x000fc8000001140b */
[----:B------:R-:W-:Y:S02]  /*111f0*/  LOP3.LUT P0, RZ, R8, 0x3, RZ, 0xc0, !PT ;  /* 0x0000000308ff7812 */ /* 0x000fe4000780c0ff */
[----:B------:R-:W-:Y:S01]  /*11200*/  IADD3.X R9, R9, R5, R6, P1, !PT ;  /* 0x0000000509097210 */ /* 0x000fe20000ffe406 */
[C---:B------:R-:W-:Y:S01]  /*11210*/  VIADD R5, R11.reuse, 0x8 ;  /* 0x000000080b057836 */ /* 0x040fe20000000000 */
[----:B-----5:R-:W-:Y:S02]  /*11220*/  ISETP.GE.OR P1, PT, R11, R32, P0 ;  /* 0x000000200b00720c */ /* 0x020fe40000726670 */
[----:B------:R-:W-:Y:S01]  /*11230*/  LEA.HI.X R31, R4, UR5, R9, 0x2, P2 ;  /* 0x00000005041f7c11 */ /* 0x000fe200090f1409 */
[----:B------:R-:W-:Y:S01]  /*11240*/  ULDC.64 UR4, c[0x0][0xaa0] ;  /* 0x0002a80000047ab9 */ /* 0x000fe20000000a00 */
[C---:B------:R-:W-:Y:S02]  /*11250*/  IADD3 R15, P2, R24.reuse, 0x1800, RZ ;  /* 0x00001800180f7810 */ /* 0x040fe40007f5e0ff */
[----:B------:R-:W-:-:S02]  /*11260*/  IADD3 R11, P3, R24, 0x3000, RZ ;  /* 0x00003000180b7810 */ /* 0x000fc40007f7e0ff */
[----:B------:R-:W-:Y:S02]  /*11270*/  ISETP.GE.OR P0, PT, R5, R32, P0 ;  /* 0x000000200500720c */ /* 0x000fe40000706670 */
[----:B------:R-:W-:Y:S01]  /*11280*/  LOP3.LUT R5, R24, 0x380, RZ, 0xc0, !PT ;  /* 0x0000038018057812 */ /* 0x000fe200078ec0ff */
[----:B------:R-:W-:Y:S01]  /*11290*/  IMAD.X R13, RZ, RZ, R25, P3 ;  /* 0x000000ffff0d7224 */ /* 0x000fe200018e0619 */
[----:B------:R-:W-:Y:S01]  /*112a0*/  LOP3.LUT R8, R15, 0x380, RZ, 0xc0, !PT ;  /* 0x000003800f087812 */ /* 0x000fe200078ec0ff */
[----:B------:R-:W-:Y:S01]  /*112b0*/  @!P1 STG.E desc[UR56][R30.64], R3 ;  /* 0x000000031e009986 */ /* 0x000fe2000c101938 */
[----:B------:R-:W-:Y:S02]  /*112c0*/  LOP3.LUT R10, R11, 0x380, RZ, 0xc0, !PT ;  /* 0x000003800b0a7812 */ /* 0x000fe400078ec0ff */
[----:B------:R-:W-:Y:S02]  /*112d0*/  LOP3.LUT R6, R7, 0x380, RZ, 0xc0, !PT ;  /* 0x0000038007067812 */ /* 0x000fe400078ec0ff */
[----:B------:R-:W-:-:S02]  /*112e0*/  SHF.R.U64 R5, R5, 0x3, RZ ;  /* 0x0000000305057819 */ /* 0x000fc400000012ff */
[----:B------:R-:W-:Y:S01]  /*112f0*/  SHF.R.U64 R8, R8, 0x3, RZ ;  /* 0x0000000308087819 */ /* 0x000fe200000012ff */
[----:B------:R0:W-:Y:S01]  /*11300*/  @!P0 STG.E desc[UR56][R30.64+0x20], R21 ;  /* 0x000020151e008986 */ /* 0x0001e2000c101938 */
[----:B------:R-:W-:Y:S02]  /*11310*/  SHF.R.U64 R10, R10, 0x3, RZ ;  /* 0x000000030a0a7819 */ /* 0x000fe400000012ff */
[----:B------:R-:W-:Y:S02]  /*11320*/  SHF.R.U64 R6, R6, 0x3, RZ ;  /* 0x0000000306067819 */ /* 0x000fe400000012ff */
[----:B------:R-:W-:Y:S01]  /*11330*/  LOP3.LUT R4, R5, R24, RZ, 0x3c, !PT ;  /* 0x0000001805047212 */ /* 0x000fe200078e3cff */
[----:B------:R-:W-:Y:S01]  /*11340*/  IMAD.MOV.U32 R5, RZ, RZ, R25 ;  /* 0x000000ffff057224 */ /* 0x000fe200078e0019 */
[----:B------:R-:W-:Y:S02]  /*11350*/  IADD3.X R9, RZ, R25, RZ, P2, !PT ;  /* 0x00000019ff097210 */ /* 0x000fe400017fe4ff */
[----:B------:R-:W-:-:S02]  /*11360*/  LOP3.LUT R8, R8, R15, RZ, 0x3c, !PT ;  /* 0x0000000f08087212 */ /* 0x000fc400078e3cff */
[----:B------:R-:W-:Y:S02]  /*11370*/  LOP3.LUT R12, R10, R11, RZ, 0x3c, !PT ;  /* 0x0000000b0a0c7212 */ /* 0x000fe400078e3cff */
[----:B------:R-:W-:Y:S02]  /*11380*/  LOP3.LUT R26, R6, R7, RZ, 0x3c, !PT ;  /* 0x00000007061a7212 */ /* 0x000fe400078e3cff */
[----:B------:R-:W5:Y:S01]  /*11390*/  LD.E.128 R4, desc[UR56][R4.64] ;  /* 0x0000003804047980 */ /* 0x000f62000c101d00 */
[----:B------:R-:W-:-:S03]  /*113a0*/  IMAD R36, R36, UR4, RZ ;  /* 0x0000000424247c24 */ /* 0x000fc6000f8e02ff */
[----:B------:R-:W5:Y:S01]  /*113b0*/  LD.E.128 R8, desc[UR56][R8.64] ;  /* 0x0000003808087980 */ /* 0x000f62000c101d00 */
[----:B------:R-:W-:Y:S01]  /*113c0*/  IMAD.WIDE.U32 R28, R37, UR4, R28 ;  /* 0x00000004251c7c25 */ /* 0x000fe2000f8e001c */
[----:B------:R-:W-:Y:S02]  /*113d0*/  ULDC UR4, c[0x0][0xa8c] ;  /* 0x0002a30000047ab9 */ /* 0x000fe40000000800 */
[----:B------:R-:W5:Y:S04]  /*113e0*/  LD.E.128 R12, desc[UR56][R12.64] ;  /* 0x000000380c0c7980 */ /* 0x000f68000c101d00 */
[----:B------:R-:W5:Y:S01]  /*113f0*/  LD.E.128 R24, desc[UR56][R26.64] ;  /* 0x000000381a187980 */ /* 0x000f62000c101d00 */
[----:B------:R-:W-:Y:S01]  /*11400*/  ISETP.GE.AND P0, PT, R0, UR4, PT ;  /* 0x0000000400007c0c */ /* 0x000fe2000bf06270 */
[C---:B------:R-:W-:Y:S01]  /*11410*/  VIADD R0, R20.reuse, 0x30 ;  /* 0x0000003014007836 */ /* 0x040fe20000000000 */
[----:B0-----:R-:W-:Y:S01]  /*11420*/  IADD3 R21, R20, 0x90, RZ ;  /* 0x0000009014157810 */ /* 0x001fe20007ffe0ff */
[----:B------:R-:W-:Y:S01]  /*11430*/  @!PT LDS RZ, [RZ] ;  /* 0x00000000fffff984 */ /* 0x000fe20000000800 */
[----:B------:R-:W-:Y:S01]  /*11440*/  @!PT LDS RZ, [RZ] ;  /* 0x00000000fffff984 */ /* 0x000fe20000000800 */
[----:B------:R-:W-:Y:S01]  /*11450*/  @!PT LDS RZ, [RZ] ;  /* 0x00000000fffff984 */ /* 0x000fe20000000800 */
[----:B------:R-:W-:Y:S01]  /*11460*/  @!PT LDS RZ, [RZ] ;  /* 0x00000000fffff984 */ /* 0x000fe20000000800 */
[----:B------:R0:W-:Y:S06]  /*11470*/  MEMBAR.ALL.CTA ;  /* 0x0000000000007992 */ /* 0x0001ec0000008000 */
[----:B0-----:R-:W0:Y:S01]  /*11480*/  FENCE.VIEW.ASYNC.S ;  /* 0x00000000000073c6 */ /* 0x001e220000000000 */
[----:B------:R-:W-:-:S02]  /*11490*/  IMAD R32, R41, -0xc0, R32 ;  /* 0xffffff4029207824 */ /* 0x000fc400078e0220 */
[----:B------:R-:W-:Y:S02]  /*114a0*/  VIADD R3, R20, 0x60 ;  /* 0x0000006014037836 */ /* 0x000fe40000000000 */
[----:B------:R-:W-:Y:S01]  /*114b0*/  IMAD R37, R37, UR5, R36 ;  /* 0x0000000525257c24 */ /* 0x000fe2000f8e0224 */
[----:B------:R-:W-:Y:S01]  /*114c0*/  ULDC.64 UR4, c[0x0][0xae0] ;  /* 0x0002b80000047ab9 */ /* 0x000fe20000000a00 */
[-C--:B------:R-:W-:Y:S01]  /*114d0*/  ISETP.GE.OR P3, PT, R0, R32.reuse, P0 ;  /* 0x000000200000720c */ /* 0x080fe20000766670 */
[----:B------:R-:W-:Y:S01]  /*114e0*/  IMAD R30, R38, UR4, RZ ;  /* 0x00000004261e7c24 */ /* 0x000fe2000f8e02ff */
[-C--:B------:R-:W-:Y:S01]  /*114f0*/  ISETP.GE.OR P1, PT, R3, R32.reuse, P0 ;  /* 0x000000200300720c */ /* 0x080fe20000726670 */
[----:B------:R-:W-:Y:S01]  /*11500*/  IMAD.IADD R29, R29, 0x1, R37 ;  /* 0x000000011d1d7824 */ /* 0x000fe200078e0225 */
[-C--:B------:R-:W-:Y:S01]  /*11510*/  ISETP.GE.OR P2, PT, R21, R32.reuse, P0 ;  /* 0x000000201500720c */ /* 0x080fe20000746670 */
[C---:B------:R-:W-:Y:S01]  /*11520*/  IMAD R31, R65.reuse, UR5, R30 ;  /* 0x00000005411f7c24 */ /* 0x040fe2000f8e021e */
[----:B------:R-:W-:Y:S01]  /*11530*/  ISETP.GE.OR P0, PT, R20, R32, P0 ;  /* 0x000000201400720c */ /* 0x000fe20000706670 */
[----:B------:R-:W-:Y:S01]  /*11540*/  IMAD.WIDE.U32 R28, R65, UR4, R28 ;  /* 0x00000004411c7c25 */ /* 0x000fe2000f8e001c */
[----:B------:R-:W-:Y:S01]  /*11550*/  ULDC.64 UR4, c[0x0][0xae8] ;  /* 0x0002ba0000047ab9 */ /* 0x000fe20000000a00 */
[----:B------:R-:W-:-:S02]  /*11560*/  SHF.R.S32.HI R21, RZ, 0x1f, R20 ;  /* 0x0000001fff157819 */ /* 0x000fc40000011414 */
[----:B------:R-:W-:Y:S02]  /*11570*/  VIADD R0, R2, 0x30820 ;  /* 0x0003082002007836 */ /* 0x000fe40000000000 */
[----:B------:R-:W-:Y:S02]  /*11580*/  IMAD.IADD R29, R29, 0x1, R31 ;  /* 0x000000011d1d7824 */ /* 0x000fe400078e021f */
[----:B------:R-:W-:Y:S01]  /*11590*/  IMAD R3, R40, UR4, RZ ;  /* 0x0000000428037c24 */ /* 0x000fe2000f8e02ff */
[----:B------:R-:W-:Y:S01]  /*115a0*/  PRMT R0, RZ, 0x654, R0 ;  /* 0x00000654ff007816 */ /* 0x000fe20000000000 */
[----:B------:R-:W-:-:S03]  /*115b0*/  IMAD.WIDE.U32 R36, R39, UR4, R28 ;  /* 0x0000000427247c25 */ /* 0x000fc6000f8e001c */
[----:B0-----:R0:W-:Y:S01]  /*115c0*/  SYNCS.ARRIVE.TRANS64.RED.A1T0 RZ, [R0+URZ], RZ ;  /* 0x000000ff00ff79a7 */ /* 0x0011e2000810043f */
[----:B------:R-:W-:Y:S02]  /*115d0*/  IMAD R3, R39, UR5, R3 ;  /* 0x0000000527037c24 */ /* 0x000fe4000f8e0203 */
[----:B------:R-:W-:-:S04]  /*115e0*/  IMAD.WIDE R30, R41, 0xc0, R20 ;  /* 0x000000c0291e7825 */ /* 0x000fc800078e0214 */
[----:B------:R-:W-:Y:S01]  /*115f0*/  IMAD.IADD R39, R37, 0x1, R3 ;  /* 0x0000000125277824 */ /* 0x000fe200078e0203 */
[----:B0-----:R-:W-:Y:S06]  /*11600*/  @P0 BRA `(.L_x_430) ;  /* 0x00000000002c0947 */ /* 0x001fec0003800000 */
[----:B------:R-:W-:Y:S01]  /*11610*/  ULDC.64 UR4, c[0x0][0xad8] ;  /* 0x0002b60000047ab9 */ /* 0x000fe20000000a00 */
[----:B------:R-:W-:Y:S02]  /*11620*/  IMAD.MOV.U32 R20, RZ, RZ, R36 ;  /* 0x000000ffff147224 */ /* 0x000fe400078e0024 */
        /* <DEDUP_REMOVED lines=9> */
.L_x_430:
[----:B------:R-:W-:Y:S05]  /*116c0*/  BSYNC B1 ;  /* 0x0000000000017941 */ /* 0x000fea0003800000 */
.L_x_429:
[----:B------:R-:W-:Y:S04]  /*116d0*/  BSSY B1, `(.L_x_431) ;  /* 0x000000f000017945 */ /* 0x000fe80003800000 */
[----:B------:R-:W-:Y:S05]  /*116e0*/  @P3 BRA `(.L_x_432) ;  /* 0x0000000000343947 */ /* 0x000fea0003800000 */
[----:B------:R-:W-:Y:S01]  /*116f0*/  IADD3 R3, P0, R30, 0x30, RZ ;  /* 0x000000301e037810 */ /* 0x000fe20007f1e0ff */
[----:B------:R-:W-:Y:S01]  /*11700*/  ULDC.64 UR4, c[0x0][0xad8] ;  /* 0x0002b60000047ab9 */ /* 0x000fe20000000a00 */
[----:B0----5:R-:W-:Y:S01]  /*11710*/  MOV R4, R36 ;  /* 0x0000002400047202 */ /* 0x021fe20000000f00 */
        /* <DEDUP_REMOVED lines=9> */
[----:B------:R1:W-:Y:S02]  /*117b0*/  STG.E.128 desc[UR56][R6.64], R8 ;  /* 0x0000000806007986 */ /* 0x0003e4000c101d38 */
.L_x_432:
[----:B------:R-:W-:Y:S05]  /*117c0*/  BSYNC B1 ;  /* 0x0000000000017941 */ /* 0x000fea0003800000 */
.L_x_431:
[----:B------:R-:W-:Y:S04]  /*117d0*/  BSSY B1, `(.L_x_433) ;  /* 0x000000f000017945 */ /* 0x000fe80003800000 */
[----:B------:R-:W-:Y:S05]  /*117e0*/  @P1 BRA `(.L_x_434) ;  /* 0x0000000000341947 */ /* 0x000fea0003800000 */
[----:B------:R-:W-:Y:S01]  /*117f0*/  IADD3 R3, P0, R30, 0x60, RZ ;  /* 0x000000601e037810 */ /* 0x000fe20007f1e0ff */
[----:B------:R-:W-:Y:S01]  /*11800*/  ULDC.64 UR4, c[0x0][0xad8] ;  /* 0x0002b60000047ab9 */ /* 0x000fe20000000a00 */
[----:B0----5:R-:W-:Y:S02]  /*11810*/  IMAD.MOV.U32 R4, RZ, RZ, R36 ;  /* 0x000000ffff047224 */ /* 0x021fe400078e0024 */
[----:B------:R-:W-:Y:S02]  /*11820*/  IMAD.MOV.U32 R5, RZ, RZ, R39 ;  /* 0x000000ffff057224 */ /* 0x000fe400078e0027 */
[----:B------:R-:W-:Y:S02]  /*11830*/  IMAD.X R0, RZ, RZ, R31, P0 ;  /* 0x000000ffff007224 */ /* 0x000fe400000e061f */
[----:B------:R-:W-:-:S04]  /*11840*/  IMAD.WIDE.U32 R4, R3, UR4, R4 ;  /* 0x0000000403047c25 */ /* 0x000fc8000f8e0004 */
[----:B------:R-:W-:-:S04]  /*11850*/  IMAD R0, R0, UR4, RZ ;  /* 0x0000000400007c24 */ /* 0x000fc8000f8e02ff */
[----:B------:R-:W-:Y:S01]  /*11860*/  IMAD R3, R3, UR5, R0 ;  /* 0x0000000503037c24 */ /* 0x000fe2000f8e0200 */
[----:B------:R-:W-:Y:S02]  /*11870*/  ULDC.64 UR4, c[0x0][0xa80] ;  /* 0x0002a00000047ab9 */ /* 0x000fe40000000a00 */
[----:B-1----:R-:W-:Y:S01]  /*11880*/  LEA R6, P0, R4, UR4, 0x1 ;  /* 0x0000000404067c11 */ /* 0x002fe2000f8008ff */
[----:B------:R-:W-:-:S05]  /*11890*/  IMAD.IADD R3, R5, 0x1, R3 ;  /* 0x0000000105037824 */ /* 0x000fca00078e0203 */
[----:B------:R-:W-:-:S05]  /*118a0*/  LEA.HI.X R7, R4, UR5, R3, 0x1, P0 ;  /* 0x0000000504077c11 */ /* 0x000fca00080f0c03 */
[----:B------:R2:W-:Y:S02]  /*118b0*/  STG.E.128 desc[UR56][R6.64], R12 ;  /* 0x0000000c06007986 */ /* 0x0005e4000c101d38 */
.L_x_434:
[----:B------:R-:W-:Y:S05]  /*118c0*/  BSYNC B1 ;  /* 0x0000000000017941 */ /* 0x000fea0003800000 */
.L_x_433:
        /* <DEDUP_REMOVED lines=10> */
[----:B-12---:R-:W-:Y:S01]  /*11970*/  LEA R6, P0, R4, UR4, 0x1 ;  /* 0x0000000404067c11 */ /* 0x006fe2000f8008ff */
[----:B------:R-:W-:-:S05]  /*11980*/  IMAD.IADD R3, R5, 0x1, R3 ;  /* 0x0000000105037824 */ /* 0x000fca00078e0203 */
[----:B------:R-:W-:-:S05]  /*11990*/  LEA.HI.X R7, R4, UR5, R3, 0x1, P0 ;  /* 0x0000000504077c11 */ /* 0x000fca00080f0c03 */
[----:B------:R4:W-:Y:S01]  /*119a0*/  STG.E.128 desc[UR56][R6.64], R24 ;  /* 0x0000001806007986 */ /* 0x0009e2000c101d38 */
[----:B------:R-:W-:Y:S05]  /*119b0*/  BRA `(.L_x_435) ;  /* 0x0000000800387947 */ /* 0x000fea0003800000 */
.L_x_427:
[----:B------:R-:W-:Y:S01]  /*119c0*/  ULDC.64 UR4, c[0x0][0xbd8] ;  /* 0x0002f60000047ab9 */ /* 0x000fe20000000a00 */
[----:B------:R-:W-:Y:S01]  /*119d0*/  IMAD.MOV.U32 R9, RZ, RZ, RZ ;  /* 0x000000ffff097224 */ /* 0x000fe200078e00ff */
[----:B------:R-:W-:Y:S02]  /*119e0*/  ISETP.NE.U32.AND P0, PT, RZ, UR4, PT ;  /* 0x00000004ff007c0c */ /* 0x000fe4000bf05070 */
[----:B------:R-:W-:Y:S02]  /*119f0*/  IADD3 R4, P1, R62, UR4, RZ ;  /* 0x000000043e047c10 */ /* 0x000fe4000ff3e0ff */
[----:B------:R-:W-:Y:S02]  /*11a00*/  ISETP.NE.AND.EX P0, PT, RZ, UR5, PT, P0 ;  /* 0x00000005ff007c0c */ /* 0x000fe4000bf05300 */
[----:B------:R-:W-:Y:S01]  /*11a10*/  IADD3.X R5, R60, UR5, RZ, P1, !PT ;  /* 0x000000053c057c10 */ /* 0x000fe20008ffe4ff */
[----:B------:R-:W-:Y:S02]  /*11a20*/  ULDC.64 UR4, c[0x0][0xbe0] ;  /* 0x0002f80000047ab9 */ /* 0x000fe40000000a00 */
[----:B------:R-:W-:-:S04]  /*11a30*/  ISETP.NE.U32.AND P1, PT, RZ, UR4, PT ;  /* 0x00000004ff007c0c */ /* 0x000fc8000bf25070 */
[----:B------:R-:W-:-:S04]  /*11a40*/  ISETP.NE.AND.EX P1, PT, RZ, UR5, PT, P1 ;  /* 0x00000005ff007c0c */ /* 0x000fc8000bf25310 */
[----:B------:R0:W5:Y:S09]  /*11a50*/  @P0 LDG.E R9, desc[UR56][R4.64] ;  /* 0x0000003804090981 */ /* 0x000172000c1e1900 */
[----:B------:R-:W-:Y:S01]  /*11a60*/  @P1 IADD3 R6, P2, R62, UR4, RZ ;  /* 0x000000043e061c10 */ /* 0x000fe2000ff5e0ff */
[----:B------:R-:W-:-:S02]  /*11a70*/  ULDC UR4, c[0x0][0xa88] ;  /* 0x0002a20000047ab9 */ /* 0x000fc40000000800 */
[----:B------:R-:W-:Y:S01]  /*11a80*/  IMAD.U32 R3, RZ, RZ, UR4 ;  /* 0x00000004ff037e24 */ /* 0x000fe2000f8e00ff */
[----:B------:R-:W-:-:S05]  /*11a90*/  @P1 IADD3.X R7, R60, UR5, RZ, P2, !PT ;  /* 0x000000053c071c10 */ /* 0x000fca00097fe4ff */
[----:B------:R0:W5:Y:S01]  /*11aa0*/  @P1 LDG.E R3, desc[UR56][R6.64] ;  /* 0x0000003806031981 */ /* 0x000162000c1e1900 */
[----:B------:R-:W-:Y:S01]  /*11ab0*/  ISETP.GT.AND P2, PT, R64, 0xbf, PT ;  /* 0x000000bf4000780c */ /* 0x000fe20003f44270 */
[----:B------:R-:W-:-:S12]  /*11ac0*/  @P1 BRA `(.L_x_436) ;  /* 0x0000000000101947 */ /* 0x000fd80003800000 */
[----:B------:R-:W-:Y:S05]  /*11ad0*/  @!P0 BRA `(.L_x_436) ;  /* 0x00000000000c8947 */ /* 0x000fea0003800000 */
[----:B0-----:R-:W2:Y:S04]  /*11ae0*/  LDG.E R6, desc[UR56][R4.64] ;  /* 0x0000003804067981 */ /* 0x001ea8000c1e1900 */
[----:B-----5:R-:W2:Y:S02]  /*11af0*/  LDG.E R3, desc[UR56][R4.64+0x4] ;  /* 0x0000043804037981 */ /* 0x020ea4000c1e1900 */
[----:B--2---:R-:W-:-:S07]  /*11b00*/  IMAD.IADD R3, R3, 0x1, -R6 ;  /* 0x0000000103037824 */ /* 0x004fce00078e0a06 */
.L_x_436:
[----:B------:R-:W2:Y:S04]  /*11b10*/  LDL R14, [R1+0x7c] ;  /* 0x00007c00010e7983 */ /* 0x000ea80000100800 */
[----:B------:R1:W5:Y:S01]  /*11b20*/  LDL R12, [R1+0x84] ;  /* 0x00008400010c7983 */ /* 0x0003620000100800 */
[----:B------:R-:W-:Y:S01]  /*11b30*/  BSSY B1, `(.L_x_437) ;  /* 0x000001d000017945 */ /* 0x000fe20003800000 */
[----:B------:R-:W-:Y:S02]  /*11b40*/  SHF.R.S32.HI R13, RZ, 0x1f, R0 ;  /* 0x0000001fff0d7819 */ /* 0x000fe40000011400 */
[----:B------:R-:W-:Y:S02]  /*11b50*/  SEL R11, R63, RZ, !P0 ;  /* 0x000000ff3f0b7207 */ /* 0x000fe40004000000 */
[----:B------:R-:W-:-:S02]  /*11b60*/  SEL R26, R26, RZ, !P0 ;  /* 0x000000ff1a1a7207 */ /* 0x000fc40004000000 */
[----:B-----5:R-:W-:Y:S02]  /*11b70*/  SHF.R.S32.HI R8, RZ, 0x1f, R9 ;  /* 0x0000001fff087819 */ /* 0x020fe40000011409 */
[----:B--2---:R-:W-:Y:S01]  /*11b80*/  SHF.R.S32.HI R10, RZ, 0x1f, R14 ;  /* 0x0000001fff0a7819 */ /* 0x004fe2000001140e */
[----:B-1----:R-:W-:Y:S06]  /*11b90*/  @P2 BRA `(.L_x_438) ;  /* 0x0000000000582947 */ /* 0x002fec0003800000 */
[----:B0-----:R-:W0:Y:S02]  /*11ba0*/  S2R R4, SR_TID.X ;  /* 0x0000000000047919 */ /* 0x001e240000002100 */
[----:B0-----:R-:W-:-:S04]  /*11bb0*/  IMAD R4, R12, 0xc0, R4 ;  /* 0x000000c00c047824 */ /* 0x001fc800078e0204 */
[----:B------:R-:W-:-:S05]  /*11bc0*/  VIADD R6, R4, 0xffffff80 ;  /* 0xffffff8004067836 */ /* 0x000fca0000000000 */
[----:B------:R-:W-:-:S13]  /*11bd0*/  ISETP.GE.AND P0, PT, R6, R3, PT ;  /* 0x000000030600720c */ /* 0x000fda0003f06270 */
[----:B------:R-:W-:Y:S05]  /*11be0*/  @P0 BRA `(.L_x_438) ;  /* 0x0000000000440947 */ /* 0x000fea0003800000 */
[----:B------:R-:W-:Y:S01]  /*11bf0*/  IADD3 R4, P0, R6, R9, RZ ;  /* 0x0000000906047210 */ /* 0x000fe20007f1e0ff */
[----:B------:R-:W-:-:S03]  /*11c00*/  ULDC.64 UR4, c[0x0][0xb70] ;  /* 0x0002dc0000047ab9 */ /* 0x000fc60000000a00 */
[----:B------:R-:W-:Y:S01]  /*11c10*/  LEA.HI.X.SX32 R5, R6, R8, 0x1, P0 ;  /* 0x0000000806057211 */ /* 0x000fe200000f0eff */
[----:B------:R-:W-:-:S04]  /*11c20*/  IMAD R6, R10, UR4, RZ ;  /* 0x000000040a067c24 */ /* 0x000fc8000f8e02ff */
[C---:B------:R-:W-:Y:S02]  /*11c30*/  IMAD R7, R14.reuse, UR5, R6 ;  /* 0x000000050e077c24 */ /* 0x040fe4000f8e0206 */
[----:B------:R-:W-:Y:S01]  /*11c40*/  IMAD.WIDE.U32 R4, R14, UR4, R4 ;  /* 0x000000040e047c25 */ /* 0x000fe2000f8e0004 */
[----:B------:R-:W-:-:S03]  /*11c50*/  ULDC.64 UR4, c[0x0][0xb78] ;  /* 0x0002de0000047ab9 */ /* 0x000fc60000000a00 */
[----:B------:R-:W-:Y:S02]  /*11c60*/  IMAD R6, R26, UR4, RZ ;  /* 0x000000041a067c24 */ /* 0x000fe4000f8e02ff */
[----:B------:R-:W-:Y:S02]  /*11c70*/  IMAD.IADD R5, R5, 0x1, R7 ;  /* 0x0000000105057824 */ /* 0x000fe400078e0207 */
[C---:B------:R-:W-:Y:S02]  /*11c80*/  IMAD R7, R11.reuse, UR5, R6 ;  /* 0x000000050b077c24 */ /* 0x040fe4000f8e0206 */
[----:B------:R-:W-:Y:S01]  /*11c90*/  IMAD.WIDE.U32 R4, R11, UR4, R4 ;  /* 0x000000040b047c25 */ /* 0x000fe2000f8e0004 */
[----:B------:R-:W-:-:S04]  /*11ca0*/  ULDC.64 UR4, c[0x0][0xb40] ;  /* 0x0002d00000047ab9 */ /* 0x000fc80000000a00 */
[----:B------:R-:W-:Y:S02]  /*11cb0*/  IADD3 R5, R5, R7, RZ ;  /* 0x0000000705057210 */ /* 0x000fe40007ffe0ff */
[----:B------:R-:W-:-:S04]  /*11cc0*/  LEA R6, P0, R4, UR4, 0x2 ;  /* 0x0000000404067c11 */ /* 0x000fc8000f8010ff */
[----:B------:R-:W-:Y:S01]  /*11cd0*/  LEA.HI.X R7, R4, UR5, R5, 0x2, P0 ;  /* 0x0000000504077c11 */ /* 0x000fe200080f1405 */
[----:B------:R-:W-:-:S05]  /*11ce0*/  IMAD.MOV.U32 R5, RZ, RZ, -0x800000 ;  /* 0xff800000ff057424 */ /* 0x000fca00078e00ff */
[----:B------:R1:W-:Y:S03]  /*11cf0*/  STG.E desc[UR56][R6.64], R5 ;  /* 0x0000000506007986 */ /* 0x0003e6000c101938 */
.L_x_438:
[----:B------:R-:W-:Y:S05]  /*11d00*/  BSYNC B1 ;  /* 0x0000000000017941 */ /* 0x000fea0003800000 */
.L_x_437:
[----:B------:R-:W-:Y:S01]  /*11d10*/  ULDC.64 UR4, c[0x0][0xaa0] ;  /* 0x0002a80000047ab9 */ /* 0x000fe20000000a00 */
[----:B0-----:R-:W-:Y:S01]  /*11d20*/  IMAD.MOV.U32 R4, RZ, RZ, R0 ;  /* 0x000000ffff047224 */ /* 0x001fe200078e0000 */
[----:B------:R-:W-:Y:S01]  /*11d30*/  ULDC.64 UR6, c[0x0][0xae0] ;  /* 0x0002b80000067ab9 */ /* 0x000fe20000000a00 */
[----:B-1----:R-:W-:Y:S01]  /*11d40*/  IMAD.MOV.U32 R5, RZ, RZ, R13 ;  /* 0x000000ffff057224 */ /* 0x002fe200078e000d */
[----:B------:R-:W-:Y:S01]  /*11d50*/  SHF.R.S32.HI R21, RZ, 0x1f, R20 ;  /* 0x0000001fff157819 */ /* 0x000fe20000011414 */
[----:B------:R-:W-:Y:S01]  /*11d60*/  IMAD R6, R8, UR4, RZ ;  /* 0x0000000408067c24 */ /* 0x000fe2000f8e02ff */
[----:B------:R-:W-:Y:S01]  /*11d70*/  BSSY B1, `(.L_x_439) ;  /* 0x0000024000017945 */ /* 0x000fe20003800000 */
[C---:B------:R-:W-:Y:S01]  /*11d80*/  IMAD.WIDE.U32 R4, R9.reuse, UR4, R4 ;  /* 0x0000000409047c25 */ /* 0x040fe2000f8e0004 */
[----:B------:R-:W-:Y:S02]  /*11d90*/  ULDC UR4, c[0x0][0xa8c] ;  /* 0x0002a30000047ab9 */ /* 0x000fe40000000800 */
[----:B------:R-:W-:Y:S01]  /*11da0*/  ISETP.GE.AND P0, PT, R0, UR4, PT ;  /* 0x0000000400007c0c */ /* 0x000fe2000bf06270 */
[----:B------:R-:W-:Y:S01]  /*11db0*/  IMAD R9, R9, UR5, R6 ;  /* 0x0000000509097c24 */ /* 0x000fe2000f8e0206 */
[----:B------:R-:W-:Y:S01]  /*11dc0*/  ULDC.64 UR4, c[0x0][0xae8] ;  /* 0x0002ba0000047ab9 */ /* 0x000fe20000000a00 */
[----:B------:R-:W-:-:S02]  /*11dd0*/  VIADD R6, R20, 0x30 ;  /* 0x0000003014067836 */ /* 0x000fc40000000000 */
[----:B------:R-:W-:Y:S02]  /*11de0*/  IMAD R7, R12, -0xc0, R3 ;  /* 0xffffff400c077824 */ /* 0x000fe400078e0203 */
[----:B------:R-:W-:Y:S02]  /*11df0*/  IMAD R0, R10, UR6, RZ ;  /* 0x000000060a007c24 */ /* 0x000fe4000f8e02ff */
[----:B------:R-:W-:Y:S01]  /*11e00*/  IMAD.IADD R5, R5, 0x1, R9 ;  /* 0x0000000105057824 */ /* 0x000fe200078e0209 */
[----:B------:R-:W-:Y:S01]  /*11e10*/  ISETP.GE.OR P3, PT, R6, R7, P0 ;  /* 0x000000070600720c */ /* 0x000fe20000766670 */
[----:B------:R-:W-:Y:S02]  /*11e20*/  IMAD R3, R14, UR7, R0 ;  /* 0x000000070e037c24 */ /* 0x000fe4000f8e0200 */
[C---:B------:R-:W-:Y:S02]  /*11e30*/  VIADD R0, R20.reuse, 0x60 ;  /* 0x0000006014007836 */ /* 0x040fe40000000000 */
[----:B------:R-:W-:-:S02]  /*11e40*/  VIADD R6, R20, 0x90 ;  /* 0x0000009014067836 */ /* 0x000fc40000000000 */
[----:B------:R-:W-:Y:S01]  /*11e50*/  IMAD.WIDE.U32 R4, R14, UR6, R4 ;  /* 0x000000060e047c25 */ /* 0x000fe2000f8e0004 */
[-C--:B------:R-:W-:Y:S02]  /*11e60*/  ISETP.GE.OR P1, PT, R0, R7.reuse, P0 ;  /* 0x000000070000720c */ /* 0x080fe40000726670 */
[-C--:B------:R-:W-:Y:S01]  /*11e70*/  ISETP.GE.OR P2, PT, R6, R7.reuse, P0 ;  /* 0x000000070600720c */ /* 0x080fe20000746670 */
[----:B------:R-:W-:Y:S01]  /*11e80*/  IMAD R0, R26, UR4, RZ ;  /* 0x000000041a007c24 */ /* 0x000fe2000f8e02ff */
[----:B------:R-:W-:Y:S01]  /*11e90*/  ISETP.GE.OR P0, PT, R20, R7, P0 ;  /* 0x000000071400720c */ /* 0x000fe20000706670 */
[----:B------:R-:W-:Y:S01]  /*11ea0*/  IMAD.WIDE R20, R12, 0xc0, R20 ;  /* 0x000000c00c147825 */ /* 0x000fe200078e0214 */
[----:B------:R-:W-:-:S03]  /*11eb0*/  IADD3 R5, R5, R3, RZ ;  /* 0x0000000305057210 */ /* 0x000fc60007ffe0ff */
[C---:B------:R-:W-:Y:S02]  /*11ec0*/  IMAD R3, R11.reuse, UR5, R0 ;  /* 0x000000050b037c24 */ /* 0x040fe4000f8e0200 */
[----:B------:R-:W-:-:S04]  /*11ed0*/  IMAD.WIDE.U32 R6, R11, UR4, R4 ;  /* 0x000000040b067c25 */ /* 0x000fc8000f8e0004 */
[----:B------:R-:W-:Y:S02]  /*11ee0*/  IMAD.IADD R9, R7, 0x1, R3 ;  /* 0x0000000107097824 */ /* 0x000fe400078e0203 */
[----:B------:R-:W-:Y:S05]  /*11ef0*/  @P0 BRA `(.L_x_440) ;  /* 0x00000000002c0947 */ /* 0x000fea0003800000 */
        /* <DEDUP_REMOVED lines=11> */
.L_x_440:
[----:B------:R-:W-:Y:S05]  /*11fb0*/  BSYNC B1 ;  /* 0x0000000000017941 */ /* 0x000fea0003800000 */
.L_x_439:
        /* <DEDUP_REMOVED lines=15> */
.L_x_442:
[----:B------:R-:W-:Y:S05]  /*120b0*/  BSYNC B1 ;  /* 0x0000000000017941 */ /* 0x000fea0003800000 */
.L_x_441:
        /* <DEDUP_REMOVED lines=15> */
.L_x_444:
[----:B------:R-:W-:Y:S05]  /*121b0*/  BSYNC B1 ;  /* 0x0000000000017941 */ /* 0x000fea0003800000 */
.L_x_443:
        /* <DEDUP_REMOVED lines=13> */
[----:B------:R3:W-:Y:S02]  /*12290*/  STG.E.128 desc[UR56][R6.64], RZ ;  /* 0x000000ff06007986 */ /* 0x0007e4000c101d38 */
.L_x_435:
[----:B------:R-:W-:Y:S05]  /*122a0*/  BSYNC B0 ;  /* 0x0000000000007941 */ /* 0x000fea0003800000 */
.L_x_426:
[----:B------:R-:W-:Y:S02]  /*122b0*/  ULDC UR4, c[0x0][0xc14] ;  /* 0x0003050000047ab9 */ /* 0x000fe40000000800 */
[----:B------:R-:W-:-:S13]  /*122c0*/  ISETP.GE.AND P0, PT, R35, UR4, PT ;  /* 0x0000000423007c0c */ /* 0x000fda000bf06270 */
[----:B------:R-:W-:Y:S05]  /*122d0*/  @!P0 BRA `(.L_x_445) ;  /* 0xfffffeec00988947 */ /* 0x000fea000383ffff */
[----:B------:R-:W-:Y:S05]  /*122e0*/  BRA `(.L_x_311) ;  /* 0x0000004800687947 */ /* 0x000fea0003800000 */
.L_x_309:
[----:B------:R-:W-:-:S08]  /*122f0*/  NOP ;  /* 0x0000000000007918 */ /* 0x000fd00000000000 */
[----:B--2---:R-:W0:-:S00]  /*12300*/  USETMAXREG.DEALLOC.CTAPOOL 0x20 ;  /* 0x00000020000079c8 */ /* 0x004e0000080e0500 */
[----:B0-----:R-:W-:-:S06]  /*12310*/  LOP3.LUT R0, R0, 0x3, RZ, 0xc0, !PT ;  /* 0x0000000300007812 */ /* 0x001fcc00078ec0ff */
[----:B------:R-:W0:Y:S02]  /*12320*/  SHFL.IDX PT, R0, R0, RZ, 0x1f ;  /* 0x00001fff00007589 */ /* 0x000e2400000e0000 */
[----:B0-----:R-:W-:-:S13]  /*12330*/  ISETP.NE.AND P0, PT, R0, RZ, PT ;  /* 0x000000ff0000720c */ /* 0x001fda0003f05270 */
[----:B------:R-:W-:Y:S05]  /*12340*/  @P0 BRA `(.L_x_311) ;  /* 0x0000004800500947 */ /* 0x000fea0003800000 */
[----:B------:R-:W2:Y:S01]  /*12350*/  LDL.LU R7, [R1] ;  /* 0x0000000001077983 */ /* 0x000ea20000300800 */
[----:B------:R-:W-:Y:S01]  /*12360*/  ULDC UR5, c[0x0][0xc14] ;  /* 0x0003050000057ab9 */ /* 0x000fe20000000800 */
[----:B------:R-:W0:Y:S01]  /*12370*/  S2R R2, SR_TID.X ;  /* 0x0000000000027919 */ /* 0x000e220000002100 */
[----:B------:R-:W-:Y:S01]  /*12380*/  IMAD.MOV.U32 R0, RZ, RZ, RZ ;  /* 0x000000ffff007224 */ /* 0x000fe200078e00ff */
[----:B------:R-:W1:Y:S01]  /*12390*/  S2UR UR6, SR_CTAID.X ;  /* 0x00000000000679c3 */ /* 0x000e620000002500 */
[----:B------:R-:W-:Y:S01]  /*123a0*/  ULDC UR4, c[0x0][0xc10] ;  /* 0x0003040000047ab9 */ /* 0x000fe20000000800 */
[----:B0-----:R-:W-:-:S04]  /*123b0*/  LOP3.LUT R29, R2, 0x1f, RZ, 0xc0, !PT ;  /* 0x0000001f021d7812 */ /* 0x001fc800078ec0ff */
[----:B------:R-:W-:Y:S02]  /*123c0*/  ISETP.NE.AND P0, PT, R29, 0x1f, PT ;  /* 0x0000001f1d00780c */ /* 0x000fe40003f05270 */
[----:B--2---:R-:W-:-:S11]  /*123d0*/  LOP3.LUT R7, R7, 0xffffffdf, RZ, 0xc0, !PT ;  /* 0xffffffdf07077812 */ /* 0x004fd600078ec0ff */
[----:B------:R-:W-:Y:S02]  /*123e0*/  @P0 LOP3.LUT R7, R7, 0x20, RZ, 0xfc, !PT ;  /* 0x0000002007070812 */ /* 0x000fe400078efcff */
[----:B------:R-:W-:-:S13]  /*123f0*/  ISETP.GE.OR P0, PT, R29, UR5, !P0 ;  /* 0x000000051d007c0c */ /* 0x000fda000c706670 */
[----:B------:R-:W0:Y:S02]  /*12400*/  @!P0 LDC.64 R2, c[0x0][0xc58] ;  /* 0x00031600ff028b82 */ /* 0x000e240000000a00 */
[----:B0-----:R-:W-:-:S05]  /*12410*/  @!P0 IMAD.WIDE.U32 R2, R29, 0x4, R2 ;  /* 0x000000041d028825 */ /* 0x001fca00078e0002 */
[----:B------:R-:W2:Y:S01]  /*12420*/  @!P0 LDG.E R0, desc[UR56][R2.64] ;  /* 0x0000003802008981 */ /* 0x000ea2000c1e1900 */
[C---:B------:R-:W-:Y:S02]  /*12430*/  ISETP.NE.AND P1, PT, R29.reuse, RZ, PT ;  /* 0x000000ff1d00720c */ /* 0x040fe40003f25270 */
[----:B------:R-:W-:Y:S02]  /*12440*/  ISETP.GE.U32.AND P0, PT, R29, 0x2, PT ;  /* 0x000000021d00780c */ /* 0x000fe40003f06070 */
[----:B------:R-:W-:-:S09]  /*12450*/  LOP3.LUT R7, R7, 0xfffffffe, RZ, 0xc0, !PT ;  /* 0xfffffffe07077812 */ /* 0x000fd200078ec0ff */
[----:B------:R-:W-:-:S04]  /*12460*/  @P1 LOP3.LUT R7, R7, 0x1, RZ, 0xfc, !PT ;  /* 0x0000000107071812 */ /* 0x000fc800078efcff */
[----:B------:R-:W-:-:S04]  /*12470*/  LOP3.LUT R7, R7, 0xffffffef, RZ, 0xc0, !PT ;  /* 0xffffffef07077812 */ /* 0x000fc800078ec0ff */
[----:B------:R-:W-:-:S04]  /*12480*/  @P0 LOP3.LUT R7, R7, 0x10, RZ, 0xfc, !PT ;  /* 0x0000001007070812 */ /* 0x000fc800078efcff */
[----:B------:R-:W-:Y:S01]  /*12490*/  LOP3.LUT R7, R7, 0xfffffff7, RZ, 0xc0, !PT ;  /* 0xfffffff707077812 */ /* 0x000fe200078ec0ff */
[----:B------:R-:W-:Y:S01]  /*124a0*/  IMAD.MOV.U32 R16, RZ, RZ, RZ ;  /* 0x000000ffff107224 */ /* 0x000fe200078e00ff */
[----:B--2---:R-:W0:Y:S02]  /*124b0*/  SHFL.UP PT, R4, R0, 0x1, RZ ;  /* 0x0420000000047989 */ /* 0x004e2400000e00ff */
[----:B0-----:R-:W-:-:S05]  /*124c0*/  SEL R5, R4, RZ, P1 ;  /* 0x000000ff04057207 */ /* 0x001fca0000800000 */
[----:B------:R-:W-:-:S05]  /*124d0*/  IMAD.IADD R5, R0, 0x1, R5 ;  /* 0x0000000100057824 */ /* 0x000fca00078e0205 */
[----:B------:R-:W0:Y:S02]  /*124e0*/  SHFL.UP PT, R4, R5, 0x2, RZ ;  /* 0x0440000005047989 */ /* 0x000e2400000e00ff */
[----:B0-----:R-:W-:-:S05]  /*124f0*/  SEL R4, R4, RZ, P0 ;  /* 0x000000ff04047207 */ /* 0x001fca0000000000 */
[----:B------:R-:W-:-:S05]  /*12500*/  IMAD.IADD R4, R5, 0x1, R4 ;  /* 0x0000000105047824 */ /* 0x000fca00078e0204 */
[----:B------:R-:W0:Y:S01]  /*12510*/  SHFL.UP PT, R6, R4, 0x4, RZ ;  /* 0x0480000004067989 */ /* 0x000e2200000e00ff */
[----:B------:R-:W-:-:S04]  /*12520*/  ISETP.GE.U32.AND P0, PT, R29, 0x4, PT ;  /* 0x000000041d00780c */ /* 0x000fc80003f06070 */
[----:B0-----:R-:W-:-:S05]  /*12530*/  SEL R3, R6, RZ, P0 ;  /* 0x000000ff06037207 */ /* 0x001fca0000000000 */
[----:B------:R-:W-:-:S05]  /*12540*/  IMAD.IADD R3, R4, 0x1, R3 ;  /* 0x0000000104037824 */ /* 0x000fca00078e0203 */
[----:B------:R-:W0:Y:S01]  /*12550*/  SHFL.UP PT, R2, R3, 0x8, RZ ;  /* 0x0500000003027989 */ /* 0x000e2200000e00ff */
[----:B------:R-:W-:Y:S02]  /*12560*/  @P0 LOP3.LUT R7, R7, 0x8, RZ, 0xfc, !PT ;  /* 0x0000000807070812 */ /* 0x000fe400078efcff */
[----:B------:R-:W-:-:S04]  /*12570*/  ISETP.GE.U32.AND P0, PT, R29, 0x8, PT ;  /* 0x000000081d00780c */ /* 0x000fc80003f06070 */
[----:B0-----:R-:W-:-:S05]  /*12580*/  SEL R2, R2, RZ, P0 ;  /* 0x000000ff02027207 */ /* 0x001fca0000000000 */
[----:B------:R-:W-:-:S05]  /*12590*/  IMAD.IADD R2, R3, 0x1, R2 ;  /* 0x0000000103027824 */ /* 0x000fca00078e0202 */
[----:B------:R-:W0:Y:S01]  /*125a0*/  SHFL.UP PT, R5, R2, 0x10, RZ ;  /* 0x0600000002057989 */ /* 0x000e2200000e00ff */
[----:B------:R-:W-:-:S04]  /*125b0*/  LOP3.LUT R7, R7, 0xfffffffb, RZ, 0xc0, !PT ;  /* 0xfffffffb07077812 */ /* 0x000fc800078ec0ff */
[----:B------:R-:W-:Y:S02]  /*125c0*/  @P0 LOP3.LUT R7, R7, 0x4, RZ, 0xfc, !PT ;  /* 0x0000000407070812 */ /* 0x000fe400078efcff */
[----:B------:R-:W-:-:S04]  /*125d0*/  ISETP.GE.U32.AND P0, PT, R29, 0x10, PT ;  /* 0x000000101d00780c */ /* 0x000fc80003f06070 */
[----:B0-----:R-:W-:-:S05]  /*125e0*/  SEL R5, R5, RZ, P0 ;  /* 0x000000ff05057207 */ /* 0x001fca0000000000 */
[----:B------:R-:W-:-:S05]  /*125f0*/  IMAD.IADD R6, R2, 0x1, R5 ;  /* 0x0000000102067824 */ /* 0x000fca00078e0205 */
[----:B------:R-:W0:Y:S01]  /*12600*/  SHFL.IDX PT, R5, R6, 0x1f, 0x1f ;  /* 0x03e01f0006057f89 */ /* 0x000e2200000e0000 */
[----:B------:R-:W-:-:S04]  /*12610*/  LOP3.LUT R7, R7, 0xfffffffd, RZ, 0xc0, !PT ;  /* 0xfffffffd07077812 */ /* 0x000fc800078ec0ff */
[----:B------:R-:W-:-:S05]  /*12620*/  @P0 LOP3.LUT R7, R7, 0x2, RZ, 0xfc, !PT ;  /* 0x0000000207070812 */ /* 0x000fca00078efcff */
[----:B------:R2:W-:Y:S01]  /*12630*/  STL [R1], R7 ;  /* 0x0000000701007387 */ /* 0x0005e20000100800 */
[----:B0-----:R-:W-:-:S05]  /*12640*/  IMAD R5, R5, UR4, RZ ;  /* 0x0000000405057c24 */ /* 0x001fca000f8e02ff */
[----:B-1----:R-:W-:Y:S01]  /*12650*/  ISETP.GT.AND P0, PT, R5, UR6, PT ;  /* 0x0000000605007c0c */ /* 0x002fe2000bf04270 */
[----:B------:R-:W-:Y:S01]  /*12660*/  IMAD.MOV.U32 R2, RZ, RZ, R5 ;  /* 0x000000ffff027224 */ /* 0x000fe200078e0005 */
[----:B------:R-:W-:-:S11]  /*12670*/  MOV R4, RZ ;  /* 0x000000ff00047202 */ /* 0x000fd60000000f00 */
[----:B--2---:R-:W-:Y:S05]  /*12680*/  @P0 BRA `(.L_x_446) ;  /* 0x0000000000b00947 */ /* 0x004fea0003800000 */
[----:B------:R-:W-:Y:S01]  /*12690*/  IMAD.MOV.U32 R5, RZ, RZ, R2 ;  /* 0x000000ffff057224 */ /* 0x000fe200078e0002 */
[----:B------:R-:W-:Y:S01]  /*126a0*/  ULDC UR5, c[0x0][0xc14] ;  /* 0x0003050000057ab9 */ /* 0x000fe20000000800 */
[----:B------:R-:W-:Y:S01]  /*126b0*/  IMAD.MOV.U32 R4, RZ, RZ, RZ ;  /* 0x000000ffff047224 */ /* 0x000fe200078e00ff */
[----:B------:R-:W-:Y:S01]  /*126c0*/  ULDC UR7, c[0x0][0xc14] ;  /* 0x0003050000077ab9 */ /* 0x000fe20000000800 */
[----:B------:R-:W-:-:S05]  /*126d0*/  ULDC UR4, c[0x0][0xc10] ;  /* 0x0003040000047ab9 */ /* 0x000fca0000000800 */
.L_x_450:
[----:B------:R-:W-:Y:S02]  /*126e0*/  VIADD R4, R4, 0x1f ;  /* 0x0000001f04047836 */ /* 0x000fe40000000000 */
        /* <DEDUP_REMOVED lines=12> */
.L_x_449:
[----:B------:R-:W-:Y:S05]  /*127b0*/  BSYNC B0 ;  /* 0x0000000000007941 */ /* 0x000fea0003800000 */
.L_x_448:
[----:B0----5:R-:W0:Y:S01]  /*127c0*/  SHFL.UP PT, R2, R0, 0x1, RZ ;  /* 0x0420000000027989 */ /* 0x021e2200000e00ff */
[C---:B------:R-:W-:Y:S02]  /*127d0*/  ISETP.NE.AND P0, PT, R29.reuse, RZ, PT ;  /* 0x000000ff1d00720c */ /* 0x040fe40003f05270 */
[C---:B------:R-:W-:Y:S02]  /*127e0*/  ISETP.GE.U32.AND P1, PT, R29.reuse, 0x2, PT ;  /* 0x000000021d00780c */ /* 0x040fe40003f26070 */
        /* <DEDUP_REMOVED lines=22> */
.L_x_446:
[----:B------:R-:W-:-:S04]  /*12950*/  IMAD.IADD R9, R5, 0x1, -R2 ;  /* 0x0000000105097824 */ /* 0x000fc800078e0a02 */
        /* <DEDUP_REMOVED lines=12> */
[----:B------:R-:W-:-:S05]  /*12a20*/  IADD3 R7, R19, -0x1, RZ ;  /* 0xffffffff13077810 */ /* 0x000fca0007ffe0ff */
[----:B------:R2:W3:Y:S02]  /*12a30*/  SHFL.IDX PT, R16, R6, R7, 0x1f ;  /* 0x00001f0706107589 */ /* 0x0004e400000e0000 */
.L_x_451:
[----:B---3--:R-:W-:Y:S01]  /*12a40*/  IMAD R16, R16, UR4, R9 ;  /* 0x0000000410107c24 */ /* 0x008fe2000f8e0209 */
[----:B------:R-:W-:Y:S01]  /*12a50*/  IABS R8, R0 ;  /* 0x0000000000087213 */ /* 0x000fe20000000000 */
[----:B01----:R-:W-:Y:S02]  /*12a60*/  IMAD.MOV R2, RZ, RZ, -R3 ;  /* 0x000000ffff027224 */ /* 0x003fe400078e0a03 */
[----:B------:R-:W-:Y:S01]  /*12a70*/  IMAD.IADD R19, R19, 0x1, R4 ;  /* 0x0000000113137824 */ /* 0x000fe200078e0204 */
[----:B------:R-:W-:Y:S01]  /*12a80*/  IADD3 R9, -R16, UR6, RZ ;  /* 0x0000000610097c10 */ /* 0x000fe2000fffe1ff */
[----:B--2---:R-:W-:Y:S02]  /*12a90*/  IMAD R7, R2, R5, RZ ;  /* 0x0000000502077224 */ /* 0x004fe400078e02ff */
[----:B------:R-:W-:Y:S01]  /*12aa0*/  IMAD.MOV.U32 R2, RZ, RZ, RZ ;  /* 0x000000ffff027224 */ /* 0x000fe200078e00ff */
[----:B------:R-:W-:Y:S01]  /*12ab0*/  IABS R6, R9 ;  /* 0x0000000900067213 */ /* 0x000fe20000000000 */
[----:B------:R-:W-:-:S02]  /*12ac0*/  IMAD.MOV R8, RZ, RZ, -R8 ;  /* 0x000000ffff087224 */ /* 0x000fc400078e0a08 */
        /* <DEDUP_REMOVED lines=19> */
.L_x_447:
[----:B------:R-:W-:Y:S02]  /*12c00*/  IMAD.MOV.U32 R17, RZ, RZ, RZ ;  /* 0x000000ffff117224 */ /* 0x000fe400078e00ff */
[----:B------:R-:W-:Y:S02]  /*12c10*/  IMAD.U32 R16, RZ, RZ, UR6 ;  /* 0x00000006ff107e24 */ /* 0x000fe4000f8e00ff */
[----:B------:R-:W-:-:S07]  /*12c20*/  IMAD.MOV.U32 R18, RZ, RZ, RZ ;  /* 0x000000ffff127224 */ /* 0x000fce00078e00ff */
.L_x_452:
[----:B------:R-:W-:Y:S01]  /*12c30*/  ISETP.NE.AND P0, PT, R29, RZ, PT ;  /* 0x000000ff1d00720c */ /* 0x000fe20003f05270 */
[----:B------:R0:W-:Y:S01]  /*12c40*/  STL [R1+0x10], RZ ;  /* 0x000010ff01007387 */ /* 0x0001e20000100800 */
[----:B------:R-:W-:Y:S01]  /*12c50*/  MOV R24, 0x1 ;  /* 0x0000000100187802 */ /* 0x000fe20000000f00 */
[----:B------:R-:W-:-:S10]  /*12c60*/  IMAD.MOV.U32 R22, RZ, RZ, RZ ;  /* 0x000000ffff167224 */ /* 0x000fd400078e00ff */
        /* <DEDUP_REMOVED lines=8> */
[----:B------:R-:W-:Y:S01]  /*12cf0*/  IMAD.MOV.U32 R24, RZ, RZ, 0x1 ;  /* 0x00000001ff187424 */ /* 0x000fe200078e00ff */
[----:B------:R-:W-:Y:S01]  /*12d00*/  ULDC.64 UR38, c[0x0][0x198] ;  /* 0x0000660000267ab9 */ /* 0x000fe20000000a00 */
[----:B------:R-:W-:Y:S01]  /*12d10*/  IMAD.MOV.U32 R22, RZ, RZ, RZ ;  /* 0x000000ffff167224 */ /* 0x000fe200078e00ff */
[----:B------:R-:W-:Y:S01]  /*12d20*/  ULDC UR36, c[0x0][0xc] ;  /* 0x0000030000247ab9 */ /* 0x000fe20000000800 */
[----:B------:R-:W-:Y:S02]  /*12d30*/  IMAD.MOV.U32 R27, RZ, RZ, 0x1 ;  /* 0x00000001ff1b7424 */ /* 0x000fe400078e00ff */
[----:B------:R-:W-:-:S07]  /*12d40*/  IMAD.MOV.U32 R26, RZ, RZ, RZ ;  /* 0x000000ffff1a7224 */ /* 0x000fce00078e00ff */
.L_x_535:
[----:B--2---:R-:W2:Y:S02]  /*12d50*/  LDC.64 R2, c[0x0][0xc60] ;  /* 0x00031800ff027b82 */ /* 0x004ea40000000a00 */
[----:B--2---:R-:W-:-:S05]  /*12d60*/  IMAD.WIDE R2, R19, 0x4, R2 ;  /* 0x0000000413027825 */ /* 0x004fca00078e0202 */
[----:B------:R-:W0:Y:S01]  /*12d70*/  LDG.E R9, desc[UR56][R2.64] ;  /* 0x0000003802097981 */ /* 0x000e22000c1e1900 */
[----:B------:R-:W-:Y:S05]  /*12d80*/  YIELD ;  /* 0x0000000000007946 */ /* 0x000fea0003800000 */
[----:B------:R-:W-:Y:S01]  /*12d90*/  ULDC.64 UR4, c[0x0][0xa28] ;  /* 0x00028a0000047ab9 */ /* 0x000fe20000000a00 */
[----:B------:R-:W-:Y:S01]  /*12da0*/  IMAD.MOV.U32 R6, RZ, RZ, RZ ;  /* 0x000000ffff067224 */ /* 0x000fe200078e00ff */
[----:B------:R-:W-:Y:S01]  /*12db0*/  ISETP.NE.U32.AND P1, PT, RZ, UR4, PT ;  /* 0x00000004ff007c0c */ /* 0x000fe2000bf25070 */
[----:B------:R-:W-:Y:S01]  /*12dc0*/  IMAD.MOV.U32 R23, RZ, RZ, RZ ;  /* 0x000000ffff177224 */ /* 0x000fe200078e00ff */
[----:B------:R-:W-:-:S02]  /*12dd0*/  ULDC.64 UR6, c[0x0][0xa10] ;  /* 0x0002840000067ab9 */ /* 0x000fc40000000a00 */
[----:B------:R-:W-:Y:S02]  /*12de0*/  ISETP.NE.AND.EX P1, PT, RZ, UR5, PT, P1 ;  /* 0x00000005ff007c0c */ /* 0x000fe4000bf25310 */
[----:B0-----:R-:W-:Y:S01]  /*12df0*/  SHF.R.S32.HI R0, RZ, 0x1f, R9 ;  /* 0x0000001fff007819 */ /* 0x001fe20000011409 */
[----:B------:R-:W-:Y:S10]  /*12e00*/  STL [R1], R9 ;  /* 0x0000000901007387 */ /* 0x000ff40000100800 */
[----:B------:R-:W-:-:S04]  /*12e10*/  @P1 LEA R4, P0, R9, UR4, 0x2 ;  /* 0x0000000409041c11 */ /* 0x000fc8000f8010ff */
[----:B------:R-:W-:Y:S01]  /*12e20*/  @P1 LEA.HI.X R5, R9, UR5, R0, 0x2, P0 ;  /* 0x0000000509051c11 */ /* 0x000fe200080f1400 */
[----:B------:R-:W-:Y:S02]  /*12e30*/  ULDC.64 UR4, c[0x0][0xa00] ;  /* 0x0002800000047ab9 */ /* 0x000fe40000000a00 */
[----:B------:R-:W-:Y:S02]  /*12e40*/  ISETP.NE.U32.AND P0, PT, RZ, UR4, PT ;  /* 0x00000004ff007c0c */ /* 0x000fe4000bf05070 */
[----:B------:R0:W5:Y:S02]  /*12e50*/  @P1 LDG.E R23, desc[UR56][R4.64] ;  /* 0x0000003804171981 */ /* 0x000164000c1e1900 */
[----:B------:R-:W-:-:S13]  /*12e60*/  ISETP.NE.AND.EX P0, PT, RZ, UR5, PT, P0 ;  /* 0x00000005ff007c0c */ /* 0x000fda000bf05300 */
[----:B------:R-:W-:-:S04]  /*12e70*/  @P0 LEA R2, P2, R9, UR4, 0x2 ;  /* 0x0000000409020c11 */ /* 0x000fc8000f8410ff */
[----:B------:R-:W-:Y:S01]  /*12e80*/  @P0 LEA.HI.X R3, R9, UR5, R0, 0x2, P2 ;  /* 0x0000000509030c11 */ /* 0x000fe200090f1400 */
[----:B------:R-:W-:-:S04]  /*12e90*/  ULDC.64 UR4, c[0x0][0xa20] ;  /* 0x0002880000047ab9 */ /* 0x000fc80000000a00 */
[----:B------:R-:W2:Y:S01]  /*12ea0*/  @P0 LDG.E R6, desc[UR56][R2.64] ;  /* 0x0000003802060981 */ /* 0x000ea2000c1e1900 */
[----:B------:R-:W-:-:S04]  /*12eb0*/  ISETP.NE.U32.AND P1, PT, RZ, UR4, PT ;  /* 0x00000004ff007c0c */ /* 0x000fc8000bf25070 */
[----:B------:R-:W-:Y:S02]  /*12ec0*/  ISETP.NE.AND.EX P1, PT, RZ, UR5, PT, P1 ;  /* 0x00000005ff007c0c */ /* 0x000fe4000bf25310 */
[C---:B0-----:R-:W-:Y:S02]  /*12ed0*/  SHF.L.U32 R4, R9.reuse, 0x2, RZ ;  /* 0x0000000209047819 */ /* 0x041fe400000006ff */
[----:B------:R-:W-:-:S03]  /*12ee0*/  SHF.L.U64.HI R0, R9, 0x2, R0 ;  /* 0x0000000209007819 */ /* 0x000fc60000010200 */
[----:B------:R-:W-:Y:S01]  /*12ef0*/  STL [R1+0x8], R4 ;  /* 0x0000080401007387 */ /* 0x000fe20000100800 */
[----:B------:R-:W-:-:S03]  /*12f00*/  IMAD.MOV.U32 R8, RZ, RZ, RZ ;  /* 0x000000ffff087224 */ /* 0x000fc600078e00ff */
[----:B--2---:R0:W-:Y:S02]  /*12f10*/  STL [R1+0x18], R6 ;  /* 0x0000180601007387 */ /* 0x0041e40000100800 */
[----:B0-----:R-:W-:-:S04]  /*12f20*/  @P1 IADD3 R6, P0, R4, UR4, RZ ;  /* 0x0000000404061c10 */ /* 0x001fc8000ff1e0ff */
[----:B------:R-:W-:Y:S01]  /*12f30*/  @P1 IADD3.X R7, R0, UR5, RZ, P0, !PT ;  /* 0x0000000500071c10 */ /* 0x000fe200087fe4ff */
[----:B------:R-:W-:Y:S02]  /*12f40*/  ULDC.64 UR4, c[0x0][0xa08] ;  /* 0x0002820000047ab9 */ /* 0x000fe40000000a00 */
[----:B------:R-:W-:Y:S02]  /*12f50*/  IADD3 R2, P0, R4, UR4, RZ ;  /* 0x0000000404027c10 */ /* 0x000fe4000ff1e0ff */
[----:B------:R-:W-:Y:S02]  /*12f60*/  ISETP.NE.U32.AND P2, PT, RZ, UR4, PT ;  /* 0x00000004ff007c0c */ /* 0x000fe4000bf45070 */
[----:B------:R-:W-:Y:S02]  /*12f70*/  IADD3.X R3, R0, UR5, RZ, P0, !PT ;  /* 0x0000000500037c10 */ /* 0x000fe400087fe4ff */
[----:B------:R-:W-:Y:S01]  /*12f80*/  ISETP.NE.AND.EX P2, PT, RZ, UR5, PT, P2 ;  /* 0x00000005ff007c0c */ /* 0x000fe2000bf45320 */
[----:B------:R-:W-:-:S02]  /*12f90*/  ULDC.64 UR4, c[0x0][0x3f8] ;  /* 0x0000fe0000047ab9 */ /* 0x000fc40000000a00 */
[----:B------:R-:W-:-:S03]  /*12fa0*/  UISETP.NE.U32.AND UP0, UPT, UR4, URZ, UPT ;  /* 0x0000003f0400728c */ /* 0x000fc6000bf05070 */
[----:B------:R-:W-:Y:S01]  /*12fb0*/  ULDC UR4, c[0x0][0x404] ;  /* 0x0001010000047ab9 */ /* 0x000fe20000000800 */
[----:B------:R-:W-:-:S03]  /*12fc0*/  UISETP.NE.AND.EX UP0, UPT, UR5, URZ, UPT, UP0 ;  /* 0x0000003f0500728c */ /* 0x000fc6000bf05300 */
[----:B------:R-:W-:Y:S01]  /*12fd0*/  ULDC UR5, c[0x0][0x2e0] ;  /* 0x0000b80000057ab9 */ /* 0x000fe20000000800 */
[----:B------:R-:W-:Y:S02]  /*12fe0*/  USEL UR4, UR4, 0x1, UP0 ;  /* 0x0000000104047887 */ /* 0x000fe40008000000 */
[----:B------:R0:W5:Y:S02]  /*12ff0*/  @P2 LDG.E R8, desc[UR56][R2.64] ;  /* 0x0000003802082981 */ /* 0x000164000c1e1900 */
[----:B------:R-:W-:-:S06]  /*13000*/  UIMAD UR4, UR4, UR5, URZ ;  /* 0x00000005040472a4 */ /* 0x000fcc000f8e023f */
[----:B------:R-:W-:-:S06]  /*13010*/  IMAD.U32 R10, RZ, RZ, UR4 ;  /* 0x00000004ff0a7e24 */ /* 0x000fcc000f8e00ff */
[----:B------:R0:W5:Y:S01]  /*13020*/  @P1 LDG.E R10, desc[UR56][R6.64] ;  /* 0x00000038060a1981 */ /* 0x000162000c1e1900 */
[----:B------:R-:W-:Y:S01]  /*13030*/  IADD3 R4, P0, R4, UR6, RZ ;  /* 0x0000000604047c10 */ /* 0x000fe2000ff1e0ff */
[----:B------:R-:W-:-:S03]  /*13040*/  ULDC UR4, c[0x0][0x338] ;  /* 0x0000ce0000047ab9 */ /* 0x000fc60000000800 */
[----:B------:R-:W-:Y:S02]  /*13050*/  IADD3.X R5, R0, UR7, RZ, P0, !PT ;  /* 0x0000000700057c10 */ /* 0x000fe400087fe4ff */
[----:B------:R-:W-:Y:S01]  /*13060*/  ISETP.NE.U32.AND P0, PT, RZ, UR6, PT ;  /* 0x00000006ff007c0c */ /* 0x000fe2000bf05070 */
[----:B------:R2:W-:Y:S03]  /*13070*/  STL [R1+0xc], R0 ;  /* 0x00000c0001007387 */ /* 0x0005e60000100800 */
[----:B------:R-:W-:Y:S01]  /*13080*/  ISETP.NE.AND.EX P0, PT, RZ, UR7, PT, P0 ;  /* 0x00000007ff007c0c */ /* 0x000fe2000bf05300 */
[----:B--2---:R-:W-:Y:S01]  /*13090*/  IMAD.U32 R0, RZ, RZ, UR4 ;  /* 0x00000004ff007e24 */ /* 0x004fe2000f8e00ff */
[----:B0-----:R-:W-:Y:S11]  /*130a0*/  @P1 BRA `(.L_x_454) ;  /* 0x0000000000101947 */ /* 0x001ff60003800000 */
[----:B------:R-:W-:Y:S05]  /*130b0*/  @!P2 BRA `(.L_x_454) ;  /* 0x00000000000ca947 */ /* 0x000fea0003800000 */
[----:B------:R-:W2:Y:S04]  /*130c0*/  LDG.E R7, desc[UR56][R2.64] ;  /* 0x0000003802077981 */ /* 0x000ea8000c1e1900 */
[----:B-----5:R-:W2:Y:S02]  /*130d0*/  LDG.E R10, desc[UR56][R2.64+0x4] ;  /* 0x00000438020a7981 */ /* 0x020ea4000c1e1900 */
[----:B--2---:R-:W-:-:S07]  /*130e0*/  IMAD.IADD R10, R10, 0x1, -R7 ;  /* 0x000000010a0a7824 */ /* 0x004fce00078e0a07 */
.L_x_454:
[----:B------:R-:W2:Y:S04]  /*130f0*/  @P0 LDG.E R3, desc[UR56][R4.64] ;  /* 0x0000003804030981 */ /* 0x000ea8000c1e1900 */
[----:B------:R-:W2:Y:S02]  /*13100*/  @P0 LDG.E R2, desc[UR56][R4.64+0x4] ;  /* 0x0000043804020981 */ /* 0x000ea4000c1e1900 */
[----:B--2---:R-:W-:Y:S02]  /*13110*/  @P0 IMAD.IADD R0, R2, 0x1, -R3 ;  /* 0x0000000102000824 */ /* 0x004fe400078e0a03 */
[----:B-----5:R-:W-:-:S04]  /*13120*/  IMAD.IADD R3, R10, 0x1, -R23 ;  /* 0x000000010a037824 */ /* 0x020fc800078e0a17 */
[----:B------:R-:W-:-:S05]  /*13130*/  IMAD.IADD R6, R3, 0x1, R0 ;  /* 0x0000000103067824 */ /* 0x000fca00078e0200 */
[----:B------:R-:W-:Y:S01]  /*13140*/  IADD3 R2, R6, 0xbf, RZ ;  /* 0x000000bf06027810 */ /* 0x000fe20007ffe0ff */
[----:B------:R0:W-:Y:S04]  /*13150*/  STL [R1+0x14], R6 ;  /* 0x0000140601007387 */ /* 0x0001e80000100800 */
[----:B------:R-:W-:-:S05]  /*13160*/  IMAD.HI R2, R2, 0x2aaaaaab, RZ ;  /* 0x2aaaaaab02027827 */ /* 0x000fca00078e02ff */
[----:B------:R-:W-:-:S04]  /*13170*/  SHF.R.U32.HI R7, RZ, 0x1f, R2 ;  /* 0x0000001fff077819 */ /* 0x000fc80000011602 */
[----:B0-----:R-:W-:Y:S01]  /*13180*/  LEA.HI.SX32 R6, R2, R7, 0x1b ;  /* 0x0000000702067211 */ /* 0x001fe200078fdaff */
[----:B------:R-:W-:-:S04]  /*13190*/  IMAD.MOV R2, RZ, RZ, -R3 ;  /* 0x000000ffff027224 */ /* 0x000fc800078e0a03 */
[----:B------:R-:W-:Y:S01]  /*131a0*/  IMAD R7, R6, 0xc0, -R3 ;  /* 0x000000c006077824 */ /* 0x000fe200078e0a03 */
[----:B------:R-:W-:Y:S01]  /*131b0*/  VIMNMX R2, RZ, R2, !PT ;  /* 0x00000002ff027248 */ /* 0x000fe20007fe0100 */
[----:B------:R0:W-:Y:S03]  /*131c0*/  STL [R1+0x4], R6 ;  /* 0x0000040601007387 */ /* 0x0001e60000100800 */
[----:B------:R-:W-:-:S04]  /*131d0*/  VIMNMX R7, R7, R0, PT ;  /* 0x0000000007077248 */ /* 0x000fc80003fe0100 */
[----:B------:R-:W-:Y:S01]  /*131e0*/  ISETP.GT.AND P1, PT, R7, R2, PT ;  /* 0x000000020700720c */ /* 0x000fe20003f24270 */
[----:B------:R-:W-:-:S05]  /*131f0*/  IMAD.WIDE.U32 R2, R2, -0x55555555, RZ ;  /* 0xaaaaaaab02027825 */ /* 0x000fca00078e00ff */
[----:B------:R-:W-:-:S05]  /*13200*/  SHF.R.U32.HI R0, RZ, 0x7, R3 ;  /* 0x00000007ff007819 */ /* 0x000fca0000011603 */
[----:B------:R-:W-:Y:S02]  /*13210*/  IMAD.MOV.U32 R2, RZ, RZ, R0 ;  /* 0x000000ffff027224 */ /* 0x000fe400078e0000 */
[----:B0-----:R-:W-:-:S04]  /*13220*/  @P1 VIADD R6, R7, 0xbf ;  /* 0x000000bf07061836 */ /* 0x001fc80000000000 */
[----:B------:R-:W-:-:S05]  /*13230*/  @P1 IMAD.HI R6, R6, 0x2aaaaaab, RZ ;  /* 0x2aaaaaab06061827 */ /* 0x000fca00078e02ff */
[----:B------:R-:W-:-:S04]  /*13240*/  @P1 SHF.R.U32.HI R3, RZ, 0x1f, R6 ;  /* 0x0000001fff031819 */ /* 0x000fc80000011606 */
[----:B------:R-:W-:Y:S01]  /*13250*/  @P1 LEA.HI.SX32 R2, R6, R3, 0x1b ;  /* 0x0000000306021211 */ /* 0x000fe200078fdaff */
[----:B------:R-:W-:-:S06]  /*13260*/  IMAD.MOV.U32 R3, RZ, RZ, RZ ;  /* 0x000000ffff037224 */ /* 0x000fcc00078e00ff */
[----:B------:R0:W5:Y:S01]  /*13270*/  @P0 LDG.E R3, desc[UR56][R4.64] ;  /* 0x0000003804030981 */ /* 0x000162000c1e1900 */
[----:B------:R-:W-:Y:S01]  /*13280*/  ISETP.GT.AND P1, PT, R2, R0, PT ;  /* 0x000000000200720c */ /* 0x000fe20003f24270 */
[----:B------:R-:W-:Y:S01]  /*13290*/  BSSY B0, `(.L_x_455) ;  /* 0x000009b000007945 */ /* 0x000fe20003800000 */
[----:B------:R-:W-:Y:S01]  /*132a0*/  IMAD.IADD R23, R8, 0x1, R23 ;  /* 0x0000000108177824 */ /* 0x000fe200078e0217 */
[----:B------:R-:W-:-:S10]  /*132b0*/  PLOP3.LUT P2, PT, PT, PT, PT, 0x80, 0x0 ;  /* 0x000000000000781c */ /* 0x000fd40003f4f070 */
[----:B0-----:R-:W-:Y:S05]  /*132c0*/  @!P1 BRA `(.L_x_456) ;  /* 0x00000008005c9947 */ /* 0x001fea0003800000 */
[----:B------:R-:W0:Y:S01]  /*132d0*/  LDC R4, c[0x0][0x428] ;  /* 0x00010a00ff047b82 */ /* 0x000e220000000800 */
[----:B------:R-:W-:Y:S01]  /*132e0*/  UMOV UR4, 0xffffffff ;  /* 0xffffffff00047882 */ /* 0x000fe20000000000 */
[----:B0-----:R-:W-:-:S13]  /*132f0*/  ISETP.NE.AND P1, PT, R4, 0x1, PT ;  /* 0x000000010400780c */ /* 0x001fda0003f25270 */
[----:B------:R-:W0:Y:S08]  /*13300*/  @P1 LDC R5, c[0x0][0x42c] ;  /* 0x00010b00ff051b82 */ /* 0x000e300000000800 */
[----:B------:R-:W2:Y:S01]  /*13310*/  @P1 LDC R7, c[0x0][0x430] ;  /* 0x00010c00ff071b82 */ /* 0x000ea20000000800 */
[----:B0-----:R-:W-:-:S04]  /*13320*/  @P1 IMAD.HI.U32 R4, R18, R5, RZ ;  /* 0x0000000512041227 */ /* 0x001fc800078e00ff */
[----:B------:R-:W-:Y:S01]  /*13330*/  IMAD.MOV.U32 R5, RZ, RZ, R18 ;  /* 0x000000ffff057224 */ /* 0x000fe200078e0012 */
[----:B--2---:R-:W-:Y:S02]  /*13340*/  @P1 SHF.R.U32.HI R5, RZ, R7, R4 ;  /* 0x00000007ff051219 */ /* 0x004fe40000011604 */
[----:B------:R-:W-:Y:S01]  /*13350*/  SEL R4, R9, RZ, !P0 ;  /* 0x000000ff09047207 */ /* 0x000fe20004000000 */
[----:B------:R-:W-:Y:S06]  /*13360*/  BRA.DIV UR4, `(.L_x_457) ;  /* 0x0000004204987947 */ /* 0x000fec000b800000 */
.L_x_581:
[----:B------:R-:W-:-:S03]  /*13370*/  UMOV UR4, 0xffffffff ;  /* 0xffffffff00047882 */ /* 0x000fc60000000000 */
[----:B------:R-:W-:Y:S05]  /*13380*/  BRA.DIV UR4, `(.L_x_458) ;  /* 0x0000004204c47947 */ /* 0x000fea000b800000 */
[----:B------:R-:W-:-:S13]  /*13390*/  ELECT P6, URZ, PT ;  /* 0x00000000003f782f */ /* 0x000fda00038c0000 */
.L_x_584:
[----:B------:R-:W2:Y:S01]  /*133a0*/  LDL R6, [R1+0x10] ;  /* 0x0000100001067983 */ /* 0x000ea20000100800 */
[----:B------:R-:W-:Y:S01]  /*133b0*/  BSSY B1, `(.L_x_459) ;  /* 0x000000b000017945 */ /* 0x000fe20003800000 */
[----:B------:R-:W0:Y:S01]  /*133c0*/  S2R R9, SR_CgaCtaId ;  /* 0x0000000000097919 */ /* 0x000e220000008800 */
[----:B--2---:R-:W-:-:S05]  /*133d0*/  VIADD R7, R6, 0x1 ;  /* 0x0000000106077836 */ /* 0x004fca0000000000 */
[----:B------:R-:W-:-:S04]  /*133e0*/  LEA.HI R6, R7, R7, RZ, 0x1 ;  /* 0x0000000707067211 */ /* 0x000fc800078f08ff */
[----:B------:R-:W-:-:S04]  /*133f0*/  LOP3.LUT R6, R6, 0xfffffffe, RZ, 0xc0, !PT ;  /* 0xfffffffe06067812 */ /* 0x000fc800078ec0ff */
[----:B------:R-:W-:Y:S02]  /*13400*/  IADD3 R7, R7, -R6, RZ ;  /* 0x8000000607077210 */ /* 0x000fe40007ffe0ff */
[----:B------:R-:W-:Y:S02]  /*13410*/  MOV R6, 0x400 ;  /* 0x0000040000067802 */ /* 0x000fe40000000f00 */
[----:B------:R-:W-:Y:S02]  /*13420*/  SHF.L.U32 R7, R7, 0x1f, RZ ;  /* 0x0000001f07077819 */ /* 0x000fe400000006ff */
[----:B0-----:R-:W-:-:S04]  /*13430*/  LEA R6, R9, R6, 0x18 ;  /* 0x0000000609067211 */ /* 0x001fc800078ec0ff */
[----:B------:R-:W0:Y:S02]  /*13440*/  SYNCS.PHASECHK.TRANS64.TRYWAIT P0, [R6+URZ+0x30820], R7 ;  /* 0x03082007060075a7 */ /* 0x000e24000800017f */
[----:B0-----:R-:W-:Y:S05]  /*13450*/  @!P0 BRA `(.L_x_460) ;  /* 0x0000004000b08947 */ /* 0x001fea0003800000 */
.L_x_585:
[----:B------:R-:W-:Y:S05]  /*13460*/  BSYNC B1 ;  /* 0x0000000000017941 */ /* 0x000fea0003800000 */
.L_x_459:
[----:B------:R-:W-:Y:S04]  /*13470*/  BSSY B1, `(.L_x_461) ;  /* 0x0000035000017945 */ /* 0x000fe80003800000 */
[----:B------:R-:W-:Y:S05]  /*13480*/  @!P6 BRA `(.L_x_462) ;  /* 0x0000000000cce947 */ /* 0x000fea0003800000 */
[----:B0-----:R-:W-:Y:S01]  /*13490*/  IMAD R7, R26, 0x8, R6 ;  /* 0x000000081a077824 */ /* 0x001fe200078e0206 */
[----:B------:R-:W-:-:S04]  /*134a0*/  SHF.L.U32 R8, R27, 0x1f, RZ ;  /* 0x0000001f1b087819 */ /* 0x000fc800000006ff */
[----:B------:R-:W0:Y:S02]  /*134b0*/  SYNCS.PHASECHK.TRANS64.TRYWAIT P0, [R7+URZ+0x308a0], R8 ;  /* 0x0308a008070075a7 */ /* 0x000e24000800017f */
[----:B0-----:R-:W-:Y:S05]  /*134c0*/  @!P0 BRA `(.L_x_463) ;  /* 0x0000004000a88947 */ /* 0x001fea0003800000 */
.L_x_586:
[----:B------:R-:W2:Y:S02]  /*134d0*/  S2R R9, SR_TID.X ;  /* 0x0000000000097919 */ /* 0x000ea40000002100 */
[----:B--2---:R-:W-:-:S04]  /*134e0*/  LOP3.LUT R9, R9, 0x7f, RZ, 0xc0, !PT ;  /* 0x0000007f09097812 */ /* 0x004fc800078ec0ff */
[----:B------:R-:W-:-:S13]  /*134f0*/  ISETP.NE.AND P1, PT, R9, RZ, PT ;  /* 0x000000ff0900720c */ /* 0x000fda0003f25270 */
[----:B------:R-:W-:Y:S05]  /*13500*/  @P1 BRA `(.L_x_464) ;  /* 0x0000000000141947 */ /* 0x000fea0003800000 */
[----:B------:R-:W-:Y:S01]  /*13510*/  ISETP.NE.AND P0, PT, R29, RZ, PT ;  /* 0x000000ff1d00720c */ /* 0x000fe20003f05270 */
[----:B------:R-:W-:-:S04]  /*13520*/  IMAD.MOV.U32 R9, RZ, RZ, 0x6000 ;  /* 0x00006000ff097424 */ /* 0x000fc800078e00ff */
[----:B------:R2:W-:Y:S08]  /*13530*/  SYNCS.ARRIVE.TRANS64 RZ, [R7+URZ+0x30890], R9 ;  /* 0x0308900907ff79a7 */ /* 0x0005f0000800003f */
[----:B------:R-:W-:Y:S05]  /*13540*/  @!P0 BRA `(.L_x_464) ;  /* 0x0000000000048947 */ /* 0x000fea0003800000 */
[----:B------:R-:W-:Y:S01]  /*13550*/  BPT.TRAP 0x1 ;  /* 0x000000040000795c */ /* 0x000fe20000300000 */
.L_x_464:
[----:B--2---:R-:W-:Y:S01]  /*13560*/  IMAD R9, R26, 0x6000, R6 ;  /* 0x000060001a097824 */ /* 0x004fe200078e0206 */
[----:B------:R-:W-:Y:S01]  /*13570*/  R2UR UR9, R7 ;  /* 0x00000000070972ca */ /* 0x000fe200000e0000 */
[----:B-----5:R-:W-:Y:S01]  /*13580*/  IMAD R10, R2, 0xc0, R3 ;  /* 0x000000c0020a7824 */ /* 0x020fe200078e0203 */
[----:B------:R-:W-:Y:S01]  /*13590*/  R2UR UR12, R5 ;  /* 0x00000000050c72ca */ /* 0x000fe200000e0000 */
[----:B------:R-:W-:Y:S01]  /*135a0*/  UIADD3 UR4, UP0, UR38, 0x570, URZ ;  /* 0x0000057026047890 */ /* 0x000fe2000ff1e03f */
[----:B------:R-:W-:Y:S01]  /*135b0*/  R2UR UR8, R9 ;  /* 0x00000000090872ca */ /* 0x000fe200000e0000 */
[----:B------:R-:W-:Y:S01]  /*135c0*/  VIADD R10, R10, 0xffffff40 ;  /* 0xffffff400a0a7836 */ /* 0x000fe20000000000 */
[----:B------:R-:W-:Y:S01]  /*135d0*/  R2UR UR13, R4 ;  /* 0x00000000040d72ca */ /* 0x000fe200000e0000 */
[----:B------:R-:W-:Y:S01]  /*135e0*/  UIADD3.X UR5, URZ, UR39, URZ, UP0, !UPT ;  /* 0x000000273f057290 */ /* 0x000fe200087fe43f */
[----:B------:R-:W-:Y:S02]  /*135f0*/  UMOV UR6, 0x0 ;  /* 0x0000000000067882 */ /* 0x000fe40000000000 */
[----:B------:R-:W-:Y:S01]  /*13600*/  R2UR UR11, R10 ;  /* 0x000000000a0b72ca */ /* 0x000fe200000e0000 */
[----:B------:R-:W-:Y:S01]  /*13610*/  UMOV UR7, 0x12f00000 ;  /* 0x12f0000000077882 */ /* 0x000fe20000000000 */
[----:B------:R-:W-:Y:S01]  /*13620*/  UMOV UR10, URZ ;  /* 0x0000003f000a7c82 */ /* 0x000fe20008000000 */
[----:B------:R-:W-:-:S04]  /*13630*/  UIADD3 UR9, UR9, 0x30890, URZ ;  /* 0x0003089009097890 */ /* 0x000fc8000fffe03f */
[----:B------:R-:W-:-:S09]  /*13640*/  UIADD3 UR8, UR8, 0x12400, URZ ;  /* 0x0001240008087890 */ /* 0x000fd2000fffe03f */
[----:B------:R2:W-:Y:S01]  /*13650*/  UTMALDG.4D [UR8], [UR4], desc[UR6] ;  /* 0x00000608040075b4 */ /* 0x0005e20008019000 */
[----:B------:R-:W3:Y:S02]  /*13660*/  SYNCS.PHASECHK.TRANS64.TRYWAIT P0, [R7+URZ+0x308c0], R8 ;  /* 0x0308c008070075a7 */ /* 0x000ee4000800017f */
[----:B--23--:R-:W-:Y:S05]  /*13670*/  @!P0 BRA `(.L_x_465) ;  /* 0x0000004000508947 */ /* 0x00cfea0003800000 */
.L_x_587:
[----:B------:R-:W-:Y:S05]  /*13680*/  @P1 BRA `(.L_x_466) ;  /* 0x0000000000141947 */ /* 0x000fea0003800000 */
[----:B------:R-:W-:Y:S01]  /*13690*/  ISETP.NE.AND P0, PT, R29, RZ, PT ;  /* 0x000000ff1d00720c */ /* 0x000fe20003f05270 */
[----:B0-2---:R-:W-:-:S04]  /*136a0*/  IMAD.MOV.U32 R8, RZ, RZ, 0x6000 ;  /* 0x00006000ff087424 */ /* 0x005fc800078e00ff */
[----:B------:R3:W-:Y:S08]  /*136b0*/  SYNCS.ARRIVE.TRANS64 RZ, [R7+URZ+0x308b0], R8 ;  /* 0x0308b00807ff79a7 */ /* 0x0007f0000800003f */
[----:B------:R-:W-:Y:S05]  /*136c0*/  @!P0 BRA `(.L_x_466) ;  /* 0x0000000000048947 */ /* 0x000fea0003800000 */
[----:B------:R-:W-:Y:S01]  /*136d0*/  BPT.TRAP 0x1 ;  /* 0x000000040000795c */ /* 0x000fe20000300000 */
.L_x_466:
        /* <DEDUP_REMOVED lines=8> */
[----:B------:R-:W-:Y:S01]  /*13760*/  R2UR UR13, R4 ;  /* 0x00000000040d72ca */ /* 0x000fe200000e0000 */
[----:B------:R-:W-:-:S04]  /*13770*/  UMOV UR10, URZ ;  /* 0x0000003f000a7c82 */ /* 0x000fc80008000000 */
[----:B------:R-:W-:Y:S02]  /*13780*/  UIADD3 UR8, UR8, 0x400, URZ ;  /* 0x0000040008087890 */ /* 0x000fe4000fffe03f */
[----:B------:R-:W-:-:S09]  /*13790*/  UIADD3 UR9, UR9, 0x308b0, URZ ;  /* 0x000308b009097890 */ /* 0x000fd2000fffe03f */
[----:B------:R4:W-:Y:S02]  /*137a0*/  UTMALDG.4D [UR8], [UR4], desc[UR6] ;  /* 0x00000608040075b4 */ /* 0x0009e40008019000 */
[----:B----4-:R-:W-:Y:S01]  /*137b0*/  NOP ;  /* 0x0000000000007918 */ /* 0x010fe20000000000 */
.L_x_462:
[----:B------:R-:W-:Y:S05]  /*137c0*/  BSYNC B1 ;  /* 0x0000000000017941 */ /* 0x000fea0003800000 */
.L_x_461:
[----:B------:R-:W-:Y:S01]  /*137d0*/  VIADD R26, R26, 0x1 ;  /* 0x000000011a1a7836 */ /* 0x000fe20000000000 */
[----:B------:R-:W-:Y:S01]  /*137e0*/  PLOP3.LUT P2, PT, PT, PT, PT, 0x8, 0x0 ;  /* 0x000000000000781c */ /* 0x000fe20003f4e170 */
[----:B------:R-:W-:-:S03]  /*137f0*/  VIADD R2, R2, 0xfffffffe ;  /* 0xfffffffe02027836 */ /* 0x000fc60000000000 */
[----:B------:R-:W-:-:S04]  /*13800*/  ISETP.NE.AND P0, PT, R26, 0x2, PT ;  /* 0x000000021a00780c */ /* 0x000fc80003f05270 */
[----:B------:R-:W-:Y:S02]  /*13810*/  SEL R26, R26, RZ, P0 ;  /* 0x000000ff1a1a7207 */ /* 0x000fe40000000000 */
[----:B0-23--:R-:W-:Y:S02]  /*13820*/  SEL R8, RZ, 0x1, P0 ;  /* 0x00000001ff087807 */ /* 0x00dfe40000000000 */
[----:B------:R-:W-:Y:S02]  /*13830*/  ISETP.GE.AND P0, PT, R2, R0, PT ;  /* 0x000000000200720c */ /* 0x000fe40003f06270 */
[----:B------:R-:W-:-:S11]  /*13840*/  LOP3.LUT R27, R27, R8, RZ, 0x3c, !PT ;  /* 0x000000081b1b7212 */ /* 0x000fd600078e3cff */
[----:B------:R-:W-:Y:S05]  /*13850*/  @!P0 BRA `(.L_x_456) ;  /* 0x0000000000f88947 */ /* 0x000fea0003800000 */
.L_x_473:
[----:B------:R-:W-:Y:S05]  /*13860*/  YIELD ;  /* 0x0000000000007946 */ /* 0x000fea0003800000 */
[----:B------:R-:W-:Y:S04]  /*13870*/  BSSY B1, `(.L_x_467) ;  /* 0x0000034000017945 */ /* 0x000fe80003800000 */
[----:B0-23--:R-:W-:Y:S05]  /*13880*/  @!P6 BRA `(.L_x_468) ;  /* 0x0000000000c8e947 */ /* 0x00dfea0003800000 */
[----:B------:R-:W-:Y:S01]  /*13890*/  IMAD R7, R26, 0x8, R6 ;  /* 0x000000081a077824 */ /* 0x000fe200078e0206 */
[----:B------:R-:W-:-:S04]  /*138a0*/  SHF.L.U32 R10, R27, 0x1f, RZ ;  /* 0x0000001f1b0a7819 */ /* 0x000fc800000006ff */
[----:B------:R-:W0:Y:S02]  /*138b0*/  SYNCS.PHASECHK.TRANS64.TRYWAIT P0, [R7+URZ+0x308a0], R10 ;  /* 0x0308a00a070075a7 */ /* 0x000e24000800017f */
[----:B0-----:R-:W-:Y:S05]  /*138c0*/  @!P0 BRA `(.L_x_469) ;  /* 0x0000003c00d08947 */ /* 0x001fea0003800000 */
.L_x_588:
[----:B------:R-:W2:Y:S02]  /*138d0*/  S2R R8, SR_TID.X ;  /* 0x0000000000087919 */ /* 0x000ea40000002100 */
[----:B--2---:R-:W-:-:S04]  /*138e0*/  LOP3.LUT R8, R8, 0x7f, RZ, 0xc0, !PT ;  /* 0x0000007f08087812 */ /* 0x004fc800078ec0ff */
[----:B------:R-:W-:-:S13]  /*138f0*/  ISETP.NE.AND P0, PT, R8, RZ, PT ;  /* 0x000000ff0800720c */ /* 0x000fda0003f05270 */
[----:B------:R-:W-:Y:S05]  /*13900*/  @P0 BRA `(.L_x_470) ;  /* 0x0000000000140947 */ /* 0x000fea0003800000 */
[----:B------:R-:W-:Y:S02]  /*13910*/  ISETP.NE.AND P1, PT, R29, RZ, PT ;  /* 0x000000ff1d00720c */ /* 0x000fe40003f25270 */
[----:B------:R-:W-:-:S04]  /*13920*/  MOV R8, 0x6000 ;  /* 0x0000600000087802 */ /* 0x000fc80000000f00 */
[----:B------:R2:W-:Y:S07]  /*13930*/  SYNCS.ARRIVE.TRANS64 RZ, [R7+URZ+0x30890], R8 ;  /* 0x0308900807ff79a7 */ /* 0x0005ee000800003f */
[----:B------:R-:W-:Y:S05]  /*13940*/  @!P1 BRA `(.L_x_470) ;  /* 0x0000000000049947 */ /* 0x000fea0003800000 */
[----:B------:R-:W-:Y:S01]  /*13950*/  BPT.TRAP 0x1 ;  /* 0x000000040000795c */ /* 0x000fe20000300000 */
.L_x_470:
[----:B--2---:R-:W-:Y:S01]  /*13960*/  IMAD R8, R26, 0x6000, R6 ;  /* 0x000060001a087824 */ /* 0x004fe200078e0206 */
[----:B------:R-:W-:Y:S01]  /*13970*/  R2UR UR9, R7 ;  /* 0x00000000070972ca */ /* 0x000fe200000e0000 */
[----:B-----5:R-:W-:Y:S01]  /*13980*/  IMAD R9, R2, 0xc0, R3 ;  /* 0x000000c002097824 */ /* 0x020fe200078e0203 */
        /* <DEDUP_REMOVED lines=8> */
[----:B------:R-:W-:-:S03]  /*13a10*/  UMOV UR10, URZ ;  /* 0x0000003f000a7c82 */ /* 0x000fc60008000000 */
[----:B------:R-:W-:-:S04]  /*13a20*/  UIADD3 UR9, UR9, 0x30890, URZ ;  /* 0x0003089009097890 */ /* 0x000fc8000fffe03f */
[----:B------:R-:W-:-:S09]  /*13a30*/  UIADD3 UR8, UR8, 0x12400, URZ ;  /* 0x0001240008087890 */ /* 0x000fd2000fffe03f */
[----:B------:R2:W-:Y:S01]  /*13a40*/  UTMALDG.4D [UR8], [UR4], desc[UR6] ;  /* 0x00000608040075b4 */ /* 0x0005e20008019000 */
[----:B------:R-:W3:Y:S02]  /*13a50*/  SYNCS.PHASECHK.TRANS64.TRYWAIT P1, [R7+URZ+0x308c0], R10 ;  /* 0x0308c00a070075a7 */ /* 0x000ee4000802017f */
[----:B--23--:R-:W-:Y:S05]  /*13a60*/  @!P1 BRA `(.L_x_471) ;  /* 0x0000003c007c9947 */ /* 0x00cfea0003800000 */
.L_x_589:
[----:B------:R-:W-:Y:S05]  /*13a70*/  @P0 BRA `(.L_x_472) ;  /* 0x0000000000140947 */ /* 0x000fea0003800000 */
[----:B------:R-:W-:Y:S01]  /*13a80*/  ISETP.NE.AND P1, PT, R29, RZ, PT ;  /* 0x000000ff1d00720c */ /* 0x000fe20003f25270 */
[----:B0-2---:R-:W-:-:S04]  /*13a90*/  IMAD.MOV.U32 R10, RZ, RZ, 0x6000 ;  /* 0x00006000ff0a7424 */ /* 0x005fc800078e00ff */
[----:B------:R3:W-:Y:S08]  /*13aa0*/  SYNCS.ARRIVE.TRANS64 RZ, [R7+URZ+0x308b0], R10 ;  /* 0x0308b00a07ff79a7 */ /* 0x0007f0000800003f */
[----:B------:R-:W-:Y:S05]  /*13ab0*/  @!P1 BRA `(.L_x_472) ;  /* 0x0000000000049947 */ /* 0x000fea0003800000 */
[----:B------:R-:W-:Y:S01]  /*13ac0*/  BPT.TRAP 0x1 ;  /* 0x000000040000795c */ /* 0x000fe20000300000 */
.L_x_472:
        /* <DEDUP_REMOVED lines=14> */
.L_x_468:
[----:B------:R-:W-:Y:S05]  /*13bb0*/  BSYNC B1 ;  /* 0x0000000000017941 */ /* 0x000fea0003800000 */
.L_x_467:
[----:B------:R-:W-:-:S05]  /*13bc0*/  VIADD R26, R26, 0x1 ;  /* 0x000000011a1a7836 */ /* 0x000fca0000000000 */
[----:B------:R-:W-:-:S04]  /*13bd0*/  ISETP.NE.AND P0, PT, R26, 0x2, PT ;  /* 0x000000021a00780c */ /* 0x000fc80003f05270 */
[----:B------:R-:W-:Y:S02]  /*13be0*/  SEL R8, RZ, 0x1, P0 ;  /* 0x00000001ff087807 */ /* 0x000fe40000000000 */
[----:B------:R-:W-:Y:S02]  /*13bf0*/  SEL R26, R26, RZ, P0 ;  /* 0x000000ff1a1a7207 */ /* 0x000fe40000000000 */
[C---:B------:R-:W-:Y:S01]  /*13c00*/  ISETP.GT.AND P0, PT, R2.reuse, R0, PT ;  /* 0x000000000200720c */ /* 0x040fe20003f04270 */
[----:B------:R-:W-:Y:S01]  /*13c10*/  VIADD R2, R2, 0xffffffff ;  /* 0xffffffff02027836 */ /* 0x000fe20000000000 */
[----:B------:R-:W-:-:S11]  /*13c20*/  LOP3.LUT R27, R27, R8, RZ, 0x3c, !PT ;  /* 0x000000081b1b7212 */ /* 0x000fd600078e3cff */
[----:B------:R-:W-:Y:S05]  /*13c30*/  @P0 BRA `(.L_x_473) ;  /* 0xfffffffc00080947 */ /* 0x000fea000383ffff */
.L_x_456:
[----:B------:R-:W-:Y:S05]  /*13c40*/  BSYNC B0 ;  /* 0x0000000000007941 */ /* 0x000fea0003800000 */
.L_x_455:
[----:B0-23--:R-:W2:Y:S01]  /*13c50*/  LDL R7, [R1+0x14] ;  /* 0x0000140001077983 */ /* 0x00dea20000100800 */
[----:B------:R-:W-:Y:S05]  /*13c60*/  @!P2 WARPSYNC.ALL ;  /* 0x000000000000a948 */ /* 0x000fea0003800000 */
[----:B------:R-:W-:Y:S01]  /*13c70*/  BSSY B6, `(.L_x_474) ;  /* 0x0000233000067945 */ /* 0x000fe20003800000 */
[----:B------:R-:W-:Y:S01]  /*13c80*/  @!P2 BAR.SYNC.DEFER_BLOCKING 0xc, 0x1a0 ;  /* 0x030680000000ab1d */ /* 0x000fe20000010000 */
[----:B--2---:R-:W-:-:S13]  /*13c90*/  ISETP.GT.AND P0, PT, R7, RZ, PT ;  /* 0x000000ff0700720c */ /* 0x004fda0003f04270 */
[----:B------:R-:W-:Y:S05]  /*13ca0*/  @P0 BRA `(.L_x_475) ;  /* 0x00000000003c0947 */ /* 0x000fea0003800000 */
[----:B------:R-:W-:-:S13]  /*13cb0*/  ISETP.NE.AND P1, PT, R29, RZ, PT ;  /* 0x000000ff1d00720c */ /* 0x000fda0003f25270 */
[----:B------:R-:W-:Y:S05]  /*13cc0*/  @P1 BRA `(.L_x_476) ;  /* 0x0000002000b41947 */ /* 0x000fea0003800000 */
[----:B------:R-:W0:Y:S01]  /*13cd0*/  S2R R7, SR_LANEID ;  /* 0x0000000000077919 */ /* 0x000e220000000000 */
[----:B------:R-:W-:Y:S01]  /*13ce0*/  VOTEU.ANY UR4, UPT, PT ;  /* 0x0000000000047886 */ /* 0x000fe200038e0100 */
[----:B-----5:R-:W2:Y:S01]  /*13cf0*/  LDC.64 R2, c[0x0][0xc38] ;  /* 0x00030e00ff027b82 */ /* 0x020ea20000000a00 */
        /* <DEDUP_REMOVED lines=10> */
.L_x_475:
[----:B-----5:R-:W0:Y:S01]  /*13da0*/  S2R R3, SR_CgaCtaId ;  /* 0x0000000000037919 */ /* 0x020e220000008800 */
        /* <DEDUP_REMOVED lines=12> */
[----:B------:R-:W-:Y:S02]  /*13e70*/  IMAD.U32 R5, RZ, RZ, UR7 ;  /* 0x00000007ff057e24 */ /* 0x000fe4000f8e00ff */
[----:B------:R-:W-:Y:S02]  /*13e80*/  IMAD.U32 R6, RZ, RZ, UR8 ;  /* 0x00000008ff067e24 */ /* 0x000fe4000f8e00ff */
[----:B------:R-:W-:-:S02]  /*13e90*/  IMAD.U32 R10, RZ, RZ, UR4 ;  /* 0x00000004ff0a7e24 */ /* 0x000fc4000f8e00ff */
[----:B------:R-:W-:Y:S02]  /*13ea0*/  IMAD.U32 R11, RZ, RZ, UR5 ;  /* 0x00000005ff0b7e24 */ /* 0x000fe4000f8e00ff */
[----:B------:R-:W-:Y:S02]  /*13eb0*/  IMAD.MOV.U32 R8, RZ, RZ, 0x70 ;  /* 0x00000070ff087424 */ /* 0x000fe400078e00ff */
[----:B------:R-:W-:Y:S02]  /*13ec0*/  IMAD.MOV.U32 R12, RZ, RZ, 0x1 ;  /* 0x00000001ff0c7424 */ /* 0x000fe400078e00ff */
[----:B------:R-:W-:-:S07]  /*13ed0*/  IMAD.MOV.U32 R13, RZ, RZ, RZ ;  /* 0x000000ffff0d7224 */ /* 0x000fce00078e00ff */
[----:B------:R-:W-:-:S07]  /*13ee0*/  LEPC R20, `(.L_x_477) ;  /* 0x000000001014794e */ /* 0x000fce0000000000 */
[----:B01----:R-:W-:Y:S05]  /*13ef0*/  CALL.ABS.NOINC R2 ;  /* 0x0000000002007343 */ /* 0x003fea0003c00000 */
.L_x_477:
        /* <DEDUP_REMOVED lines=18> */
[----:B-12---:R-:W-:Y:S05]  /*14020*/  CALL.ABS.NOINC R2 ;  /* 0x0000000002007343 */ /* 0x006fea0003c00000 */
.L_x_479:
        /* <DEDUP_REMOVED lines=8> */
[----:B------:R-:W-:Y:S01]  /*140b0*/  MOV R13, RZ ;  /* 0x000000ff000d7202 */ /* 0x000fe20000000f00 */
[----:B------:R-:W-:Y:S02]  /*140c0*/  IMAD.U32 R7, RZ, RZ, UR7 ;  /* 0x00000007ff077e24 */ /* 0x000fe4000f8e00ff */
[----:B------:R-:W-:-:S02]  /*140d0*/  IMAD.U32 R10, RZ, RZ, UR8 ;  /* 0x00000008ff0a7e24 */ /* 0x000fc4000f8e00ff */
[----:B------:R-:W-:Y:S02]  /*140e0*/  IMAD.U32 R11, RZ, RZ, UR9 ;  /* 0x00000009ff0b7e24 */ /* 0x000fe4000f8e00ff */
[----:B------:R-:W-:Y:S02]  /*140f0*/  IMAD.MOV.U32 R8, RZ, RZ, 0x70 ;  /* 0x00000070ff087424 */ /* 0x000fe400078e00ff */
[----:B------:R-:W-:-:S07]  /*14100*/  IMAD.MOV.U32 R12, RZ, RZ, 0x1 ;  /* 0x00000001ff0c7424 */ /* 0x000fce00078e00ff */
[----:B------:R-:W-:-:S07]  /*14110*/  LEPC R20, `(.L_x_478) ;  /* 0x000000001014794e */ /* 0x000fce0000000000 */
[----:B0-----:R-:W-:Y:S05]  /*14120*/  CALL.ABS.NOINC R2 ;  /* 0x0000000002007343 */ /* 0x001fea0003c00000 */
.L_x_478:
[----:B------:R-:W2:Y:S01]  /*14130*/  LDL.LU R2, [R1+0x8] ;  /* 0x0000080001027983 */ /* 0x000ea20000300800 */
[----:B------:R-:W-:-:S03]  /*14140*/  ULDC.64 UR4, c[0x0][0x9f8] ;  /* 0x00027e0000047ab9 */ /* 0x000fc60000000a00 */
[----:B------:R-:W3:Y:S04]  /*14150*/  LDL.LU R0, [R1+0xc] ;  /* 0x00000c0001007983 */ /* 0x000ee80000300800 */
[----:B------:R-:W4:Y:S04]  /*14160*/  LDL.LU R21, [R1] ;  /* 0x0000000001157983 */ /* 0x000f280000300800 */
[----:B------:R-:W4:Y:S01]  /*14170*/  LDL.LU R20, [R1+0x18] ;  /* 0x0000180001147983 */ /* 0x000f220000300800 */
[----:B------:R-:W-:-:S04]  /*14180*/  ISETP.NE.U32.AND P0, PT, RZ, UR4, PT ;  /* 0x00000004ff007c0c */ /* 0x000fc8000bf05070 */
        /* <DEDUP_REMOVED lines=8> */
[----:B------:R-:W-:Y:S01]  /*14210*/  ULDC.64 UR4, c[0x0][0xa00] ;  /* 0x0002800000047ab9 */ /* 0x000fe20000000a00 */
[----:B------:R-:W0:Y:S01]  /*14220*/  LDC R0, c[0x0][0x428] ;  /* 0x00010a00ff007b82 */ /* 0x000e220000000800 */
[----:B----4-:R-:W-:-:S06]  /*14230*/  IMAD.MOV.U32 R6, RZ, RZ, R21 ;  /* 0x000000ffff067224 */ /* 0x010fcc00078e0015 */
[----:B------:R2:W5:Y:S01]  /*14240*/  @P0 LDG.E R6, desc[UR56][R2.64] ;  /* 0x0000003802060981 */ /* 0x000562000c1e1900 */
[----:B------:R-:W-:Y:S01]  /*14250*/  IMAD R17, R17, 0xc0, R20 ;  /* 0x000000c011117824 */ /* 0x000fe200078e0214 */
[----:B------:R-:W-:Y:S02]  /*14260*/  PLOP3.LUT P1, PT, P6, PT, PT, 0x8, 0x0 ;  /* 0x000000000000781c */ /* 0x000fe4000372e170 */
[----:B0-----:R-:W-:Y:S01]  /*14270*/  ISETP.NE.AND P0, PT, R0, 0x1, PT ;  /* 0x000000010000780c */ /* 0x001fe20003f05270 */
[----:B------:R-:W-:-:S12]  /*14280*/  IMAD.MOV.U32 R0, RZ, RZ, R18 ;  /* 0x000000ffff007224 */ /* 0x000fd800078e0012 */
[----:B------:R-:W0:Y:S08]  /*14290*/  @P0 LDC R5, c[0x0][0x42c] ;  /* 0x00010b00ff050b82 */ /* 0x000e300000000800 */
[----:B------:R-:W3:Y:S01]  /*142a0*/  @P0 LDC R4, c[0x0][0x430] ;  /* 0x00010c00ff040b82 */ /* 0x000ee20000000800 */
[----:B0-----:R-:W-:-:S05]  /*142b0*/  @P0 IMAD.HI.U32 R5, R18, R5, RZ ;  /* 0x0000000512050227 */ /* 0x001fca00078e00ff */
[----:B---3--:R-:W-:Y:S02]  /*142c0*/  @P0 SHF.R.U32.HI R0, RZ, R4, R5 ;  /* 0x00000004ff000219 */ /* 0x008fe40000011605 */
[----:B------:R-:W-:-:S04]  /*142d0*/  ISETP.NE.U32.AND P0, PT, RZ, UR4, PT ;  /* 0x00000004ff007c0c */ /* 0x000fc8000bf05070 */
[----:B------:R-:W-:-:S04]  /*142e0*/  ISETP.NE.AND.EX P0, PT, RZ, UR5, PT, P0 ;  /* 0x00000005ff007c0c */ /* 0x000fc8000bf05300 */
[----:B--2---:R-:W-:-:S09]  /*142f0*/  SEL R8, R21, RZ, !P0 ;  /* 0x000000ff15087207 */ /* 0x004fd20004000000 */
.L_x_480:
        /* <DEDUP_REMOVED lines=17> */
.L_x_592:
[----:B------:R-:W2:Y:S01]  /*14410*/  LDL R4, [R1+0x4] ;  /* 0x0000040001047983 */ /* 0x000ea20000100800 */
[----:B------:R-:W-:Y:S01]  /*14420*/  UMOV UR4, 0xffffffff ;  /* 0xffffffff00047882 */ /* 0x000fe20000000000 */
[----:B------:R-:W-:Y:S01]  /*14430*/  SHF.R.S32.HI R11, RZ, 0x1f, R6 ;  /* 0x0000001fff0b7819 */ /* 0x000fe20000011406 */
[----:B--2---:R-:W-:Y:S01]  /*14440*/  VIADD R9, R4, 0xffffffff ;  /* 0xffffffff04097836 */ /* 0x004fe20000000000 */
[----:B------:R-:W-:Y:S06]  /*14450*/  BRA.DIV UR4, `(.L_x_482) ;  /* 0x0000003604487947 */ /* 0x000fec000b800000 */
[----:B------:R-:W-:-:S13]  /*14460*/  ELECT P6, URZ, PT ;  /* 0x00000000003f782f */ /* 0x000fda00038c0000 */
.L_x_595:
[----:B------:R-:W-:Y:S05]  /*14470*/  @!P6 BRA `(.L_x_483) ;  /* 0x0000000000cce947 */ /* 0x000fea0003800000 */
[----:B------:R-:W-:Y:S01]  /*14480*/  ISETP.NE.U32.AND P0, PT, R2, RZ, PT ;  /* 0x000000ff0200720c */ /* 0x000fe20003f05070 */
[----:B------:R-:W-:-:S03]  /*14490*/  IMAD.MOV.U32 R25, RZ, RZ, R9 ;  /* 0x000000ffff197224 */ /* 0x000fc600078e0009 */
[----:B------:R-:W-:-:S13]  /*144a0*/  ISETP.NE.AND.EX P0, PT, R3, RZ, PT, P0 ;  /* 0x000000ff0300720c */ /* 0x000fda0003f05300 */
[----:B------:R-:W-:Y:S05]  /*144b0*/  @!P0 BRA `(.L_x_484) ;  /* 0x0000000000448947 */ /* 0x000fea0003800000 */
[----:B------:R-:W0:Y:S01]  /*144c0*/  LDC R10, c[0x0][0x41c] ;  /* 0x00010700ff0a7b82 */ /* 0x000e220000000800 */
[----:B------:R-:W-:Y:S02]  /*144d0*/  ULDC.64 UR4, c[0x0][0x408] ;  /* 0x0001020000047ab9 */ /* 0x000fe40000000a00 */
[----:B------:R-:W-:-:S04]  /*144e0*/  IMAD R7, R11, UR4, RZ ;  /* 0x000000040b077c24 */ /* 0x000fc8000f8e02ff */
[----:B------:R-:W-:Y:S01]  /*144f0*/  IMAD R7, R6, UR5, R7 ;  /* 0x0000000506077c24 */ /* 0x000fe2000f8e0207 */
[----:B0-----:R-:W-:-:S13]  /*14500*/  ISETP.NE.AND P0, PT, R10, 0x1, PT ;  /* 0x000000010a00780c */ /* 0x001fda0003f05270 */
[----:B------:R-:W0:Y:S02]  /*14510*/  @P0 LDC.64 R4, c[0x0][0x420] ;  /* 0x00010800ff040b82 */ /* 0x000e240000000a00 */
[----:B0-----:R-:W-:-:S04]  /*14520*/  @P0 IMAD.HI.U32 R12, R9, R4, RZ ;  /* 0x00000004090c0227 */ /* 0x001fc800078e00ff */
[----:B------:R-:W-:Y:S01]  /*14530*/  IMAD.MOV.U32 R4, RZ, RZ, R9 ;  /* 0x000000ffff047224 */ /* 0x000fe200078e0009 */
[----:B------:R-:W-:-:S04]  /*14540*/  @P0 SHF.R.U32.HI R4, RZ, R5, R12 ;  /* 0x00000005ff040219 */ /* 0x000fc8000001160c */
[--C-:B------:R-:W-:Y:S01]  /*14550*/  SHF.R.S32.HI R5, RZ, 0x1f, R4.reuse ;  /* 0x0000001fff057819 */ /* 0x100fe20000011404 */
[--C-:B------:R-:W-:Y:S02]  /*14560*/  IMAD.MOV R25, RZ, RZ, -R4.reuse ;  /* 0x000000ffff197224 */ /* 0x100fe400078e0a04 */
[----:B------:R-:W-:-:S04]  /*14570*/  IMAD.WIDE.U32 R4, R6, UR4, R4 ;  /* 0x0000000406047c25 */ /* 0x000fc8000f8e0004 */
[----:B------:R-:W-:Y:S01]  /*14580*/  IMAD.IADD R7, R5, 0x1, R7 ;  /* 0x0000000105077824 */ /* 0x000fe200078e0207 */
[----:B------:R-:W-:Y:S01]  /*14590*/  LEA R12, P0, R4, R2, 0x2 ;  /* 0x00000002040c7211 */ /* 0x000fe200078010ff */
[----:B------:R-:W-:-:S03]  /*145a0*/  IMAD R25, R10, R25, R9 ;  /* 0x000000190a197224 */ /* 0x000fc600078e0209 */
[----:B------:R-:W-:-:S05]  /*145b0*/  LEA.HI.X R13, R4, R3, R7, 0x2, P0 ;  /* 0x00000003040d7211 */ /* 0x000fca00000f1407 */
[----:B------:R0:W5:Y:S04]  /*145c0*/  LDG.E R7, desc[UR56][R12.64] ;  /* 0x000000380c077981 */ /* 0x000168000c1e1900 */
.L_x_484:
[----:B------:R-:W-:Y:S02]  /*145d0*/  LEA R5, R22, R28, 0x3 ;  /* 0x0000001c16057211 */ /* 0x000fe400078e18ff */
[----:B------:R-:W-:-:S04]  /*145e0*/  SHF.L.U32 R4, R24, 0x1f, RZ ;  /* 0x0000001f18047819 */ /* 0x000fc800000006ff */
[----:B------:R-:W2:Y:S02]  /*145f0*/  SYNCS.PHASECHK.TRANS64.TRYWAIT P0, [R5+URZ+0x30840], R4 ;  /* 0x03084004050075a7 */ /* 0x000ea4000800017f */
[----:B--2---:R-:W-:Y:S05]  /*14600*/  @!P0 BRA `(.L_x_485) ;  /* 0x0000003000fc8947 */ /* 0x004fea0003800000 */
.L_x_596:
        /* <DEDUP_REMOVED lines=9> */
.L_x_486:
        /* <DEDUP_REMOVED lines=17> */
.L_x_483:
        /* <DEDUP_REMOVED lines=19> */
[----:B--2---:R-:W-:-:S05]  /*148e0*/  VIADD R10, R10, 0x1 ;  /* 0x000000010a0a7836 */ /* 0x004fca0000000000 */
[----:B------:R-:W-:Y:S01]  /*148f0*/  LEA.HI R4, R10, R10, RZ, 0x1 ;  /* 0x0000000a0a047211 */ /* 0x000fe200078f08ff */
[----:B------:R4:W-:Y:S03]  /*14900*/  STL [R1+0x10], R10 ;  /* 0x0000100a01007387 */ /* 0x0009e60000100800 */
[----:B------:R-:W-:-:S05]  /*14910*/  LOP3.LUT R4, R4, 0xfffffffe, RZ, 0xc0, !PT ;  /* 0xfffffffe04047812 */ /* 0x000fca00078ec0ff */
[----:B------:R-:W-:-:S05]  /*14920*/  IMAD.IADD R4, R10, 0x1, -R4 ;  /* 0x000000010a047824 */ /* 0x000fca00078e0a04 */
[----:B---3--:R-:W-:-:S04]  /*14930*/  SHF.L.U32 R5, R4, 0x1f, RZ ;  /* 0x0000001f04057819 */ /* 0x008fc800000006ff */
[----:B------:R-:W2:Y:S02]  /*14940*/  SYNCS.PHASECHK.TRANS64.TRYWAIT P0, [R28+URZ+0x30820], R5 ;  /* 0x030820051c0075a7 */ /* 0x000ea4000800017f */
[----:B--2-4-:R-:W-:Y:S05]  /*14950*/  @!P0 BRA `(.L_x_488) ;  /* 0x00000030003c8947 */ /* 0x014fea0003800000 */
.L_x_597:
[----:B------:R-:W-:Y:S05]  /*14960*/  BSYNC B0 ;  /* 0x0000000000007941 */ /* 0x000fea0003800000 */
.L_x_487:
[----:B------:R-:W3:Y:S01]  /*14970*/  LDL.LU R4, [R1+0x14] ;  /* 0x0000140001047983 */ /* 0x000ee20000300800 */
[----:B------:R-:W-:Y:S01]  /*14980*/  BSSY B0, `(.L_x_489) ;  /* 0x000012b000007945 */ /* 0x000fe20003800000 */
[----:B---3--:R-:W-:-:S13]  /*14990*/  ISETP.GE.AND P0, PT, R4, 0xc1, PT ;  /* 0x000000c10400780c */ /* 0x008fda0003f06270 */
[----:B------:R-:W-:Y:S05]  /*149a0*/  @!P0 BRA `(.L_x_490) ;  /* 0x0000001000a08947 */ /* 0x000fea0003800000 */
[----:B------:R-:W0:Y:S01]  /*149b0*/  LDL R8, [R1+0x4] ;  /* 0x0000040001087983 */ /* 0x000e220000100800 */
[----:B------:R-:W-:Y:S01]  /*149c0*/  IMAD.MOV.U32 R4, RZ, RZ, 0x1 ;  /* 0x00000001ff047424 */ /* 0x000fe200078e00ff */
[----:B------:R-:W-:Y:S01]  /*149d0*/  BSSY B1, `(.L_x_491) ;  /* 0x0000067000017945 */ /* 0x000fe20003800000 */
[----:B0-----:R-:W-:-:S05]  /*149e0*/  IMAD.MOV R13, RZ, RZ, -R8 ;  /* 0x000000ffff0d7224 */ /* 0x001fca00078e0a08 */
[----:B------:R-:W-:-:S05]  /*149f0*/  VIADDMNMX R13, R13, R4, 0xffffffff, !PT ;  /* 0xffffffff0d0d7446 */ /* 0x000fca0007800104 */
[C---:B------:R-:W-:Y:S01]  /*14a00*/  IMAD.IADD R4, R8.reuse, 0x1, R13 ;  /* 0x0000000108047824 */ /* 0x040fe200078e020d */
[----:B------:R-:W-:-:S04]  /*14a10*/  IADD3 R8, R8, -0x2, RZ ;  /* 0xfffffffe08087810 */ /* 0x000fc80007ffe0ff */
[----:B------:R-:W-:-:S04]  /*14a20*/  LOP3.LUT R4, R4, 0x1, RZ, 0xc0, !PT ;  /* 0x0000000104047812 */ /* 0x000fc800078ec0ff */
[----:B------:R-:W-:-:S13]  /*14a30*/  ISETP.NE.U32.AND P0, PT, R4, 0x1, PT ;  /* 0x000000010400780c */ /* 0x000fda0003f05070 */
[----:B------:R-:W-:Y:S05]  /*14a40*/  @P0 BRA `(.L_x_492) ;  /* 0x00000004007c0947 */ /* 0x000fea0003800000 */
[----:B------:R-:W-:Y:S01]  /*14a50*/  VIADD R10, R22, 0x1 ;  /* 0x00000001160a7836 */ /* 0x000fe20000000000 */
[----:B------:R-:W-:Y:S04]  /*14a60*/  BSSY B2, `(.L_x_493) ;  /* 0x0000059000027945 */ /* 0x000fe80003800000 */
[----:B------:R-:W-:-:S04]  /*14a70*/  ISETP.NE.AND P0, PT, R10, 0x2, PT ;  /* 0x000000020a00780c */ /* 0x000fc80003f05270 */
[----:B--2---:R-:W-:Y:S02]  /*14a80*/  SEL R5, RZ, 0x1, P0 ;  /* 0x00000001ff057807 */ /* 0x004fe40000000000 */
        /* <DEDUP_REMOVED lines=25> */
.L_x_495:
[----:B0-----:R-:W-:Y:S01]  /*14c20*/  IMAD R3, R10, 0x8, R28 ;  /* 0x000000080a037824 */ /* 0x001fe200078e021c */
[----:B------:R-:W-:-:S04]  /*14c30*/  SHF.L.U32 R2, R14, 0x1f, RZ ;  /* 0x0000001f0e027819 */ /* 0x000fc800000006ff */
[----:B------:R-:W0:Y:S02]  /*14c40*/  SYNCS.PHASECHK.TRANS64.TRYWAIT P0, [R3+URZ+0x30840], R2 ;  /* 0x03084002030075a7 */ /* 0x000e24000800017f */
[----:B0-----:R-:W-:Y:S05]  /*14c50*/  @!P0 BRA `(.L_x_496) ;  /* 0x0000002c00908947 */ /* 0x001fea0003800000 */
.L_x_598:
[----:B------:R-:W2:Y:S02]  /*14c60*/  S2R R5, SR_TID.X ;  /* 0x0000000000057919 */ /* 0x000ea40000002100 */
[----:B--2---:R-:W-:-:S04]  /*14c70*/  LOP3.LUT R5, R5, 0x7f, RZ, 0xc0, !PT ;  /* 0x0000007f05057812 */ /* 0x004fc800078ec0ff */
[----:B------:R-:W-:-:S13]  /*14c80*/  ISETP.NE.AND P1, PT, R5, RZ, PT ;  /* 0x000000ff0500720c */ /* 0x000fda0003f25270 */
[----:B------:R-:W-:Y:S05]  /*14c90*/  @P1 BRA `(.L_x_497) ;  /* 0x0000000000141947 */ /* 0x000fea0003800000 */
[----:B------:R-:W-:Y:S02]  /*14ca0*/  ISETP.NE.AND P0, PT, R29, RZ, PT ;  /* 0x000000ff1d00720c */ /* 0x000fe40003f05270 */
[----:B0-----:R-:W-:-:S04]  /*14cb0*/  MOV R2, 0x6000 ;  /* 0x0000600000027802 */ /* 0x001fc80000000f00 */
[----:B------:R2:W-:Y:S07]  /*14cc0*/  SYNCS.ARRIVE.TRANS64 RZ, [R3+URZ+0x30830], R2 ;  /* 0x0308300203ff79a7 */ /* 0x0005ee000800003f */
[----:B------:R-:W-:Y:S05]  /*14cd0*/  @!P0 BRA `(.L_x_497) ;  /* 0x0000000000048947 */ /* 0x000fea0003800000 */
[----:B------:R-:W-:Y:S01]  /*14ce0*/  BPT.TRAP 0x1 ;  /* 0x000000040000795c */ /* 0x000fe20000300000 */
.L_x_497:
        /* <DEDUP_REMOVED lines=21> */
.L_x_599:
[----:B------:R-:W-:Y:S05]  /*14e40*/  @P1 BRA `(.L_x_499) ;  /* 0x0000000000181947 */ /* 0x000fea0003800000 */
[----:B------:R-:W-:Y:S01]  /*14e50*/  ISETP.NE.AND P0, PT, R29, RZ, PT ;  /* 0x000000ff1d00720c */ /* 0x000fe20003f05270 */
[----:B0-----:R-:W-:Y:S02]  /*14e60*/  IMAD R2, R22, 0x8, R28 ;  /* 0x0000000816027824 */ /* 0x001fe400078e021c */
[----:B------:R-:W-:-:S04]  /*14e70*/  IMAD.MOV.U32 R3, RZ, RZ, 0x6000 ;  /* 0x00006000ff037424 */ /* 0x000fc800078e00ff */
[----:B------:R2:W-:Y:S06]  /*14e80*/  SYNCS.ARRIVE.TRANS64 RZ, [R2+URZ+0x30850], R3 ;  /* 0x0308500302ff79a7 */ /* 0x0005ec000800003f */
[----:B------:R-:W-:Y:S05]  /*14e90*/  @!P0 BRA `(.L_x_499) ;  /* 0x0000000000048947 */ /* 0x000fea0003800000 */
[----:B------:R-:W-:Y:S01]  /*14ea0*/  BPT.TRAP 0x1 ;  /* 0x000000040000795c */ /* 0x000fe20000300000 */
.L_x_499:
        /* <DEDUP_REMOVED lines=12> */
[----:B------:R-:W-:-:S02]  /*14f70*/  IMAD.MOV.U32 R7, RZ, RZ, R4 ;  /* 0x000000ffff077224 */ /* 0x000fc400078e0004 */
[----:B------:R-:W-:Y:S02]  /*14f80*/  IMAD.MOV.U32 R25, RZ, RZ, R8 ;  /* 0x000000ffff197224 */ /* 0x000fe400078e0008 */
[----:B------:R-:W-:Y:S02]  /*14f90*/  UIMAD UR11, UR11, 0xc0, UR4 ;  /* 0x000000c00b0b78a4 */ /* 0x000fe4000f8e0204 */
[----:B------:R-:W-:Y:S02]  /*14fa0*/  UIADD3 UR9, UR9, 0x30850, URZ ;  /* 0x0003085009097890 */ /* 0x000fe4000fffe03f */
[----:B------:R-:W-:Y:S01]  /*14fb0*/  UIADD3 UR8, UR8, 0x400, URZ ;  /* 0x0000040008087890 */ /* 0x000fe2000fffe03f */
[----:B------:R-:W-:-:S08]  /*14fc0*/  UMOV UR4, 0x0 ;  /* 0x0000000000047882 */ /* 0x000fd00000000000 */
[----:B------:R0:W-:Y:S02]  /*14fd0*/  UTMALDG.4D [UR8], [UR6], desc[UR4] ;  /* 0x00000408060075b4 */ /* 0x0001e40008019000 */
[----:B0-----:R-:W-:Y:S01]  /*14fe0*/  NOP ;  /* 0x0000000000007918 */ /* 0x001fe20000000000 */
.L_x_494:
[----:B------:R-:W-:Y:S05]  /*14ff0*/  BSYNC B2 ;  /* 0x0000000000027941 */ /* 0x000fea0003800000 */
.L_x_493:
[----:B------:R-:W2:Y:S01]  /*15000*/  LDL.LU R2, [R1+0x4] ;  /* 0x0000040001027983 */ /* 0x000ea20000300800 */
[----:B------:R-:W-:Y:S02]  /*15010*/  IMAD.MOV.U32 R22, RZ, RZ, R10 ;  /* 0x000000ffff167224 */ /* 0x000fe400078e000a */
[----:B------:R-:W-:Y:S01]  /*15020*/  IMAD.MOV.U32 R24, RZ, RZ, R14 ;  /* 0x000000ffff187224 */ /* 0x000fe200078e000e */
[----:B--2---:R-:W-:-:S07]  /*15030*/  IADD3 R8, R2, -0x3, RZ ;  /* 0xfffffffd02087810 */ /* 0x004fce0007ffe0ff */
.L_x_492:
[----:B------:R-:W-:Y:S05]  /*15040*/  BSYNC B1 ;  /* 0x0000000000017941 */ /* 0x000fea0003800000 */
.L_x_491:
[----:B------:R-:W-:-:S05]  /*15050*/  IMAD.MOV R2, RZ, RZ, -R13 ;  /* 0x000000ffff027224 */ /* 0x000fca00078e0a0d */
[----:B------:R-:W-:-:S13]  /*15060*/  ISETP.NE.AND P0, PT, R9, R2, PT ;  /* 0x000000020900720c */ /* 0x000fda0003f05270 */
[----:B------:R-:W-:Y:S05]  /*15070*/  @!P0 BRA `(.L_x_490) ;  /* 0x0000000800ec8947 */ /* 0x000fea0003800000 */
[----:B------:R-:W-:-:S07]  /*15080*/  IMAD.MOV.U32 R4, RZ, RZ, R7 ;  /* 0x000000ffff047224 */ /* 0x000fce00078e0007 */
.L_x_514:
        /* <DEDUP_REMOVED lines=9> */
[----:B------:R-:W-:Y:S01]  /*15120*/  IMAD.MOV.U32 R12, RZ, RZ, R8 ;  /* 0x000000ffff0c7224 */ /* 0x000fe200078e0008 */
        /* <DEDUP_REMOVED lines=12> */
[----:B------:R-:W-:Y:S02]  /*151f0*/  SHF.R.S32.HI R3, RZ, 0x1f, R13 ;  /* 0x0000001fff037819 */ /* 0x000fe4000001140d */
[----:B------:R-:W-:-:S05]  /*15200*/  MOV R2, R13 ;  /* 0x0000000d00027202 */ /* 0x000fca0000000f00 */
[----:B------:R-:W-:-:S04]  /*15210*/  IMAD.WIDE.U32 R2, R6, UR6, R2 ;  /* 0x0000000606027c25 */ /* 0x000fc8000f8e0002 */
[----:B------:R-:W-:Y:S01]  /*15220*/  IMAD.IADD R3, R5, 0x1, R3 ;  /* 0x0000000105037824 */ /* 0x000fe200078e0203 */
[----:B------:R-:W-:-:S04]  /*15230*/  LEA R4, P0, R2, UR4, 0x2 ;  /* 0x0000000402047c11 */ /* 0x000fc8000f8010ff */
[----:B------:R-:W-:Y:S01]  /*15240*/  LEA.HI.X R5, R2, UR5, R3, 0x2, P0 ;  /* 0x0000000502057c11 */ /* 0x000fe200080f1403 */
[----:B------:R-:W-:-:S04]  /*15250*/  IMAD.MOV R3, RZ, RZ, -R13 ;  /* 0x000000ffff037224 */ /* 0x000fc800078e0a0d */
[----:B------:R0:W5:Y:S01]  /*15260*/  LDG.E R4, desc[UR56][R4.64] ;  /* 0x0000003804047981 */ /* 0x000162000c1e1900 */
[----:B------:R-:W-:-:S07]  /*15270*/  IMAD R12, R12, R3, R8 ;  /* 0x000000030c0c7224 */ /* 0x000fce00078e0208 */
.L_x_502:
[----:B------:R-:W-:Y:S01]  /*15280*/  IMAD R3, R9, 0x8, R28 ;  /* 0x0000000809037824 */ /* 0x000fe200078e021c */
[----:B------:R-:W-:-:S04]  /*15290*/  SHF.L.U32 R2, R10, 0x1f, RZ ;  /* 0x0000001f0a027819 */ /* 0x000fc800000006ff */
[----:B------:R-:W3:Y:S02]  /*152a0*/  SYNCS.PHASECHK.TRANS64.TRYWAIT P0, [R3+URZ+0x30840], R2 ;  /* 0x03084002030075a7 */ /* 0x000ee4000800017f */
[----:B---3--:R-:W-:Y:S05]  /*152b0*/  @!P0 BRA `(.L_x_503) ;  /* 0x0000002800208947 */ /* 0x008fea0003800000 */
.L_x_600:
        /* <DEDUP_REMOVED lines=9> */
.L_x_504:
        /* <DEDUP_REMOVED lines=21> */
.L_x_601:
[----:B------:R-:W-:Y:S05]  /*154a0*/  @P0 BRA `(.L_x_506) ;  /* 0x0000000000140947 */ /* 0x000fea0003800000 */
[----:B------:R-:W-:Y:S01]  /*154b0*/  ISETP.NE.AND P1, PT, R29, RZ, PT ;  /* 0x000000ff1d00720c */ /* 0x000fe20003f25270 */
[----:B------:R-:W-:-:S04]  /*154c0*/  IMAD.MOV.U32 R2, RZ, RZ, 0x6000 ;  /* 0x00006000ff027424 */ /* 0x000fc800078e00ff */
[----:B------:R2:W-:Y:S08]  /*154d0*/  SYNCS.ARRIVE.TRANS64 RZ, [R3+URZ+0x50], R2 ;  /* 0x0000500203ff79a7 */ /* 0x0005f0000800003f */
[----:B------:R-:W-:Y:S05]  /*154e0*/  @!P1 BRA `(.L_x_506) ;  /* 0x0000000000049947 */ /* 0x000fea0003800000 */
[----:B------:R-:W-:Y:S01]  /*154f0*/  BPT.TRAP 0x1 ;  /* 0x000000040000795c */ /* 0x000fe20000300000 */
.L_x_506:
        /* <DEDUP_REMOVED lines=19> */
.L_x_501:
[----:B------:R-:W-:Y:S05]  /*15630*/  BSYNC B1 ;  /* 0x0000000000017941 */ /* 0x000fea0003800000 */
.L_x_500:
[----:B------:R-:W-:Y:S01]  /*15640*/  VIADD R22, R9, 0x1 ;  /* 0x0000000109167836 */ /* 0x000fe20000000000 */
[----:B------:R-:W-:Y:S04]  /*15650*/  BSSY B1, `(.L_x_507) ;  /* 0x0000059000017945 */ /* 0x000fe80003800000 */
[----:B------:R-:W-:-:S04]  /*15660*/  ISETP.NE.AND P0, PT, R22, 0x2, PT ;  /* 0x000000021600780c */ /* 0x000fc80003f05270 */
[----:B0-2---:R-:W-:Y:S02]  /*15670*/  SEL R3, RZ, 0x1, P0 ;  /* 0x00000001ff037807 */ /* 0x005fe40000000000 */
[----:B------:R-:W-:Y:S02]  /*15680*/  SEL R22, R22, RZ, P0 ;  /* 0x000000ff16167207 */ /* 0x000fe40000000000 */
[----:B------:R-:W-:Y:S01]  /*15690*/  LOP3.LUT R24, R10, R3, RZ, 0x3c, !PT ;  /* 0x000000030a187212 */ /* 0x000fe200078e3cff */
[----:B------:R-:W-:Y:S06]  /*156a0*/  @!P6 BRA `(.L_x_508) ;  /* 0x00000004004ce947 */ /* 0x000fec0003800000 */
[----:B------:R-:W-:Y:S01]  /*156b0*/  ULDC.64 UR4, c[0x0][0x3f8] ;  /* 0x0000fe0000047ab9 */ /* 0x000fe20000000a00 */
[----:B------:R-:W-:Y:S01]  /*156c0*/  VIADD R13, R8, 0xffffffff ;  /* 0xffffffff080d7836 */ /* 0x000fe20000000000 */
[----:B------:R-:W-:-:S04]  /*156d0*/  ISETP.NE.U32.AND P0, PT, RZ, UR4, PT ;  /* 0x00000004ff007c0c */ /* 0x000fc8000bf05070 */
[----:B------:R-:W-:-:S13]  /*156e0*/  ISETP.NE.AND.EX P0, PT, RZ, UR5, PT, P0 ;  /* 0x00000005ff007c0c */ /* 0x000fda000bf05300 */
        /* <DEDUP_REMOVED lines=15> */
[----:B------:R-:W-:Y:S01]  /*157e0*/  LEA.HI.X R5, R2, UR5, R3, 0x2, P0 ;  /* 0x0000000502057c11 */ /* 0x000fe200080f1403 */
[----:B------:R-:W-:-:S04]  /*157f0*/  IMAD.MOV R2, RZ, RZ, -R14 ;  /* 0x000000ffff027224 */ /* 0x000fc800078e0a0e */
[----:B------:R0:W5:Y:S01]  /*15800*/  LDG.E R4, desc[UR56][R4.64] ;  /* 0x0000003804047981 */ /* 0x000162000c1e1900 */
[----:B------:R-:W-:-:S07]  /*15810*/  IMAD R13, R12, R2, R13 ;  /* 0x000000020c0d7224 */ /* 0x000fce00078e020d */
.L_x_509:
[----:B------:R-:W-:Y:S02]  /*15820*/  LEA R2, R22, R28, 0x3 ;  /* 0x0000001c16027211 */ /* 0x000fe400078e18ff */
[----:B------:R-:W-:-:S04]  /*15830*/  SHF.L.U32 R3, R24, 0x1f, RZ ;  /* 0x0000001f18037819 */ /* 0x000fc800000006ff */
[----:B------:R-:W2:Y:S02]  /*15840*/  SYNCS.PHASECHK.TRANS64.TRYWAIT P0, [R2+URZ+0x30840], R3 ;  /* 0x03084003020075a7 */ /* 0x000ea4000800017f */
[----:B--2---:R-:W-:Y:S05]  /*15850*/  @!P0 BRA `(.L_x_510) ;  /* 0x0000002000e08947 */ /* 0x004fea0003800000 */
.L_x_602:
        /* <DEDUP_REMOVED lines=9> */
.L_x_511:
[----:B0-2---:R-:W-:Y:S01]  /*158f0*/  IMAD R2, R22, 0x6000, R28 ;  /* 0x0000600016027824 */ /* 0x005fe200078e021c */
[----:B------:R-:W-:Y:S01]  /*15900*/  R2UR UR11, R13 ;  /* 0x000000000d0b72ca */ /* 0x000fe200000e0000 */
[----:B------:R-:W-:Y:S01]  /*15910*/  UIADD3 UR6, UP0, UR38, 0x370, URZ ;  /* 0x0000037026067890 */ /* 0x000fe2000ff1e03f */
[----:B------:R-:W-:Y:S01]  /*15920*/  R2UR UR4, R23 ;  /* 0x00000000170472ca */ /* 0x000fe200000e0000 */
[----:B------:R-:W-:Y:S01]  /*15930*/  UMOV UR5, 0x14f00000 ;  /* 0x14f0000000057882 */ /* 0x000fe20000000000 */
[----:B------:R-:W-:Y:S01]  /*15940*/  R2UR UR8, R2 ;  /* 0x00000000020872ca */ /* 0x000fe200000e0000 */
[----:B------:R-:W-:Y:S01]  /*15950*/  VIADD R2, R28, 0x30800 ;  /* 0x000308001c027836 */ /* 0x000fe20000000000 */
[----:B------:R-:W-:Y:S01]  /*15960*/  R2UR UR12, R0 ;  /* 0x00000000000c72ca */ /* 0x000fe200000e0000 */
[----:B------:R-:W-:Y:S01]  /*15970*/  UIADD3.X UR7, URZ, UR39, URZ, UP0, !UPT ;  /* 0x000000273f077290 */ /* 0x000fe200087fe43f */
[----:B-----5:R-:W-:Y:S01]  /*15980*/  R2UR UR13, R4 ;  /* 0x00000000040d72ca */ /* 0x020fe200000e0000 */
[--C-:B------:R-:W-:Y:S01]  /*15990*/  IMAD R3, R22, 0x8, R2.reuse ;  /* 0x0000000816037824 */ /* 0x100fe200078e0202 */
[----:B------:R-:W-:Y:S01]  /*159a0*/  UMOV UR10, URZ ;  /* 0x0000003f000a7c82 */ /* 0x000fe20008000000 */
[----:B------:R-:W-:-:S03]  /*159b0*/  IMAD R2, R9, 0x8, R2 ;  /* 0x0000000809027824 */ /* 0x000fc600078e0202 */
[----:B------:R-:W-:Y:S01]  /*159c0*/  R2UR UR9, R3 ;  /* 0x00000000030972ca */ /* 0x000fe200000e0000 */
[----:B------:R-:W-:Y:S01]  /*159d0*/  UIMAD UR11, UR11, 0xc0, UR4 ;  /* 0x000000c00b0b78a4 */ /* 0x000fe2000f8e0204 */
[----:B------:R-:W-:Y:S01]  /*159e0*/  SHF.L.U32 R3, R10, 0x1f, RZ ;  /* 0x0000001f0a037819 */ /* 0x000fe200000006ff */
[----:B------:R-:W-:Y:S01]  /*159f0*/  UIADD3 UR8, UR8, 0x12400, URZ ;  /* 0x0001240008087890 */ /* 0x000fe2000fffe03f */
[----:B------:R-:W-:-:S09]  /*15a00*/  UMOV UR4, 0x0 ;  /* 0x0000000000047882 */ /* 0x000fd20000000000 */
[----:B------:R-:W-:-:S09]  /*15a10*/  UIADD3 UR9, UR9, 0x30, URZ ;  /* 0x0000003009097890 */ /* 0x000fd2000fffe03f */
[----:B------:R0:W-:Y:S01]  /*15a20*/  UTMALDG.4D [UR8], [UR6], desc[UR4] ;  /* 0x00000408060075b4 */ /* 0x0001e20008019000 */
[----:B------:R-:W2:Y:S02]  /*15a30*/  SYNCS.PHASECHK.TRANS64.TRYWAIT P1, [R2+URZ+0x60], R3 ;  /* 0x00006003020075a7 */ /* 0x000ea4000802017f */
[----:B0-2---:R-:W-:Y:S05]  /*15a40*/  @!P1 BRA `(.L_x_512) ;  /* 0x0000002000789947 */ /* 0x005fea0003800000 */
.L_x_603:
[----:B------:R-:W-:Y:S05]  /*15a50*/  @P0 BRA `(.L_x_513) ;  /* 0x0000000000140947 */ /* 0x000fea0003800000 */
[----:B------:R-:W-:Y:S01]  /*15a60*/  ISETP.NE.AND P1, PT, R29, RZ, PT ;  /* 0x000000ff1d00720c */ /* 0x000fe20003f25270 */
[----:B0-----:R-:W-:-:S04]  /*15a70*/  IMAD.MOV.U32 R3, RZ, RZ, 0x6000 ;  /* 0x00006000ff037424 */ /* 0x001fc800078e00ff */
[----:B------:R2:W-:Y:S08]  /*15a80*/  SYNCS.ARRIVE.TRANS64 RZ, [R2+URZ+0x50], R3 ;  /* 0x0000500302ff79a7 */ /* 0x0005f0000800003f */
[----:B------:R-:W-:Y:S05]  /*15a90*/  @!P1 BRA `(.L_x_513) ;  /* 0x0000000000049947 */ /* 0x000fea0003800000 */
[----:B------:R-:W-:Y:S01]  /*15aa0*/  BPT.TRAP 0x1 ;  /* 0x000000040000795c */ /* 0x000fe20000300000 */
.L_x_513:
        /* <DEDUP_REMOVED lines=19> */
.L_x_508:
[----:B------:R-:W-:Y:S05]  /*15be0*/  BSYNC B1 ;  /* 0x0000000000017941 */ /* 0x000fea0003800000 */
.L_x_507:
[C---:B------:R-:W-:Y:S02]  /*15bf0*/  ISETP.GT.AND P0, PT, R8.reuse, 0x1, PT ;  /* 0x000000010800780c */ /* 0x040fe40003f04270 */
[----:B0-2---:R-:W-:-:S05]  /*15c00*/  IADD3 R2, R8, -0x2, RZ ;  /* 0xfffffffe08027810 */ /* 0x005fca0007ffe0ff */
[----:B------:R-:W-:-:S06]  /*15c10*/  IMAD.MOV.U32 R8, RZ, RZ, R2 ;  /* 0x000000ffff087224 */ /* 0x000fcc00078e0002 */
[----:B------:R-:W-:Y:S05]  /*15c20*/  @P0 BRA `(.L_x_514) ;  /* 0xfffffff400180947 */ /* 0x000fea000383ffff */
.L_x_490:
[----:B------:R-:W-:Y:S05]  /*15c30*/  BSYNC B0 ;  /* 0x0000000000007941 */ /* 0x000fea0003800000 */
.L_x_489:
        /* <DEDUP_REMOVED lines=15> */
.L_x_516:
[----:B------:R-:W-:Y:S05]  /*15d30*/  BSYNC B0 ;  /* 0x0000000000007941 */ /* 0x000fea0003800000 */
.L_x_515:
[----:B------:R-:W-:Y:S04]  /*15d40*/  BSSY B0, `(.L_x_517) ;  /* 0x0000020000007945 */ /* 0x000fe80003800000 */
[----:B------:R-:W-:Y:S05]  /*15d50*/  @!P6 BRA `(.L_x_518) ;  /* 0x000000000078e947 */ /* 0x000fea0003800000 */
[----:B------:R-:W-:Y:S01]  /*15d60*/  IMAD R3, R22, 0x8, R28 ;  /* 0x0000000816037824 */ /* 0x000fe200078e021c */
[----:B------:R-:W-:-:S04]  /*15d70*/  SHF.L.U32 R2, R24, 0x1f, RZ ;  /* 0x0000001f18027819 */ /* 0x000fc800000006ff */
[----:B------:R-:W3:Y:S02]  /*15d80*/  SYNCS.PHASECHK.TRANS64.TRYWAIT P0, [R3+URZ+0x30860], R2 ;  /* 0x03086002030075a7 */ /* 0x000ee4000800017f */
[----:B---3--:R-:W-:Y:S05]  /*15d90*/  @!P0 BRA `(.L_x_519) ;  /* 0x0000001c00b88947 */ /* 0x008fea0003800000 */
.L_x_604:
[----:B------:R-:W4:Y:S02]  /*15da0*/  S2R R4, SR_TID.X ;  /* 0x0000000000047919 */ /* 0x000f240000002100 */
[----:B----4-:R-:W-:-:S04]  /*15db0*/  LOP3.LUT R4, R4, 0x7f, RZ, 0xc0, !PT ;  /* 0x0000007f04047812 */ /* 0x010fc800078ec0ff */
[----:B------:R-:W-:-:S13]  /*15dc0*/  ISETP.NE.AND P0, PT, R4, RZ, PT ;  /* 0x000000ff0400720c */ /* 0x000fda0003f05270 */
[----:B------:R-:W-:Y:S05]  /*15dd0*/  @P0 BRA `(.L_x_520) ;  /* 0x0000000000140947 */ /* 0x000fea0003800000 */
[----:B------:R-:W-:Y:S01]  /*15de0*/  ISETP.NE.AND P1, PT, R29, RZ, PT ;  /* 0x000000ff1d00720c */ /* 0x000fe20003f25270 */
[----:B---3--:R-:W-:-:S04]  /*15df0*/  IMAD.MOV.U32 R2, RZ, RZ, 0x6000 ;  /* 0x00006000ff027424 */ /* 0x008fc800078e00ff */
[----:B------:R4:W-:Y:S08]  /*15e00*/  SYNCS.ARRIVE.TRANS64 RZ, [R3+URZ+0x30850], R2 ;  /* 0x0308500203ff79a7 */ /* 0x0009f0000800003f */
[----:B------:R-:W-:Y:S05]  /*15e10*/  @!P1 BRA `(.L_x_520) ;  /* 0x0000000000049947 */ /* 0x000fea0003800000 */
[----:B------:R-:W-:Y:S01]  /*15e20*/  BPT.TRAP 0x1 ;  /* 0x000000040000795c */ /* 0x000fe20000300000 */
.L_x_520:
        /* <DEDUP_REMOVED lines=17> */
.L_x_518:
[----:B------:R-:W-:Y:S05]  /*15f40*/  BSYNC B0 ;  /* 0x0000000000007941 */ /* 0x000fea0003800000 */
.L_x_517:
[----:B------:R-:W-:-:S05]  /*15f50*/  VIADD R22, R22, 0x1 ;  /* 0x0000000116167836 */ /* 0x000fca0000000000 */
[----:B------:R-:W-:-:S04]  /*15f60*/  ISETP.NE.AND P0, PT, R22, 0x2, PT ;  /* 0x000000021600780c */ /* 0x000fc80003f05270 */
[----:B---34-:R-:W-:Y:S02]  /*15f70*/  SEL R3, RZ, 0x1, P0 ;  /* 0x00000001ff037807 */ /* 0x018fe40000000000 */
[----:B------:R-:W-:Y:S02]  /*15f80*/  SEL R22, R22, RZ, P0 ;  /* 0x000000ff16167207 */ /* 0x000fe40000000000 */
[----:B------:R-:W-:-:S07]  /*15f90*/  LOP3.LUT R24, R24, R3, RZ, 0x3c, !PT ;  /* 0x0000000318187212 */ /* 0x000fce00078e3cff */
.L_x_476:
[----:B------:R-:W-:Y:S05]  /*15fa0*/  BSYNC B6 ;  /* 0x0000000000067941 */ /* 0x000fea0003800000 */
.L_x_474:
[----:B------:R-:W-:-:S03]  /*15fb0*/  UMOV UR4, 0xffffffff ;  /* 0xffffffff00047882 */ /* 0x000fc60000000000 */
[----:B------:R-:W-:Y:S05]  /*15fc0*/  BRA.DIV UR4, `(.L_x_521) ;  /* 0x0000001e04407947 */ /* 0x000fea000b800000 */
[----:B--2---:R2:W3:Y:S04]  /*15fd0*/  SHFL.IDX PT, R5, R16, RZ, 0x1f ;  /* 0x00001fff10057589 */ /* 0x0044e800000e0000 */
[----:B------:R2:W4:Y:S02]  /*15fe0*/  SHFL.IDX PT, R4, R16, 0x1, 0x1f ;  /* 0x00201f0010047f89 */ /* 0x00052400000e0000 */
.L_x_608:
[----:B------:R-:W-:Y:S01]  /*15ff0*/  ULDC UR4, c[0x0][0xc14] ;  /* 0x0003050000047ab9 */ /* 0x000fe20000000800 */
[C---:B------:R-:W-:Y:S01]  /*16000*/  IMAD.IADD R7, R29.reuse, 0x1, R19 ;  /* 0x000000011d077824 */ /* 0x040fe200078e0213 */
[----:B------:R-:W-:Y:S01]  /*16010*/  ISETP.NE.AND P0, PT, R29, 0x1f, PT ;  /* 0x0000001f1d00780c */ /* 0x000fe20003f05270 */
[----:B------:R-:W-:Y:S01]  /*16020*/  IMAD.U32 R0, RZ, RZ, UR4 ;  /* 0x00000004ff007e24 */ /* 0x000fe2000f8e00ff */
[----:B------:R-:W-:Y:S01]  /*16030*/  BSSY B0, `(.L_x_522) ;  /* 0x0000007000007945 */ /* 0x000fe20003800000 */
[----:B------:R-:W-:-:S03]  /*16040*/  IMAD.MOV.U32 R2, RZ, RZ, RZ ;  /* 0x000000ffff027224 */ /* 0x000fc600078e00ff */
[----:B------:R-:W-:-:S13]  /*16050*/  ISETP.GE.OR P0, PT, R7, R0, !P0 ;  /* 0x000000000700720c */ /* 0x000fda0004706670 */
[----:B------:R-:W-:Y:S05]  /*16060*/  @P0 BRA `(.L_x_523) ;  /* 0x00000000000c0947 */ /* 0x000fea0003800000 */
[----:B-----5:R-:W0:Y:S02]  /*16070*/  LDC.64 R2, c[0x0][0xc58] ;  /* 0x00031600ff027b82 */ /* 0x020e240000000a00 */
[----:B0-----:R-:W-:-:S06]  /*16080*/  IMAD.WIDE R2, R7, 0x4, R2 ;  /* 0x0000000407027825 */ /* 0x001fcc00078e0202 */
[----:B------:R0:W5:Y:S02]  /*16090*/  LDG.E R2, desc[UR56][R2.64] ;  /* 0x0000003802027981 */ /* 0x000164000c1e1900 */
.L_x_523:
[----:B------:R-:W-:Y:S05]  /*160a0*/  BSYNC B0 ;  /* 0x0000000000007941 */ /* 0x000fea0003800000 */
.L_x_522:
[----:B------:R-:W-:-:S03]  /*160b0*/  UMOV UR4, 0xffffffff ;  /* 0xffffffff00047882 */ /* 0x000fc60000000000 */
[----:B------:R-:W-:Y:S05]  /*160c0*/  BRA.DIV UR4, `(.L_x_524) ;  /* 0x0000001e044c7947 */ /* 0x000fea000b800000 */
[----:B-----5:R-:W0:Y:S01]  /*160d0*/  SHFL.UP PT, R14, R2, 0x1, RZ ;  /* 0x04200000020e7989 */ /* 0x020e2200000e00ff */
        /* <DEDUP_REMOVED lines=19> */
[----:B------:R0:W0:Y:S02]  /*16210*/  SHFL.IDX PT, R14, R3, 0x1f, 0x1f ;  /* 0x03e01f00030e7f89 */ /* 0x00002400000e0000 */
.L_x_616:
[----:B------:R-:W-:Y:S02]  /*16220*/  ULDC UR4, c[0x0][0xc10] ;  /* 0x0003040000047ab9 */ /* 0x000fe40000000800 */
[----:B--2---:R-:W-:-:S04]  /*16230*/  IMAD.U32 R16, RZ, RZ, UR4 ;  /* 0x00000004ff107e24 */ /* 0x004fc8000f8e00ff */
[----:B0-----:R-:W-:-:S04]  /*16240*/  IMAD R7, R14, R16, RZ ;  /* 0x000000100e077224 */ /* 0x001fc800078e02ff */
[----:B----4-:R-:W-:-:S05]  /*16250*/  IMAD.IADD R4, R4, 0x1, R7 ;  /* 0x0000000104047824 */ /* 0x010fca00078e0207 */
[----:B---3--:R-:W-:-:S13]  /*16260*/  ISETP.GT.AND P0, PT, R4, R5, PT ;  /* 0x000000050400720c */ /* 0x008fda0003f04270 */
[----:B------:R-:W-:Y:S05]  /*16270*/  @P0 BRA `(.L_x_525) ;  /* 0x0000000000ac0947 */ /* 0x000fea0003800000 */
[----:B------:R-:W0:Y:S02]  /*16280*/  LDC R0, c[0x0][0xc14] ;  /* 0x00030500ff007b82 */ /* 0x000e240000000800 */
.L_x_530:
[----:B------:R-:W-:-:S05]  /*16290*/  VIADD R19, R19, 0x1f ;  /* 0x0000001f13137836 */ /* 0x000fca0000000000 */
[----:B0-----:R-:W-:-:S13]  /*162a0*/  ISETP.GE.AND P0, PT, R19, R0, PT ;  /* 0x000000001300720c */ /* 0x001fda0003f06270 */
[----:B------:R-:W-:Y:S05]  /*162b0*/  @P0 BRA `(.L_x_526) ;  /* 0x0000000400540947 */ /* 0x000fea0003800000 */
[C---:B------:R-:W-:Y:S01]  /*162c0*/  ISETP.NE.AND P1, PT, R29.reuse, 0x1f, PT ;  /* 0x0000001f1d00780c */ /* 0x040fe20003f25270 */
[----:B------:R-:W-:Y:S01]  /*162d0*/  BSSY B0, `(.L_x_527) ;  /* 0x0000008000007945 */ /* 0x000fe20003800000 */
[----:B------:R-:W-:Y:S01]  /*162e0*/  IADD3 R7, R29, R19, RZ ;  /* 0x000000131d077210 */ /* 0x000fe20007ffe0ff */
[----:B------:R-:W-:-:S03]  /*162f0*/  IMAD.MOV.U32 R2, RZ, RZ, RZ ;  /* 0x000000ffff027224 */ /* 0x000fc600078e00ff */
[----:B------:R-:W-:-:S13]  /*16300*/  ISETP.GE.OR P0, PT, R7, R0, !P1 ;  /* 0x000000000700720c */ /* 0x000fda0004f06670 */
[----:B------:R-:W-:Y:S05]  /*16310*/  @P0 BRA `(.L_x_528) ;  /* 0x00000000000c0947 */ /* 0x000fea0003800000 */
[----:B------:R-:W0:Y:S02]  /*16320*/  LDC.64 R2, c[0x0][0xc58] ;  /* 0x00031600ff027b82 */ /* 0x000e240000000a00 */
[----:B0-----:R-:W-:-:S06]  /*16330*/  IMAD.WIDE R2, R7, 0x4, R2 ;  /* 0x0000000407027825 */ /* 0x001fcc00078e0202 */
[----:B------:R0:W5:Y:S02]  /*16340*/  LDG.E R2, desc[UR56][R2.64] ;  /* 0x0000003802027981 */ /* 0x000164000c1e1900 */
.L_x_528:
[----:B------:R-:W-:Y:S05]  /*16350*/  BSYNC B0 ;  /* 0x0000000000007941 */ /* 0x000fea0003800000 */
.L_x_527:
[----:B------:R-:W-:-:S03]  /*16360*/  UMOV UR4, 0xffffffff ;  /* 0xffffffff00047882 */ /* 0x000fc60000000000 */
[----:B------:R-:W-:Y:S05]  /*16370*/  BRA.DIV UR4, `(.L_x_529) ;  /* 0x0000001e04707947 */ /* 0x000fea000b800000 */
[----:B-----5:R-:W2:Y:S01]  /*16380*/  SHFL.UP PT, R14, R2, 0x1, RZ ;  /* 0x04200000020e7989 */ /* 0x020ea200000e00ff */
[C---:B------:R-:W-:Y:S02]  /*16390*/  ISETP.NE.AND P0, PT, R29.reuse, RZ, PT ;  /* 0x000000ff1d00720c */ /* 0x040fe40003f05270 */
[C---:B------:R-:W-:Y:S02]  /*163a0*/  ISETP.GE.U32.AND P1, PT, R29.reuse, 0x2, PT ;  /* 0x000000021d00780c */ /* 0x040fe40003f26070 */
[----:B--2---:R-:W-:Y:S02]  /*163b0*/  SEL R13, R14, RZ, P0 ;  /* 0x000000ff0e0d7207 */ /* 0x004fe40000000000 */
[----:B------:R-:W-:-:S03]  /*163c0*/  ISETP.GE.U32.AND P0, PT, R29, 0x4, PT ;  /* 0x000000041d00780c */ /* 0x000fc60003f06070 */
[----:B------:R-:W-:-:S05]  /*163d0*/  IMAD.IADD R13, R2, 0x1, R13 ;  /* 0x00000001020d7824 */ /* 0x000fca00078e020d */
[----:B------:R-:W2:Y:S02]  /*163e0*/  SHFL.UP PT, R14, R13, 0x2, RZ ;  /* 0x044000000d0e7989 */ /* 0x000ea400000e00ff */
[----:B--2---:R-:W-:Y:S02]  /*163f0*/  SEL R14, R14, RZ, P1 ;  /* 0x000000ff0e0e7207 */ /* 0x004fe40000800000 */
[----:B------:R-:W-:-:S03]  /*16400*/  ISETP.GE.U32.AND P1, PT, R29, 0x8, PT ;  /* 0x000000081d00780c */ /* 0x000fc60003f26070 */
[----:B0-----:R-:W-:-:S05]  /*16410*/  IMAD.IADD R3, R13, 0x1, R14 ;  /* 0x000000010d037824 */ /* 0x001fca00078e020e */
        /* <DEDUP_REMOVED lines=10> */
[----:B------:R0:W2:Y:S02]  /*164c0*/  SHFL.IDX PT, R14, R3, 0x1f, 0x1f ;  /* 0x03e01f00030e7f89 */ /* 0x0000a400000e0000 */
.L_x_624:
[----:B------:R-:W-:Y:S02]  /*164d0*/  ULDC UR4, c[0x0][0xc10] ;  /* 0x0003040000047ab9 */ /* 0x000fe40000000800 */
[----:B------:R-:W-:-:S04]  /*164e0*/  IMAD.U32 R16, RZ, RZ, UR4 ;  /* 0x00000004ff107e24 */ /* 0x000fc8000f8e00ff */
[----:B--2---:R-:W-:-:S05]  /*164f0*/  IMAD R7, R14, R16, RZ ;  /* 0x000000100e077224 */ /* 0x004fca00078e02ff */
[----:B------:R-:W-:-:S04]  /*16500*/  IADD3 R4, R7, R4, RZ ;  /* 0x0000000407047210 */ /* 0x000fc80007ffe0ff */
[----:B------:R-:W-:-:S13]  /*16510*/  ISETP.GT.AND P0, PT, R4, R5, PT ;  /* 0x000000050400720c */ /* 0x000fda0003f04270 */
[----:B------:R-:W-:Y:S05]  /*16520*/  @!P0 BRA `(.L_x_530) ;  /* 0xfffffffc00588947 */ /* 0x000fea000383ffff */
.L_x_525:
[----:B------:R-:W-:Y:S01]  /*16530*/  IMAD.IADD R7, R4, 0x1, -R7 ;  /* 0x0000000104077824 */ /* 0x000fe200078e0a07 */
[----:B------:R-:W-:-:S03]  /*16540*/  UMOV UR4, 0xffffffff ;  /* 0xffffffff00047882 */ /* 0x000fc60000000000 */
[----:B------:R-:W-:-:S05]  /*16550*/  IMAD R4, R3, R16, R7 ;  /* 0x0000001003047224 */ /* 0x000fca00078e0207 */
[----:B------:R-:W-:Y:S01]  /*16560*/  ISETP.GT.AND P6, PT, R4, R5, PT ;  /* 0x000000050400720c */ /* 0x000fe20003fc4270 */
[----:B------:R-:W-:-:S12]  /*16570*/  BRA.DIV UR4, `(.L_x_531) ;  /* 0x0000001e04c07947 */ /* 0x000fd8000b800000 */
[----:B------:R-:W-:-:S04]  /*16580*/  VOTE.ANY R6, PT, !P6 ;  /* 0x0000000000067806 */ /* 0x000fc800070e0100 */
[----:B------:R-:W2:Y:S02]  /*16590*/  POPC R4, R6 ;  /* 0x0000000600047309 */ /* 0x000ea40000000000 */
[----:B--2---:R2:W3:Y:S02]  /*165a0*/  SHFL.IDX PT, R17, R2, R4, 0x1f ;  /* 0x00001f0402117589 */ /* 0x0044e400000e0000 */
.L_x_628:
[----:B------:R-:W-:Y:S01]  /*165b0*/  ISETP.NE.AND P0, PT, R6, RZ, PT ;  /* 0x000000ff0600720c */ /* 0x000fe20003f05270 */
[----:B------:R-:W-:-:S12]  /*165c0*/  IMAD.MOV.U32 R14, RZ, RZ, RZ ;  /* 0x000000ffff0e7224 */ /* 0x000fd800078e00ff */
[----:B------:R-:W-:Y:S05]  /*165d0*/  @!P0 BRA `(.L_x_532) ;  /* 0x0000000000108947 */ /* 0x000fea0003800000 */
[----:B------:R-:W-:Y:S01]  /*165e0*/  UMOV UR4, 0xffffffff ;  /* 0xffffffff00047882 */ /* 0x000fe20000000000 */
[----:B------:R-:W-:Y:S02]  /*165f0*/  VIADD R12, R4, 0xffffffff ;  /* 0xffffffff040c7836 */ /* 0x000fe40000000000 */
[----:B------:R-:W-:Y:S05]  /*16600*/  BRA.DIV UR4, `(.L_x_533) ;  /* 0x0000001e04e47947 */ /* 0x000fea000b800000 */
[----:B------:R4:W0:Y:S02]  /*16610*/  SHFL.IDX PT, R14, R3, R12, 0x1f ;  /* 0x00001f0c030e7589 */ /* 0x00082400000e0000 */
.L_x_532:
[-C--:B---3--:R-:W-:Y:S01]  /*16620*/  IABS R6, R17.reuse ;  /* 0x0000001100067213 */ /* 0x088fe20000000000 */
[----:B0-----:R-:W-:Y:S02]  /*16630*/  IMAD R16, R14, R16, R7 ;  /* 0x000000100e107224 */ /* 0x001fe400078e0207 */
[----:B------:R-:W-:Y:S01]  /*16640*/  IMAD.IADD R19, R4, 0x1, R19 ;  /* 0x0000000104137824 */ /* 0x000fe200078e0213 */
[----:B------:R-:W0:Y:S01]  /*16650*/  I2F.RP R8, R6 ;  /* 0x0000000600087306 */ /* 0x000e220000209400 */
[----:B------:R-:W-:Y:S01]  /*16660*/  IMAD.IADD R10, R5, 0x1, -R16 ;  /* 0x00000001050a7824 */ /* 0x000fe200078e0a10 */
[----:B------:R-:W-:-:S04]  /*16670*/  IABS R5, R17 ;  /* 0x0000001100057213 */ /* 0x000fc80000000000 */
[----:B------:R-:W-:Y:S02]  /*16680*/  IADD3 R5, RZ, -R5, RZ ;  /* 0x80000005ff057210 */ /* 0x000fe40007ffe0ff */
[----:B0-----:R-:W2:Y:S02]  /*16690*/  MUFU.RCP R8, R8 ;  /* 0x0000000800087308 */ /* 0x001ea40000001000 */
[----:B--2---:R-:W-:-:S06]  /*166a0*/  VIADD R2, R8, 0xffffffe ;  /* 0x0ffffffe08027836 */ /* 0x004fcc0000000000 */
[----:B----4-:R0:W2:Y:S02]  /*166b0*/  F2I.FTZ.U32.TRUNC.NTZ R3, R2 ;  /* 0x0000000200037305 */ /* 0x0100a4000021f000 */
        /* <DEDUP_REMOVED lines=12> */
[----:B------:R-:W-:Y:S01]  /*16780*/  @P0 VIADD R3, R3, 0x1 ;  /* 0x0000000103030836 */ /* 0x000fe20000000000 */
        /* <DEDUP_REMOVED lines=8> */
.L_x_526:
[----:B------:R-:W-:Y:S01]  /*16810*/  UMOV UR4, URZ ;  /* 0x0000003f00047c82 */ /* 0x000fe20008000000 */
[----:B------:R-:W-:Y:S01]  /*16820*/  UMOV UR5, URZ ;  /* 0x0000003f00057c82 */ /* 0x000fe20008000000 */
[----:B------:R-:W-:Y:S01]  /*16830*/  ULDC UR6, c[0x0][0xc14] ;  /* 0x0003050000067ab9 */ /* 0x000fe20000000800 */
[----:B------:R-:W-:Y:S01]  /*16840*/  MOV R16, R5 ;  /* 0x0000000500107202 */ /* 0x000fe20000000f00 */
[----:B------:R-:W-:Y:S02]  /*16850*/  IMAD.U32 R17, RZ, RZ, UR4 ;  /* 0x00000004ff117e24 */ /* 0x000fe4000f8e00ff */
[----:B------:R-:W-:Y:S02]  /*16860*/  IMAD.U32 R18, RZ, RZ, UR5 ;  /* 0x00000005ff127e24 */ /* 0x000fe4000f8e00ff */
[----:B------:R-:W-:-:S07]  /*16870*/  IMAD.U32 R19, RZ, RZ, UR6 ;  /* 0x00000006ff137e24 */ /* 0x000fce000f8e00ff */
.L_x_534:
        /* <DEDUP_REMOVED lines=10> */
.L_x_453:
[----:B0-----:R-:W3:Y:S01]  /*16920*/  LDL.LU R0, [R1+0x10] ;  /* 0x0000100001007983 */ /* 0x001ee20000300800 */
[----:B------:R-:W-:Y:S01]  /*16930*/  BSSY B0, `(.L_x_536) ;  /* 0x000000b000007945 */ /* 0x000fe20003800000 */
[----:B------:R-:W0:Y:S01]  /*16940*/  S2R R5, SR_CgaCtaId ;  /* 0x0000000000057919 */ /* 0x000e220000008800 */
[----:B---3--:R-:W-:-:S05]  /*16950*/  VIADD R0, R0, 0x1 ;  /* 0x0000000100007836 */ /* 0x008fca0000000000 */
[----:B--2---:R-:W-:-:S04]  /*16960*/  LEA.HI R2, R0, R0, RZ, 0x1 ;  /* 0x0000000000027211 */ /* 0x004fc800078f08ff */
[----:B------:R-:W-:Y:S02]  /*16970*/  LOP3.LUT R3, R2, 0xfffffffe, RZ, 0xc0, !PT ;  /* 0xfffffffe02037812 */ /* 0x000fe400078ec0ff */
[----:B------:R-:W-:-:S03]  /*16980*/  MOV R2, 0x400 ;  /* 0x0000040000027802 */ /* 0x000fc60000000f00 */
[----:B------:R-:W-:Y:S01]  /*16990*/  IMAD.IADD R0, R0, 0x1, -R3 ;  /* 0x0000000100007824 */ /* 0x000fe200078e0a03 */
[----:B0-----:R-:W-:-:S04]  /*169a0*/  LEA R9, R5, R2, 0x18 ;  /* 0x0000000205097211 */ /* 0x001fc800078ec0ff */
[----:B------:R-:W-:-:S04]  /*169b0*/  SHF.L.U32 R0, R0, 0x1f, RZ ;  /* 0x0000001f00007819 */ /* 0x000fc800000006ff */
[----:B------:R-:W0:Y:S02]  /*169c0*/  SYNCS.PHASECHK.TRANS64.TRYWAIT P0, [R9+URZ+0x30820], R0 ;  /* 0x03082000090075a7 */ /* 0x000e24000800017f */
[----:B0-----:R-:W-:Y:S05]  /*169d0*/  @!P0 BRA `(.L_x_537) ;  /* 0x0000001c00148947 */ /* 0x001fea0003800000 */
.L_x_631:
[----:B------:R-:W-:Y:S05]  /*169e0*/  BSYNC B0 ;  /* 0x0000000000007941 */ /* 0x000fea0003800000 */
.L_x_536:
[----:B------:R-:W-:-:S03]  /*169f0*/  UMOV UR4, 0xffffffff ;  /* 0xffffffff00047882 */ /* 0x000fc60000000000 */
[----:B------:R-:W-:Y:S05]  /*16a00*/  BRA.DIV UR4, `(.L_x_538) ;  /* 0x0000001e041c7947 */ /* 0x000fea000b800000 */
[----:B0-----:R-:W0:Y:S02]  /*16a10*/  S2R R0, SR_TID.X ;  /* 0x0000000000007919 */ /* 0x001e240000002100 */
[----:B0-----:R-:W-:-:S04]  /*16a20*/  SHF.R.U32.HI R0, RZ, 0x5, R0 ;  /* 0x00000005ff007819 */ /* 0x001fc80000011600 */
[----:B------:R-:W-:-:S05]  /*16a30*/  LOP3.LUT R0, R0, 0x3, RZ, 0xc0, !PT ;  /* 0x0000000300007812 */ /* 0x000fca00078ec0ff */
[----:B------:R0:W2:Y:S02]  /*16a40*/  SHFL.IDX PT, R14, R0, RZ, 0x1f ;  /* 0x00001fff000e7589 */ /* 0x0000a400000e0000 */
.L_x_634:
[----:B--2---:R-:W-:-:S13]  /*16a50*/  ISETP.NE.AND P0, PT, R14, RZ, PT ;  /* 0x000000ff0e00720c */ /* 0x004fda0003f05270 */
[----:B------:R-:W-:Y:S05]  /*16a60*/  @P0 BRA `(.L_x_311) ;  /* 0x0000000000880947 */ /* 0x000fea0003800000 */
[----:B------:R-:W-:-:S03]  /*16a70*/  UMOV UR4, 0xffffffff ;  /* 0xffffffff00047882 */ /* 0x000fc60000000000 */
[----:B------:R-:W-:Y:S05]  /*16a80*/  BRA.DIV UR4, `(.L_x_539) ;  /* 0x0000001e04307947 */ /* 0x000fea000b800000 */
[----:B------:R-:W-:-:S13]  /*16a90*/  ELECT P6, URZ, PT ;  /* 0x00000000003f782f */ /* 0x000fda00038c0000 */
.L_x_637:
[----:B------:R-:W-:Y:S05]  /*16aa0*/  @!P6 BRA `(.L_x_311) ;  /* 0x000000000078e947 */ /* 0x000fea0003800000 */
[----:B0-----:R-:W2:Y:S02]  /*16ab0*/  LDL.LU R0, [R1+0x1c] ;  /* 0x00001c0001007983 */ /* 0x001ea40000300800 */
[----:B--2---:R-:W-:-:S04]  /*16ac0*/  LOP3.LUT R0, R0, 0x2, RZ, 0xfc, !PT ;  /* 0x0000000200007812 */ /* 0x004fc800078efcff */
[----:B------:R-:W-:-:S13]  /*16ad0*/  ISETP.NE.AND P2, PT, R0, 0x3, PT ;  /* 0x000000030000780c */ /* 0x000fda0003f45270 */
[----:B------:R-:W-:Y:S05]  /*16ae0*/  @!P2 BRA `(.L_x_540) ;  /* 0x000000000004a947 */ /* 0x000fea0003800000 */
[----:B------:R-:W-:Y:S01]  /*16af0*/  BPT.TRAP 0x1 ;  /* 0x000000040000795c */ /* 0x000fe20000300000 */
.L_x_540:
[----:B------:R-:W-:Y:S01]  /*16b00*/  VIADD R3, R9, 0x30840 ;  /* 0x0003084009037836 */ /* 0x000fe20000000000 */
[----:B------:R-:W-:Y:S02]  /*16b10*/  SHF.L.U32 R2, R24, 0x1f, RZ ;  /* 0x0000001f18027819 */ /* 0x000fe400000006ff */
[C---:B------:R-:W-:Y:S01]  /*16b20*/  IADD3 R0, R22.reuse, 0x1, RZ ;  /* 0x0000000116007810 */ /* 0x040fe20007ffe0ff */
[----:B------:R-:W-:-:S03]  /*16b30*/  IMAD R7, R22, 0x8, R3 ;  /* 0x0000000816077824 */ /* 0x000fc600078e0203 */
[C---:B------:R-:W-:Y:S01]  /*16b40*/  ISETP.NE.AND P1, PT, R0.reuse, 0x2, PT ;  /* 0x000000020000780c */ /* 0x040fe20003f25270 */
[----:B------:R-:W0:Y:S03]  /*16b50*/  SYNCS.PHASECHK.TRANS64.TRYWAIT P0, [R7+URZ], R2 ;  /* 0x00000002070075a7 */ /* 0x000e26000800017f */
[----:B------:R-:W-:Y:S02]  /*16b60*/  SEL R5, RZ, 0x1, P1 ;  /* 0x00000001ff057807 */ /* 0x000fe40000800000 */
[----:B------:R-:W-:Y:S02]  /*16b70*/  SEL R4, R0, RZ, P1 ;  /* 0x000000ff00047207 */ /* 0x000fe40000800000 */
[----:B------:R-:W-:-:S03]  /*16b80*/  LOP3.LUT R0, R24, R5, RZ, 0x3c, !PT ;  /* 0x0000000518007212 */ /* 0x000fc600078e3cff */
[----:B------:R-:W-:Y:S01]  /*16b90*/  IMAD R3, R4, 0x8, R3 ;  /* 0x0000000804037824 */ /* 0x000fe200078e0203 */
[----:B------:R-:W-:Y:S01]  /*16ba0*/  SHF.L.U32 R0, R0, 0x1f, RZ ;  /* 0x0000001f00007819 */ /* 0x000fe200000006ff */
[----:B0-----:R-:W-:Y:S06]  /*16bb0*/  @!P0 BRA `(.L_x_541) ;  /* 0x0000001c00048947 */ /* 0x001fec0003800000 */
.L_x_638:
[----:B------:R-:W2:Y:S02]  /*16bc0*/  SYNCS.PHASECHK.TRANS64.TRYWAIT P0, [R3+URZ], R0 ;  /* 0x00000000030075a7 */ /* 0x000ea4000800017f */
[----:B--2---:R-:W-:Y:S05]  /*16bd0*/  @!P0 BRA `(.L_x_542) ;  /* 0x0000001c00108947 */ /* 0x004fea0003800000 */
.L_x_639:
[----:B------:R-:W-:Y:S05]  /*16be0*/  @!P2 BRA `(.L_x_543) ;  /* 0x000000000004a947 */ /* 0x000fea0003800000 */
[----:B------:R-:W-:Y:S01]  /*16bf0*/  BPT.TRAP 0x1 ;  /* 0x000000040000795c */ /* 0x000fe20000300000 */
.L_x_543:
[----:B--2---:R-:W-:-:S04]  /*16c00*/  VIADD R3, R9, 0x30860 ;  /* 0x0003086009037836 */ /* 0x004fc80000000000 */
[----:B------:R-:W-:-:S04]  /*16c10*/  IMAD R5, R22, 0x8, R3 ;  /* 0x0000000816057824 */ /* 0x000fc800078e0203 */
[----:B------:R-:W2:Y:S02]  /*16c20*/  SYNCS.PHASECHK.TRANS64.TRYWAIT P0, [R5+URZ], R2 ;  /* 0x00000002050075a7 */ /* 0x000ea4000800017f */
[----:B--2---:R-:W-:Y:S05]  /*16c30*/  @!P0 BRA `(.L_x_544) ;  /* 0x0000001c000c8947 */ /* 0x004fea0003800000 */
.L_x_640:
[----:B------:R-:W-:-:S07]  /*16c40*/  IMAD R3, R4, 0x8, R3 ;  /* 0x0000000804037824 */ /* 0x000fce00078e0203 */
.L_x_545:
[----:B---3--:R3:W4:Y:S02]  /*16c50*/  SYNCS.PHASECHK.TRANS64.TRYWAIT P0, [R3+URZ], R0 ;  /* 0x00000000030075a7 */ /* 0x008724000800017f */
[----:B----4-:R-:W-:Y:S05]  /*16c60*/  @!P0 NANOSLEEP.SYNCS 0x989680 ;  /* 0x009896800000895d */ /* 0x010fea0003900000 */
[----:B------:R-:W4:Y:S02]  /*16c70*/  @!P0 SYNCS.PHASECHK.TRANS64 P0, [R3+URZ], R0 ;  /* 0x00000000030085a7 */ /* 0x000f24000800007f */
[----:B----4-:R-:W-:Y:S05]  /*16c80*/  @!P0 BRA `(.L_x_545) ;  /* 0xfffffffc00f08947 */ /* 0x010fea000383ffff */
.L_x_311:
[----:B------:R-:W-:Y:S05]  /*16c90*/  BSYNC B7 ;  /* 0x0000000000077941 */ /* 0x000fea0003800000 */
.L_x_308:
[----:B------:R-:W-:Y:S05]  /*16ca0*/  EXIT ;  /* 0x000000000000794d */ /* 0x000fea0003800000 */
.L_x_329:
[----:B0-----:R0:W1:Y:S02]  /*16cb0*/  SYNCS.PHASECHK.TRANS64.TRYWAIT P6, [R84+URZ+0x30890], R96 ;  /* 0x03089060540075a7 */ /* 0x00106400080c017f */
[----:B-1----:R-:W-:Y:S05]  /*16cc0*/  @!P6 NANOSLEEP.SYNCS 0x989680 ;  /* 0x009896800000e95d */ /* 0x002fea0003900000 */
[----:B------:R-:W1:Y:S02]  /*16cd0*/  @!P6 SYNCS.PHASECHK.TRANS64 P6, [R84+URZ+0x30890], R96 ;  /* 0x030890605400e5a7 */ /* 0x000e6400080c007f */
[----:B-1----:R-:W-:Y:S05]  /*16ce0*/  @!P6 BRA `(.L_x_329) ;  /* 0xfffffffc00f0e947 */ /* 0x002fea000383ffff */
[----:B------:R-:W-:Y:S05]  /*16cf0*/  BRA `(.L_x_546) ;  /* 0xfffffec000207947 */ /* 0x000fea000383ffff */
.L_x_349:
[----:B0-----:R0:W1:Y:S02]  /*16d00*/  SYNCS.PHASECHK.TRANS64.TRYWAIT P5, [R84+URZ+0x30890], R96 ;  /* 0x03089060540075a7 */ /* 0x00106400080a017f */
[----:B-1----:R-:W-:Y:S05]  /*16d10*/  @!P5 NANOSLEEP.SYNCS 0x989680 ;  /* 0x009896800000d95d */ /* 0x002fea0003900000 */
[----:B------:R-:W1:Y:S02]  /*16d20*/  @!P5 SYNCS.PHASECHK.TRANS64 P5, [R84+URZ+0x30890], R96 ;  /* 0x030890605400d5a7 */ /* 0x000e6400080a007f */
[----:B-1----:R-:W-:Y:S05]  /*16d30*/  @!P5 BRA `(.L_x_349) ;  /* 0xfffffffc00f0d947 */ /* 0x002fea000383ffff */
[----:B------:R-:W-:Y:S05]  /*16d40*/  BRA `(.L_x_547) ;  /* 0xfffffed000f47947 */ /* 0x000fea000383ffff */
.L_x_358:
[----:B-1----:R1:W2:Y:S02]  /*16d50*/  SYNCS.PHASECHK.TRANS64.TRYWAIT P4, [R84+URZ+0x30890], R96 ;  /* 0x03089060540075a7 */ /* 0x0022a4000808017f */
[----:B--2---:R-:W-:Y:S05]  /*16d60*/  @!P4 NANOSLEEP.SYNCS 0x989680 ;  /* 0x009896800000c95d */ /* 0x004fea0003900000 */
[----:B------:R-:W2:Y:S02]  /*16d70*/  @!P4 SYNCS.PHASECHK.TRANS64 P4, [R84+URZ+0x30890], R96 ;  /* 0x030890605400c5a7 */ /* 0x000ea4000808007f */
[----:B--2---:R-:W-:Y:S05]  /*16d80*/  @!P4 BRA `(.L_x_358) ;  /* 0xfffffffc00f0c947 */ /* 0x004fea000383ffff */
[----:B------:R-:W-:Y:S05]  /*16d90*/  BRA `(.L_x_548) ;  /* 0xfffffee400607947 */ /* 0x000fea000383ffff */
.L_x_364:
[----:B--2---:R2:W3:Y:S02]  /*16da0*/  SYNCS.PHASECHK.TRANS64.TRYWAIT P3, [R84+URZ+0x308b0], R96 ;  /* 0x0308b060540075a7 */ /* 0x0044e4000806017f */
[----:B---3--:R-:W-:Y:S05]  /*16db0*/  @!P3 NANOSLEEP.SYNCS 0x989680 ;  /* 0x009896800000b95d */ /* 0x008fea0003900000 */
[----:B------:R-:W3:Y:S02]  /*16dc0*/  @!P3 SYNCS.PHASECHK.TRANS64 P3, [R84+URZ+0x308b0], R96 ;  /* 0x0308b0605400b5a7 */ /* 0x000ee4000806007f */
[----:B---3--:R-:W-:Y:S05]  /*16dd0*/  @!P3 BRA `(.L_x_364) ;  /* 0xfffffffc00f0b947 */ /* 0x008fea000383ffff */
[----:B------:R-:W-:Y:S05]  /*16de0*/  BRA `(.L_x_549) ;  /* 0xfffffee400f47947 */ /* 0x000fea000383ffff */
.L_x_372:
[----:B------:R-:W0:Y:S01]  /*16df0*/  S2R R0, SR_TID.X ;  /* 0x0000000000007919 */ /* 0x000e220000002100 */
[----:B------:R-:W-:Y:S01]  /*16e00*/  BSSY B0, `(.L_x_550) ;  /* 0x000000c000007945 */ /* 0x000fe20003800000 */
[----:B------:R-:W-:Y:S01]  /*16e10*/  IMAD.MOV.U32 R12, RZ, RZ, RZ ;  /* 0x000000ffff0c7224 */ /* 0x000fe200078e00ff */
[----:B------:R-:W-:Y:S01]  /*16e20*/  MOV R11, 0x1f ;  /* 0x0000001f000b7802 */ /* 0x000fe20000000f00 */
[----:B------:R-:W-:Y:S02]  /*16e30*/  IMAD.MOV.U32 R15, RZ, RZ, -0x1 ;  /* 0xffffffffff0f7424 */ /* 0x000fe400078e00ff */
[----:B0-----:R-:W-:-:S05]  /*16e40*/  VIADD R4, R0, 0xffffff80 ;  /* 0xffffff8000047836 */ /* 0x001fca0000000000 */
[----:B------:R-:W-:-:S04]  /*16e50*/  SHF.R.S32.HI R0, RZ, 0x1f, R4 ;  /* 0x0000001fff007819 */ /* 0x000fc80000011404 */
[----:B------:R-:W-:-:S04]  /*16e60*/  LEA.HI R0, R0, R4, RZ, 0x7 ;  /* 0x0000000400007211 */ /* 0x000fc800078f38ff */
[----:B------:R-:W-:-:S05]  /*16e70*/  SHF.R.S32.HI R0, RZ, 0x7, R0 ;  /* 0x00000007ff007819 */ /* 0x000fca0000011400 */
[----:B------:R-:W-:-:S07]  /*16e80*/  IMAD.MOV.U32 R13, RZ, RZ, R0 ;  /* 0x000000ffff0d7224 */ /* 0x000fce00078e0000 */
[----:B-----5:R-:W-:Y:S05]  /*16e90*/  WARPSYNC.COLLECTIVE R15, `(.L_x_551) ;  /* 0x000000000f087348 */ /* 0x020fea0003c00000 */
[----:B------:R0:W1:Y:S02]  /*16ea0*/  SHFL.IDX P6, R14, R13, R12, R11 ;  /* 0x0000000c0d0e7389 */ /* 0x00006400000c000b */
[----:B01---5:R-:W-:Y:S01]  /*16eb0*/  ENDCOLLECTIVE ;  /* 0x000000000000791b */ /* 0x023fe20003800000 */
.L_x_551:
[----:B------:R-:W-:Y:S05]  /*16ec0*/  BSYNC B0 ;  /* 0x0000000000007941 */ /* 0x000fea0003800000 */
.L_x_550:
[----:B------:R0:W-:Y:S01]  /*16ed0*/  STL [R1+0x60], R14 ;  /* 0x0000600e01007387 */ /* 0x0001e20000100800 */
[----:B------:R-:W-:Y:S05]  /*16ee0*/  BRA `(.L_x_552) ;  /* 0xfffffeec00487947 */ /* 0x000fea000383ffff */
.L_x_386:
[----:B------:R-:W-:Y:S01]  /*16ef0*/  BSSY B1, `(.L_x_553) ;  /* 0x0000008000017945 */ /* 0x000fe20003800000 */
[----:B------:R-:W-:Y:S02]  /*16f00*/  IMAD.MOV.U32 R13, RZ, RZ, R29 ;  /* 0x000000ffff0d7224 */ /* 0x000fe400078e001d */
[----:B------:R-:W-:Y:S02]  /*16f10*/  IMAD.MOV.U32 R12, RZ, RZ, RZ ;  /* 0x000000ffff0c7224 */ /* 0x000fe400078e00ff */
[----:B------:R-:W-:Y:S02]  /*16f20*/  IMAD.MOV.U32 R11, RZ, RZ, 0x1c1f ;  /* 0x00001c1fff0b7424 */ /* 0x000fe400078e00ff */
[----:B------:R-:W-:-:S07]  /*16f30*/  IMAD.MOV.U32 R15, RZ, RZ, -0x1 ;  /* 0xffffffffff0f7424 */ /* 0x000fce00078e00ff */
[----:B01----:R-:W-:Y:S05]  /*16f40*/  WARPSYNC.COLLECTIVE R15, `(.L_x_554) ;  /* 0x000000000f087348 */ /* 0x003fea0003c00000 */
[----:B0-----:R0:W2:Y:S02]  /*16f50*/  SHFL.IDX P6, R14, R13, R12, R11 ;  /* 0x0000000c0d0e7389 */ /* 0x0010a400000c000b */
[----:B012---:R-:W-:Y:S01]  /*16f60*/  ENDCOLLECTIVE ;  /* 0x000000000000791b */ /* 0x007fe20003800000 */
.L_x_554:
[----:B------:R-:W-:Y:S05]  /*16f70*/  BSYNC B1 ;  /* 0x0000000000017941 */ /* 0x000fea0003800000 */
.L_x_553:
[----:B------:R-:W-:Y:S05]  /*16f80*/  BRA `(.L_x_555) ;  /* 0xfffffef4006c7947 */ /* 0x000fea000383ffff */
.L_x_387:
[----:B------:R-:W-:Y:S01]  /*16f90*/  BSSY B1, `(.L_x_556) ;  /* 0x0000008000017945 */ /* 0x000fe20003800000 */
[----:B------:R-:W-:Y:S01]  /*16fa0*/  IMAD.MOV.U32 R13, RZ, RZ, R28 ;  /* 0x000000ffff0d7224 */ /* 0x000fe200078e001c */
[----:B------:R-:W-:Y:S01]  /*16fb0*/  MOV R11, 0x1c1f ;  /* 0x00001c1f000b7802 */ /* 0x000fe20000000f00 */
[----:B------:R-:W-:Y:S02]  /*16fc0*/  IMAD.MOV.U32 R12, RZ, RZ, RZ ;  /* 0x000000ffff0c7224 */ /* 0x000fe400078e00ff */
[----:B------:R-:W-:-:S07]  /*16fd0*/  IMAD.MOV.U32 R15, RZ, RZ, -0x1 ;  /* 0xffffffffff0f7424 */ /* 0x000fce00078e00ff */
[----:B01----:R-:W-:Y:S05]  /*16fe0*/  WARPSYNC.COLLECTIVE R15, `(.L_x_557) ;  /* 0x000000000f087348 */ /* 0x003fea0003c00000 */
[----:B0-----:R0:W2:Y:S02]  /*16ff0*/  SHFL.IDX P6, R14, R13, R12, R11 ;  /* 0x0000000c0d0e7389 */ /* 0x0010a400000c000b */
[----:B012---:R-:W-:Y:S01]  /*17000*/  ENDCOLLECTIVE ;  /* 0x000000000000791b */ /* 0x007fe20003800000 */
.L_x_557:
[----:B------:R-:W-:Y:S05]  /*17010*/  BSYNC B1 ;  /* 0x0000000000017941 */ /* 0x000fea0003800000 */
.L_x_556:
[----:B------:R-:W-:Y:S05]  /*17020*/  BRA `(.L_x_558) ;  /* 0xfffffef400507947 */ /* 0x000fea000383ffff */
.L_x_388:
        /* <DEDUP_REMOVED lines=8> */
.L_x_560:
[----:B------:R-:W-:Y:S05]  /*170b0*/  BSYNC B1 ;  /* 0x0000000000017941 */ /* 0x000fea0003800000 */
.L_x_559:
[----:B------:R-:W-:Y:S05]  /*170c0*/  BRA `(.L_x_561) ;  /* 0xfffffef400347947 */ /* 0x000fea000383ffff */
.L_x_389:
        /* <DEDUP_REMOVED lines=8> */
.L_x_563:
[----:B------:R-:W-:Y:S05]  /*17150*/  BSYNC B1 ;  /* 0x0000000000017941 */ /* 0x000fea0003800000 */
.L_x_562:
[----:B------:R-:W-:Y:S05]  /*17160*/  BRA `(.L_x_564) ;  /* 0xfffffef400187947 */ /* 0x000fea000383ffff */
.L_x_391:
[----:B0-----:R0:W1:Y:S02]  /*17170*/  SYNCS.PHASECHK.TRANS64.TRYWAIT P1, [R2+URZ+0x30800], R9 ;  /* 0x03080009020075a7 */ /* 0x001064000802017f */
[----:B-1----:R-:W-:Y:S05]  /*17180*/  @!P1 NANOSLEEP.SYNCS 0x989680 ;  /* 0x009896800000995d */ /* 0x002fea0003900000 */
[----:B------:R-:W1:Y:S02]  /*17190*/  @!P1 SYNCS.PHASECHK.TRANS64 P1, [R2+URZ+0x30800], R9 ;  /* 0x03080009020095a7 */ /* 0x000e64000802007f */
[----:B-1----:R-:W-:Y:S05]  /*171a0*/  @!P1 BRA `(.L_x_391) ;  /* 0xfffffffc00f09947 */ /* 0x002fea000383ffff */
[----:B------:R-:W-:Y:S05]  /*171b0*/  BRA `(.L_x_565) ;  /* 0xfffffef400847947 */ /* 0x000fea000383ffff */
.L_x_399:
[----:B------:R-:W-:Y:S01]  /*171c0*/  BSSY B1, `(.L_x_566) ;  /* 0x0000008000017945 */ /* 0x000fe20003800000 */
[----:B------:R-:W-:Y:S02]  /*171d0*/  IMAD.MOV.U32 R13, RZ, RZ, R29 ;  /* 0x000000ffff0d7224 */ /* 0x000fe400078e001d */
[----:B------:R-:W-:Y:S02]  /*171e0*/  IMAD.MOV.U32 R12, RZ, RZ, RZ ;  /* 0x000000ffff0c7224 */ /* 0x000fe400078e00ff */
[----:B------:R-:W-:Y:S02]  /*171f0*/  IMAD.MOV.U32 R11, RZ, RZ, 0x1c1f ;  /* 0x00001c1fff0b7424 */ /* 0x000fe400078e00ff */
[----:B------:R-:W-:-:S07]  /*17200*/  IMAD.MOV.U32 R15, RZ, RZ, -0x1 ;  /* 0xffffffffff0f7424 */ /* 0x000fce00078e00ff */
[----:B0----5:R-:W-:Y:S05]  /*17210*/  WARPSYNC.COLLECTIVE R15, `(.L_x_567) ;  /* 0x000000000f087348 */ /* 0x021fea0003c00000 */
[----:B0-----:R0:W1:Y:S02]  /*17220*/  SHFL.IDX P6, R14, R13, R12, R11 ;  /* 0x0000000c0d0e7389 */ /* 0x00106400000c000b */
[----:B01---5:R-:W-:Y:S01]  /*17230*/  ENDCOLLECTIVE ;  /* 0x000000000000791b */ /* 0x023fe20003800000 */
.L_x_567:
[----:B------:R-:W-:Y:S05]  /*17240*/  BSYNC B1 ;  /* 0x0000000000017941 */ /* 0x000fea0003800000 */
.L_x_566:
[----:B------:R-:W-:Y:S05]  /*17250*/  BRA `(.L_x_568) ;  /* 0xffffff00005c7947 */ /* 0x000fea000383ffff */
.L_x_400:
[----:B------:R-:W-:Y:S01]  /*17260*/  BSSY B1, `(.L_x_569) ;  /* 0x0000008000017945 */ /* 0x000fe20003800000 */
[----:B------:R-:W-:Y:S01]  /*17270*/  IMAD.MOV.U32 R13, RZ, RZ, R28 ;  /* 0x000000ffff0d7224 */ /* 0x000fe200078e001c */
[----:B------:R-:W-:Y:S01]  /*17280*/  MOV R11, 0x1c1f ;  /* 0x00001c1f000b7802 */ /* 0x000fe20000000f00 */
[----:B------:R-:W-:Y:S02]  /*17290*/  IMAD.MOV.U32 R12, RZ, RZ, RZ ;  /* 0x000000ffff0c7224 */ /* 0x000fe400078e00ff */
[----:B------:R-:W-:-:S07]  /*172a0*/  IMAD.MOV.U32 R15, RZ, RZ, -0x1 ;  /* 0xffffffffff0f7424 */ /* 0x000fce00078e00ff */
[----:B0----5:R-:W-:Y:S05]  /*172b0*/  WARPSYNC.COLLECTIVE R15, `(.L_x_570) ;  /* 0x000000000f087348 */ /* 0x021fea0003c00000 */
[----:B0-----:R0:W1:Y:S02]  /*172c0*/  SHFL.IDX P6, R14, R13, R12, R11 ;  /* 0x0000000c0d0e7389 */ /* 0x00106400000c000b */
[----:B01---5:R-:W-:Y:S01]  /*172d0*/  ENDCOLLECTIVE ;  /* 0x000000000000791b */ /* 0x023fe20003800000 */
.L_x_570:
[----:B------:R-:W-:Y:S05]  /*172e0*/  BSYNC B1 ;  /* 0x0000000000017941 */ /* 0x000fea0003800000 */
.L_x_569:
[----:B------:R-:W-:Y:S05]  /*172f0*/  BRA `(.L_x_571) ;  /* 0xffffff0000407947 */ /* 0x000fea000383ffff */
.L_x_401:
        /* <DEDUP_REMOVED lines=8> */
.L_x_573:
[----:B------:R-:W-:Y:S05]  /*17380*/  BSYNC B1 ;  /* 0x0000000000017941 */ /* 0x000fea0003800000 */
.L_x_572:
[----:B------:R-:W-:Y:S05]  /*17390*/  BRA `(.L_x_574) ;  /* 0xffffff0000247947 */ /* 0x000fea000383ffff */
.L_x_402:
        /* <DEDUP_REMOVED lines=8> */
.L_x_576:
[----:B------:R-:W-:Y:S05]  /*17420*/  BSYNC B1 ;  /* 0x0000000000017941 */ /* 0x000fea0003800000 */
.L_x_575:
[----:B------:R-:W-:Y:S05]  /*17430*/  BRA `(.L_x_577) ;  /* 0xffffff0000087947 */ /* 0x000fea000383ffff */
.L_x_404:
[----:B0-----:R0:W1:Y:S02]  /*17440*/  SYNCS.PHASECHK.TRANS64.TRYWAIT P1, [R2+URZ+0x30800], R9 ;  /* 0x03080009020075a7 */ /* 0x001064000802017f */
[----:B-1----:R-:W-:Y:S05]  /*17450*/  @!P1 NANOSLEEP.SYNCS 0x989680 ;  /* 0x009896800000995d */ /* 0x002fea0003900000 */
[----:B------:R-:W1:Y:S02]  /*17460*/  @!P1 SYNCS.PHASECHK.TRANS64 P1, [R2+URZ+0x30800], R9 ;  /* 0x03080009020095a7 */ /* 0x000e64000802007f */
[----:B-1----:R-:W-:Y:S05]  /*17470*/  @!P1 BRA `(.L_x_404) ;  /* 0xfffffffc00f09947 */ /* 0x002fea000383ffff */
[----:B------:R-:W-:Y:S05]  /*17480*/  BRA `(.L_x_578) ;  /* 0xffffff0000707947 */ /* 0x000fea000383ffff */
.L_x_410:
[----:B-1----:R1:W3:Y:S02]  /*17490*/  SYNCS.PHASECHK.TRANS64.TRYWAIT P1, [R0+URZ+0x30830], R5 ;  /* 0x03083005000075a7 */ /* 0x0022e4000802017f */
[----:B---3--:R-:W-:Y:S05]  /*174a0*/  @!P1 NANOSLEEP.SYNCS 0x989680 ;  /* 0x009896800000995d */ /* 0x008fea0003900000 */
[----:B------:R-:W3:Y:S02]  /*174b0*/  @!P1 SYNCS.PHASECHK.TRANS64 P1, [R0+URZ+0x30830], R5 ;  /* 0x03083005000095a7 */ /* 0x000ee4000802007f */
[----:B---3--:R-:W-:Y:S05]  /*174c0*/  @!P1 BRA `(.L_x_410) ;  /* 0xfffffffc00f09947 */ /* 0x008fea000383ffff */
[----:B------:R-:W-:Y:S05]  /*174d0*/  BRA `(.L_x_409) ;  /* 0xffffff0c00d87947 */ /* 0x000fea000383ffff */
.L_x_416:
[----:B-1----:R1:W2:Y:S02]  /*174e0*/  SYNCS.PHASECHK.TRANS64.TRYWAIT P3, [R5+URZ+0x30830], R6 ;  /* 0x03083006050075a7 */ /* 0x0022a4000806017f */
[----:B--2---:R-:W-:Y:S05]  /*174f0*/  @!P3 NANOSLEEP.SYNCS 0x989680 ;  /* 0x009896800000b95d */ /* 0x004fea0003900000 */
[----:B------:R-:W2:Y:S02]  /*17500*/  @!P3 SYNCS.PHASECHK.TRANS64 P3, [R5+URZ+0x30830], R6 ;  /* 0x030830060500b5a7 */ /* 0x000ea4000806007f */
[----:B--2---:R-:W-:Y:S05]  /*17510*/  @!P3 BRA `(.L_x_416) ;  /* 0xfffffffc00f0b947 */ /* 0x004fea000383ffff */
[----:B------:R-:W-:Y:S05]  /*17520*/  BRA `(.L_x_415) ;  /* 0xffffff48009c7947 */ /* 0x000fea000383ffff */
.L_x_420:
[----:B-1----:R1:W2:Y:S02]  /*17530*/  SYNCS.PHASECHK.TRANS64.TRYWAIT P2, [R6+URZ+0x30850], R5 ;  /* 0x03085005060075a7 */ /* 0x0022a4000804017f */
[----:B--2---:R-:W-:Y:S05]  /*17540*/  @!P2 NANOSLEEP.SYNCS 0x989680 ;  /* 0x009896800000a95d */ /* 0x004fea0003900000 */
[----:B------:R-:W2:Y:S02]  /*17550*/  @!P2 SYNCS.PHASECHK.TRANS64 P2, [R6+URZ+0x30850], R5 ;  /* 0x030850050600a5a7 */ /* 0x000ea4000804007f */
[----:B--2---:R-:W-:Y:S05]  /*17560*/  @!P2 BRA `(.L_x_420) ;  /* 0xfffffffc00f0a947 */ /* 0x004fea000383ffff */
[----:B------:R-:W-:Y:S05]  /*17570*/  BRA `(.L_x_417) ;  /* 0xffffff4c006c7947 */ /* 0x000fea000383ffff */
.L_x_425:
[----:B-1----:R1:W2:Y:S02]  /*17580*/  SYNCS.PHASECHK.TRANS64.TRYWAIT P0, [R11+URZ+0x30850], R0 ;  /* 0x030850000b0075a7 */ /* 0x0022a4000800017f */
[----:B--2---:R-:W-:Y:S05]  /*17590*/  @!P0 NANOSLEEP.SYNCS 0x989680 ;  /* 0x009896800000895d */ /* 0x004fea0003900000 */
[----:B------:R-:W2:Y:S02]  /*175a0*/  @!P0 SYNCS.PHASECHK.TRANS64 P0, [R11+URZ+0x30850], R0 ;  /* 0x030850000b0085a7 */ /* 0x000ea4000800007f */
[----:B--2---:R-:W-:Y:S05]  /*175b0*/  @!P0 BRA `(.L_x_425) ;  /* 0xfffffffc00f08947 */ /* 0x004fea000383ffff */
[----:B------:R-:W-:Y:S05]  /*175c0*/  BRA `(.L_x_424) ;  /* 0xffffff8400a07947 */ /* 0x000fea000383ffff */
.L_x_457:
[----:B------:R-:W0:Y:S01]  /*175d0*/  S2R R9, SR_TID.X ;  /* 0x0000000000097919 */ /* 0x000e220000002100 */
[----:B------:R-:W-:Y:S01]  /*175e0*/  BSSY B1, `(.L_x_579) ;  /* 0x000000a000017945 */ /* 0x000fe20003800000 */
[----:B------:R-:W-:Y:S02]  /*175f0*/  IMAD.MOV.U32 R12, RZ, RZ, RZ ;  /* 0x000000ffff0c7224 */ /* 0x000fe400078e00ff */
[----:B------:R-:W-:Y:S02]  /*17600*/  IMAD.MOV.U32 R11, RZ, RZ, 0x1f ;  /* 0x0000001fff0b7424 */ /* 0x000fe400078e00ff */
[----:B------:R-:W-:Y:S01]  /*17610*/  IMAD.MOV.U32 R15, RZ, RZ, -0x1 ;  /* 0xffffffffff0f7424 */ /* 0x000fe200078e00ff */
[----:B0-----:R-:W-:-:S04]  /*17620*/  SHF.R.U32.HI R9, RZ, 0x5, R9 ;  /* 0x00000005ff097819 */ /* 0x001fc80000011609 */
[----:B------:R-:W-:-:S05]  /*17630*/  LOP3.LUT R9, R9, 0x3, RZ, 0xc0, !PT ;  /* 0x0000000309097812 */ /* 0x000fca00078ec0ff */
[----:B------:R-:W-:-:S07]  /*17640*/  IMAD.MOV.U32 R13, RZ, RZ, R9 ;  /* 0x000000ffff0d7224 */ /* 0x000fce00078e0009 */
[----:B-1---5:R-:W-:Y:S05]  /*17650*/  WARPSYNC.COLLECTIVE R15, `(.L_x_580) ;  /* 0x000000000f087348 */ /* 0x022fea0003c00000 */
[----:B------:R0:W2:Y:S02]  /*17660*/  SHFL.IDX P6, R14, R13, R12, R11 ;  /* 0x0000000c0d0e7389 */ /* 0x0000a400000c000b */
[----:B012--5:R-:W-:Y:S01]  /*17670*/  ENDCOLLECTIVE ;  /* 0x000000000000791b */ /* 0x027fe20003800000 */
.L_x_580:
[----:B------:R-:W-:Y:S05]  /*17680*/  BSYNC B1 ;  /* 0x0000000000017941 */ /* 0x000fea0003800000 */
.L_x_579:
[----:B------:R-:W-:Y:S05]  /*17690*/  BRA `(.L_x_581) ;  /* 0xffffffbc00347947 */ /* 0x000fea000383ffff */
.L_x_458:
[----:B------:R-:W-:Y:S01]  /*176a0*/  BSSY B1, `(.L_x_582) ;  /* 0x0000006000017945 */ /* 0x000fe20003800000 */
[----:B------:R-:W-:-:S07]  /*176b0*/  IMAD.MOV.U32 R15, RZ, RZ, -0x1 ;  /* 0xffffffffff0f7424 */ /* 0x000fce00078e00ff */
[----:B-1---5:R-:W-:Y:S05]  /*176c0*/  WARPSYNC.COLLECTIVE R15, `(.L_x_583) ;  /* 0x000000000f0c7348 */ /* 0x022fea0003c00000 */
[----:B------:R-:W-:Y:S02]  /*176d0*/  ELECT P6, UR62, PT ;  /* 0x00000000003e782f */ /* 0x000fe400038c0000 */
[----:B------:R-:W-:Y:S01]  /*176e0*/  MOV R14, UR62 ;  /* 0x0000003e000e7c02 */ /* 0x000fe20008000f00 */
[----:B-1---5:R-:W-:Y:S10]  /*176f0*/  ENDCOLLECTIVE ;  /* 0x000000000000791b */ /* 0x022ff40003800000 */
.L_x_583:
[----:B------:R-:W-:Y:S05]  /*17700*/  BSYNC B1 ;  /* 0x0000000000017941 */ /* 0x000fea0003800000 */
.L_x_582:
[----:B------:R-:W-:Y:S05]  /*17710*/  BRA `(.L_x_584) ;  /* 0xffffffbc00207947 */ /* 0x000fea000383ffff */
.L_x_460:
[----:B0-----:R0:W2:Y:S02]  /*17720*/  SYNCS.PHASECHK.TRANS64.TRYWAIT P0, [R6+URZ+0x30820], R7 ;  /* 0x03082007060075a7 */ /* 0x0010a4000800017f */
[----:B--2---:R-:W-:Y:S05]  /*17730*/  @!P0 NANOSLEEP.SYNCS 0x989680 ;  /* 0x009896800000895d */ /* 0x004fea0003900000 */
[----:B------:R-:W2:Y:S02]  /*17740*/  @!P0 SYNCS.PHASECHK.TRANS64 P0, [R6+URZ+0x30820], R7 ;  /* 0x03082007060085a7 */ /* 0x000ea4000800007f */
[----:B--2---:R-:W-:Y:S05]  /*17750*/  @!P0 BRA `(.L_x_460) ;  /* 0xfffffffc00f08947 */ /* 0x004fea000383ffff */
[----:B------:R-:W-:Y:S05]  /*17760*/  BRA `(.L_x_585) ;  /* 0xffffffbc003c7947 */ /* 0x000fea000383ffff */
.L_x_463:
[----:B0-----:R0:W2:Y:S02]  /*17770*/  SYNCS.PHASECHK.TRANS64.TRYWAIT P0, [R7+URZ+0x308a0], R8 ;  /* 0x0308a008070075a7 */ /* 0x0010a4000800017f */
[----:B--2---:R-:W-:Y:S05]  /*17780*/  @!P0 NANOSLEEP.SYNCS 0x989680 ;  /* 0x009896800000895d */ /* 0x004fea0003900000 */
[----:B------:R-:W2:Y:S02]  /*17790*/  @!P0 SYNCS.PHASECHK.TRANS64 P0, [R7+URZ+0x308a0], R8 ;  /* 0x0308a008070085a7 */ /* 0x000ea4000800007f */
[----:B--2---:R-:W-:Y:S05]  /*177a0*/  @!P0 BRA `(.L_x_463) ;  /* 0xfffffffc00f08947 */ /* 0x004fea000383ffff */
[----:B------:R-:W-:Y:S05]  /*177b0*/  BRA `(.L_x_586) ;  /* 0xffffffbc00447947 */ /* 0x000fea000383ffff */
.L_x_465:
[----:B--2---:R2:W3:Y:S02]  /*177c0*/  SYNCS.PHASECHK.TRANS64.TRYWAIT P0, [R7+URZ+0x308c0], R8 ;  /* 0x0308c008070075a7 */ /* 0x0044e4000800017f */
[----:B---3--:R-:W-:Y:S05]  /*177d0*/  @!P0 NANOSLEEP.SYNCS 0x989680 ;  /* 0x009896800000895d */ /* 0x008fea0003900000 */
[----:B------:R-:W3:Y:S02]  /*177e0*/  @!P0 SYNCS.PHASECHK.TRANS64 P0, [R7+URZ+0x308c0], R8 ;  /* 0x0308c008070085a7 */ /* 0x000ee4000800007f */
[----:B---3--:R-:W-:Y:S05]  /*177f0*/  @!P0 BRA `(.L_x_465) ;  /* 0xfffffffc00f08947 */ /* 0x008fea000383ffff */
[----:B------:R-:W-:Y:S05]  /*17800*/  BRA `(.L_x_587) ;  /* 0xffffffbc009c7947 */ /* 0x000fea000383ffff */
.L_x_469:
[----:B0-----:R0:W2:Y:S02]  /*17810*/  SYNCS.PHASECHK.TRANS64.TRYWAIT P0, [R7+URZ+0x308a0], R10 ;  /* 0x0308a00a070075a7 */ /* 0x0010a4000800017f */
[----:B--2---:R-:W-:Y:S05]  /*17820*/  @!P0 NANOSLEEP.SYNCS 0x989680 ;  /* 0x009896800000895d */ /* 0x004fea0003900000 */
[----:B------:R-:W2:Y:S02]  /*17830*/  @!P0 SYNCS.PHASECHK.TRANS64 P0, [R7+URZ+0x308a0], R10 ;  /* 0x0308a00a070085a7 */ /* 0x000ea4000800007f */
[----:B--2---:R-:W-:Y:S05]  /*17840*/  @!P0 BRA `(.L_x_469) ;  /* 0xfffffffc00f08947 */ /* 0x004fea000383ffff */
[----:B------:R-:W-:Y:S05]  /*17850*/  BRA `(.L_x_588) ;  /* 0xffffffc0001c7947 */ /* 0x000fea000383ffff */
.L_x_471:
[----:B--2---:R2:W3:Y:S02]  /*17860*/  SYNCS.PHASECHK.TRANS64.TRYWAIT P1, [R7+URZ+0x308c0], R10 ;  /* 0x0308c00a070075a7 */ /* 0x0044e4000802017f */
[----:B---3--:R-:W-:Y:S05]  /*17870*/  @!P1 NANOSLEEP.SYNCS 0x989680 ;  /* 0x009896800000995d */ /* 0x008fea0003900000 */
[----:B------:R-:W3:Y:S02]  /*17880*/  @!P1 SYNCS.PHASECHK.TRANS64 P1, [R7+URZ+0x308c0], R10 ;  /* 0x0308c00a070095a7 */ /* 0x000ee4000802007f */
[----:B---3--:R-:W-:Y:S05]  /*17890*/  @!P1 BRA `(.L_x_471) ;  /* 0xfffffffc00f09947 */ /* 0x008fea000383ffff */
[----:B------:R-:W-:Y:S05]  /*178a0*/  BRA `(.L_x_589) ;  /* 0xffffffc000707947 */ /* 0x000fea000383ffff */
.L_x_481:
        /* <DEDUP_REMOVED lines=11> */
.L_x_591:
[----:B------:R-:W-:Y:S05]  /*17960*/  BSYNC B0 ;  /* 0x0000000000007941 */ /* 0x000fea0003800000 */
.L_x_590:
[----:B------:R-:W-:Y:S05]  /*17970*/  BRA `(.L_x_592) ;  /* 0xffffffc800a47947 */ /* 0x000fea000383ffff */
.L_x_482:
[----:B------:R-:W-:Y:S01]  /*17980*/  BSSY B0, `(.L_x_593) ;  /* 0x0000006000007945 */ /* 0x000fe20003800000 */
[----:B------:R-:W-:-:S07]  /*17990*/  IMAD.MOV.U32 R15, RZ, RZ, -0x1 ;  /* 0xffffffffff0f7424 */ /* 0x000fce00078e00ff */
[----:B-1----:R-:W-:Y:S05]  /*179a0*/  WARPSYNC.COLLECTIVE R15, `(.L_x_594) ;  /* 0x000000000f0c7348 */ /* 0x002fea0003c00000 */
[----:B------:R-:W-:Y:S02]  /*179b0*/  ELECT P6, UR62, PT ;  /* 0x00000000003e782f */ /* 0x000fe400038c0000 */
[----:B------:R-:W-:Y:S01]  /*179c0*/  MOV R14, UR62 ;  /* 0x0000003e000e7c02 */ /* 0x000fe20008000f00 */
[----:B-1----:R-:W-:Y:S10]  /*179d0*/  ENDCOLLECTIVE ;  /* 0x000000000000791b */ /* 0x002ff40003800000 */
.L_x_594:
[----:B------:R-:W-:Y:S05]  /*179e0*/  BSYNC B0 ;  /* 0x0000000000007941 */ /* 0x000fea0003800000 */
.L_x_593:
[----:B------:R-:W-:Y:S05]  /*179f0*/  BRA `(.L_x_595) ;  /* 0xffffffc8009c7947 */ /* 0x000fea000383ffff */
.L_x_485:
[----:B--2---:R2:W3:Y:S02]  /*17a00*/  SYNCS.PHASECHK.TRANS64.TRYWAIT P0, [R5+URZ+0x30840], R4 ;  /* 0x03084004050075a7 */ /* 0x0044e4000800017f */
[----:B---3--:R-:W-:Y:S05]  /*17a10*/  @!P0 NANOSLEEP.SYNCS 0x989680 ;  /* 0x009896800000895d */ /* 0x008fea0003900000 */
[----:B------:R-:W3:Y:S02]  /*17a20*/  @!P0 SYNCS.PHASECHK.TRANS64 P0, [R5+URZ+0x30840], R4 ;  /* 0x03084004050085a7 */ /* 0x000ee4000800007f */
[----:B---3--:R-:W-:Y:S05]  /*17a30*/  @!P0 BRA `(.L_x_485) ;  /* 0xfffffffc00f08947 */ /* 0x008fea000383ffff */
[----:B------:R-:W-:Y:S05]  /*17a40*/  BRA `(.L_x_596) ;  /* 0xffffffc800f07947 */ /* 0x000fea000383ffff */
.L_x_488:
[----:B--2---:R2:W3:Y:S02]  /*17a50*/  SYNCS.PHASECHK.TRANS64.TRYWAIT P0, [R28+URZ+0x30820], R5 ;  /* 0x030820051c0075a7 */ /* 0x0044e4000800017f */
[----:B---3--:R-:W-:Y:S05]  /*17a60*/  @!P0 NANOSLEEP.SYNCS 0x989680 ;  /* 0x009896800000895d */ /* 0x008fea0003900000 */
[----:B------:R-:W3:Y:S02]  /*17a70*/  @!P0 SYNCS.PHASECHK.TRANS64 P0, [R28+URZ+0x30820], R5 ;  /* 0x030820051c0085a7 */ /* 0x000ee4000800007f */
[----:B---3--:R-:W-:Y:S05]  /*17a80*/  @!P0 BRA `(.L_x_488) ;  /* 0xfffffffc00f08947 */ /* 0x008fea000383ffff */
[----:B------:R-:W-:Y:S05]  /*17a90*/  BRA `(.L_x_597) ;  /* 0xffffffcc00b07947 */ /* 0x000fea000383ffff */
.L_x_496:
[----:B0-----:R0:W2:Y:S02]  /*17aa0*/  SYNCS.PHASECHK.TRANS64.TRYWAIT P0, [R3+URZ+0x30840], R2 ;  /* 0x03084002030075a7 */ /* 0x0010a4000800017f */
[----:B--2---:R-:W-:Y:S05]  /*17ab0*/  @!P0 NANOSLEEP.SYNCS 0x989680 ;  /* 0x009896800000895d */ /* 0x004fea0003900000 */
[----:B------:R-:W2:Y:S02]  /*17ac0*/  @!P0 SYNCS.PHASECHK.TRANS64 P0, [R3+URZ+0x30840], R2 ;  /* 0x03084002030085a7 */ /* 0x000ea4000800007f */
[----:B--2---:R-:W-:Y:S05]  /*17ad0*/  @!P0 BRA `(.L_x_496) ;  /* 0xfffffffc00f08947 */ /* 0x004fea000383ffff */
[----:B------:R-:W-:Y:S05]  /*17ae0*/  BRA `(.L_x_598) ;  /* 0xffffffd0005c7947 */ /* 0x000fea000383ffff */
.L_x_498:
[----:B0-----:R0:W2:Y:S02]  /*17af0*/  SYNCS.PHASECHK.TRANS64.TRYWAIT P0, [R2+URZ+0x60], R5 ;  /* 0x00006005020075a7 */ /* 0x0010a4000800017f */
[----:B--2---:R-:W-:Y:S05]  /*17b00*/  @!P0 NANOSLEEP.SYNCS 0x989680 ;  /* 0x009896800000895d */ /* 0x004fea0003900000 */
[----:B------:R-:W2:Y:S02]  /*17b10*/  @!P0 SYNCS.PHASECHK.TRANS64 P0, [R2+URZ+0x60], R5 ;  /* 0x00006005020085a7 */ /* 0x000ea4000800007f */
[----:B--2---:R-:W-:Y:S05]  /*17b20*/  @!P0 BRA `(.L_x_498) ;  /* 0xfffffffc00f08947 */ /* 0x004fea000383ffff */
[----:B------:R-:W-:Y:S05]  /*17b30*/  BRA `(.L_x_599) ;  /* 0xffffffd000c07947 */ /* 0x000fea000383ffff */
.L_x_503:
[----:B---3--:R3:W4:Y:S02]  /*17b40*/  SYNCS.PHASECHK.TRANS64.TRYWAIT P0, [R3+URZ+0x30840], R2 ;  /* 0x03084002030075a7 */ /* 0x008724000800017f */
[----:B----4-:R-:W-:Y:S05]  /*17b50*/  @!P0 NANOSLEEP.SYNCS 0x989680 ;  /* 0x009896800000895d */ /* 0x010fea0003900000 */
[----:B------:R-:W4:Y:S02]  /*17b60*/  @!P0 SYNCS.PHASECHK.TRANS64 P0, [R3+URZ+0x30840], R2 ;  /* 0x03084002030085a7 */ /* 0x000f24000800007f */
[----:B----4-:R-:W-:Y:S05]  /*17b70*/  @!P0 BRA `(.L_x_503) ;  /* 0xfffffffc00f08947 */ /* 0x010fea000383ffff */
[----:B------:R-:W-:Y:S05]  /*17b80*/  BRA `(.L_x_600) ;  /* 0xffffffd400cc7947 */ /* 0x000fea000383ffff */
.L_x_505:
[----:B0-----:R0:W2:Y:S02]  /*17b90*/  SYNCS.PHASECHK.TRANS64.TRYWAIT P1, [R3+URZ+0x60], R24 ;  /* 0x00006018030075a7 */ /* 0x0010a4000802017f */
[----:B--2---:R-:W-:Y:S05]  /*17ba0*/  @!P1 NANOSLEEP.SYNCS 0x989680 ;  /* 0x009896800000995d */ /* 0x004fea0003900000 */
[----:B------:R-:W2:Y:S02]  /*17bb0*/  @!P1 SYNCS.PHASECHK.TRANS64 P1, [R3+URZ+0x60], R24 ;  /* 0x00006018030095a7 */ /* 0x000ea4000802007f */
[----:B--2---:R-:W-:Y:S05]  /*17bc0*/  @!P1 BRA `(.L_x_505) ;  /* 0xfffffffc00f09947 */ /* 0x004fea000383ffff */
[----:B------:R-:W-:Y:S05]  /*17bd0*/  BRA `(.L_x_601) ;  /* 0xffffffd800307947 */ /* 0x000fea000383ffff */
.L_x_510:
[----:B--2---:R2:W3:Y:S02]  /*17be0*/  SYNCS.PHASECHK.TRANS64.TRYWAIT P0, [R2+URZ+0x30840], R3 ;  /* 0x03084003020075a7 */ /* 0x0044e4000800017f */
[----:B---3--:R-:W-:Y:S05]  /*17bf0*/  @!P0 NANOSLEEP.SYNCS 0x989680 ;  /* 0x009896800000895d */ /* 0x008fea0003900000 */
[----:B------:R-:W3:Y:S02]  /*17c00*/  @!P0 SYNCS.PHASECHK.TRANS64 P0, [R2+URZ+0x30840], R3 ;  /* 0x03084003020085a7 */ /* 0x000ee4000800007f */
[----:B---3--:R-:W-:Y:S05]  /*17c10*/  @!P0 BRA `(.L_x_510) ;  /* 0xfffffffc00f08947 */ /* 0x008fea000383ffff */
[----:B------:R-:W-:Y:S05]  /*17c20*/  BRA `(.L_x_602) ;  /* 0xffffffdc000c7947 */ /* 0x000fea000383ffff */
.L_x_512:
[----:B0-----:R0:W2:Y:S02]  /*17c30*/  SYNCS.PHASECHK.TRANS64.TRYWAIT P1, [R2+URZ+0x60], R3 ;  /* 0x00006003020075a7 */ /* 0x0010a4000802017f */
[----:B--2---:R-:W-:Y:S05]  /*17c40*/  @!P1 NANOSLEEP.SYNCS 0x989680 ;  /* 0x009896800000995d */ /* 0x004fea0003900000 */
[----:B------:R-:W2:Y:S02]  /*17c50*/  @!P1 SYNCS.PHASECHK.TRANS64 P1, [R2+URZ+0x60], R3 ;  /* 0x00006003020095a7 */ /* 0x000ea4000802007f */
[----:B--2---:R-:W-:Y:S05]  /*17c60*/  @!P1 BRA `(.L_x_512) ;  /* 0xfffffffc00f09947 */ /* 0x004fea000383ffff */
[----:B------:R-:W-:Y:S05]  /*17c70*/  BRA `(.L_x_603) ;  /* 0xffffffdc00747947 */ /* 0x000fea000383ffff */
.L_x_519:
[----:B---3--:R3:W4:Y:S02]  /*17c80*/  SYNCS.PHASECHK.TRANS64.TRYWAIT P0, [R3+URZ+0x30860], R2 ;  /* 0x03086002030075a7 */ /* 0x008724000800017f */
[----:B----4-:R-:W-:Y:S05]  /*17c90*/  @!P0 NANOSLEEP.SYNCS 0x989680 ;  /* 0x009896800000895d */ /* 0x010fea0003900000 */
[----:B------:R-:W4:Y:S02]  /*17ca0*/  @!P0 SYNCS.PHASECHK.TRANS64 P0, [R3+URZ+0x30860], R2 ;  /* 0x03086002030085a7 */ /* 0x000f24000800007f */
[----:B----4-:R-:W-:Y:S05]  /*17cb0*/  @!P0 BRA `(.L_x_519) ;  /* 0xfffffffc00f08947 */ /* 0x010fea000383ffff */
[----:B------:R-:W-:Y:S05]  /*17cc0*/  BRA `(.L_x_604) ;  /* 0xffffffe000347947 */ /* 0x000fea000383ffff */
.L_x_521:
[----:B------:R-:W-:Y:S01]  /*17cd0*/  BSSY B0, `(.L_x_605) ;  /* 0x0000008000007945 */ /* 0x000fe20003800000 */
[----:B0-----:R-:W-:Y:S02]  /*17ce0*/  IMAD.MOV.U32 R13, RZ, RZ, R16 ;  /* 0x000000ffff0d7224 */ /* 0x001fe400078e0010 */
[----:B------:R-:W-:Y:S02]  /*17cf0*/  IMAD.MOV.U32 R12, RZ, RZ, RZ ;  /* 0x000000ffff0c7224 */ /* 0x000fe400078e00ff */
[----:B------:R-:W-:Y:S02]  /*17d00*/  IMAD.MOV.U32 R11, RZ, RZ, 0x1f ;  /* 0x0000001fff0b7424 */ /* 0x000fe400078e00ff */
[----:B------:R-:W-:-:S07]  /*17d10*/  IMAD.MOV.U32 R15, RZ, RZ, -0x1 ;  /* 0xffffffffff0f7424 */ /* 0x000fce00078e00ff */
[----:B-12--5:R-:W-:Y:S05]  /*17d20*/  WARPSYNC.COLLECTIVE R15, `(.L_x_606) ;  /* 0x000000000f087348 */ /* 0x026fea0003c00000 */
[----:B------:R0:W3:Y:S02]  /*17d30*/  SHFL.IDX P6, R14, R13, R12, R11 ;  /* 0x0000000c0d0e7389 */ /* 0x0000e400000c000b */
[----:B0123-5:R-:W-:Y:S01]  /*17d40*/  ENDCOLLECTIVE ;  /* 0x000000000000791b */ /* 0x02ffe20003800000 */
.L_x_606:
[----:B------:R-:W-:Y:S05]  /*17d50*/  BSYNC B0 ;  /* 0x0000000000007941 */ /* 0x000fea0003800000 */
.L_x_605:
[----:B------:R-:W-:Y:S01]  /*17d60*/  IMAD.MOV.U32 R13, RZ, RZ, R16 ;  /* 0x000000ffff0d7224 */ /* 0x000fe200078e0010 */
[----:B------:R-:W-:Y:S01]  /*17d70*/  MOV R5, R14 ;  /* 0x0000000e00057202 */ /* 0x000fe20000000f00 */
[----:B------:R-:W-:Y:S02]  /*17d80*/  IMAD.MOV.U32 R12, RZ, RZ, 0x1 ;  /* 0x00000001ff0c7424 */ /* 0x000fe400078e00ff */
[----:B------:R-:W-:Y:S02]  /*17d90*/  IMAD.MOV.U32 R11, RZ, RZ, 0x1f ;  /* 0x0000001fff0b7424 */ /* 0x000fe400078e00ff */
[----:B------:R-:W-:-:S07]  /*17da0*/  IMAD.MOV.U32 R15, RZ, RZ, -0x1 ;  /* 0xffffffffff0f7424 */ /* 0x000fce00078e00ff */
[----:B------:R-:W-:Y:S05]  /*17db0*/  WARPSYNC.COLLECTIVE R15, `(.L_x_607) ;  /* 0x000000000f087348 */ /* 0x000fea0003c00000 */
[----:B------:R0:W1:Y:S02]  /*17dc0*/  SHFL.IDX P6, R14, R13, R12, R11 ;  /* 0x0000000c0d0e7389 */ /* 0x00006400000c000b */
[----:B01----:R-:W-:Y:S01]  /*17dd0*/  ENDCOLLECTIVE ;  /* 0x000000000000791b */ /* 0x003fe20003800000 */
.L_x_607:
[----:B------:R-:W-:Y:S01]  /*17de0*/  IMAD.MOV.U32 R4, RZ, RZ, R14 ;  /* 0x000000ffff047224 */ /* 0x000fe200078e000e */
[----:B------:R-:W-:Y:S06]  /*17df0*/  BRA `(.L_x_608) ;  /* 0xffffffe0007c7947 */ /* 0x000fec000383ffff */
.L_x_524:
        /* <DEDUP_REMOVED lines=8> */
.L_x_610:
[----:B------:R-:W-:Y:S05]  /*17e80*/  BSYNC B0 ;  /* 0x0000000000007941 */ /* 0x000fea0003800000 */
.L_x_609:
[C---:B------:R-:W-:Y:S01]  /*17e90*/  ISETP.NE.AND P0, PT, R29.reuse, RZ, PT ;  /* 0x000000ff1d00720c */ /* 0x040fe20003f05270 */
[----:B------:R-:W-:Y:S02]  /*17ea0*/  IMAD.MOV.U32 R12, RZ, RZ, 0x2 ;  /* 0x00000002ff0c7424 */ /* 0x000fe400078e00ff */
[----:B------:R-:W-:Y:S01]  /*17eb0*/  IMAD.MOV.U32 R11, RZ, RZ, RZ ;  /* 0x000000ffff0b7224 */ /* 0x000fe200078e00ff */
[----:B------:R-:W-:Y:S01]  /*17ec0*/  SEL R13, R14, RZ, P0 ;  /* 0x000000ff0e0d7207 */ /* 0x000fe20000000000 */
[----:B------:R-:W-:Y:S01]  /*17ed0*/  IMAD.MOV.U32 R15, RZ, RZ, -0x1 ;  /* 0xffffffffff0f7424 */ /* 0x000fe200078e00ff */
[----:B------:R-:W-:-:S03]  /*17ee0*/  ISETP.GE.U32.AND P0, PT, R29, 0x2, PT ;  /* 0x000000021d00780c */ /* 0x000fc60003f06070 */
[----:B------:R-:W-:-:S10]  /*17ef0*/  IMAD.IADD R13, R2, 0x1, R13 ;  /* 0x00000001020d7824 */ /* 0x000fd400078e020d */
[----:B------:R-:W-:Y:S05]  /*17f00*/  WARPSYNC.COLLECTIVE R15, `(.L_x_611) ;  /* 0x000000000f087348 */ /* 0x000fea0003c00000 */
[----:B------:R0:W1:Y:S02]  /*17f10*/  SHFL.UP P6, R14, R13, R12, R11 ;  /* 0x0400000c0d0e7389 */ /* 0x00006400000c000b */
[----:B01----:R-:W-:Y:S01]  /*17f20*/  ENDCOLLECTIVE ;  /* 0x000000000000791b */ /* 0x003fe20003800000 */
.L_x_611:
        /* <DEDUP_REMOVED lines=8> */
.L_x_612:
        /* <DEDUP_REMOVED lines=8> */
.L_x_613:
        /* <DEDUP_REMOVED lines=8> */
.L_x_614:
        /* <DEDUP_REMOVED lines=8> */
.L_x_615:
[----:B------:R-:W-:Y:S05]  /*18130*/  BRA `(.L_x_616) ;  /* 0xffffffe000387947 */ /* 0x000fea000383ffff */
.L_x_529:
[----:B------:R-:W-:Y:S01]  /*18140*/  BSSY B0, `(.L_x_617) ;  /* 0x0000008000007945 */ /* 0x000fe20003800000 */
[----:B-----5:R-:W-:Y:S02]  /*18150*/  IMAD.MOV.U32 R13, RZ, RZ, R2 ;  /* 0x000000ffff0d7224 */ /* 0x020fe400078e0002 */
[----:B------:R-:W-:Y:S02]  /*18160*/  IMAD.MOV.U32 R12, RZ, RZ, 0x1 ;  /* 0x00000001ff0c7424 */ /* 0x000fe400078e00ff */
[----:B------:R-:W-:Y:S02]  /*18170*/  IMAD.MOV.U32 R11, RZ, RZ, RZ ;  /* 0x000000ffff0b7224 */ /* 0x000fe400078e00ff */
[----:B------:R-:W-:-:S07]  /*18180*/  IMAD.MOV.U32 R15, RZ, RZ, -0x1 ;  /* 0xffffffffff0f7424 */ /* 0x000fce00078e00ff */
[----:B01----:R-:W-:Y:S05]  /*18190*/  WARPSYNC.COLLECTIVE R15, `(.L_x_618) ;  /* 0x000000000f087348 */ /* 0x003fea0003c00000 */
[----:B------:R2:W3:Y:S02]  /*181a0*/  SHFL.UP P6, R14, R13, R12, R11 ;  /* 0x0400000c0d0e7389 */ /* 0x0004e400000c000b */
[----:B0123--:R-:W-:Y:S01]  /*181b0*/  ENDCOLLECTIVE ;  /* 0x000000000000791b */ /* 0x00ffe20003800000 */
.L_x_618:
[----:B------:R-:W-:Y:S05]  /*181c0*/  BSYNC B0 ;  /* 0x0000000000007941 */ /* 0x000fea0003800000 */
.L_x_617:
        /* <DEDUP_REMOVED lines=10> */
.L_x_619:
        /* <DEDUP_REMOVED lines=8> */
.L_x_620:
        /* <DEDUP_REMOVED lines=8> */
.L_x_621:
        /* <DEDUP_REMOVED lines=8> */
.L_x_622:
[----:B------:R-:W-:Y:S02]  /*183f0*/  IMAD.MOV.U32 R12, RZ, RZ, 0x1f ;  /* 0x0000001fff0c7424 */ /* 0x000fe400078e00ff */
[----:B------:R-:W-:Y:S01]  /*18400*/  IMAD.MOV.U32 R11, RZ, RZ, 0x1f ;  /* 0x0000001fff0b7424 */ /* 0x000fe200078e00ff */
[----:B------:R-:W-:-:S05]  /*18410*/  SEL R14, R14, RZ, P0 ;  /* 0x000000ff0e0e7207 */ /* 0x000fca0000000000 */
[----:B------:R-:W-:-:S04]  /*18420*/  IMAD.IADD R3, R7, 0x1, R14 ;  /* 0x0000000107037824 */ /* 0x000fc800078e020e */
[----:B------:R-:W-:-:S07]  /*18430*/  IMAD.MOV.U32 R13, RZ, RZ, R3 ;  /* 0x000000ffff0d7224 */ /* 0x000fce00078e0003 */
[----:B------:R-:W-:Y:S05]  /*18440*/  WARPSYNC.COLLECTIVE R15, `(.L_x_623) ;  /* 0x000000000f087348 */ /* 0x000fea0003c00000 */
[----:B------:R0:W1:Y:S02]  /*18450*/  SHFL.IDX P6, R14, R13, R12, R11 ;  /* 0x0000000c0d0e7389 */ /* 0x00006400000c000b */
[----:B01----:R-:W-:Y:S01]  /*18460*/  ENDCOLLECTIVE ;  /* 0x000000000000791b */ /* 0x003fe20003800000 */
.L_x_623:
[----:B------:R-:W-:Y:S05]  /*18470*/  BRA `(.L_x_624) ;  /* 0xffffffe000147947 */ /* 0x000fea000383ffff */
.L_x_531:
[----:B------:R-:W-:Y:S01]  /*18480*/  BSSY B0, `(.L_x_625) ;  /* 0x0000006000007945 */ /* 0x000fe20003800000 */
[----:B------:R-:W-:Y:S02]  /*18490*/  PLOP3.LUT P6, PT, P6, PT, PT, 0x8, 0x0 ;  /* 0x000000000000781c */ /* 0x000fe400037ce170 */
[----:B------:R-:W-:-:S11]  /*184a0*/  MOV R15, 0xffffffff ;  /* 0xffffffff000f7802 */ /* 0x000fd60000000f00 */
[----:B01----:R-:W-:Y:S05]  /*184b0*/  WARPSYNC.COLLECTIVE R15, `(.L_x_626) ;  /* 0x000000000f087348 */ /* 0x003fea0003c00000 */
[----:B------:R-:W-:Y:S01]  /*184c0*/  VOTE.ANY R14, PT, P6 ;  /* 0x00000000000e7806 */ /* 0x000fe200030e0100 */
[----:B01----:R-:W-:Y:S06]  /*184d0*/  ENDCOLLECTIVE ;  /* 0x000000000000791b */ /* 0x003fec0003800000 */
.L_x_626:
[----:B------:R-:W-:Y:S05]  /*184e0*/  BSYNC B0 ;  /* 0x0000000000007941 */ /* 0x000fea0003800000 */
.L_x_625:
[----:B------:R-:W-:Y:S02]  /*184f0*/  IMAD.MOV.U32 R6, RZ, RZ, R14 ;  /* 0x000000ffff067224 */ /* 0x000fe400078e000e */
[----:B------:R-:W-:Y:S02]  /*18500*/  IMAD.MOV.U32 R13, RZ, RZ, R2 ;  /* 0x000000ffff0d7224 */ /* 0x000fe400078e0002 */
[----:B------:R-:W0:Y:S01]  /*18510*/  POPC R4, R6 ;  /* 0x0000000600047309 */ /* 0x000e220000000000 */
[----:B------:R-:W-:Y:S02]  /*18520*/  IMAD.MOV.U32 R11, RZ, RZ, 0x1f ;  /* 0x0000001fff0b7424 */ /* 0x000fe400078e00ff */
[----:B------:R-:W-:Y:S02]  /*18530*/  IMAD.MOV.U32 R15, RZ, RZ, -0x1 ;  /* 0xffffffffff0f7424 */ /* 0x000fe400078e00ff */
[----:B0-----:R-:W-:-:S07]  /*18540*/  IMAD.MOV.U32 R12, RZ, RZ, R4 ;  /* 0x000000ffff0c7224 */ /* 0x001fce00078e0004 */
[----:B------:R-:W-:Y:S05]  /*18550*/  WARPSYNC.COLLECTIVE R15, `(.L_x_627) ;  /* 0x000000000f087348 */ /* 0x000fea0003c00000 */
[----:B------:R0:W1:Y:S02]  /*18560*/  SHFL.IDX P6, R14, R13, R12, R11 ;  /* 0x0000000c0d0e7389 */ /* 0x00006400000c000b */
[----:B01----:R-:W-:Y:S01]  /*18570*/  ENDCOLLECTIVE ;  /* 0x000000000000791b */ /* 0x003fe20003800000 */
.L_x_627:
[----:B------:R-:W-:Y:S01]  /*18580*/  IMAD.MOV.U32 R17, RZ, RZ, R14 ;  /* 0x000000ffff117224 */ /* 0x000fe200078e000e */
[----:B------:R-:W-:Y:S06]  /*18590*/  BRA `(.L_x_628) ;  /* 0xffffffe000047947 */ /* 0x000fec000383ffff */
.L_x_533:
[----:B------:R-:W-:Y:S01]  /*185a0*/  BSSY B0, `(.L_x_629) ;  /* 0x0000007000007945 */ /* 0x000fe20003800000 */
[----:B------:R-:W-:Y:S01]  /*185b0*/  IMAD.MOV.U32 R13, RZ, RZ, R3 ;  /* 0x000000ffff0d7224 */ /* 0x000fe200078e0003 */
[----:B------:R-:W-:Y:S01]  /*185c0*/  MOV R11, 0x1f ;  /* 0x0000001f000b7802 */ /* 0x000fe20000000f00 */
[----:B------:R-:W-:-:S07]  /*185d0*/  IMAD.MOV.U32 R15, RZ, RZ, -0x1 ;  /* 0xffffffffff0f7424 */ /* 0x000fce00078e00ff */
[----:B0123--:R-:W-:Y:S05]  /*185e0*/  WARPSYNC.COLLECTIVE R15, `(.L_x_630) ;  /* 0x000000000f087348 */ /* 0x00ffea0003c00000 */
[----:B------:R4:W0:Y:S02]  /*185f0*/  SHFL.IDX P6, R14, R13, R12, R11 ;  /* 0x0000000c0d0e7389 */ /* 0x00082400000c000b */
[----:B01234-:R-:W-:Y:S01]  /*18600*/  ENDCOLLECTIVE ;  /* 0x000000000000791b */ /* 0x01ffe20003800000 */
.L_x_630:
[----:B------:R-:W-:Y:S05]  /*18610*/  BSYNC B0 ;  /* 0x0000000000007941 */ /* 0x000fea0003800000 */
.L_x_629:
[----:B------:R-:W-:Y:S05]  /*18620*/  BRA `(.L_x_532) ;  /* 0xffffffdc00fc7947 */ /* 0x000fea000383ffff */
.L_x_537:
[----:B0-----:R0:W2:Y:S02]  /*18630*/  SYNCS.PHASECHK.TRANS64.TRYWAIT P0, [R9+URZ+0x30820], R0 ;  /* 0x03082000090075a7 */ /* 0x0010a4000800017f */
[----:B--2---:R-:W-:Y:S05]  /*18640*/  @!P0 NANOSLEEP.SYNCS 0x989680 ;  /* 0x009896800000895d */ /* 0x004fea0003900000 */
[----:B------:R-:W2:Y:S02]  /*18650*/  @!P0 SYNCS.PHASECHK.TRANS64 P0, [R9+URZ+0x30820], R0 ;  /* 0x03082000090085a7 */ /* 0x000ea4000800007f */
[----:B--2---:R-:W-:Y:S05]  /*18660*/  @!P0 BRA `(.L_x_537) ;  /* 0xfffffffc00f08947 */ /* 0x004fea000383ffff */
[----:B------:R-:W-:Y:S05]  /*18670*/  BRA `(.L_x_631) ;  /* 0xffffffe000d87947 */ /* 0x000fea000383ffff */
.L_x_538:
[----:B------:R-:W2:Y:S01]  /*18680*/  S2R R2, SR_TID.X ;  /* 0x0000000000027919 */ /* 0x000ea20000002100 */
[----:B------:R-:W-:Y:S01]  /*18690*/  BSSY B0, `(.L_x_632) ;  /* 0x000000a000007945 */ /* 0x000fe20003800000 */
[----:B------:R-:W-:Y:S02]  /*186a0*/  IMAD.MOV.U32 R12, RZ, RZ, RZ ;  /* 0x000000ffff0c7224 */ /* 0x000fe400078e00ff */
[----:B------:R-:W-:Y:S02]  /*186b0*/  IMAD.MOV.U32 R11, RZ, RZ, 0x1f ;  /* 0x0000001fff0b7424 */ /* 0x000fe400078e00ff */
[----:B------:R-:W-:Y:S01]  /*186c0*/  IMAD.MOV.U32 R15, RZ, RZ, -0x1 ;  /* 0xffffffffff0f7424 */ /* 0x000fe200078e00ff */
[----:B--2---:R-:W-:-:S04]  /*186d0*/  SHF.R.U32.HI R2, RZ, 0x5, R2 ;  /* 0x00000005ff027819 */ /* 0x004fc80000011602 */
[----:B------:R-:W-:-:S05]  /*186e0*/  LOP3.LUT R2, R2, 0x3, RZ, 0xc0, !PT ;  /* 0x0000000302027812 */ /* 0x000fca00078ec0ff */
[----:B------:R-:W-:-:S07]  /*186f0*/  IMAD.MOV.U32 R13, RZ, RZ, R2 ;  /* 0x000000ffff0d7224 */ /* 0x000fce00078e0002 */
[----:B01----:R-:W-:Y:S05]  /*18700*/  WARPSYNC.COLLECTIVE R15, `(.L_x_633) ;  /* 0x000000000f087348 */ /* 0x003fea0003c00000 */
[----:B------:R2:W3:Y:S02]  /*18710*/  SHFL.IDX P6, R14, R13, R12, R11 ;  /* 0x0000000c0d0e7389 */ /* 0x0004e400000c000b */
[----:B0123--:R-:W-:Y:S01]  /*18720*/  ENDCOLLECTIVE ;  /* 0x000000000000791b */ /* 0x00ffe20003800000 */
.L_x_633:
[----:B------:R-:W-:Y:S05]  /*18730*/  BSYNC B0 ;  /* 0x0000000000007941 */ /* 0x000fea0003800000 */
.L_x_632:
[----:B------:R-:W-:Y:S05]  /*18740*/  BRA `(.L_x_634) ;  /* 0xffffffe000c07947 */ /* 0x000fea000383ffff */
.L_x_539:
[----:B------:R-:W-:Y:S01]  /*18750*/  BSSY B0, `(.L_x_635) ;  /* 0x0000006000007945 */ /* 0x000fe20003800000 */
[----:B------:R-:W-:-:S07]  /*18760*/  IMAD.MOV.U32 R15, RZ, RZ, -0x1 ;  /* 0xffffffffff0f7424 */ /* 0x000fce00078e00ff */
[----:B01----:R-:W-:Y:S05]  /*18770*/  WARPSYNC.COLLECTIVE R15, `(.L_x_636) ;  /* 0x000000000f0c7348 */ /* 0x003fea0003c00000 */
[----:B------:R-:W-:Y:S02]  /*18780*/  ELECT P6, UR62, PT ;  /* 0x00000000003e782f */ /* 0x000fe400038c0000 */
[----:B------:R-:W-:Y:S01]  /*18790*/  MOV R14, UR62 ;  /* 0x0000003e000e7c02 */ /* 0x000fe20008000f00 */
[----:B01----:R-:W-:Y:S10]  /*187a0*/  ENDCOLLECTIVE ;  /* 0x000000000000791b */ /* 0x003ff40003800000 */
.L_x_636:
[----:B------:R-:W-:Y:S05]  /*187b0*/  BSYNC B0 ;  /* 0x0000000000007941 */ /* 0x000fea0003800000 */
.L_x_635:
[----:B------:R-:W-:Y:S05]  /*187c0*/  BRA `(.L_x_637) ;  /* 0xffffffe000b47947 */ /* 0x000fea000383ffff */
.L_x_541:
[----:B0-----:R0:W2:Y:S02]  /*187d0*/  SYNCS.PHASECHK.TRANS64.TRYWAIT P0, [R7+URZ], R2 ;  /* 0x00000002070075a7 */ /* 0x0010a4000800017f */
[----:B--2---:R-:W-:Y:S05]  /*187e0*/  @!P0 NANOSLEEP.SYNCS 0x989680 ;  /* 0x009896800000895d */ /* 0x004fea0003900000 */
[----:B------:R-:W2:Y:S02]  /*187f0*/  @!P0 SYNCS.PHASECHK.TRANS64 P0, [R7+URZ], R2 ;  /* 0x00000002070085a7 */ /* 0x000ea4000800007f */
[----:B--2---:R-:W-:Y:S05]  /*18800*/  @!P0 BRA `(.L_x_541) ;  /* 0xfffffffc00f08947 */ /* 0x004fea000383ffff */
[----:B------:R-:W-:Y:S05]  /*18810*/  BRA `(.L_x_638) ;  /* 0xffffffe000e87947 */ /* 0x000fea000383ffff */
.L_x_542:
[----:B--2---:R2:W3:Y:S02]  /*18820*/  SYNCS.PHASECHK.TRANS64.TRYWAIT P0, [R3+URZ], R0 ;  /* 0x00000000030075a7 */ /* 0x0044e4000800017f */
[----:B---3--:R-:W-:Y:S05]  /*18830*/  @!P0 NANOSLEEP.SYNCS 0x989680 ;  /* 0x009896800000895d */ /* 0x008fea0003900000 */
[----:B------:R-:W3:Y:S02]  /*18840*/  @!P0 SYNCS.PHASECHK.TRANS64 P0, [R3+URZ], R0 ;  /* 0x00000000030085a7 */ /* 0x000ee4000800007f */
[----:B---3--:R-:W-:Y:S05]  /*18850*/  @!P0 BRA `(.L_x_542) ;  /* 0xfffffffc00f08947 */ /* 0x008fea000383ffff */
[----:B------:R-:W-:Y:S05]  /*18860*/  BRA `(.L_x_639) ;  /* 0xffffffe000dc7947 */ /* 0x000fea000383ffff */
.L_x_544:
[----:B--2---:R2:W3:Y:S02]  /*18870*/  SYNCS.PHASECHK.TRANS64.TRYWAIT P0, [R5+URZ], R2 ;  /* 0x00000002050075a7 */ /* 0x0044e4000800017f */
[----:B---3--:R-:W-:Y:S05]  /*18880*/  @!P0 NANOSLEEP.SYNCS 0x989680 ;  /* 0x009896800000895d */ /* 0x008fea0003900000 */
[----:B------:R-:W3:Y:S02]  /*18890*/  @!P0 SYNCS.PHASECHK.TRANS64 P0, [R5+URZ], R2 ;  /* 0x00000002050085a7 */ /* 0x000ee4000800007f */
[----:B---3--:R-:W-:Y:S05]  /*188a0*/  @!P0 BRA `(.L_x_544) ;  /* 0xfffffffc00f08947 */ /* 0x008fea000383ffff */
[----:B------:R-:W-:Y:S05]  /*188b0*/  BRA `(.L_x_640) ;  /* 0xffffffe000e07947 */ /* 0x000fea000383ffff */
.L_x_641:
        /* <DEDUP_REMOVED lines=12> */
.L_x_2277:


//--------------------- .text._ZN7cutlass13device_kernelIN5flash11enable_sm90INS1_16FlashAttnFwdSm90INS1_25CollectiveMainloopFwdSm90ILi2EN4cute5tupleIJNS5_1CILi1EEES8_S8_EEENS6_IJNS7_ILi192EEENS7_ILi128EEENS7_ILi64EEEEEELi64ENS_10bfloat16_tEfNS_4arch4Sm90ELb0ELb1ELb1ELb0ELb0ELb0ELb0ELb1ELb1ELb0ELb0ELb0EEENS1_21CollectiveEpilogueFwdINS6_IJSA_SC_SB_EEES9_SE_SG_Li384ELb0ELb0ELb0ELb0EEENS1_30DynamicPersistentTileSchedulerILi384ELi32ELb0ELb0ELb1EEEEEEEEEvNT_6ParamsE --------------------------
	.section	.text._ZN7cutlass13device_kernelIN5flash11enable_sm90INS1_16FlashAttnFwdSm90INS1_25CollectiveMainloopFwdSm90ILi2EN4cute5tupleIJNS5_1CILi1EEES8_S8_EEENS6_IJNS7_ILi192EEENS7_ILi128EEENS7_ILi64EEEEEELi64ENS_10bfloat16_tEfNS_4arch4Sm90ELb0ELb1ELb1ELb0ELb0ELb0ELb0ELb1ELb1ELb0ELb0ELb0EEENS1_21CollectiveEpilogueFwdINS6_IJSA_SC_SB_EEES9_SE_SG_Li384ELb0ELb0ELb0ELb0EEENS1_30DynamicPersistentTileSchedulerILi384ELi32ELb0ELb0ELb1EEEEEEEEEvNT_6ParamsE,"ax",@progbits
	.align	128
.text._ZN7cutlass13device_kernelIN5flash11enable_sm90INS1_16FlashAttnFwdSm90INS1_25CollectiveMainloopFwdSm90ILi2EN4cute5tupleIJNS5_1CILi1EEES8_S8_EEENS6_IJNS7_ILi192EEENS7_ILi128EEENS7_ILi64EEEEEELi64ENS_10bfloat16_tEfNS_4arch4Sm90ELb0ELb1ELb1ELb0ELb0ELb0ELb0ELb1ELb1ELb0ELb0ELb0EEENS1_21CollectiveEpilogueFwdINS6_IJSA_SC_SB_EEES9_SE_SG_Li384ELb0ELb0ELb0ELb0EEENS1_30DynamicPersistentTileSchedulerILi384ELi32ELb0ELb0ELb1EEEEEEEEEvNT_6ParamsE:
        .type           _ZN7cutlass13device_kernelIN5flash11enable_sm90INS1_16FlashAttnFwdSm90INS1_25CollectiveMainloopFwdSm90ILi2EN4cute5tupleIJNS5_1CILi1EEES8_S8_EEENS6_IJNS7_ILi192EEENS7_ILi128EEENS7_ILi64EEEEEELi64ENS_10bfloat16_tEfNS_4arch4Sm90ELb0ELb1ELb1ELb0ELb0ELb0ELb0ELb1ELb1ELb0ELb0ELb0EEENS1_21CollectiveEpilogueFwdINS6_IJSA_SC_SB_EEES9_SE_SG_Li384ELb0ELb0ELb0ELb0EEENS1_30DynamicPersistentTileSchedulerILi384ELi32ELb0ELb0ELb1EEEEEEEEEvNT_6ParamsE,@function
        .size           _ZN7cutlass13device_kernelIN5flash11enable_sm90INS1_16FlashAttnFwdSm90INS1_25CollectiveMainloopFwdSm90ILi2EN4cute5tupleIJNS5_1CILi1EEES8_S8_EEENS6_IJNS7_ILi192EEENS7_ILi128EEENS7_ILi64EEEEEELi64ENS_10bfloat16_tEfNS_4arch4Sm90ELb0ELb1ELb1ELb0ELb0ELb0ELb0ELb1ELb1ELb0ELb0ELb0EEENS1_21CollectiveEpilogueFwdINS6_IJSA_SC_SB_EEES9_SE_SG_Li384ELb0ELb0ELb0ELb0EEENS1_30DynamicPersistentTileSchedulerILi384ELi32ELb0ELb0ELb1EEEEEEEEEvNT_6ParamsE,(.L_x_2278 - _ZN7cutlass13device_kernelIN5flash11enable_sm90INS1_16FlashAttnFwdSm90INS1_25CollectiveMainloopFwdSm90ILi2EN4cute5tupleIJNS5_1CILi1EEES8_S8_EEENS6_IJNS7_ILi192EEENS7_ILi128EEENS7_ILi64EEEEEELi64ENS_10bfloat16_tEfNS_4arch4Sm90ELb0ELb1ELb1ELb0ELb0ELb0ELb0ELb1ELb1ELb0ELb0ELb0EEENS1_21CollectiveEpilogueFwdINS6_IJSA_SC_SB_EEES9_SE_SG_Li384ELb0ELb0ELb0ELb0EEENS1_30DynamicPersistentTileSchedulerILi384ELi32ELb0ELb0ELb1EEEEEEEEEvNT_6ParamsE)
        .other          _ZN7cutlass13device_kernelIN5flash11enable_sm90INS1_16FlashAttnFwdSm90INS1_25CollectiveMainloopFwdSm90ILi2EN4cute5tupleIJNS5_1CILi1EEES8_S8_EEENS6_IJNS7_ILi192EEENS7_ILi128EEENS7_ILi64EEEEEELi64ENS_10bfloat16_tEfNS_4arch4Sm90ELb0ELb1ELb1ELb0ELb0ELb0ELb0ELb1ELb1ELb0ELb0ELb0EEENS1_21CollectiveEpilogueFwdINS6_IJSA_SC_SB_EEES9_SE_SG_Li384ELb0ELb0ELb0ELb0EEENS1_30DynamicPersistentTileSchedulerILi384ELi32ELb0ELb0ELb1EEEEEEEEEvNT_6ParamsE,@"STO_CUDA_ENTRY STV_DEFAULT"
_ZN7cutlass13device_kernelIN5flash11enable_sm90INS1_16FlashAttnFwdSm90INS1_25CollectiveMainloopFwdSm90ILi2EN4cute5tupleIJNS5_1CILi1EEES8_S8_EEENS6_IJNS7_ILi192EEENS7_ILi128EEENS7_ILi64EEEEEELi64ENS_10bfloat16_tEfNS_4arch4Sm90ELb0ELb1ELb1ELb0ELb0ELb0ELb0ELb1ELb1ELb0ELb0ELb0EEENS1_21CollectiveEpilogueFwdINS6_IJSA_SC_SB_EEES9_SE_SG_Li384ELb0ELb0ELb0ELb0EEENS1_30DynamicPersistentTileSchedulerILi384ELi32ELb0ELb0ELb1EEEEEEEEEvNT_6ParamsE:
[----:B------:R-:W1:Y:S01]  /*0000*/  LDC R1, c[0x0][0x28] ;  /* 0x00000a00ff017b82 */ /* 0x000e620000000800 */
[----:B------:R-:W2:Y:S01]  /*0010*/  S2R R2, SR_TID.X ;  /* 0x0000000000027919 */ /* 0x000ea20000002100 */
[----:B------:R-:W-:Y:S01]  /*0020*/  ELECT P0, URZ, PT ;  /* 0x00000000003f782f */ /* 0x000fe20003800000 */
[----:B------:R-:W-:Y:S01]  /*0030*/  BSSY B0, `(.L_x_642) ;  /* 0x0000014000007945 */ /* 0x000fe20003800000 */
[--C-:B--2---:R-:W-:Y:S02]  /*0040*/  SHF.R.U32.HI R0, RZ, 0x5, R2.reuse ;  /* 0x00000005ff007819 */ /* 0x104fe40000011602 */
[----:B------:R-:W-:-:S03]  /*0050*/  SHF.R.U32.HI R16, RZ, 0x7, R2 ;  /* 0x00000007ff107819 */ /* 0x000fc60000011602 */
[----:B------:R-:W2:Y:S02]  /*0060*/  SHFL.IDX PT, R3, R0, RZ, 0x1f ;  /* 0x00001fff00037589 */ /* 0x000ea400000e0000 */
[----:B--2---:R-:W-:-:S13]  /*0070*/  ISETP.EQ.AND P0, PT, R3, RZ, P0 ;  /* 0x000000ff0300720c */ /* 0x004fda0000702270 */
[----:B-1----:R-:W-:Y:S05]  /*0080*/  @!P0 BRA `(.L_x_643) ;  /* 0x0000000000388947 */ /* 0x002fea0003800000 */
        /* <DEDUP_REMOVED lines=14> */
.L_x_643:
[----:B------:R-:W-:Y:S05]  /*0170*/  BSYNC B0 ;  /* 0x0000000000007941 */ /* 0x000fea0003800000 */
.L_x_642:
[----:B------:R-:W-:Y:S01]  /*0180*/  VOTEU.ANY UP0, P0 ;  /* 0x00000000003f7886 */ /* 0x000fe20000000100 */
[----:B------:R-:W1:Y:S01]  /*0190*/  SHFL.IDX PT, R4, R16, RZ, 0x1f ;  /* 0x00001fff10047589 */ /* 0x000e6200000e0000 */
[----:B------:R-:W-:Y:S01]  /*01a0*/  UMOV UR4, 0x1 ;  /* 0x0000000100047882 */ /* 0x000fe20000000000 */
[----:B------:R-:W-:Y:S01]  /*01b0*/  VOTEU.ANY UP1, P0 ;  /* 0x00000000003f7886 */ /* 0x000fe20000020100 */
[----:B------:R-:W-:Y:S01]  /*01c0*/  VOTEU.ANY UP2, P0 ;  /* 0x00000000003f7886 */ /* 0x000fe20000040100 */
[----:B------:R-:W2:Y:S01]  /*01d0*/  @UP0 S2UR UR7, SR_CgaCtaId ;  /* 0x00000000000709c3 */ /* 0x000ea20000008800 */
[----:B------:R-:W3:Y:S01]  /*01e0*/  SHFL.IDX PT, R3, R0, RZ, 0x1f ;  /* 0x00001fff00037589 */ /* 0x000ee200000e0000 */
[----:B------:R-:W-:Y:S01]  /*01f0*/  @UP0 UMOV UR6, 0x400 ;  /* 0x0000040000060882 */ /* 0x000fe20000000000 */
[----:B------:R-:W-:-:S04]  /*0200*/  @UP0 UIADD3 UR4, -UR4, 0x100000, URZ ;  /* 0x0010000004040890 */ /* 0x000fc8000fffe13f */
[----:B------:R-:W-:Y:S02]  /*0210*/  @UP0 USHF.L.U32 UR5, UR4, 0xb, URZ ;  /* 0x0000000b04050899 */ /* 0x000fe4000800063f */
[----:B------:R-:W-:Y:S01]  /*0220*/  @UP0 USHF.L.U32 UR4, UR4, 0x1, URZ ;  /* 0x0000000104040899 */ /* 0x000fe2000800063f */
[----:B-1----:R-:W-:Y:S01]  /*0230*/  R2UR UR8, R4 ;  /* 0x00000000040872ca */ /* 0x002fe200000e0000 */
[----:B--2---:R-:W-:Y:S01]  /*0240*/  @UP0 ULEA UR6, UR7, UR6, 0x18 ;  /* 0x0000000607060291 */ /* 0x004fe2000f8ec03f */
[----:B---3--:R-:W-:-:S11]  /*0250*/  ISETP.NE.AND P1, PT, R3, RZ, PT ;  /* 0x000000ff0300720c */ /* 0x008fd60003f25270 */
[----:B------:R-:W-:Y:S01]  /*0260*/  UISETP.NE.AND UP0, UPT, UR8, URZ, UPT ;  /* 0x0000003f0800728c */ /* 0x000fe2000bf05270 */
[----:B------:R-:W1:Y:S02]  /*0270*/  FENCE.VIEW.ASYNC.S ;  /* 0x00000000000073c6 */ /* 0x000e640000000000 */
[----:B-1----:R1:W2:Y:S01]  /*0280*/  @UP1 SYNCS.EXCH.64 URZ, [UR6+0x16800], UR4 ;  /* 0x01680004063f15b2 */ /* 0x0022a20008000100 */
[----:B------:R1:W3:Y:S01]  /*0290*/  @UP2 SYNCS.EXCH.64 URZ, [UR6+0x16820], UR4 ;  /* 0x01682004063f25b2 */ /* 0x0002e20008000100 */
[----:B------:R-:W-:Y:S06]  /*02a0*/  @P1 BRA `(.L_x_644) ;  /* 0x0000000000481947 */ /* 0x000fec0003800000 */
[----:B-1----:R-:W1:Y:S01]  /*02b0*/  S2UR UR5, SR_CgaCtaId ;  /* 0x00000000000579c3 */ /* 0x002e620000008800 */
        /* <DEDUP_REMOVED lines=15> */
[----:B------:R4:W1:Y:S02]  /*03b0*/  SYNCS.EXCH.64 URZ, [UR8+0x16848], UR4 ;  /* 0x01684804083f75b2 */ /* 0x0008640008000100 */
[----:B----4-:R-:W-:Y:S01]  /*03c0*/  NOP ;  /* 0x0000000000007918 */ /* 0x010fe20000000000 */
.L_x_644:
[----:B------:R-:W4:Y:S01]  /*03d0*/  SHFL.IDX PT, R3, R0, RZ, 0x1f ;  /* 0x00001fff00037589 */ /* 0x000f2200000e0000 */
[----:B------:R-:W-:Y:S01]  /*03e0*/  NOP ;  /* 0x0000000000007918 */ /* 0x000fe20000000000 */
[----:B----4-:R-:W-:-:S13]  /*03f0*/  ISETP.NE.AND P0, PT, R3, RZ, PT ;  /* 0x000000ff0300720c */ /* 0x010fda0003f05270 */
        /* <DEDUP_REMOVED lines=19> */
.L_x_645:
[----:B------:R-:W4:Y:S01]  /*0530*/  SHFL.IDX PT, R3, R0, RZ, 0x1f ;  /* 0x00001fff00037589 */ /* 0x000f2200000e0000 */
[----:B------:R-:W-:Y:S01]  /*0540*/  NOP ;  /* 0x0000000000007918 */ /* 0x000fe20000000000 */
[----:B----4-:R-:W-:-:S13]  /*0550*/  ISETP.NE.AND P0, PT, R3, RZ, PT ;  /* 0x000000ff0300720c */ /* 0x010fda0003f05270 */
        /* <DEDUP_REMOVED lines=13> */
[----:B------:R4:W1:Y:S02]  /*0630*/  SYNCS.EXCH.64 URZ, [UR6+0x16888], UR4 ;  /* 0x01688804063f75b2 */ /* 0x0008640008000100 */
[----:B----4-:R-:W-:Y:S01]  /*0640*/  NOP ;  /* 0x0000000000007918 */ /* 0x010fe20000000000 */
.L_x_646:
        /* <DEDUP_REMOVED lines=22> */
.L_x_647:
        /* <DEDUP_REMOVED lines=22> */
.L_x_648:
[----:B------:R-:W-:Y:S01]  /*0910*/  PLOP3.LUT P0, PT, PT, PT, UP0, 0x80, 0x0 ;  /* 0x000000000000781c */ /* 0x000fe20003f0f008 */
[----:B------:R-:W-:Y:S01]  /*0920*/  UMOV UR38, 0x1 ;  /* 0x0000000100267882 */ /* 0x000fe20000000000 */
[----:B------:R-:W-:Y:S01]  /*0930*/  NOP ;  /* 0x0000000000007918 */ /* 0x000fe20000000000 */
[----:B------:R-:W-:Y:S01]  /*0940*/  USEL UR38, UR38, 0x2, !UP0 ;  /* 0x0000000226267887 */ /* 0x000fe2000c000000 */
[----:B------:R-:W-:Y:S01]  /*0950*/  LOP3.LUT R17, R2, 0x7f, RZ, 0xc0, !PT ;  /* 0x0000007f02117812 */ /* 0x000fe200078ec0ff */
[----:B------:R-:W-:Y:S01]  /*0960*/  ULDC.64 UR50, c[0x0][0x208] ;  /* 0x0000820000327ab9 */ /* 0x000fe20000000a00 */
[----:B-123--:R-:W-:Y:S07]  /*0970*/  BAR.SYNC.DEFER_BLOCKING 0x0 ;  /* 0x0000000000007b1d */ /* 0x00efee0000010000 */
[----:B------:R-:W-:Y:S05]  /*0980*/  @!P0 BRA `(.L_x_649) ;  /* 0x000000ec00c88947 */ /* 0x000fea0003800000 */
.L_x_650:
[----:B------:R-:W-:-:S08]  /*0990*/  NOP ;  /* 0x0000000000007918 */ /* 0x000fd00000000000 */
[----:B------:R-:W1:Y:S02]  /*09a0*/  USETMAXREG.TRY_ALLOC.CTAPOOL UP0, 0xa0 ;  /* 0x000000a0000079c8 */ /* 0x000e640008000600 */
[----:B-1----:R-:W-:-:S13]  /*09b0*/  PLOP3.LUT P0, PT, PT, PT, UP0, 0x80, 0x0 ;  /* 0x000000000000781c */ /* 0x002fda0003f0f008 */
[----:B------:R-:W-:Y:S05]  /*09c0*/  @!P0 BRA `(.L_x_650) ;  /* 0xfffffffc00f08947 */ /* 0x000fea000383ffff */
[----:B------:R-:W-:Y:S01]  /*09d0*/  LOP3.LUT R0, R2, 0xffffff80, RZ, 0xc0, !PT ;  /* 0xffffff8002007812 */ /* 0x000fe200078ec0ff */
[----:B------:R-:W1:Y:S08]  /*09e0*/  S2UR UR7, SR_CTAID.X ;  /* 0x00000000000779c3 */ /* 0x000e700000002500 */
[----:B------:R-:W-:Y:S08]  /*09f0*/  BAR.ARV 0x4, 0x1a0 ;  /* 0x0106800000007b1d */ /* 0x000ff00000002000 */
[----:B------:R-:W-:Y:S06]  /*0a00*/  BAR.ARV 0x8, 0x1a0 ;  /* 0x0206800000007b1d */ /* 0x000fec0000002000 */
[----:B------:R-:W-:-:S02]  /*0a10*/  ISETP.NE.AND P0, PT, R0, 0x80, PT ;  /* 0x000000800000780c */ /* 0x000fc40003f05270 */
[----:B------:R-:W1:Y:S11]  /*0a20*/  LDC R0, c[0x0][0xda8] ;  /* 0x00036a00ff007b82 */ /* 0x000e760000000800 */
[----:B------:R-:W-:Y:S06]  /*0a30*/  @!P0 BAR.ARV 0x9, 0x100 ;  /* 0x0244000000008b1d */ /* 0x000fec0000002000 */
[----:B-1----:R-:W-:-:S13]  /*0a40*/  ISETP.LE.AND P0, PT, R0, UR7, PT ;  /* 0x0000000700007c0c */ /* 0x002fda000bf03270 */
[----:B------:R-:W-:Y:S05]  /*0a50*/  @P0 EXIT ;  /* 0x000000000000094d */ /* 0x000fea0003800000 */
[----:B------:R-:W-:Y:S01]  /*0a60*/  VIADD R0, R2, 0xffffff80 ;  /* 0xffffff8002007836 */ /* 0x000fe20000000000 */
[----:B------:R-:W1:Y:S01]  /*0a70*/  S2UR UR4, SR_CgaCtaId ;  /* 0x00000000000479c3 */ /* 0x000e620000008800 */
[----:B------:R-:W-:Y:S01]  /*0a80*/  UMOV UR40, 0x400 ;  /* 0x0000040000287882 */ /* 0x000fe20000000000 */
[----:B------:R-:W-:Y:S02]  /*0a90*/  ULOP3.LUT UR46, UR38, 0x1, URZ, 0xfc, !UPT ;  /* 0x00000001262e7892 */ /* 0x000fe4000f8efc3f */
[----:B------:R-:W-:Y:S01]  /*0aa0*/  SHF.R.S32.HI R3, RZ, 0x1f, R0 ;  /* 0x0000001fff037819 */ /* 0x000fe20000011400 */
[----:B------:R-:W-:Y:S01]  /*0ab0*/  UMOV UR36, URZ ;  /* 0x0000003f00247c82 */ /* 0x000fe20008000000 */
[----:B------:R-:W-:Y:S01]  /*0ac0*/  UMOV UR37, URZ ;  /* 0x0000003f00257c82 */ /* 0x000fe20008000000 */
[----:B------:R-:W-:Y:S01]  /*0ad0*/  UMOV UR39, URZ ;  /* 0x0000003f00277c82 */ /* 0x000fe20008000000 */
[----:B------:R-:W-:Y:S01]  /*0ae0*/  LEA.HI R4, R3, R0, RZ, 0x7 ;  /* 0x0000000003047211 */ /* 0x000fe200078f38ff */
[----:B------:R-:W2:Y:S03]  /*0af0*/  S2UR UR6, SR_SWINHI ;  /* 0x00000000000679c3 */ /* 0x000ea60000002f00 */
[----:B------:R-:W-:-:S02]  /*0b00*/  LOP3.LUT R5, R4, 0xffffff80, RZ, 0xc0, !PT ;  /* 0xffffff8004057812 */ /* 0x000fc400078ec0ff */
[----:B------:R-:W-:-:S03]  /*0b10*/  SHF.R.S32.HI R4, RZ, 0x7, R4 ;  /* 0x00000007ff047819 */ /* 0x000fc60000011404 */
[----:B------:R-:W-:Y:S01]  /*0b20*/  IMAD.IADD R17, R0, 0x1, -R5 ;  /* 0x0000000100117824 */ /* 0x000fe200078e0a05 */
[CC--:B------:R-:W-:Y:S02]  /*0b30*/  LEA.HI R5, R3.reuse, R0.reuse, RZ, 0x4 ;  /* 0x0000000003057211 */ /* 0x0c0fe400078f20ff */
[----:B------:R-:W-:Y:S02]  /*0b40*/  LEA.HI R3, R3, R0, RZ, 0x5 ;  /* 0x0000000003037211 */ /* 0x000fe400078f28ff */
[----:B------:R-:W-:Y:S02]  /*0b50*/  SHF.R.S32.HI R8, RZ, 0x1f, R17 ;  /* 0x0000001fff087819 */ /* 0x000fe40000011411 */
[C---:B------:R-:W-:Y:S01]  /*0b60*/  LOP3.LUT R7, R5.reuse, 0x3fffff0, RZ, 0xc0, !PT ;  /* 0x03fffff005077812 */ /* 0x040fe200078ec0ff */
[----:B-1----:R-:W-:Y:S01]  /*0b70*/  ULEA UR40, UR4, UR40, 0x18 ;  /* 0x0000002804287291 */ /* 0x002fe2000f8ec03f */
[----:B------:R-:W-:Y:S02]  /*0b80*/  SHF.R.S32.HI R6, RZ, 0x4, R5 ;  /* 0x00000004ff067819 */ /* 0x000fe40000011405 */
[----:B------:R-:W-:Y:S01]  /*0b90*/  LEA.HI R9, R8, R17, RZ, 0x2 ;  /* 0x0000001108097211 */ /* 0x000fe200078f10ff */
[----:B------:R-:W-:Y:S01]  /*0ba0*/  IMAD.IADD R7, R0, 0x1, -R7 ;  /* 0x0000000100077824 */ /* 0x000fe200078e0a07 */
[----:B------:R-:W-:-:S02]  /*0bb0*/  LEA.HI R5, R5, R6, RZ, 0x1 ;  /* 0x0000000605057211 */ /* 0x000fc400078f08ff */
[----:B------:R-:W-:Y:S01]  /*0bc0*/  SHF.R.S32.HI R0, RZ, 0x5, R3 ;  /* 0x00000005ff007819 */ /* 0x000fe20000011403 */
[----:B------:R-:W-:Y:S01]  /*0bd0*/  UMOV UR4, UR40 ;  /* 0x0000002800047c82 */ /* 0x000fe20008000000 */
[----:B--2---:R-:W-:Y:S01]  /*0be0*/  UMOV UR5, UR6 ;  /* 0x0000000600057c82 */ /* 0x004fe20008000000 */
[--C-:B------:R-:W-:Y:S01]  /*0bf0*/  SHF.R.S32.HI R3, RZ, 0x2, R9.reuse ;  /* 0x00000002ff037819 */ /* 0x100fe20000011409 */
[----:B------:R-:W-:Y:S01]  /*0c00*/  IMAD.U32 R22, RZ, RZ, UR4 ;  /* 0x00000004ff167e24 */ /* 0x000fe2000f8e00ff */
[----:B------:R-:W-:Y:S01]  /*0c10*/  SHF.R.S32.HI R10, RZ, 0x1f, R9 ;  /* 0x0000001fff0a7819 */ /* 0x000fe20000011409 */
[----:B------:R-:W-:Y:S01]  /*0c20*/  IMAD R12, R0, 0x10, R7 ;  /* 0x00000010000c7824 */ /* 0x000fe200078e0207 */
[----:B------:R-:W-:Y:S01]  /*0c30*/  LOP3.LUT R5, R5, 0x1ffffffe, RZ, 0xc0, !PT ;  /* 0x1ffffffe05057812 */ /* 0x000fe200078ec0ff */
[----:B------:R-:W-:Y:S01]  /*0c40*/  IMAD.HI R0, R4, 0x55555556, RZ ;  /* 0x5555555604007827 */ /* 0x000fe200078e02ff */
[----:B------:R-:W-:Y:S01]  /*0c50*/  LEA.HI R10, R10, R3, RZ, 0x3 ;  /* 0x000000030a0a7211 */ /* 0x000fe200078f18ff */
[----:B------:R-:W-:Y:S01]  /*0c60*/  UMOV UR4, UR7 ;  /* 0x0000000700047c82 */ /* 0x000fe20008000000 */
[----:B------:R-:W-:Y:S01]  /*0c70*/  LEA.HI R8, R8, R17, RZ, 0x5 ;  /* 0x0000001108087211 */ /* 0x000fe200078f28ff */
[----:B------:R-:W-:Y:S01]  /*0c80*/  IMAD.IADD R5, R6, 0x1, -R5 ;  /* 0x0000000106057824 */ /* 0x000fe200078e0a05 */
[----:B------:R-:W-:Y:S01]  /*0c90*/  LOP3.LUT R10, R10, 0xfffffff8, RZ, 0xc0, !PT ;  /* 0xfffffff80a0a7812 */ /* 0x000fe200078ec0ff */
[----:B------:R-:W-:Y:S01]  /*0ca0*/  IMAD.U32 R23, RZ, RZ, UR5 ;  /* 0x00000005ff177e24 */ /* 0x000fe2000f8e00ff */
[----:B------:R-:W-:Y:S01]  /*0cb0*/  SHF.R.S32.HI R8, RZ, 0x5, R8 ;  /* 0x00000005ff087819 */ /* 0x000fe20000011408 */
[----:B------:R-:W-:Y:S01]  /*0cc0*/  IMAD R12, R12, 0x8, R5 ;  /* 0x000000080c0c7824 */ /* 0x000fe200078e0205 */
[----:B------:R-:W-:Y:S01]  /*0cd0*/  LEA.HI R5, R0, R0, RZ, 0x1 ;  /* 0x0000000000057211 */ /* 0x000fe200078f08ff */
[----:B------:R-:W-:Y:S01]  /*0ce0*/  IMAD.IADD R7, R3, 0x1, -R10 ;  /* 0x0000000103077824 */ /* 0x000fe200078e0a0a */
[----:B------:R-:W-:Y:S01]  /*0cf0*/  LOP3.LUT R0, R9, 0x7ffffffc, RZ, 0xc0, !PT ;  /* 0x7ffffffc09007812 */ /* 0x000fe200078ec0ff */
[----:B------:R-:W-:-:S02]  /*0d00*/  IMAD.SHL.U32 R3, R12, 0x8, RZ ;  /* 0x000000080c037824 */ /* 0x000fc400078e00ff */
[----:B------:R-:W-:Y:S02]  /*0d10*/  IMAD R5, R5, -0x3, R4 ;  /* 0xfffffffd05057824 */ /* 0x000fe400078e0204 */
[----:B------:R-:W-:Y:S02]  /*0d20*/  IMAD R8, R8, 0x10, R7 ;  /* 0x0000001008087824 */ /* 0x000fe400078e0207 */
[----:B------:R-:W-:Y:S02]  /*0d30*/  IMAD.IADD R17, R17, 0x1, -R0 ;  /* 0x0000000111117824 */ /* 0x000fe400078e0a00 */
[----:B------:R-:W-:-:S04]  /*0d40*/  IMAD.WIDE R22, R3, 0x2, R22 ;  /* 0x0000000203167825 */ /* 0x000fc800078e0216 */
[----:B------:R-:W-:-:S07]  /*0d50*/  IMAD R18, R5, 0x40, R8 ;  /* 0x0000004005127824 */ /* 0x000fce00078e0208 */
.L_x_743:
[----:B------:R-:W-:Y:S01]  /*0d60*/  ULDC UR5, c[0x0][0xdd0] ;  /* 0x0003740000057ab9 */ /* 0x000fe20000000800 */
[----:B-1----:R-:W1:Y:S01]  /*0d70*/  LDC R0, c[0x0][0xde8] ;  /* 0x00037a00ff007b82 */ /* 0x002e620000000800 */
[----:B------:R-:W-:Y:S01]  /*0d80*/  UISETP.NE.AND UP0, UPT, UR5, 0x1, UPT ;  /* 0x000000010500788c */ /* 0x000fe2000bf05270 */
[----:B------:R-:W-:-:S10]  /*0d90*/  UMOV UR8, UR4 ;  /* 0x0000000400087c82 */ /* 0x000fd40008000000 */
[----:B------:R-:W-:Y:S01]  /*0da0*/  @UP0 ULDC UR6, c[0x0][0xdd4] ;  /* 0x0003750000060ab9 */ /* 0x000fe20000000800 */
[----:B------:R-:W-:Y:S01]  /*0db0*/  @UP0 ULDC UR9, c[0x0][0xdd8] ;  /* 0x0003760000090ab9 */ /* 0x000fe20000000800 */
[----:B------:R-:W-:-:S04]  /*0dc0*/  UIMAD.WIDE.U32 UR6, UR4, UR6, URZ ;  /* 0x00000006040672a5 */ /* 0x000fc8000f8e003f */
[----:B------:R-:W-:-:S04]  /*0dd0*/  @UP0 USHF.R.U32.HI UR8, URZ, UR9, UR7 ;  /* 0x000000093f080299 */ /* 0x000fc80008011607 */
[----:B------:R-:W-:Y:S02]  /*0de0*/  UIADD3 UR6, -UR8, URZ, URZ ;  /* 0x0000003f08067290 */ /* 0x000fe4000fffe13f */
[----:B-1----:R-:W-:Y:S02]  /*0df0*/  ISETP.LE.AND P0, PT, R0, UR8, PT ;  /* 0x0000000800007c0c */ /* 0x002fe4000bf03270 */
[----:B------:R-:W-:-:S11]  /*0e00*/  UIMAD UR7, UR5, UR6, UR4 ;  /* 0x00000006050772a4 */ /* 0x000fd6000f8e0204 */
[----:B--234-:R-:W-:Y:S05]  /*0e10*/  @!P0 BRA `(.L_x_651) ;  /* 0x0000000000208947 */ /* 0x01cfea0003800000 */
[----:B------:R-:W-:Y:S01]  /*0e20*/  ULDC UR6, c[0x0][0xddc] ;  /* 0x0003770000067ab9 */ /* 0x000fe20000000800 */
[----:B------:R-:W-:Y:S01]  /*0e30*/  UMOV UR48, UR7 ;  /* 0x0000000700307c82 */ /* 0x000fe20008000000 */
[----:B------:R-:W-:-:S11]  /*0e40*/  UISETP.NE.AND UP0, UPT, UR6, 0x1, UPT ;  /* 0x000000010600788c */ /* 0x000fd6000bf05270 */
[----:B------:R-:W-:Y:S02]  /*0e50*/  @UP0 ULDC.64 UR10, c[0x0][0xde0] ;  /* 0x00037800000a0ab9 */ /* 0x000fe40000000a00 */
[----:B------:R-:W-:-:S04]  /*0e60*/  UIMAD.WIDE.U32 UR4, UR7, UR10, URZ ;  /* 0x0000000a070472a5 */ /* 0x000fc8000f8e003f */
[----:B------:R-:W-:-:S04]  /*0e70*/  @UP0 USHF.R.U32.HI UR48, URZ, UR11, UR5 ;  /* 0x0000000b3f300299 */ /* 0x000fc80008011605 */
[----:B------:R-:W-:Y:S01]  /*0e80*/  UIMAD UR4, UR48, UR6, URZ ;  /* 0x00000006300472a4 */ /* 0x000fe2000f8e023f */
[----:B------:R-:W-:Y:S11]  /*0e90*/  BRA `(.L_x_652) ;  /* 0x00000000001c7947 */ /* 0x000ff60003800000 */
.L_x_651:
[----:B------:R-:W-:Y:S01]  /*0ea0*/  ULDC UR6, c[0x0][0xdc4] ;  /* 0x0003710000067ab9 */ /* 0x000fe20000000800 */
[----:B------:R-:W-:Y:S01]  /*0eb0*/  UMOV UR48, UR7 ;  /* 0x0000000700307c82 */ /* 0x000fe20008000000 */
[----:B------:R-:W-:-:S11]  /*0ec0*/  UISETP.NE.AND UP0, UPT, UR6, 0x1, UPT ;  /* 0x000000010600788c */ /* 0x000fd6000bf05270 */
[----:B------:R-:W-:Y:S02]  /*0ed0*/  @UP0 ULDC.64 UR10, c[0x0][0xdc8] ;  /* 0x00037200000a0ab9 */ /* 0x000fe40000000a00 */
[----:B------:R-:W-:-:S04]  /*0ee0*/  UIMAD.WIDE.U32 UR4, UR7, UR10, URZ ;  /* 0x0000000a070472a5 */ /* 0x000fc8000f8e003f */
[----:B------:R-:W-:-:S04]  /*0ef0*/  @UP0 USHF.R.U32.HI UR48, URZ, UR11, UR5 ;  /* 0x0000000b3f300299 */ /* 0x000fc80008011605 */
[----:B------:R-:W-:-:S12]  /*0f00*/  UIMAD UR4, UR48, UR6, URZ ;  /* 0x00000006300472a4 */ /* 0x000fd8000f8e023f */
.L_x_652:
[----:B------:R-:W-:Y:S01]  /*0f10*/  UIADD3 UR6, UR7, -UR4, URZ ;  /* 0x8000000407067290 */ /* 0x000fe2000fffe03f */
[----:B------:R-:W-:Y:S01]  /*0f20*/  ULDC UR43, c[0x0][0xdb8] ;  /* 0x00036e00002b7ab9 */ /* 0x000fe20000000800 */
[----:B------:R-:W-:Y:S02]  /*0f30*/  ULOP3.LUT UR7, URZ, UR48, URZ, 0x33, !UPT ;  /* 0x000000303f077292 */ /* 0x000fe4000f8e333f */
[----:B------:R-:W-:Y:S01]  /*0f40*/  UISETP.NE.AND UP1, UPT, UR43, 0x1, UPT ;  /* 0x000000012b00788c */ /* 0x000fe2000bf25270 */
[----:B------:R-:W-:Y:S01]  /*0f50*/  ULDC.64 UR12, c[0x0][0x3f8] ;  /* 0x0000fe00000c7ab9 */ /* 0x000fe20000000a00 */
[----:B------:R-:W-:Y:S01]  /*0f60*/  ULDC UR42, c[0x0][0xdac] ;  /* 0x00036b00002a7ab9 */ /* 0x000fe20000000800 */
[----:B------:R-:W-:Y:S02]  /*0f70*/  UISETP.NE.U32.AND UP0, UPT, UR12, URZ, UPT ;  /* 0x0000003f0c00728c */ /* 0x000fe4000bf05070 */
[----:B------:R-:W-:Y:S01]  /*0f80*/  UIADD3 UR42, UR7, UR42, URZ ;  /* 0x0000002a072a7290 */ /* 0x000fe2000fffe03f */
[----:B------:R-:W-:Y:S01]  /*0f90*/  ULDC.64 UR4, c[0x0][0x9e0] ;  /* 0x0002780000047ab9 */ /* 0x000fe20000000a00 */
[----:B------:R-:W-:Y:S01]  /*0fa0*/  ULDC UR11, c[0x0][0xdc4] ;  /* 0x00037100000b7ab9 */ /* 0x000fe20000000800 */
[----:B------:R-:W-:-:S02]  /*0fb0*/  UISETP.NE.AND.EX UP0, UPT, UR13, URZ, UPT, UP0 ;  /* 0x0000003f0d00728c */ /* 0x000fc4000bf05300 */
[----:B------:R-:W-:Y:S02]  /*0fc0*/  UISETP.GE.AND UP2, UPT, UR5, 0x1, UPT ;  /* 0x000000010500788c */ /* 0x000fe4000bf46270 */
[----:B------:R-:W-:Y:S01]  /*0fd0*/  UIMAD UR42, UR42, 0xc0, URZ ;  /* 0x000000c02a2a78a4 */ /* 0x000fe2000f8e023f */
[----:B------:R-:W-:Y:S01]  /*0fe0*/  ULDC UR47, c[0x0][0x404] ;  /* 0x00010100002f7ab9 */ /* 0x000fe20000000800 */
[----:B------:R-:W-:Y:S01]  /*0ff0*/  ULDC UR9, c[0x0][0x288] ;  /* 0x0000a20000097ab9 */ /* 0x000fe20000000800 */
[----:B------:R-:W-:Y:S01]  /*1000*/  UIMAD UR8, UR8, UR11, UR6 ;  /* 0x0000000b080872a4 */ /* 0x000fe2000f8e0206 */
[----:B------:R-:W-:Y:S01]  /*1010*/  PLOP3.LUT P1, PT, PT, PT, UP2, 0x80, 0x0 ;  /* 0x000000000000781c */ /* 0x000fe20003f2f028 */
[----:B------:R-:W-:Y:S01]  /*1020*/  USEL UR47, UR47, 0x1, UP0 ;  /* 0x000000012f2f7887 */ /* 0x000fe20008000000 */
[----:B------:R-:W-:Y:S01]  /*1030*/  @UP1 ULDC UR6, c[0x0][0xdbc] ;  /* 0x00036f0000061ab9 */ /* 0x000fe20000000800 */
[----:B------:R-:W-:Y:S01]  /*1040*/  UIADD3 UR49, UR42, 0xc0, -UR9 ;  /* 0x000000c02a317890 */ /* 0x000fe2000fffe809 */
[----:B------:R-:W-:Y:S01]  /*1050*/  ULDC UR10, c[0x0][0x2e0] ;  /* 0x0000b800000a7ab9 */ /* 0x000fe20000000800 */
[----:B------:R-:W-:Y:S01]  /*1060*/  UIMAD.WIDE.U32 UR6, UR8, UR6, URZ ;  /* 0x00000006080672a5 */ /* 0x000fe2000f8e003f */
[----:B------:R-:W-:Y:S01]  /*1070*/  @UP1 ULDC UR11, c[0x0][0xdc0] ;  /* 0x00037000000b1ab9 */ /* 0x000fe20000000800 */
[----:B------:R-:W-:Y:S01]  /*1080*/  UIMAD UR49, UR47, UR10, UR49 ;  /* 0x0000000a2f3172a4 */ /* 0x000fe2000f8e0231 */
[----:B------:R-:W-:Y:S01]  /*1090*/  UMOV UR44, UR8 ;  /* 0x00000008002c7c82 */ /* 0x000fe20008000000 */
[----:B------:R-:W-:-:S02]  /*10a0*/  @UP1 USHF.R.U32.HI UR44, URZ, UR11, UR7 ;  /* 0x0000000b3f2c1299 */ /* 0x000fc40008011607 */
[----:B------:R-:W-:Y:S02]  /*10b0*/  UIADD3 UR4, UR49, UR4, URZ ;  /* 0x0000000431047290 */ /* 0x000fe4000fffe03f */
[----:B------:R-:W-:-:S04]  /*10c0*/  UIADD3 UR6, -UR44, URZ, URZ ;  /* 0x0000003f2c067290 */ /* 0x000fc8000fffe13f */
[----:B------:R-:W-:Y:S01]  /*10d0*/  UIMAD UR43, UR43, UR6, UR8 ;  /* 0x000000062b2b72a4 */ /* 0x000fe2000f8e0208 */
[----:B------:R-:W-:Y:S01]  /*10e0*/  IMAD.U32 R0, RZ, RZ, UR4 ;  /* 0x00000004ff007e24 */ /* 0x000fe2000f8e00ff */
[----:B------:R-:W-:Y:S10]  /*10f0*/  @!P1 BRA `(.L_x_653) ;  /* 0x0000000000409947 */ /* 0x000ff40003800000 */
[----:B------:R-:W-:Y:S01]  /*1100*/  ISETP.LT.AND P0, PT, RZ, UR49, PT ;  /* 0x00000031ff007c0c */ /* 0x000fe2000bf01270 */
[----:B------:R-:W-:-:S12]  /*1110*/  UIADD3 UR4, UR49, -0x1, URZ ;  /* 0xffffffff31047890 */ /* 0x000fd8000fffe03f */
[----:B------:R-:W-:Y:S05]  /*1120*/  @P0 BRA `(.L_x_654) ;  /* 0x00000000001c0947 */ /* 0x000fea0003800000 */
[----:B------:R-:W-:Y:S02]  /*1130*/  UISETP.NE.AND UP0, UPT, UR5, 0x1, UPT ;  /* 0x000000010500788c */ /* 0x000fe4000bf05270 */
[----:B------:R-:W-:-:S09]  /*1140*/  UIADD3 UR4, -UR49, URZ, URZ ;  /* 0x0000003f31047290 */ /* 0x000fd2000fffe13f */
[----:B------:R-:W-:Y:S02]  /*1150*/  @UP0 ULDC.64 UR12, c[0x0][0x9e8] ;  /* 0x00027a00000c0ab9 */ /* 0x000fe40000000a00 */
[----:B------:R-:W-:-:S04]  /*1160*/  UIMAD.WIDE.U32 UR6, UR4, UR12, URZ ;  /* 0x0000000c040672a5 */ /* 0x000fc8000f8e003f */
[----:B------:R-:W-:-:S04]  /*1170*/  @UP0 USHF.R.U32.HI UR4, URZ, UR13, UR7 ;  /* 0x0000000d3f040299 */ /* 0x000fc80008011607 */
[----:B------:R-:W-:Y:S01]  /*1180*/  ULOP3.LUT UR4, URZ, UR4, URZ, 0x33, !UPT ;  /* 0x000000043f047292 */ /* 0x000fe2000f8e333f */
[----:B------:R-:W-:Y:S11]  /*1190*/  BRA `(.L_x_655) ;  /* 0x0000000000107947 */ /* 0x000ff60003800000 */
.L_x_654:
[----:B------:R-:W-:-:S11]  /*11a0*/  UISETP.NE.AND UP0, UPT, UR5, 0x1, UPT ;  /* 0x000000010500788c */ /* 0x000fd6000bf05270 */
[----:B------:R-:W-:Y:S02]  /*11b0*/  @UP0 ULDC.64 UR12, c[0x0][0x9e8] ;  /* 0x00027a00000c0ab9 */ /* 0x000fe40000000a00 */
[----:B------:R-:W-:-:S04]  /*11c0*/  UIMAD.WIDE.U32 UR6, UR4, UR12, URZ ;  /* 0x0000000c040672a5 */ /* 0x000fc8000f8e003f */
[----:B------:R-:W-:-:S12]  /*11d0*/  @UP0 USHF.R.U32.HI UR4, URZ, UR13, UR7 ;  /* 0x0000000d3f040299 */ /* 0x000fd80008011607 */
.L_x_655:
[----:B------:R-:W-:-:S06]  /*11e0*/  UIMAD UR4, UR4, UR5, UR5 ;  /* 0x00000005040472a4 */ /* 0x000fcc000f8e0205 */
[----:B------:R-:W-:-:S07]  /*11f0*/  VIMNMX R0, R0, UR4, PT ;  /* 0x0000000400007c48 */ /* 0x000fce000bfe0100 */
.L_x_653:
[----:B------:R-:W-:Y:S01]  /*1200*/  UIMAD UR4, UR47, UR10, 0x7f ;  /* 0x0000007f2f0474a4 */ /* 0x000fe2000f8e020a */
[----:B------:R-:W-:Y:S01]  /*1210*/  VIADD R0, R0, 0x7f ;  /* 0x0000007f00007836 */ /* 0x000fe20000000000 */
[----:B------:R-:W-:Y:S02]  /*1220*/  UIADD3 UR7, UR42, -UR9, URZ ;  /* 0x800000092a077290 */ /* 0x000fe4000fffe03f */
[----:B------:R-:W-:Y:S02]  /*1230*/  USHF.R.S32.HI UR6, URZ, 0x1f, UR4 ;  /* 0x0000001f3f067899 */ /* 0x000fe40008011404 */
[----:B------:R-:W-:Y:S01]  /*1240*/  SHF.R.S32.HI R3, RZ, 0x1f, R0 ;  /* 0x0000001fff037819 */ /* 0x000fe20000011400 */
[----:B------:R-:W-:Y:S02]  /*1250*/  UIMAD UR7, UR47, UR10, UR7 ;  /* 0x0000000a2f0772a4 */ /* 0x000fe4000f8e0207 */
[----:B------:R-:W-:Y:S01]  /*1260*/  ULEA.HI UR6, UR6, UR4, URZ, 0x7 ;  /* 0x0000000406067291 */ /* 0x000fe2000f8f383f */
[----:B------:R-:W-:Y:S01]  /*1270*/  LEA.HI R3, R3, R0, RZ, 0x7 ;  /* 0x0000000003037211 */ /* 0x000fe200078f38ff */
[----:B------:R-:W-:-:S02]  /*1280*/  ULDC UR8, c[0x0][0x9dc] ;  /* 0x0002770000087ab9 */ /* 0x000fc40000000800 */
[----:B------:R-:W-:Y:S01]  /*1290*/  USHF.R.S32.HI UR6, URZ, 0x7, UR6 ;  /* 0x000000073f067899 */ /* 0x000fe20008011406 */
[----:B------:R-:W-:Y:S01]  /*12a0*/  SHF.R.S32.HI R3, RZ, 0x7, R3 ;  /* 0x00000007ff037819 */ /* 0x000fe20000011403 */
[----:B------:R-:W-:-:S04]  /*12b0*/  UIADD3 UR8, UR7, -UR8, URZ ;  /* 0x8000000807087290 */ /* 0x000fc8000fffe03f */
[----:B------:R-:W-:Y:S01]  /*12c0*/  VIMNMX R88, R3, UR6, PT ;  /* 0x0000000603587c48 */ /* 0x000fe2000bfe0100 */
[----:B------:R-:W-:Y:S07]  /*12d0*/  @!P1 BRA `(.L_x_656) ;  /* 0x0000000000489947 */ /* 0x000fee0003800000 */
[----:B------:R-:W-:Y:S02]  /*12e0*/  UMOV UR4, UR7 ;  /* 0x0000000700047c82 */ /* 0x000fe40008000000 */
[----:B------:R-:W-:-:S06]  /*12f0*/  UISETP.GT.AND UP0, UPT, UR4, -0x1, UPT ;  /* 0xffffffff0400788c */ /* 0x000fcc000bf04270 */
[----:B------:R-:W-:-:S13]  /*1300*/  PLOP3.LUT P0, PT, PT, PT, UP0, 0x80, 0x0 ;  /* 0x000000000000781c */ /* 0x000fda0003f0f008 */
[----:B------:R-:W-:Y:S05]  /*1310*/  @P0 BRA `(.L_x_657) ;  /* 0x00000000001c0947 */ /* 0x000fea0003800000 */
[----:B------:R-:W-:Y:S02]  /*1320*/  UISETP.NE.AND UP0, UPT, UR5, 0x1, UPT ;  /* 0x000000010500788c */ /* 0x000fe4000bf05270 */
[----:B------:R-:W-:-:S09]  /*1330*/  ULOP3.LUT UR4, URZ, UR4, URZ, 0x33, !UPT ;  /* 0x000000043f047292 */ /* 0x000fd2000f8e333f */
[----:B------:R-:W-:Y:S02]  /*1340*/  @UP0 ULDC.64 UR10, c[0x0][0x9e8] ;  /* 0x00027a00000a0ab9 */ /* 0x000fe40000000a00 */
[----:B------:R-:W-:-:S04]  /*1350*/  UIMAD.WIDE.U32 UR6, UR4, UR10, URZ ;  /* 0x0000000a040672a5 */ /* 0x000fc8000f8e003f */
[----:B------:R-:W-:-:S04]  /*1360*/  @UP0 USHF.R.U32.HI UR4, URZ, UR11, UR7 ;  /* 0x0000000b3f040299 */ /* 0x000fc80008011607 */
[----:B------:R-:W-:Y:S01]  /*1370*/  ULOP3.LUT UR4, URZ, UR4, URZ, 0x33, !UPT ;  /* 0x000000043f047292 */ /* 0x000fe2000f8e333f */
[----:B------:R-:W-:Y:S11]  /*1380*/  BRA `(.L_x_658) ;  /* 0x0000000000107947 */ /* 0x000ff60003800000 */
.L_x_657:
[----:B------:R-:W-:-:S11]  /*1390*/  UISETP.NE.AND UP0, UPT, UR5, 0x1, UPT ;  /* 0x000000010500788c */ /* 0x000fd6000bf05270 */
[----:B------:R-:W-:Y:S02]  /*13a0*/  @UP0 ULDC.64 UR10, c[0x0][0x9e8] ;  /* 0x00027a00000a0ab9 */ /* 0x000fe40000000a00 */
[----:B------:R-:W-:-:S04]  /*13b0*/  UIMAD.WIDE.U32 UR6, UR4, UR10, URZ ;  /* 0x0000000a040672a5 */ /* 0x000fc8000f8e003f */
[----:B------:R-:W-:-:S12]  /*13c0*/  @UP0 USHF.R.U32.HI UR4, URZ, UR11, UR7 ;  /* 0x0000000b3f040299 */ /* 0x000fd80008011607 */
.L_x_658:
[----:B------:R-:W-:-:S04]  /*13d0*/  UIMAD UR4, UR4, UR5, URZ ;  /* 0x00000005040472a4 */ /* 0x000fc8000f8e023f */
[----:B------:R-:W-:-:S04]  /*13e0*/  UISETP.LT.AND UP0, UPT, UR8, UR4, UPT ;  /* 0x000000040800728c */ /* 0x000fc8000bf01270 */
[----:B------:R-:W-:-:S12]  /*13f0*/  USEL UR8, UR8, UR4, !UP0 ;  /* 0x0000000408087287 */ /* 0x000fd8000c000000 */
.L_x_656:
[----:B------:R-:W-:Y:S01]  /*1400*/  USHF.R.S32.HI UR4, URZ, 0x1f, UR8 ;  /* 0x0000001f3f047899 */ /* 0x000fe20008011408 */
[----:B------:R-:W-:Y:S01]  /*1410*/  PLOP3.LUT P0, PT, PT, PT, PT, 0x80, 0x0 ;  /* 0x000000000000781c */ /* 0x000fe20003f0f070 */
[----:B------:R-:W-:Y:S01]  /*1420*/  IMAD.MOV.U32 R3, RZ, RZ, RZ ;  /* 0x000000ffff037224 */ /* 0x000fe200078e00ff */
[----:B------:R-:W-:Y:S01]  /*1430*/  CS2R R118, SRZ ;  /* 0x0000000000767805 */ /* 0x000fe2000001ff00 */
[----:B------:R-:W-:Y:S01]  /*1440*/  ULEA.HI UR4, UR4, UR8, URZ, 0x7 ;  /* 0x0000000804047291 */ /* 0x000fe2000f8f383f */
[----:B------:R-:W-:Y:S01]  /*1450*/  IMAD.MOV.U32 R15, RZ, RZ, RZ ;  /* 0x000000ffff0f7224 */ /* 0x000fe200078e00ff */
[----:B------:R-:W-:Y:S02]  /*1460*/  CS2R R116, SRZ ;  /* 0x0000000000747805 */ /* 0x000fe4000001ff00 */
[----:B------:R-:W-:Y:S01]  /*1470*/  CS2R R114, SRZ ;  /* 0x0000000000727805 */ /* 0x000fe2000001ff00 */
[----:B------:R-:W-:Y:S01]  /*1480*/  USHF.R.S32.HI UR4, URZ, 0x7, UR4 ;  /* 0x000000073f047899 */ /* 0x000fe20008011404 */
[----:B------:R-:W-:-:S02]  /*1490*/  CS2R R112, SRZ ;  /* 0x0000000000707805 */ /* 0x000fc4000001ff00 */
[----:B------:R-:W-:Y:S02]  /*14a0*/  CS2R R110, SRZ ;  /* 0x00000000006e7805 */ /* 0x000fe4000001ff00 */
[----:B------:R-:W-:Y:S01]  /*14b0*/  CS2R R108, SRZ ;  /* 0x00000000006c7805 */ /* 0x000fe2000001ff00 */
[----:B------:R-:W-:Y:S01]  /*14c0*/  UISETP.LT.AND UP0, UPT, URZ, UR4, UPT ;  /* 0x000000043f00728c */ /* 0x000fe2000bf01270 */
[----:B------:R-:W-:Y:S02]  /*14d0*/  CS2R R106, SRZ ;  /* 0x00000000006a7805 */ /* 0x000fe4000001ff00 */
[----:B------:R-:W-:Y:S02]  /*14e0*/  CS2R R104, SRZ ;  /* 0x0000000000687805 */ /* 0x000fe4000001ff00 */
[----:B------:R-:W-:Y:S01]  /*14f0*/  CS2R R102, SRZ ;  /* 0x0000000000667805 */ /* 0x000fe2000001ff00 */
[----:B------:R-:W-:Y:S01]  /*1500*/  USEL UR45, URZ, UR4, !UP0 ;  /* 0x000000043f2d7287 */ /* 0x000fe2000c000000 */
[----:B------:R-:W-:-:S02]  /*1510*/  CS2R R100, SRZ ;  /* 0x0000000000647805 */ /* 0x000fc4000001ff00 */
[----:B------:R-:W-:Y:S02]  /*1520*/  CS2R R98, SRZ ;  /* 0x0000000000627805 */ /* 0x000fe4000001ff00 */
[----:B------:R-:W-:Y:S02]  /*1530*/  CS2R R96, SRZ ;  /* 0x0000000000607805 */ /* 0x000fe4000001ff00 */
[----:B------:R-:W-:Y:S01]  /*1540*/  CS2R R6, SRZ ;  /* 0x0000000000067805 */ /* 0x000fe2000001ff00 */
[----:B------:R-:W-:Y:S01]  /*1550*/  IMAD.MOV.U32 R94, RZ, RZ, RZ ;  /* 0x000000ffff5e7224 */ /* 0x000fe200078e00ff */
[----:B------:R-:W-:Y:S01]  /*1560*/  ISETP.GT.AND P1, PT, R88, UR45, PT ;  /* 0x0000002d58007c0c */ /* 0x000fe2000bf24270 */
[----:B------:R-:W-:Y:S01]  /*1570*/  IMAD.MOV.U32 R9, RZ, RZ, RZ ;  /* 0x000000ffff097224 */ /* 0x000fe200078e00ff */
[----:B------:R-:W-:Y:S01]  /*1580*/  CS2R R90, SRZ ;  /* 0x00000000005a7805 */ /* 0x000fe2000001ff00 */
[----:B------:R-:W-:Y:S02]  /*1590*/  IMAD.MOV.U32 R89, RZ, RZ, RZ ;  /* 0x000000ffff597224 */ /* 0x000fe400078e00ff */
[----:B------:R-:W-:-:S08]  /*15a0*/  IMAD.MOV.U32 R0, RZ, RZ, RZ ;  /* 0x000000ffff007224 */ /* 0x000fd000078e00ff */
[----:B------:R-:W-:Y:S05]  /*15b0*/  @!P1 BRA `(.L_x_659) ;  /* 0x000000d400009947 */ /* 0x000fea0003800000 */
[----:B------:R-:W-:-:S05]  /*15c0*/  VIADD R0, R2, 0xffffff80 ;  /* 0xffffff8002007836 */ /* 0x000fca0000000000 */
[----:B------:R-:W-:-:S04]  /*15d0*/  SHF.R.S32.HI R3, RZ, 0x1f, R0 ;  /* 0x0000001fff037819 */ /* 0x000fc80000011400 */
[----:B------:R-:W-:-:S04]  /*15e0*/  LEA.HI R3, R3, R0, RZ, 0x7 ;  /* 0x0000000003037211 */ /* 0x000fc800078f38ff */
[----:B------:R-:W-:-:S06]  /*15f0*/  SHF.R.S32.HI R3, RZ, 0x7, R3 ;  /* 0x00000007ff037819 */ /* 0x000fcc0000011403 */
[----:B------:R-:W1:Y:S02]  /*1600*/  SHFL.IDX PT, R3, R3, RZ, 0x1f ;  /* 0x00001fff03037589 */ /* 0x000e6400000e0000 */
[----:B-1----:R-:W-:-:S13]  /*1610*/  R2UR UR41, R3 ;  /* 0x00000000032972ca */ /* 0x002fda00000e0000 */
[----:B------:R-:W-:Y:S02]  /*1620*/  UIMAD.WIDE UR4, UR41, 0x55555556, URZ ;  /* 0x55555556290478a5 */ /* 0x000fe4000f8e023f */
[----:B------:R-:W-:Y:S02]  /*1630*/  UIADD3 UR4, UR40, 0x8400, URZ ;  /* 0x0000840028047890 */ /* 0x000fe4000fffe03f */
[----:B------:R-:W-:Y:S02]  /*1640*/  ULEA.HI UR5, UR5, UR5, URZ, 0x1 ;  /* 0x0000000505057291 */ /* 0x000fe4000f8f083f */
[----:B------:R-:W-:Y:S02]  /*1650*/  ULOP3.LUT UP0, URZ, UR4, 0x3ff, URZ, 0xc0, !UPT ;  /* 0x000003ff043f7892 */ /* 0x000fe4000f80c03f */
[----:B------:R-:W-:-:S04]  /*1660*/  UIMAD UR5, UR5, -0x3, UR41 ;  /* 0xfffffffd050578a4 */ /* 0x000fc8000f8e0229 */
[----:B------:R-:W-:Y:S01]  /*1670*/  PLOP3.LUT P0, PT, PT, PT, UP0, 0x80, 0x0 ;  /* 0x000000000000781c */ /* 0x000fe20003f0f008 */
[----:B------:R-:W-:-:S04]  /*1680*/  ULEA UR5, UR5, UR4, 0xd ;  /* 0x0000000405057291 */ /* 0x000fc8000f8e683f */
[----:B------:R-:W-:-:S04]  /*1690*/  USHF.R.U32.HI UR5, URZ, 0x4, UR5 ;  /* 0x000000043f057899 */ /* 0x000fc80008011605 */
[----:B------:R-:W-:-:S04]  /*16a0*/  ULOP3.LUT UR52, UR5, 0x3fff, URZ, 0xc0, !UPT ;  /* 0x00003fff05347892 */ /* 0x000fc8000f8ec03f */
[----:B------:R-:W-:Y:S08]  /*16b0*/  @!P0 BRA `(.L_x_660) ;  /* 0x0000000000408947 */ /* 0x000ff00003800000 */
[----:B------:R-:W-:Y:S01]  /*16c0*/  MOV R0, 0x0 ;  /* 0x0000000000007802 */ /* 0x000fe20000000f00 */
[----:B------:R-:W-:Y:S01]  /*16d0*/  ULDC.64 UR4, c[0x4][0xa8] ;  /* 0x01002a0000047ab9 */ /* 0x000fe20000000a00 */
[----:B------:R-:W-:Y:S01]  /*16e0*/  ULDC.64 UR6, c[0x4][0x20] ;  /* 0x0100080000067ab9 */ /* 0x000fe20000000a00 */
[----:B------:R-:W-:Y:S01]  /*16f0*/  IMAD.U32 R4, RZ, RZ, UR4 ;  /* 0x00000004ff047e24 */ /* 0x000fe2000f8e00ff */
[----:B------:R1:W2:Y:S01]  /*1700*/  LDC.64 R14, c[0x4][R0] ;  /* 0x01000000000e7b82 */ /* 0x0002a20000000a00 */
[----:B------:R-:W-:Y:S01]  /*1710*/  IMAD.U32 R5, RZ, RZ, UR5 ;  /* 0x00000005ff057e24 */ /* 0x000fe2000f8e00ff */
[----:B------:R-:W-:Y:S01]  /*1720*/  ULDC.64 UR4, c[0x4][0xb0] ;  /* 0x01002c0000047ab9 */ /* 0x000fe20000000a00 */
[----:B------:R-:W-:Y:S02]  /*1730*/  IMAD.U32 R10, RZ, RZ, UR6 ;  /* 0x00000006ff0a7e24 */ /* 0x000fe4000f8e00ff */
[----:B------:R-:W-:Y:S02]  /*1740*/  IMAD.U32 R6, RZ, RZ, UR4 ;  /* 0x00000004ff067e24 */ /* 0x000fe4000f8e00ff */
[----:B------:R-:W-:-:S02]  /*1750*/  IMAD.U32 R7, RZ, RZ, UR5 ;  /* 0x00000005ff077e24 */ /* 0x000fc4000f8e00ff */
[----:B------:R-:W-:Y:S02]  /*1760*/  IMAD.U32 R11, RZ, RZ, UR7 ;  /* 0x00000007ff0b7e24 */ /* 0x000fe4000f8e00ff */
[----:B------:R-:W-:Y:S02]  /*1770*/  IMAD.MOV.U32 R8, RZ, RZ, 0x70 ;  /* 0x00000070ff087424 */ /* 0x000fe400078e00ff */
[----:B------:R-:W-:Y:S02]  /*1780*/  IMAD.MOV.U32 R12, RZ, RZ, 0x1 ;  /* 0x00000001ff0c7424 */ /* 0x000fe400078e00ff */
[----:B-1----:R-:W-:-:S07]  /*1790*/  IMAD.MOV.U32 R13, RZ, RZ, RZ ;  /* 0x000000ffff0d7224 */ /* 0x002fce00078e00ff */
[----:B------:R-:W-:-:S07]  /*17a0*/  LEPC R20, `(.L_x_660) ;  /* 0x000000001014794e */ /* 0x000fce0000000000 */
[----:B--2---:R-:W-:Y:S05]  /*17b0*/  CALL.ABS.NOINC R14 ;  /* 0x000000000e007343 */ /* 0x004fea0003c00000 */
.L_x_660:
[----:B------:R-:W-:Y:S01]  /*17c0*/  ULEA.HI UR4, UR36, UR36, URZ, 0x1 ;  /* 0x0000002424047291 */ /* 0x000fe2000f8f083f */
[----:B------:R-:W-:-:S03]  /*17d0*/  IMAD.U32 R3, RZ, RZ, UR46 ;  /* 0x0000002eff037e24 */ /* 0x000fc6000f8e00ff */
[----:B------:R-:W-:Y:S02]  /*17e0*/  ULOP3.LUT UR4, UR4, 0xfffffffe, URZ, 0xc0, !UPT ;  /* 0xfffffffe04047892 */ /* 0x000fe4000f8ec03f */
[----:B------:R-:W-:Y:S02]  /*17f0*/  ISETP.NE.AND P0, PT, R3, 0x3, PT ;  /* 0x000000030300780c */ /* 0x000fe40003f05270 */
[----:B------:R-:W-:-:S06]  /*1800*/  UIADD3 UR4, UR36, -UR4, URZ ;  /* 0x8000000424047290 */ /* 0x000fcc000fffe03f */
[----:B------:R-:W-:-:S05]  /*1810*/  IMAD.U32 R0, RZ, RZ, UR4 ;  /* 0x00000004ff007e24 */ /* 0x000fca000f8e00ff */
[----:B------:R-:W-:-:S04]  /*1820*/  SHF.L.U32 R0, R0, 0x1f, RZ ;  /* 0x0000001f00007819 */ /* 0x000fc800000006ff */
[----:B------:R-:W1:Y:S02]  /*1830*/  SYNCS.PHASECHK.TRANS64.TRYWAIT P1, [UR40+0x16800], R0 ;  /* 0x01680000ff0075a7 */ /* 0x000e640008020168 */
[----:B-1----:R-:W-:Y:S05]  /*1840*/  @!P1 BRA `(.L_x_661) ;  /* 0x0000010c00309947 */ /* 0x002fea0003800000 */
.L_x_808:
[----:B------:R-:W-:Y:S05]  /*1850*/  @!P0 BRA `(.L_x_662) ;  /* 0x0000000000048947 */ /* 0x000fea0003800000 */
[----:B------:R-:W-:Y:S01]  /*1860*/  BPT.TRAP 0x1 ;  /* 0x000000040000795c */ /* 0x000fe20000300000 */
.L_x_662:
[----:B-1----:R-:W-:Y:S02]  /*1870*/  IMAD.U32 R3, RZ, RZ, UR39 ;  /* 0x00000027ff037e24 */ /* 0x002fe4000f8e00ff */
[----:B------:R-:W-:-:S03]  /*1880*/  IMAD.U32 R0, RZ, RZ, UR37 ;  /* 0x00000025ff007e24 */ /* 0x000fc6000f8e00ff */
[----:B------:R-:W-:Y:S02]  /*1890*/  LEA R3, R3, UR40, 0x3 ;  /* 0x0000002803037c11 */ /* 0x000fe4000f8e18ff */
[----:B------:R-:W-:-:S04]  /*18a0*/  SHF.L.U32 R0, R0, 0x1f, RZ ;  /* 0x0000001f00007819 */ /* 0x000fc800000006ff */
[----:B------:R1:W2:Y:S01]  /*18b0*/  SYNCS.PHASECHK.TRANS64.TRYWAIT P2, [R3+URZ+0x16830], R0 ;  /* 0x01683000030075a7 */ /* 0x0002a2000804017f */
[----:B------:R-:W-:Y:S05]  /*18c0*/  @!P0 BRA `(.L_x_663) ;  /* 0x0000000000048947 */ /* 0x000fea0003800000 */
[----:B------:R-:W-:Y:S01]  /*18d0*/  BPT.TRAP 0x1 ;  /* 0x000000040000795c */ /* 0x000fe20000300000 */
.L_x_663:
[----:B------:R-:W-:Y:S01]  /*18e0*/  LOP3.LUT P1, RZ, R2, 0x7f, RZ, 0xc0, !PT ;  /* 0x0000007f02ff7812 */ /* 0x000fe2000782c0ff */
[----:B--2---:R-:W-:-:S12]  /*18f0*/  @P2 BRA `(.L_x_664) ;  /* 0x0000000000082947 */ /* 0x004fd80003800000 */
[----:B------:R-:W2:Y:S02]  /*1900*/  SYNCS.PHASECHK.TRANS64.TRYWAIT P2, [R3+URZ+0x16830], R0 ;  /* 0x01683000030075a7 */ /* 0x000ea4000804017f */
[----:B--2---:R-:W-:Y:S05]  /*1910*/  @!P2 BRA `(.L_x_665) ;  /* 0x0000010c0014a947 */ /* 0x004fea0003800000 */
.L_x_664:
[----:B------:R-:W-:Y:S05]  /*1920*/  WARPSYNC.ALL ;  /* 0x0000000000007948 */ /* 0x000fea0003800000 */
[----:B------:R-:W-:Y:S01]  /*1930*/  UIADD3 UR4, UR40, 0xe400, URZ ;  /* 0x0000e40028047890 */ /* 0x000fe2000fffe03f */
[----:B------:R-:W-:Y:S01]  /*1940*/  WARPGROUP.ARRIVE ;  /* 0x00000000000079c5 */ /* 0x000fe20000000000 */
[----:B------:R-:W-:Y:S01]  /*1950*/  ULOP3.LUT UR16, UR52, 0x10000, URZ, 0xfc, !UPT ;  /* 0x0001000034107892 */ /* 0x000fe2000f8efc3f */
[----:B------:R-:W3:Y:S01]  /*1960*/  LDC R6, c[0x0][0x2e0] ;  /* 0x0000b800ff067b82 */ /* 0x000ee20000000800 */
[----:B------:R-:W-:Y:S01]  /*1970*/  USHF.R.U32.HI UR4, URZ, 0x4, UR4 ;  /* 0x000000043f047899 */ /* 0x000fe20008011604 */
[----:B-12---:R-:W-:Y:S01]  /*1980*/  @!P1 VIADD R3, R3, 0x16840 ;  /* 0x0001684003039836 */ /* 0x006fe20000000000 */
[----:B------:R-:W-:Y:S01]  /*1990*/  UMOV UR17, 0x40000040 ;  /* 0x4000004000117882 */ /* 0x000fe20000000000 */
[----:B------:R-:W-:Y:S01]  /*19a0*/  UMOV UR19, 0x40000040 ;  /* 0x4000004000137882 */ /* 0x000fe20000000000 */
[----:B------:R-:W-:Y:S01]  /*19b0*/  ULOP3.LUT UR4, UR4, 0x3fff, URZ, 0xc0, !UPT ;  /* 0x00003fff04047892 */ /* 0x000fe2000f8ec03f */
[----:B------:R-:W-:Y:S01]  /*19c0*/  UMOV UR5, 0x40000040 ;  /* 0x4000004000057882 */ /* 0x000fe20000000000 */
[----:B------:R-:W-:-:S02]  /*19d0*/  UMOV UR7, 0x40000040 ;  /* 0x4000004000077882 */ /* 0x000fc40000000000 */
[----:B------:R-:W-:Y:S01]  /*19e0*/  ULOP3.LUT UR20, UR4, 0x10000, URZ, 0xfc, !UPT ;  /* 0x0001000004147892 */ /* 0x000fe2000f8efc3f */
[----:B------:R-:W1:Y:S01]  /*19f0*/  LDC R5, c[0x0][0x288] ;  /* 0x0000a200ff057b82 */ /* 0x000e620000000800 */
[----:B------:R-:W-:Y:S01]  /*1a00*/  UIADD3 UR4, UR16, 0x2, URZ ;  /* 0x0000000210047890 */ /* 0x000fe2000fffe03f */
[----:B------:R-:W-:Y:S01]  /*1a10*/  @!P1 PRMT R3, RZ, 0x654, R3 ;  /* 0x00000654ff039816 */ /* 0x000fe20000000003 */
[----:B------:R-:W-:Y:S02]  /*1a20*/  ULEA UR18, UR39, UR20, 0xa ;  /* 0x0000001427127291 */ /* 0x000fe4000f8e503f */
[----:B------:R-:W-:Y:S02]  /*1a30*/  UIADD3 UR8, UR16, 0x4, URZ ;  /* 0x0000000410087890 */ /* 0x000fe4000fffe03f */
[----:B------:R-:W-:Y:S02]  /*1a40*/  UIADD3 UR6, UR18, 0x2, URZ ;  /* 0x0000000212067890 */ /* 0x000fe4000fffe03f */
[----:B------:R-:W-:Y:S01]  /*1a50*/  UIADD3 UR10, UR18, 0x4, URZ ;  /* 0x00000004120a7890 */ /* 0x000fe2000fffe03f */
[----:B------:R-:W-:-:S02]  /*1a60*/  UMOV UR9, 0x40000040 ;  /* 0x4000004000097882 */ /* 0x000fc40000000000 */
[----:B------:R-:W-:Y:S01]  /*1a70*/  HGMMA.64x128x16.F32.BF16 R24, gdesc[UR16], RZ, !UPT, gsb0 ;  /* 0x01e00000101879f0 */ /* 0x000fe2000c0018ff */
[----:B------:R-:W-:Y:S01]  /*1a80*/  UMOV UR11, 0x40000040 ;  /* 0x40000040000b7882 */ /* 0x000fe20000000000 */
[----:B------:R-:W-:Y:S02]  /*1a90*/  UIADD3 UR12, UR16, 0x6, URZ ;  /* 0x00000006100c7890 */ /* 0x000fe4000fffe03f */
[----:B------:R-:W-:Y:S01]  /*1aa0*/  UIADD3 UR14, UR18, 0x6, URZ ;  /* 0x00000006120e7890 */ /* 0x000fe2000fffe03f */
[----:B------:R-:W-:Y:S01]  /*1ab0*/  UMOV UR13, 0x40000040 ;  /* 0x40000040000d7882 */ /* 0x000fe20000000000 */
[----:B------:R-:W-:Y:S01]  /*1ac0*/  UMOV UR15, 0x40000040 ;  /* 0x40000040000f7882 */ /* 0x000fe20000000000 */
[----:B------:R-:W-:Y:S02]  /*1ad0*/  WARPGROUP.DEPBAR.LE gsb0, 0x0 ;  /* 0x00008000000079c5 */ /* 0x000fe40000010000 */
[----:B------:R-:W-:-:S06]  /*1ae0*/  WARPGROUP.ARRIVE ;  /* 0x00000000000079c5 */ /* 0x000fcc0000000000 */
[----:B------:R-:W-:Y:S01]  /*1af0*/  HGMMA.64x128x16.F32.BF16 R24, gdesc[UR4], R24, gsb0 ;  /* 0x01e00000041879f0 */ /* 0x000fe20008001818 */
[----:B------:R-:W-:Y:S02]  /*1b00*/  ULDC.64 UR6, c[0x0][0x9e0] ;  /* 0x0002780000067ab9 */ /* 0x000fe40000000a00 */
[----:B------:R-:W-:-:S06]  /*1b10*/  UISETP.GE.AND UP0, UPT, UR7, 0x1, UPT ;  /* 0x000000010700788c */ /* 0x000fcc000bf06270 */
[----:B------:R-:W-:Y:S01]  /*1b20*/  PLOP3.LUT P2, PT, PT, PT, UP0, 0x40, 0x0 ;  /* 0x000000000000781c */ /* 0x000fe20003f4e808 */
[----:B------:R-:W-:Y:S02]  /*1b30*/  WARPGROUP.DEPBAR.LE gsb0, 0x0 ;  /* 0x00008000000079c5 */ /* 0x000fe40000010000 */
[----:B------:R-:W-:-:S06]  /*1b40*/  WARPGROUP.ARRIVE ;  /* 0x00000000000079c5 */ /* 0x000fcc0000000000 */
[----:B------:R-:W-:Y:S01]  /*1b50*/  HGMMA.64x128x16.F32.BF16 R24, gdesc[UR8], R24, gsb0 ;  /* 0x01e00000081879f0 */ /* 0x000fe20008001818 */
[----:B------:R-:W-:Y:S02]  /*1b60*/  ULDC.64 UR10, c[0x0][0x9d8] ;  /* 0x00027600000a7ab9 */ /* 0x000fe40000000a00 */
[----:B------:R-:W-:Y:S01]  /*1b70*/  ULOP3.LUT UR21, URZ, UR11, URZ, 0x33, !UPT ;  /* 0x0000000b3f157292 */ /* 0x000fe2000f8e333f */
[----:B------:R-:W-:Y:S02]  /*1b80*/  WARPGROUP.DEPBAR.LE gsb0, 0x0 ;  /* 0x00008000000079c5 */ /* 0x000fe40000010000 */
[----:B------:R-:W-:-:S06]  /*1b90*/  WARPGROUP.ARRIVE ;  /* 0x00000000000079c5 */ /* 0x000fcc0000000000 */
[----:B------:R-:W-:Y:S03]  /*1ba0*/  HGMMA.64x128x16.F32.BF16 R24, gdesc[UR12], R24, gsb0 ;  /* 0x01e000000c1879f0 */ /* 0x000fe60008001818 */
[----:B------:R-:W-:Y:S02]  /*1bb0*/  WARPGROUP.DEPBAR.LE gsb0, 0x0 ;  /* 0x00008000000079c5 */ /* 0x000fe40000010000 */
[----:B------:R-:W-:Y:S01]  /*1bc0*/  FMUL.FTZ R21, R25, UR10 ;  /* 0x0000000a19157c20 */ /* 0x000fe20008410000 */
[----:B------:R-:W-:Y:S01]  /*1bd0*/  FMUL.FTZ R25, R28, UR10 ;  /* 0x0000000a1c197c20 */ /* 0x000fe20008410000 */
[----:B------:R-:W-:Y:S01]  /*1be0*/  FMUL.FTZ R28, R51, UR10 ;  /* 0x0000000a331c7c20 */ /* 0x000fe20008410000 */
[----:B------:R-:W-:Y:S02]  /*1bf0*/  IMAD.MOV.U32 R51, RZ, RZ, -0x80 ;  /* 0xffffff80ff337424 */ /* 0x000fe400078e00ff */
[----:B------:R-:W-:Y:S01]  /*1c00*/  FMUL.FTZ R0, R24, UR10 ;  /* 0x0000000a18007c20 */ /* 0x000fe20008410000 */
[----:B------:R-:W-:Y:S01]  /*1c10*/  FMUL.FTZ R24, R47, UR10 ;  /* 0x0000000a2f187c20 */ /* 0x000fe20008410000 */
[----:B------:R-:W-:Y:S01]  /*1c20*/  FMUL.FTZ R47, R83, UR10 ;  /* 0x0000000a532f7c20 */ /* 0x000fe20008410000 */
[----:B------:R-:W-:-:S02]  /*1c30*/  IMAD R83, R88, R51, 0x80 ;  /* 0x0000008058537424 */ /* 0x000fc400078e0233 */
[----:B------:R-:W-:Y:S01]  /*1c40*/  FMUL.FTZ R7, R27, UR10 ;  /* 0x0000000a1b077c20 */ /* 0x000fe20008410000 */
        /* <DEDUP_REMOVED lines=28> */
[----:B---3--:R-:W-:-:S02]  /*1e10*/  IMAD R60, R6, UR47, R83 ;  /* 0x0000002f063c7c24 */ /* 0x008fc4000f8e0253 */
        /* <DEDUP_REMOVED lines=29> */
[----:B-1----:R-:W-:Y:S01]  /*1ff0*/  IADD3 R62, R60, 0x1, -R5 ;  /* 0x000000013c3e7810 */ /* 0x002fe20007ffe805 */
[----:B------:R-:W1:Y:S01]  /*2000*/  MUFU.TANH R0, R0 ;  /* 0x0000000000007308 */ /* 0x000e620000002400 */
[----:B------:R2:W-:Y:S01]  /*2010*/  @!P1 SYNCS.ARRIVE.TRANS64.RED.A1T0 RZ, [R3+URZ], RZ ;  /* 0x000000ff03ff99a7 */ /* 0x0005e2000810043f */
[C---:B------:R-:W-:Y:S01]  /*2020*/  IMAD R78, R17.reuse, -0x2, R60 ;  /* 0xfffffffe114e7824 */ /* 0x040fe200078e023c */
[----:B------:R-:W-:Y:S01]  /*2030*/  LEA R79, R88, 0xffffff80, 0x7 ;  /* 0xffffff80584f7811 */ /* 0x000fe200078e38ff */
[----:B------:R-:W-:-:S04]  /*2040*/  IMAD R62, R17, -0x2, R62 ;  /* 0xfffffffe113e7824 */ /* 0x000fc800078e023e */
[----:B------:R-:W3:Y:S01]  /*2050*/  MUFU.TANH R21, R21 ;  /* 0x0000001500157308 */ /* 0x000ee20000002400 */
[----:B--2---:R-:W-:Y:S02]  /*2060*/  VIADD R3, R18, UR42 ;  /* 0x0000002a12037c36 */ /* 0x004fe40008000000 */
[C---:B------:R-:W-:Y:S02]  /*2070*/  VIADD R87, R62.reuse, UR6 ;  /* 0x000000063e577c36 */ /* 0x040fe40008000000 */
[----:B------:R-:W-:-:S03]  /*2080*/  VIADD R82, R62, UR21 ;  /* 0x000000153e527c36 */ /* 0x000fc60008000000 */
[----:B------:R-:W2:Y:S01]  /*2090*/  MUFU.TANH R4, R4 ;  /* 0x0000000400047308 */ /* 0x000ea20000002400 */
[----:B------:R-:W-:Y:S01]  /*20a0*/  VIADDMNMX R67, R3, R87, R78, PT ;  /* 0x0000005703437246 */ /* 0x000fe2000380014e */
[----:B------:R-:W-:-:S06]  /*20b0*/  IMAD.IADD R70, R82, 0x1, R3 ;  /* 0x0000000152467824 */ /* 0x000fcc00078e0203 */
[----:B------:R-:W4:Y:S08]  /*20c0*/  MUFU.TANH R7, R7 ;  /* 0x0000000700077308 */ /* 0x000f300000002400 */
[----:B------:R-:W1:Y:S08]  /*20d0*/  MUFU.TANH R25, R25 ;  /* 0x0000001900197308 */ /* 0x000e700000002400 */
        /* <DEDUP_REMOVED lines=39> */
[----:B------:R1:W1:Y:S08]  /*2350*/  MUFU.TANH R94, R68 ;  /* 0x00000044005e7308 */ /* 0x0002700000002400 */
[----:B------:R1:W1:Y:S08]  /*2360*/  MUFU.TANH R95, R69 ;  /* 0x00000045005f7308 */ /* 0x0002700000002400 */
[----:B------:R-:W1:Y:S08]  /*2370*/  MUFU.TANH R49, R49 ;  /* 0x0000003100317308 */ /* 0x000e700000002400 */
[----:B------:R-:W1:Y:S08]  /*2380*/  MUFU.TANH R50, R50 ;  /* 0x0000003200327308 */ /* 0x000e700000002400 */
[----:B------:R1:W1:Y:S08]  /*2390*/  MUFU.TANH R96, R72 ;  /* 0x0000004800607308 */ /* 0x0002700000002400 */
[----:B------:R1:W1:Y:S08]  /*23a0*/  MUFU.TANH R97, R73 ;  /* 0x0000004900617308 */ /* 0x0002700000002400 */
[----:B------:R-:W1:Y:S08]  /*23b0*/  MUFU.TANH R52, R52 ;  /* 0x0000003400347308 */ /* 0x000e700000002400 */
[----:B------:R-:W1:Y:S08]  /*23c0*/  MUFU.TANH R54, R54 ;  /* 0x0000003600367308 */ /* 0x000e700000002400 */
[----:B------:R1:W1:Y:S08]  /*23d0*/  MUFU.TANH R98, R76 ;  /* 0x0000004c00627308 */ /* 0x0002700000002400 */
        /* <DEDUP_REMOVED lines=10> */
[----:B------:R-:W1:Y:S01]  /*2480*/  MUFU.TANH R55, R55 ;  /* 0x0000003700377308 */ /* 0x000e620000002400 */
[----:B--234-:R-:W-:Y:S05]  /*2490*/  @P2 BRA `(.L_x_666) ;  /* 0x00000000005c2947 */ /* 0x01cfea0003800000 */
[----:B------:R-:W-:Y:S01]  /*24a0*/  IMAD R60, R6, UR47, R3 ;  /* 0x0000002f063c7c24 */ /* 0x000fe2000f8e0203 */
[----:B------:R-:W-:Y:S03]  /*24b0*/  BSSY B0, `(.L_x_667) ;  /* 0x0000011000007945 */ /* 0x000fe60003800000 */
[----:B------:R-:W-:-:S05]  /*24c0*/  IMAD.IADD R60, R60, 0x1, -R5 ;  /* 0x000000013c3c7824 */ /* 0x000fca00078e0a05 */
[----:B------:R-:W-:-:S13]  /*24d0*/  ISETP.GT.AND P2, PT, R60, -0x1, PT ;  /* 0xffffffff3c00780c */ /* 0x000fda0003f44270 */
[----:B------:R-:W-:Y:S05]  /*24e0*/  @P2 BRA `(.L_x_668) ;  /* 0x0000000000202947 */ /* 0x000fea0003800000 */
[----:B------:R-:W-:Y:S01]  /*24f0*/  UISETP.NE.AND UP1, UPT, UR7, 0x1, UPT ;  /* 0x000000010700788c */ /* 0x000fe2000bf25270 */
[----:B------:R-:W-:-:S05]  /*2500*/  LOP3.LUT R60, RZ, R60, RZ, 0x33, !PT ;  /* 0x0000003cff3c7212 */ /* 0x000fca00078e33ff */
[----:B------:R-:W-:-:S05]  /*2510*/  PLOP3.LUT P2, PT, PT, PT, UP1, 0x80, 0x0 ;  /* 0x000000000000781c */ /* 0x000fca0003f4f018 */
[----:B------:R-:W-:-:S08]  /*2520*/  @UP1 ULDC.64 UR10, c[0x0][0x9e8] ;  /* 0x00027a00000a1ab9 */ /* 0x000fd00000000a00 */
[----:B------:R-:W-:-:S05]  /*2530*/  @P2 IMAD.HI.U32 R61, R60, UR10, RZ ;  /* 0x0000000a3c3d2c27 */ /* 0x000fca000f8e00ff */
[----:B------:R-:W-:-:S04]  /*2540*/  @P2 SHF.R.U32.HI R60, RZ, UR11, R61 ;  /* 0x0000000bff3c2c19 */ /* 0x000fc8000801163d */
[----:B------:R-:W-:Y:S01]  /*2550*/  LOP3.LUT R60, RZ, R60, RZ, 0x33, !PT ;  /* 0x0000003cff3c7212 */ /* 0x000fe200078e33ff */
[----:B------:R-:W-:Y:S06]  /*2560*/  BRA `(.L_x_669) ;  /* 0x0000000000147947 */ /* 0x000fec0003800000 */
.L_x_668:
[----:B------:R-:W-:-:S06]  /*2570*/  UISETP.NE.AND UP1, UPT, UR7, 0x1, UPT ;  /* 0x000000010700788c */ /* 0x000fcc000bf25270 */
[----:B------:R-:W-:-:S05]  /*2580*/  PLOP3.LUT P2, PT, PT, PT, UP1, 0x80, 0x0 ;  /* 0x000000000000781c */ /* 0x000fca0003f4f018 */
[----:B------:R-:W-:-:S08]  /*2590*/  @UP1 ULDC.64 UR10, c[0x0][0x9e8] ;  /* 0x00027a00000a1ab9 */ /* 0x000fd00000000a00 */
[----:B------:R-:W-:-:S05]  /*25a0*/  @P2 IMAD.HI.U32 R61, R60, UR10, RZ ;  /* 0x0000000a3c3d2c27 */ /* 0x000fca000f8e00ff */
[----:B------:R-:W-:-:S07]  /*25b0*/  @P2 SHF.R.U32.HI R60, RZ, UR11, R61 ;  /* 0x0000000bff3c2c19 */ /* 0x000fce000801163d */
.L_x_669:
[----:B------:R-:W-:Y:S05]  /*25c0*/  BSYNC B0 ;  /* 0x0000000000007941 */ /* 0x000fea0003800000 */
.L_x_667:
[----:B------:R-:W-:-:S04]  /*25d0*/  IMAD R60, R60, UR7, -R79 ;  /* 0x000000073c3c7c24 */ /* 0x000fc8000f8e0a4f */
[----:B------:R-:W-:-:S05]  /*25e0*/  IMAD R60, R17, -0x2, R60 ;  /* 0xfffffffe113c7824 */ /* 0x000fca00078e023c */
[----:B------:R-:W-:Y:S02]  /*25f0*/  VIMNMX R70, R70, R60, !PT ;  /* 0x0000003c46467248 */ /* 0x000fe40007fe0100 */
[----:B------:R-:W-:-:S07]  /*2600*/  VIADDMNMX R67, R60, UR7, R67, PT ;  /* 0x000000073c437c46 */ /* 0x000fce000b800143 */
.L_x_666:
[C---:B------:R-:W-:Y:S02]  /*2610*/  ISETP.GE.AND P4, PT, R83.reuse, 0x9, PT ;  /* 0x000000095300780c */ /* 0x040fe40003f86270 */
[C---:B------:R-:W-:Y:S02]  /*2620*/  ISETP.GE.AND P2, PT, R83.reuse, 0x2, PT ;  /* 0x000000025300780c */ /* 0x040fe40003f46270 */
[----:B------:R-:W-:Y:S02]  /*2630*/  ISETP.GE.AND P5, PT, R83, 0xa, PT ;  /* 0x0000000a5300780c */ /* 0x000fe40003fa6270 */
[----:B------:R-:W-:Y:S02]  /*2640*/  LOP3.LUT R19, R19, 0xfffffffd, RZ, 0xc0, !PT ;  /* 0xfffffffd13137812 */ /* 0x000fe400078ec0ff */
[----:B------:R-:W-:-:S04]  /*2650*/  ISETP.GT.AND P3, PT, R70, 0x1, !P2 ;  /* 0x000000014600780c */ /* 0x000fc80005764270 */
[----:B------:R-:W-:Y:S02]  /*2660*/  ISETP.LT.OR P3, PT, R67, 0x2, P3 ;  /* 0x000000024300780c */ /* 0x000fe40001f61670 */
[----:B------:R-:W-:Y:S02]  /*2670*/  @P4 LOP3.LUT R19, R19, 0x2, RZ, 0xfc, !PT ;  /* 0x0000000213134812 */ /* 0x000fe400078efcff */
[----:B------:R-:W-:Y:S02]  /*2680*/  FSEL R71, R21, -INF , !P3 ;  /* 0xff80000015477808 */ /* 0x000fe40005800000 */
[----:B------:R-:W-:Y:S02]  /*2690*/  LOP3.LUT R19, R19, 0xfffffffb, RZ, 0xc0, !PT ;  /* 0xfffffffb13137812 */ /* 0x000fe400078ec0ff */
[----:B------:R-:W-:Y:S02]  /*26a0*/  ISETP.GT.AND P4, PT, R70, 0x8, !P4 ;  /* 0x000000084600780c */ /* 0x000fe40006784270 */
[----:B------:R-:W-:-:S02]  /*26b0*/  @P5 LOP3.LUT R19, R19, 0x4, RZ, 0xfc, !PT ;  /* 0x0000000413135812 */ /* 0x000fc400078efcff */
[----:B------:R-:W-:Y:S02]  /*26c0*/  ISETP.GT.AND P3, PT, R70, 0x9, !P5 ;  /* 0x000000094600780c */ /* 0x000fe40006f64270 */
[----:B------:R-:W-:Y:S02]  /*26d0*/  ISETP.GE.AND P5, PT, R83, 0x11, PT ;  /* 0x000000115300780c */ /* 0x000fe40003fa6270 */
[C---:B------:R-:W-:Y:S02]  /*26e0*/  ISETP.LT.OR P4, PT, R67.reuse, 0x9, P4 ;  /* 0x000000094300780c */ /* 0x040fe40002781670 */
[----:B------:R-:W-:Y:S02]  /*26f0*/  ISETP.LT.OR P3, PT, R67, 0xa, P3 ;  /* 0x0000000a4300780c */ /* 0x000fe40001f61670 */
[----:B-1----:R-:W-:Y:S02]  /*2700*/  FSEL R73, R25, -INF , !P4 ;  /* 0xff80000019497808 */ /* 0x002fe40006000000 */
[----:B------:R-:W-:-:S02]  /*2710*/  ISETP.GE.AND P4, PT, R83, 0x12, PT ;  /* 0x000000125300780c */ /* 0x000fc40003f86270 */
[----:B------:R-:W-:Y:S02]  /*2720*/  LOP3.LUT R19, R19, 0xfffffff7, RZ, 0xc0, !PT ;  /* 0xfffffff713137812 */ /* 0x000fe400078ec0ff */
[----:B------:R-:W-:Y:S02]  /*2730*/  FSEL R76, R27, -INF , !P3 ;  /* 0xff8000001b4c7808 */ /* 0x000fe40005800000 */
[----:B------:R-:W-:Y:S02]  /*2740*/  ISETP.GT.AND P3, PT, R70, 0x10, !P5 ;  /* 0x000000104600780c */ /* 0x000fe40006f64270 */
[----:B------:R-:W-:Y:S02]  /*2750*/  @P5 LOP3.LUT R19, R19, 0x8, RZ, 0xfc, !PT ;  /* 0x0000000813135812 */ /* 0x000fe400078efcff */
[----:B------:R-:W-:Y:S02]  /*2760*/  ISETP.LT.OR P3, PT, R67, 0x11, P3 ;  /* 0x000000114300780c */ /* 0x000fe40001f61670 */
[----:B------:R-:W-:-:S02]  /*2770*/  LOP3.LUT R19, R19, 0xfdffffff, RZ, 0xc0, !PT ;  /* 0xfdffffff13137812 */ /* 0x000fc400078ec0ff */
[----:B------:R-:W-:Y:S02]  /*2780*/  FSEL R75, R29, -INF , !P3 ;  /* 0xff8000001d4b7808 */ /* 0x000fe40005800000 */
[----:B------:R-:W-:Y:S02]  /*2790*/  @P4 LOP3.LUT R19, R19, 0x2000000, RZ, 0xfc, !PT ;  /* 0x0200000013134812 */ /* 0x000fe400078efcff */
[----:B------:R-:W-:Y:S02]  /*27a0*/  ISETP.GT.AND P3, PT, R70, 0x11, !P4 ;  /* 0x000000114600780c */ /* 0x000fe40006764270 */
[----:B------:R-:W-:Y:S02]  /*27b0*/  ISETP.GE.AND P4, PT, R83, 0x19, PT ;  /* 0x000000195300780c */ /* 0x000fe40003f86270 */
[----:B------:R-:W-:Y:S02]  /*27c0*/  ISETP.LT.OR P3, PT, R67, 0x12, P3 ;  /* 0x000000124300780c */ /* 0x000fe40001f61670 */
[----:B------:R-:W-:-:S02]  /*27d0*/  LOP3.LUT R19, R19, 0xfeffffff, RZ, 0xc0, !PT ;  /* 0xfeffffff13137812 */ /* 0x000fc400078ec0ff */
[----:B------:R-:W-:Y:S02]  /*27e0*/  FSEL R74, R31, -INF , !P3 ;  /* 0xff8000001f4a7808 */ /* 0x000fe40005800000 */
[----:B------:R-:W-:-:S04]  /*27f0*/  ISETP.GT.AND P3, PT, R70, 0x18, !P4 ;  /* 0x000000184600780c */ /* 0x000fc80006764270 */
[----:B------:R-:W-:Y:S02]  /*2800*/  ISETP.LT.OR P3, PT, R67, 0x19, P3 ;  /* 0x000000194300780c */ /* 0x000fe40001f61670 */
[----:B------:R-:W-:Y:S02]  /*2810*/  @P4 LOP3.LUT R19, R19, 0x1000000, RZ, 0xfc, !PT ;  /* 0x0100000013134812 */ /* 0x000fe400078efcff */
[----:B------:R-:W-:Y:S02]  /*2820*/  ISETP.GE.AND P4, PT, R83, 0x1a, PT ;  /* 0x0000001a5300780c */ /* 0x000fe40003f86270 */
[----:B------:R-:W-:Y:S02]  /*2830*/  LOP3.LUT R19, R19, 0xff7fffff, RZ, 0xc0, !PT ;  /* 0xff7fffff13137812 */ /* 0x000fe400078ec0ff */
[----:B------:R-:W-:Y:S02]  /*2840*/  FSEL R72, R33, -INF , !P3 ;  /* 0xff80000021487808 */ /* 0x000fe40005800000 */
[----:B------:R-:W-:-:S04]  /*2850*/  ISETP.GT.AND P3, PT, R70, 0x19, !P4 ;  /* 0x000000194600780c */ /* 0x000fc80006764270 */
[----:B------:R-:W-:-:S03]  /*2860*/  ISETP.LT.OR P3, PT, R67, 0x1a, P3 ;  /* 0x0000001a4300780c */ /* 0x000fc60001f61670 */
        /* <DEDUP_REMOVED lines=110> */
[----:B------:R-:W-:Y:S02]  /*2f50*/  FSEL R39, R97, -INF , !P3 ;  /* 0xff80000061277808 */ /* 0x000fe40005800000 */
[----:B------:R-:W-:Y:S02]  /*2f60*/  LOP3.LUT R19, R19, 0xffffffef, RZ, 0xc0, !PT ;  /* 0xffffffef13137812 */ /* 0x000fe400078ec0ff */
[----:B------:R-:W-:-:S04]  /*2f70*/  ISETP.GT.AND P3, PT, R70, 0x68, !P4 ;  /* 0x000000684600780c */ /* 0x000fc80006764270 */
[----:B------:R-:W-:-:S03]  /*2f80*/  ISETP.LT.OR P3, PT, R67, 0x69, P3 ;  /* 0x000000694300780c */ /* 0x000fc60001f61670 */
[----:B------:R-:W-:Y:S02]  /*2f90*/  @P4 LOP3.LUT R19, R19, 0x10, RZ, 0xfc, !PT ;  /* 0x0000001013134812 */ /* 0x000fe400078efcff */
[----:B------:R-:W-:Y:S02]  /*2fa0*/  ISETP.GE.AND P4, PT, R83, 0x6a, PT ;  /* 0x0000006a5300780c */ /* 0x000fe40003f86270 */
[----:B------:R-:W-:Y:S02]  /*2fb0*/  FSEL R33, R98, -INF , !P3 ;  /* 0xff80000062217808 */ /* 0x000fe40005800000 */
[----:B------:R-:W-:Y:S02]  /*2fc0*/  ISETP.GT.AND P3, PT, R70, 0x69, !P4 ;  /* 0x000000694600780c */ /* 0x000fe40006764270 */
[----:B------:R-:W-:Y:S02]  /*2fd0*/  LOP3.LUT R19, R19, 0xfbffffff, RZ, 0xc0, !PT ;  /* 0xfbffffff13137812 */ /* 0x000fe400078ec0ff */
[----:B------:R-:W-:-:S04]  /*2fe0*/  ISETP.LT.OR P3, PT, R67, 0x6a, P3 ;  /* 0x0000006a4300780c */ /* 0x000fc80001f61670 */
[----:B------:R-:W-:Y:S02]  /*2ff0*/  FSEL R31, R77, -INF , !P3 ;  /* 0xff8000004d1f7808 */ /* 0x000fe40005800000 */
[----:B------:R-:W-:Y:S02]  /*3000*/  ISETP.GE.AND P3, PT, R83, 0x71, PT ;  /* 0x000000715300780c */ /* 0x000fe40003f66270 */
[----:B------:R-:W-:Y:S02]  /*3010*/  @P4 LOP3.LUT R19, R19, 0x4000000, RZ, 0xfc, !PT ;  /* 0x0400000013134812 */ /* 0x000fe400078efcff */
[----:B------:R-:W-:Y:S02]  /*3020*/  ISETP.GT.AND P4, PT, R70, 0x70, !P3 ;  /* 0x000000704600780c */ /* 0x000fe40005f84270 */
[----:B------:R-:W-:Y:S02]  /*3030*/  LOP3.LUT R19, R19, 0xfffffffe, RZ, 0xc0, !PT ;  /* 0xfffffffe13137812 */ /* 0x000fe400078ec0ff */
[----:B------:R-:W-:-:S04]  /*3040*/  ISETP.LT.OR P4, PT, R67, 0x71, P4 ;  /* 0x000000714300780c */ /* 0x000fc80002781670 */
[----:B------:R-:W-:Y:S02]  /*3050*/  FSEL R29, R80, -INF , !P4 ;  /* 0xff800000501d7808 */ /* 0x000fe40006000000 */
[----:B------:R-:W-:-:S04]  /*3060*/  ISETP.GE.AND P4, PT, R83, 0x72, PT ;  /* 0x000000725300780c */ /* 0x000fc80003f86270 */
[----:B------:R-:W-:-:S04]  /*3070*/  ISETP.GT.AND P5, PT, R70, 0x71, !P4 ;  /* 0x000000714600780c */ /* 0x000fc800067a4270 */
[----:B------:R-:W-:-:S04]  /*3080*/  ISETP.LT.OR P5, PT, R67, 0x72, P5 ;  /* 0x000000724300780c */ /* 0x000fc80002fa1670 */
[----:B------:R-:W-:Y:S02]  /*3090*/  FSEL R27, R81, -INF , !P5 ;  /* 0xff800000511b7808 */ /* 0x000fe40006800000 */
[----:B------:R-:W-:-:S04]  /*30a0*/  ISETP.GE.AND P5, PT, R83, 0x79, PT ;  /* 0x000000795300780c */ /* 0x000fc80003fa6270 */
[----:B------:R-:W-:-:S04]  /*30b0*/  ISETP.GT.AND P6, PT, R70, 0x78, !P5 ;  /* 0x000000784600780c */ /* 0x000fc80006fc4270 */
[----:B------:R-:W-:-:S04]  /*30c0*/  ISETP.LT.OR P6, PT, R67, 0x79, P6 ;  /* 0x000000794300780c */ /* 0x000fc800037c1670 */
[----:B------:R-:W-:Y:S02]  /*30d0*/  FSEL R21, R84, -INF , !P6 ;  /* 0xff80000054157808 */ /* 0x000fe40007000000 */
[----:B------:R-:W-:-:S13]  /*30e0*/  ISETP.GE.AND P6, PT, R83, 0x1, PT ;  /* 0x000000015300780c */ /* 0x000fda0003fc6270 */
[----:B------:R-:W-:Y:S02]  /*30f0*/  @P6 LOP3.LUT R19, R19, 0x1, RZ, 0xfc, !PT ;  /* 0x0000000113136812 */ /* 0x000fe400078efcff */
[----:B------:R-:W-:Y:S02]  /*3100*/  ISETP.GT.AND P6, PT, R70, RZ, !P6 ;  /* 0x000000ff4600720c */ /* 0x000fe400077c4270 */
[----:B------:R-:W-:Y:S02]  /*3110*/  LOP3.LUT R19, R19, 0xf7ffffff, RZ, 0xc0, !PT ;  /* 0xf7ffffff13137812 */ /* 0x000fe400078ec0ff */
[----:B------:R-:W-:-:S04]  /*3120*/  ISETP.LT.OR P6, PT, R67, 0x1, P6 ;  /* 0x000000014300780c */ /* 0x000fc800037c1670 */
[----:B------:R-:W-:Y:S01]  /*3130*/  FSEL R81, R0, -INF , !P6 ;  /* 0xff80000000517808 */ /* 0x000fe20007000000 */
[----:B------:R-:W-:Y:S01]  /*3140*/  VIADD R0, R3, 0x8 ;  /* 0x0000000803007836 */ /* 0x000fe20000000000 */
[----:B------:R-:W-:-:S13]  /*3150*/  ISETP.GE.AND P6, PT, R83, 0x7a, PT ;  /* 0x0000007a5300780c */ /* 0x000fda0003fc6270 */
[----:B------:R-:W-:Y:S02]  /*3160*/  @P6 LOP3.LUT R19, R19, 0x8000000, RZ, 0xfc, !PT ;  /* 0x0800000013136812 */ /* 0x000fe400078efcff */
[----:B------:R-:W-:Y:S01]  /*3170*/  ISETP.GT.AND P6, PT, R70, 0x79, !P6 ;  /* 0x000000794600780c */ /* 0x000fe200077c4270 */
[----:B------:R-:W-:-:S03]  /*3180*/  IMAD.IADD R70, R82, 0x1, R0 ;  /* 0x0000000152467824 */ /* 0x000fc600078e0200 */
[----:B------:R-:W-:Y:S02]  /*3190*/  ISETP.LT.OR P6, PT, R67, 0x7a, P6 ;  /* 0x0000007a4300780c */ /* 0x000fe400037c1670 */
[----:B------:R-:W-:Y:S02]  /*31a0*/  VIADDMNMX R67, R0, R87, R78, PT ;  /* 0x0000005700437246 */ /* 0x000fe4000380014e */
[----:B------:R-:W-:Y:S02]  /*31b0*/  FSEL R25, R85, -INF , !P6 ;  /* 0xff80000055197808 */ /* 0x000fe40007000000 */
[----:B------:R-:W-:-:S13]  /*31c0*/  PLOP3.LUT P6, PT, PT, PT, UP0, 0x40, 0x0 ;  /* 0x000000000000781c */ /* 0x000fda0003fce808 */
[----:B------:R-:W-:Y:S05]  /*31d0*/  @P6 BRA `(.L_x_670) ;  /* 0x0000000000646947 */ /* 0x000fea0003800000 */
        /* <DEDUP_REMOVED lines=9> */
[----:B------:R-:W-:Y:S01]  /*3270*/  @P6 IMAD.HI.U32 R35, R78, UR10, RZ ;  /* 0x0000000a4e236c27 */ /* 0x000fe2000f8e00ff */
[----:B------:R-:W-:-:S13]  /*3280*/  PLOP3.LUT P6, PT, PT, PT, UP1, 0x80, 0x0 ;  /* 0x000000000000781c */ /* 0x000fda0003fcf018 */
[----:B------:R-:W-:-:S04]  /*3290*/  @P6 SHF.R.U32.HI R78, RZ, UR11, R35 ;  /* 0x0000000bff4e6c19 */ /* 0x000fc80008011623 */
[----:B------:R-:W-:Y:S01]  /*32a0*/  LOP3.LUT R78, RZ, R78, RZ, 0x33, !PT ;  /* 0x0000004eff4e7212 */ /* 0x000fe200078e33ff */
[----:B------:R-:W-:Y:S06]  /*32b0*/  BRA `(.L_x_673) ;  /* 0x0000000000187947 */ /* 0x000fec0003800000 */
.L_x_672:
[----:B------:R-:W-:-:S06]  /*32c0*/  UISETP.NE.AND UP1, UPT, UR7, 0x1, UPT ;  /* 0x000000010700788c */ /* 0x000fcc000bf25270 */
[----:B------:R-:W-:-:S05]  /*32d0*/  PLOP3.LUT P6, PT, PT, PT, UP1, 0x80, 0x0 ;  /* 0x000000000000781c */ /* 0x000fca0003fcf018 */
[----:B------:R-:W-:-:S08]  /*32e0*/  @UP1 ULDC.64 UR10, c[0x0][0x9e8] ;  /* 0x00027a00000a1ab9 */ /* 0x000fd00000000a00 */
[----:B------:R-:W-:Y:S01]  /*32f0*/  @P6 IMAD.HI.U32 R35, R78, UR10, RZ ;  /* 0x0000000a4e236c27 */ /* 0x000fe2000f8e00ff */
[----:B------:R-:W-:-:S13]  /*3300*/  PLOP3.LUT P6, PT, PT, PT, UP1, 0x80, 0x0 ;  /* 0x000000000000781c */ /* 0x000fda0003fcf018 */
[----:B------:R-:W-:-:S07]  /*3310*/  @P6 SHF.R.U32.HI R78, RZ, UR11, R35 ;  /* 0x0000000bff4e6c19 */ /* 0x000fce0008011623 */
.L_x_673:
[----:B------:R-:W-:Y:S05]  /*3320*/  BSYNC B0 ;  /* 0x0000000000007941 */ /* 0x000fea0003800000 */
.L_x_671:
[----:B------:R-:W-:-:S04]  /*3330*/  IMAD R78, R78, UR7, -R79 ;  /* 0x000000074e4e7c24 */ /* 0x000fc8000f8e0a4f */
[----:B------:R-:W-:-:S05]  /*3340*/  IMAD R78, R17, -0x2, R78 ;  /* 0xfffffffe114e7824 */ /* 0x000fca00078e024e */
[----:B------:R-:W-:Y:S02]  /*3350*/  VIMNMX R70, R70, R78, !PT ;  /* 0x0000004e46467248 */ /* 0x000fe40007fe0100 */
[----:B------:R-:W-:-:S07]  /*3360*/  VIADDMNMX R67, R78, UR7, R67, PT ;  /* 0x000000074e437c46 */ /* 0x000fce000b800143 */
.L_x_670:
[----:B------:R-:W-:Y:S01]  /*3370*/  ISETP.GT.AND P2, PT, R70, 0x1, !P2 ;  /* 0x000000014600780c */ /* 0x000fe20005744270 */
[----:B------:R-:W-:Y:S01]  /*3380*/  ULDC UR22, c[0x0][0x988] ;  /* 0x0002620000167ab9 */ /* 0x000fe20000000800 */
[----:B------:R-:W-:Y:S01]  /*3390*/  LOP3.LUT P6, RZ, R19, 0x8, RZ, 0xc0, !PT ;  /* 0x0000000813ff7812 */ /* 0x000fe200078cc0ff */
[----:B------:R-:W-:Y:S01]  /*33a0*/  IMAD R6, R6, UR47, -R5 ;  /* 0x0000002f06067c24 */ /* 0x000fe2000f8e0a05 */
[----:B------:R-:W-:Y:S02]  /*33b0*/  ISETP.LT.OR P2, PT, R67, 0x2, P2 ;  /* 0x000000024300780c */ /* 0x000fe40001741670 */
[----:B------:R-:W-:Y:S02]  /*33c0*/  ISETP.GT.AND P3, PT, R70, 0x70, !P3 ;  /* 0x000000704600780c */ /* 0x000fe40005f64270 */
[----:B------:R-:W-:Y:S02]  /*33d0*/  FSEL R37, R7, -INF , !P2 ;  /* 0xff80000007257808 */ /* 0x000fe40005000000 */
[----:B------:R-:W-:-:S02]  /*33e0*/  LOP3.LUT P2, RZ, R19, 0x2, RZ, 0xc0, !PT ;  /* 0x0000000213ff7812 */ /* 0x000fc4000784c0ff */
[C---:B------:R-:W-:Y:S02]  /*33f0*/  ISETP.GT.AND P4, PT, R70.reuse, 0x71, !P4 ;  /* 0x000000714600780c */ /* 0x040fe40006784270 */
[C---:B------:R-:W-:Y:S02]  /*3400*/  ISETP.GT.AND P2, PT, R70.reuse, 0x8, !P2 ;  /* 0x000000084600780c */ /* 0x040fe40005744270 */
[C---:B------:R-:W-:Y:S02]  /*3410*/  ISETP.LT.OR P3, PT, R67.reuse, 0x71, P3 ;  /* 0x000000714300780c */ /* 0x040fe40001f61670 */
[----:B------:R-:W-:Y:S02]  /*3420*/  ISETP.LT.OR P2, PT, R67, 0x9, P2 ;  /* 0x000000094300780c */ /* 0x000fe40001741670 */
[----:B------:R-:W-:Y:S02]  /*3430*/  ISETP.GT.AND P5, PT, R70, 0x78, !P5 ;  /* 0x000000784600780c */ /* 0x000fe40006fa4270 */
[----:B------:R-:W-:-:S02]  /*3440*/  FSEL R9, R9, -INF , !P2 ;  /* 0xff80000009097808 */ /* 0x000fc40005000000 */
[----:B------:R-:W-:Y:S02]  /*3450*/  LOP3.LUT P2, RZ, R19, 0x4, RZ, 0xc0, !PT ;  /* 0x0000000413ff7812 */ /* 0x000fe4000784c0ff */
[C---:B------:R-:W-:Y:S02]  /*3460*/  ISETP.LT.OR P4, PT, R67.reuse, 0x72, P4 ;  /* 0x000000724300780c */ /* 0x040fe40002781670 */
[----:B------:R-:W-:Y:S02]  /*3470*/  ISETP.GT.AND P2, PT, R70, 0x9, !P2 ;  /* 0x000000094600780c */ /* 0x000fe40005744270 */
[----:B------:R-:W-:Y:S02]  /*3480*/  FSEL R46, R46, -INF , !P3 ;  /* 0xff8000002e2e7808 */ /* 0x000fe40005800000 */
[C---:B------:R-:W-:Y:S02]  /*3490*/  ISETP.LT.OR P2, PT, R67.reuse, 0xa, P2 ;  /* 0x0000000a4300780c */ /* 0x040fe40001741670 */
[----:B------:R-:W-:-:S02]  /*34a0*/  ISETP.LT.OR P5, PT, R67, 0x79, P5 ;  /* 0x000000794300780c */ /* 0x000fc40002fa1670 */
[----:B------:R-:W-:Y:S02]  /*34b0*/  FSEL R35, R8, -INF , !P2 ;  /* 0xff80000008237808 */ /* 0x000fe40005000000 */
[----:B------:R-:W-:Y:S02]  /*34c0*/  ISETP.GT.AND P2, PT, R70, 0x10, !P6 ;  /* 0x000000104600780c */ /* 0x000fe40007744270 */
[----:B------:R-:W-:Y:S02]  /*34d0*/  FMNMX.FTZ R8, R81, R71, !PT ;  /* 0x0000004751087209 */ /* 0x000fe40007810000 */
[----:B------:R-:W-:Y:S02]  /*34e0*/  ISETP.LT.OR P2, PT, R67, 0x11, P2 ;  /* 0x000000114300780c */ /* 0x000fe40001741670 */
[----:B------:R-:W-:Y:S02]  /*34f0*/  FMNMX.FTZ R77, R73, R8, !PT ;  /* 0x00000008494d7209 */ /* 0x000fe40007810000 */
[----:B------:R-:W-:-:S02]  /*3500*/  FSEL R7, R10, -INF , !P2 ;  /* 0xff8000000a077808 */ /* 0x000fc40005000000 */
[----:B------:R-:W-:Y:S02]  /*3510*/  LOP3.LUT P2, RZ, R19, 0x2000000, RZ, 0xc0, !PT ;  /* 0x0200000013ff7812 */ /* 0x000fe4000784c0ff */
[----:B------:R-:W-:Y:S02]  /*3520*/  FMNMX.FTZ R8, R76, R77, !PT ;  /* 0x0000004d4c087209 */ /* 0x000fe40007810000 */
[----:B------:R-:W-:Y:S02]  /*3530*/  ISETP.GT.AND P2, PT, R70, 0x11, !P2 ;  /* 0x000000114600780c */ /* 0x000fe40005744270 */
[----:B------:R-:W-:Y:S02]  /*3540*/  FMNMX.FTZ R77, R75, R8, !PT ;  /* 0x000000084b4d7209 */ /* 0x000fe40007810000 */
[----:B------:R-:W-:Y:S02]  /*3550*/  ISETP.LT.OR P2, PT, R67, 0x12, P2 ;  /* 0x000000124300780c */ /* 0x000fe40001741670 */
[----:B------:R-:W-:-:S02]  /*3560*/  FMNMX.FTZ R77, R74, R77, !PT ;  /* 0x0000004d4a4d7209 */ /* 0x000fc40007810000 */
[----:B------:R-:W-:Y:S02]  /*3570*/  FSEL R11, R11, -INF , !P2 ;  /* 0xff8000000b0b7808 */ /* 0x000fe40005000000 */
[----:B------:R-:W-:Y:S02]  /*3580*/  LOP3.LUT P2, RZ, R19, 0x1000000, RZ, 0xc0, !PT ;  /* 0x0100000013ff7812 */ /* 0x000fe4000784c0ff */
[----:B------:R-:W-:Y:S02]  /*3590*/  FMNMX.FTZ R8, R72, R77, !PT ;  /* 0x0000004d48087209 */ /* 0x000fe40007810000 */
[----:B------:R-:W-:Y:S02]  /*35a0*/  ISETP.GT.AND P2, PT, R70, 0x18, !P2 ;  /* 0x000000184600780c */ /* 0x000fe40005744270 */
[----:B------:R-:W-:Y:S02]  /*35b0*/  FMNMX.FTZ R77, R69, R8, !PT ;  /* 0x00000008454d7209 */ /* 0x000fe40007810000 */
[----:B------:R-:W-:-:S02]  /*35c0*/  ISETP.LT.OR P2, PT, R67, 0x19, P2 ;  /* 0x000000194300780c */ /* 0x000fc40001741670 */
[----:B------:R-:W-:Y:S02]  /*35d0*/  FMNMX.FTZ R77, R68, R77, !PT ;  /* 0x0000004d444d7209 */ /* 0x000fe40007810000 */
[----:B------:R-:W-:Y:S02]  /*35e0*/  FSEL R12, R12, -INF , !P2 ;  /* 0xff8000000c0c7808 */ /* 0x000fe40005000000 */
[C---:B------:R-:W-:Y:S02]  /*35f0*/  LOP3.LUT P2, RZ, R19.reuse, 0x800000, RZ, 0xc0, !PT ;  /* 0x0080000013ff7812 */ /* 0x040fe4000784c0ff */
[----:B------:R-:W-:Y:S02]  /*3600*/  LOP3.LUT P6, RZ, R19, 0x8000, RZ, 0xc0, !PT ;  /* 0x0000800013ff7812 */ /* 0x000fe400078cc0ff */
[----:B------:R-:W-:Y:S02]  /*3610*/  ISETP.GT.AND P2, PT, R70, 0x19, !P2 ;  /* 0x000000194600780c */ /* 0x000fe40005744270 */
[----:B------:R-:W-:-:S02]  /*3620*/  FMNMX.FTZ R77, R64, R77, !PT ;  /* 0x0000004d404d7209 */ /* 0x000fc40007810000 */
[----:B------:R-:W-:Y:S02]  /*3630*/  ISETP.LT.OR P2, PT, R67, 0x1a, P2 ;  /* 0x0000001a4300780c */ /* 0x000fe40001741670 */
[----:B------:R-:W-:Y:S02]  /*3640*/  FMNMX.FTZ R77, R66, R77, !PT ;  /* 0x0000004d424d7209 */ /* 0x000fe40007810000 */
[----:B------:R-:W-:Y:S02]  /*3650*/  FSEL R13, R13, -INF , !P2 ;  /* 0xff8000000d0d7808 */ /* 0x000fe40005000000 */
[----:B------:R-:W-:Y:S02]  /*3660*/  LOP3.LUT P2, RZ, R19, 0x400000, RZ, 0xc0, !PT ;  /* 0x0040000013ff7812 */ /* 0x000fe4000784c0ff */
[----:B------:R-:W-:Y:S02]  /*3670*/  FMNMX.FTZ R8, R62, R77, !PT ;  /* 0x0000004d3e087209 */ /* 0x000fe40007810000 */
[----:B------:R-:W-:-:S02]  /*3680*/  ISETP.GT.AND P2, PT, R70, 0x20, !P2 ;  /* 0x000000204600780c */ /* 0x000fc40005744270 */
[----:B------:R-:W-:Y:S02]  /*3690*/  FMNMX.FTZ R8, R65, R8, !PT ;  /* 0x0000000841087209 */ /* 0x000fe40007810000 */
[----:B------:R-:W-:Y:S02]  /*36a0*/  ISETP.LT.OR P2, PT, R67, 0x21, P2 ;  /* 0x000000214300780c */ /* 0x000fe40001741670 */
[----:B------:R-:W-:Y:S02]  /*36b0*/  FMNMX.FTZ R77, R89, R8, !PT ;  /* 0x00000008594d7209 */ /* 0x000fe40007810000 */
[----:B------:R-:W-:Y:S02]  /*36c0*/  FSEL R14, R14, -INF , !P2 ;  /* 0xff8000000e0e7808 */ /* 0x000fe40005000000 */
[----:B------:R-:W-:Y:S02]  /*36d0*/  LOP3.LUT P2, RZ, R19, 0x200000, RZ, 0xc0, !PT ;  /* 0x0020000013ff7812 */ /* 0x000fe4000784c0ff */
[----:B------:R-:W-:-:S02]  /*36e0*/  FMNMX.FTZ R8, R90, R77, !PT ;  /* 0x0000004d5a087209 */ /* 0x000fc40007810000 */
[----:B------:R-:W-:Y:S02]  /*36f0*/  ISETP.GT.AND P2, PT, R70, 0x21, !P2 ;  /* 0x000000214600780c */ /* 0x000fe40005744270 */
[----:B------:R-:W-:Y:S02]  /*3700*/  FMNMX.FTZ R8, R63, R8, !PT ;  /* 0x000000083f087209 */ /* 0x000fe40007810000 */
[----:B------:R-:W-:Y:S02]  /*3710*/  ISETP.LT.OR P2, PT, R67, 0x22, P2 ;  /* 0x000000224300780c */ /* 0x000fe40001741670 */
[----:B------:R-:W-:Y:S02]  /*3720*/  FMNMX.FTZ R77, R61, R8, !PT ;  /* 0x000000083d4d7209 */ /* 0x000fe40007810000 */
[----:B------:R-:W-:Y:S02]  /*3730*/  FSEL R15, R15, -INF , !P2 ;  /* 0xff8000000f0f7808 */ /* 0x000fe40005000000 */
[----:B------:R-:W-:-:S02]  /*3740*/  LOP3.LUT P2, RZ, R19, 0x100000, RZ, 0xc0, !PT ;  /* 0x0010000013ff7812 */ /* 0x000fc4000784c0ff */
[----:B------:R-:W-:Y:S02]  /*3750*/  FMNMX.FTZ R77, R60, R77, !PT ;  /* 0x0000004d3c4d7209 */ /* 0x000fe40007810000 */
        /* <DEDUP_REMOVED lines=19> */
[----:B------:R-:W-:Y:S02]  /*3890*/  LOP3.LUT P2, RZ, R19, 0x20000, RZ, 0xc0, !PT ;  /* 0x0002000013ff7812 */ /* 0x000fe4000784c0ff */
[----:B------:R-:W-:Y:S02]  /*38a0*/  FMNMX.FTZ R8, R33, R8, !PT ;  /* 0x0000000821087209 */ /* 0x000fe40007810000 */
        /* <DEDUP_REMOVED lines=12> */
[----:B------:R-:W-:Y:S01]  /*3970*/  ISETP.GT.AND P2, PT, R70, 0x39, !P6 ;  /* 0x000000394600780c */ /* 0x000fe20007744270 */
[----:B------:R-:W1:Y:S01]  /*3980*/  SHFL.BFLY PT, R77, R10, 0x2, 0x1f ;  /* 0x0c401f000a4d7f89 */ /* 0x000e6200000e0000 */
[----:B------:R-:W-:-:S02]  /*3990*/  LOP3.LUT P6, RZ, R19, 0x10, RZ, 0xc0, !PT ;  /* 0x0000001013ff7812 */ /* 0x000fc400078cc0ff */
[----:B------:R-:W-:Y:S02]  /*39a0*/  ISETP.LT.OR P2, PT, R67, 0x3a, P2 ;  /* 0x0000003a4300780c */ /* 0x000fe40001741670 */
[----:B------:R-:W-:Y:S02]  /*39b0*/  R2UR UR10, R6 ;  /* 0x00000000060a72ca */ /* 0x000fe400000e0000 */
[----:B------:R-:W-:Y:S02]  /*39c0*/  FSEL R32, R32, -INF , !P2 ;  /* 0xff80000020207808 */ /* 0x000fe40005000000 */
[----:B------:R-:W-:-:S04]  /*39d0*/  LOP3.LUT P2, RZ, R19, 0x4000, RZ, 0xc0, !PT ;  /* 0x0000400013ff7812 */ /* 0x000fc8000784c0ff */
[----:B------:R-:W-:-:S04]  /*39e0*/  ISETP.GT.AND P2, PT, R70, 0x40, !P2 ;  /* 0x000000404600780c */ /* 0x000fc80005744270 */
[----:B------:R-:W-:Y:S01]  /*39f0*/  ISETP.LT.OR P2, PT, R67, 0x41, P2 ;  /* 0x000000414300780c */ /* 0x000fe20001741670 */
[----:B------:R-:W-:-:S03]  /*3a00*/  UIADD3 UR10, UR42, UR10, URZ ;  /* 0x0000000a2a0a7290 */ /* 0x000fc6000fffe03f */
[----:B------:R-:W-:Y:S01]  /*3a10*/  FSEL R34, R34, -INF , !P2 ;  /* 0xff80000022227808 */ /* 0x000fe20005000000 */
[----:B------:R-:W-:Y:S01]  /*3a20*/  UIADD3 UR6, UR10, UR6, URZ ;  /* 0x000000060a067290 */ /* 0x000fe2000fffe03f */
[----:B------:R-:W-:Y:S02]  /*3a30*/  LOP3.LUT P2, RZ, R19, 0x2000, RZ, 0xc0, !PT ;  /* 0x0000200013ff7812 */ /* 0x000fe4000784c0ff */
[----:B-1----:R-:W-:Y:S02]  /*3a40*/  FMNMX.FTZ R77, R10, R77, !PT ;  /* 0x0000004d0a4d7209 */ /* 0x002fe40007810000 */
[----:B------:R-:W-:-:S03]  /*3a50*/  ISETP.GT.AND P2, PT, R70, 0x41, !P2 ;  /* 0x000000414600780c */ /* 0x000fc60005744270 */
[----:B------:R-:W1:Y:S01]  /*3a60*/  SHFL.BFLY PT, R8, R77, 0x1, 0x1f ;  /* 0x0c201f004d087f89 */ /* 0x000e6200000e0000 */
[----:B------:R-:W-:-:S04]  /*3a70*/  ISETP.LT.OR P2, PT, R67, 0x42, P2 ;  /* 0x000000424300780c */ /* 0x000fc80001741670 */
[----:B------:R-:W-:Y:S02]  /*3a80*/  FSEL R36, R36, -INF , !P2 ;  /* 0xff80000024247808 */ /* 0x000fe40005000000 */
[----:B------:R-:W-:-:S04]  /*3a90*/  LOP3.LUT P2, RZ, R19, 0x1000, RZ, 0xc0, !PT ;  /* 0x0000100013ff7812 */ /* 0x000fc8000784c0ff */
[----:B------:R-:W-:-:S04]  /*3aa0*/  ISETP.GT.AND P2, PT, R70, 0x48, !P2 ;  /* 0x000000484600780c */ /* 0x000fc80005744270 */
[----:B------:R-:W-:-:S04]  /*3ab0*/  ISETP.LT.OR P2, PT, R67, 0x49, P2 ;  /* 0x000000494300780c */ /* 0x000fc80001741670 */
[----:B------:R-:W-:Y:S02]  /*3ac0*/  FSEL R38, R38, -INF , !P2 ;  /* 0xff80000026267808 */ /* 0x000fe40005000000 */
[----:B------:R-:W-:Y:S02]  /*3ad0*/  LOP3.LUT P2, RZ, R19, 0x800, RZ, 0xc0, !PT ;  /* 0x0000080013ff7812 */ /* 0x000fe4000784c0ff */
[----:B-1----:R-:W-:Y:S02]  /*3ae0*/  FMNMX.FTZ R8, R77, R8, !PT ;  /* 0x000000084d087209 */ /* 0x002fe40007810000 */
[----:B------:R-:W-:-:S03]  /*3af0*/  ISETP.GT.AND P2, PT, R70, 0x49, !P2 ;  /* 0x000000494600780c */ /* 0x000fc60005744270 */
[----:B------:R-:W-:Y:S01]  /*3b00*/  FMUL.FTZ R78, R8, UR22 ;  /* 0x00000016084e7c20 */ /* 0x000fe20008410000 */
[----:B------:R-:W-:-:S04]  /*3b10*/  ISETP.LT.OR P2, PT, R67, 0x4a, P2 ;  /* 0x0000004a4300780c */ /* 0x000fc80001741670 */
[----:B------:R-:W-:Y:S02]  /*3b20*/  FSEL R40, R40, -INF , !P2 ;  /* 0xff80000028287808 */ /* 0x000fe40005000000 */
[----:B------:R-:W-:-:S04]  /*3b30*/  LOP3.LUT P2, RZ, R19, 0x400, RZ, 0xc0, !PT ;  /* 0x0000040013ff7812 */ /* 0x000fc8000784c0ff */
[----:B------:R-:W-:-:S04]  /*3b40*/  ISETP.GT.AND P2, PT, R70, 0x50, !P2 ;  /* 0x000000504600780c */ /* 0x000fc80005744270 */
        /* <DEDUP_REMOVED lines=22> */
[----:B------:R-:W-:Y:S02]  /*3cb0*/  ISETP.GT.AND P2, PT, R70, 0x68, !P6 ;  /* 0x000000684600780c */ /* 0x000fe40007744270 */
[----:B------:R-:W-:Y:S02]  /*3cc0*/  LOP3.LUT P6, RZ, R19, 0x1, RZ, 0xc0, !PT ;  /* 0x0000000113ff7812 */ /* 0x000fe400078cc0ff */
[----:B------:R-:W-:-:S04]  /*3cd0*/  ISETP.LT.OR P2, PT, R67, 0x69, P2 ;  /* 0x000000694300780c */ /* 0x000fc80001741670 */
[----:B------:R-:W-:Y:S02]  /*3ce0*/  FSEL R56, R56, -INF , !P2 ;  /* 0xff80000038387808 */ /* 0x000fe40005000000 */
[----:B------:R-:W-:-:S04]  /*3cf0*/  FSETP.NEU.FTZ.AND P2, PT, R8, -INF , PT ;  /* 0xff8000000800780b */ /* 0x000fc80003f5d000 */
[----:B------:R-:W-:Y:S02]  /*3d00*/  FSEL R78, R78, RZ, P2 ;  /* 0x000000ff4e4e7208 */ /* 0x000fe40001000000 */
[C---:B------:R-:W-:Y:S02]  /*3d10*/  ISETP.GT.AND P2, PT, R70.reuse, RZ, !P6 ;  /* 0x000000ff4600720c */ /* 0x040fe40007744270 */
[----:B------:R-:W-:Y:S01]  /*3d20*/  LOP3.LUT P6, RZ, R19, 0x8000000, RZ, 0xc0, !PT ;  /* 0x0800000013ff7812 */ /* 0x000fe200078cc0ff */
[--C-:B------:R-:W-:Y:S01]  /*3d30*/  FFMA.FTZ R148, R81, UR22, -R78.reuse ;  /* 0x0000001651947c23 */ /* 0x100fe2000801084e */
[----:B------:R-:W-:Y:S01]  /*3d40*/  ISETP.LT.OR P2, PT, R67, 0x1, P2 ;  /* 0x000000014300780c */ /* 0x000fe20001741670 */
[--C-:B------:R-:W-:Y:S01]  /*3d50*/  FFMA.FTZ R132, R61, UR22, -R78.reuse ;  /* 0x000000163d847c23 */ /* 0x100fe2000801084e */
[----:B------:R-:W-:Y:S01]  /*3d60*/  ISETP.GT.AND P6, PT, R70, 0x79, !P6 ;  /* 0x000000794600780c */ /* 0x000fe200077c4270 */
[--C-:B------:R-:W-:Y:S01]  /*3d70*/  FFMA.FTZ R71, R71, UR22, -R78.reuse ;  /* 0x0000001647477c23 */ /* 0x100fe2000801084e */
[----:B------:R-:W-:Y:S01]  /*3d80*/  FSEL R4, R4, -INF , !P2 ;  /* 0xff80000004047808 */ /* 0x000fe20005000000 */
[--C-:B------:R-:W-:Y:S01]  /*3d90*/  FFMA.FTZ R150, R73, UR22, -R78.reuse ;  /* 0x0000001649967c23 */ /* 0x100fe2000801084e */
[----:B------:R-:W-:Y:S01]  /*3da0*/  LOP3.LUT P2, RZ, R19, 0x4000000, RZ, 0xc0, !PT ;  /* 0x0400000013ff7812 */ /* 0x000fe2000784c0ff */
[----:B------:R-:W-:Y:S01]  /*3db0*/  MUFU.EX2 R148, R148 ;  /* 0x0000009400947308 */ /* 0x000fe20000000800 */
[----:B------:R-:W-:Y:S01]  /*3dc0*/  FMNMX.FTZ R10, R4, R37, !PT ;  /* 0x00000025040a7209 */ /* 0x000fe20007810000 */
[--C-:B------:R-:W-:Y:S01]  /*3dd0*/  FFMA.FTZ R73, R76, UR22, -R78.reuse ;  /* 0x000000164c497c23 */ /* 0x100fe2000801084e */
[----:B------:R-:W-:Y:S01]  /*3de0*/  ISETP.GT.AND P2, PT, R70, 0x69, !P2 ;  /* 0x000000694600780c */ /* 0x000fe20005744270 */
[--C-:B------:R-:W-:Y:S01]  /*3df0*/  FFMA.FTZ R120, R29, UR22, -R78.reuse ;  /* 0x000000161d787c23 */ /* 0x100fe2000801084e */
[----:B------:R-:W-:Y:S01]  /*3e00*/  FMNMX.FTZ R10, R9, R10, !PT ;  /* 0x0000000a090a7209 */ /* 0x000fe20007810000 */
[--C-:B------:R-:W-:Y:S01]  /*3e10*/  FFMA.FTZ R144, R75, UR22, -R78.reuse ;  /* 0x000000164b907c23 */ /* 0x100fe2000801084e */
[----:B------:R-:W-:Y:S01]  /*3e20*/  ISETP.LT.OR P2, PT, R67, 0x6a, P2 ;  /* 0x0000006a4300780c */ /* 0x000fe20001741670 */
[----:B------:R-:W1:Y:S01]  /*3e30*/  MUFU.EX2 R71, R71 ;  /* 0x0000004700477308 */ /* 0x000e620000000800 */
[----:B------:R-:W-:Y:S01]  /*3e40*/  FMNMX.FTZ R10, R35, R10, !PT ;  /* 0x0000000a230a7209 */ /* 0x000fe20007810000 */
[--C-:B------:R-:W-:Y:S01]  /*3e50*/  FFMA.FTZ R122, R21, UR22, -R78.reuse ;  /* 0x00000016157a7c23 */ /* 0x100fe2000801084e */
[----:B------:R-:W-:Y:S01]  /*3e60*/  FSEL R43, R43, -INF , !P2 ;  /* 0xff8000002b2b7808 */ /* 0x000fe20005000000 */
[--C-:B------:R-:W-:Y:S01]  /*3e70*/  FFMA.FTZ R75, R74, UR22, -R78.reuse ;  /* 0x000000164a4b7c23 */ /* 0x100fe2000801084e */
[----:B------:R-:W-:Y:S01]  /*3e80*/  FMNMX.FTZ R10, R7, R10, !PT ;  /* 0x0000000a070a7209 */ /* 0x000fe20007810000 */
[--C-:B------:R-:W-:Y:S01]  /*3e90*/  FFMA.FTZ R21, R25, UR22, -R78.reuse ;  /* 0x0000001619157c23 */ /* 0x100fe2000801084e */
[----:B------:R-:W-:Y:S01]  /*3ea0*/  FSEL R61, R47, -INF , !P4 ;  /* 0xff8000002f3d7808 */ /* 0x000fe20006000000 */
[--C-:B------:R-:W-:Y:S01]  /*3eb0*/  FFMA.FTZ R47, R60, UR22, -R78.reuse ;  /* 0x000000163c2f7c23 */ /* 0x100fe2000801084e */
[----:B------:R-:W-:Y:S01]  /*3ec0*/  FMNMX.FTZ R77, R11, R10, !PT ;  /* 0x0000000a0b4d7209 */ /* 0x000fe20007810000 */
[----:B------:R-:W2:Y:S01]  /*3ed0*/  MUFU.EX2 R150, R150 ;  /* 0x0000009600967308 */ /* 0x000ea20000000800 */
[----:B------:R-:W-:Y:S01]  /*3ee0*/  FSEL R60, R51, -INF , !P5 ;  /* 0xff800000333c7808 */ /* 0x000fe20006800000 */
[--C-:B------:R-:W-:Y:S01]  /*3ef0*/  FFMA.FTZ R146, R72, UR22, -R78.reuse ;  /* 0x0000001648927c23 */ /* 0x100fe2000801084e */
[----:B------:R-:W-:Y:S01]  /*3f00*/  FMNMX.FTZ R10, R12, R77, !PT ;  /* 0x0000004d0c0a7209 */ /* 0x000fe20007810000 */
[--C-:B------:R-:W-:Y:S01]  /*3f10*/  FFMA.FTZ R69, R69, UR22, -R78.reuse ;  /* 0x0000001645457c23 */ /* 0x100fe2000801084e */
[----:B------:R-:W-:Y:S01]  /*3f20*/  ISETP.LT.OR P6, PT, R67, 0x7a, P6 ;  /* 0x0000007a4300780c */ /* 0x000fe200037c1670 */
[--C-:B------:R-:W-:Y:S01]  /*3f30*/  FFMA.FTZ R140, R68, UR22, -R78.reuse ;  /* 0x00000016448c7c23 */ /* 0x100fe2000801084e */
[----:B------:R-:W-:Y:S01]  /*3f40*/  FMNMX.FTZ R77, R13, R10, !PT ;  /* 0x0000000a0d4d7209 */ /* 0x000fe20007810000 */
[----:B------:R-:W3:Y:S01]  /*3f50*/  MUFU.EX2 R73, R73 ;  /* 0x0000004900497308 */ /* 0x000ee20000000800 */
[----:B------:R-:W-:Y:S01]  /*3f60*/  FSEL R55, R55, -INF , !P6 ;  /* 0xff80000037377808 */ /* 0x000fe20007000000 */
[--C-:B------:R-:W-:Y:S01]  /*3f70*/  FFMA.FTZ R64, R64, UR22, -R78.reuse ;  /* 0x0000001640407c23 */ /* 0x100fe2000801084e */
[----:B------:R-:W-:Y:S01]  /*3f80*/  FMNMX.FTZ R10, R14, R77, !PT ;  /* 0x0000004d0e0a7209 */ /* 0x000fe20007810000 */
[--C-:B------:R-:W-:Y:S01]  /*3f90*/  FFMA.FTZ R128, R57, UR22, -R78.reuse ;  /* 0x0000001639807c23 */ /* 0x100fe2000801084e */
[--C-:B------:R-:W-:Y:S01]  /*3fa0*/  FFMA.FTZ R142, R66, UR22, -R78.reuse ;  /* 0x00000016428e7c23 */ /* 0x100fe2000801084e */
[--C-:B------:R-:W-:Y:S01]  /*3fb0*/  FFMA.FTZ R57, R44, UR22, -R78.reuse ;  /* 0x000000162c397c23 */ /* 0x100fe2000801084e */
[----:B------:R-:W-:Y:S01]  /*3fc0*/  FMNMX.FTZ R77, R15, R10, !PT ;  /* 0x0000000a0f4d7209 */ /* 0x000fe20007810000 */
[----:B------:R-:W4:Y:S01]  /*3fd0*/  MUFU.EX2 R144, R144 ;  /* 0x0000009000907308 */ /* 0x000f220000000800 */
[--C-:B------:R-:W-:Y:S01]  /*3fe0*/  FFMA.FTZ R62, R62, UR22, -R78.reuse ;  /* 0x000000163e3e7c23 */ /* 0x100fe2000801084e */
[--C-:B------:R-:W-:Y:S01]  /*3ff0*/  FFMA.FTZ R136, R65, UR22, -R78.reuse ;  /* 0x0000001641887c23 */ /* 0x100fe2000801084e */
[----:B------:R-:W-:Y:S01]  /*4000*/  FMNMX.FTZ R77, R20, R77, !PT ;  /* 0x0000004d144d7209 */ /* 0x000fe20007810000 */
[--C-:B------:R-:W-:Y:S01]  /*4010*/  FFMA.FTZ R130, R48, UR22, -R78.reuse ;  /* 0x0000001630827c23 */ /* 0x100fe2000801084e */
[--C-:B------:R-:W-:Y:S01]  /*4020*/  FFMA.FTZ R65, R89, UR22, -R78.reuse ;  /* 0x0000001659417c23 */ /* 0x100fe2000801084e */
[--C-:B------:R-:W-:Y:S01]  /*4030*/  FFMA.FTZ R138, R90, UR22, -R78.reuse ;  /* 0x000000165a8a7c23 */ /* 0x100fe2000801084e */
[----:B------:R-:W-:Y:S01]  /*4040*/  FMNMX.FTZ R77, R24, R77, !PT ;  /* 0x0000004d184d7209 */ /* 0x000fe20007810000 */
[----:B------:R-:W5:Y:S01]  /*4050*/  MUFU.EX2 R75, R75 ;  /* 0x0000004b004b7308 */ /* 0x000f620000000800 */
        /* <DEDUP_REMOVED lines=9> */
[----:B------:R-:W-:Y:S01]  /*40f0*/  FFMA.FTZ R27, R27, UR22, -R78 ;  /* 0x000000161b1b7c23 */ /* 0x000fe2000801084e */
[----:B------:R-:W-:-:S04]  /*4100*/  FMNMX.FTZ R79, R30, R79, !PT ;  /* 0x0000004f1e4f7209 */ /* 0x000fc80007810000 */
[----:B------:R-:W-:Y:S01]  /*4110*/  FMNMX.FTZ R79, R32, R79, !PT ;  /* 0x0000004f204f7209 */ /* 0x000fe20007810000 */
[----:B------:R-:W5:Y:S03]  /*4120*/  MUFU.EX2 R69, R69 ;  /* 0x0000004500457308 */ /* 0x000f660000000800 */
        /* <DEDUP_REMOVED lines=21> */
[----:B------:R-:W-:Y:S01]  /*4280*/  FMNMX.FTZ R10, R60, R51, !PT ;  /* 0x000000333c0a7209 */ /* 0x000fe20007810000 */
[--C-:B------:R-:W-:Y:S01]  /*4290*/  FFMA.FTZ R51, R53, UR22, -R78.reuse ;  /* 0x0000001635337c23 */ /* 0x100fe2000801084e */
[----:B------:R-:W-:Y:S02]  /*42a0*/  FFMA.FTZ R53, R59, UR22, -R78 ;  /* 0x000000163b357c23 */ /* 0x000fe4000801084e */
[----:B------:R-:W-:Y:S01]  /*42b0*/  FMNMX.FTZ R10, R55, R10, !PT ;  /* 0x0000000a370a7209 */ /* 0x000fe20007810000 */
[----:B------:R-:W-:Y:S04]  /*42c0*/  MUFU.EX2 R63, R63 ;  /* 0x0000003f003f7308 */ /* 0x000fe80000000800 */
[----:B------:R-:W1:Y:S04]  /*42d0*/  SHFL.BFLY PT, R67, R10, 0x2, 0x1f ;  /* 0x0c401f000a437f89 */ /* 0x000e6800000e0000 */
[----:B------:R-:W-:Y:S08]  /*42e0*/  MUFU.EX2 R132, R132 ;  /* 0x0000008400847308 */ /* 0x000ff00000000800 */
[----:B------:R-:W-:Y:S08]  /*42f0*/  MUFU.EX2 R47, R47 ;  /* 0x0000002f002f7308 */ /* 0x000ff00000000800 */
[----:B------:R-:W-:Y:S01]  /*4300*/  MUFU.EX2 R134, R134 ;  /* 0x0000008600867308 */ /* 0x000fe20000000800 */
[----:B-1----:R-:W-:-:S07]  /*4310*/  FMNMX.FTZ R67, R10, R67, !PT ;  /* 0x000000430a437209 */ /* 0x002fce0007810000 */
[----:B------:R-:W-:Y:S01]  /*4320*/  MUFU.EX2 R51, R51 ;  /* 0x0000003300337308 */ /* 0x000fe20000000800 */
[----:B------:R-:W1:Y:S07]  /*4330*/  SHFL.BFLY PT, R10, R67, 0x1, 0x1f ;  /* 0x0c201f00430a7f89 */ /* 0x000e6e00000e0000 */
[----:B------:R-:W-:Y:S08]  /*4340*/  MUFU.EX2 R128, R128 ;  /* 0x0000008000807308 */ /* 0x000ff00000000800 */
[----:B------:R-:W-:Y:S08]  /*4350*/  MUFU.EX2 R53, R53 ;  /* 0x0000003500357308 */ /* 0x000ff00000000800 */
[----:B------:R-:W-:Y:S01]  /*4360*/  MUFU.EX2 R130, R130 ;  /* 0x0000008200827308 */ /* 0x000fe20000000800 */
[----:B-1----:R-:W-:-:S04]  /*4370*/  FMNMX.FTZ R10, R67, R10, !PT ;  /* 0x0000000a430a7209 */ /* 0x002fc80007810000 */
[C---:B------:R-:W-:Y:S01]  /*4380*/  FSETP.NEU.FTZ.AND P2, PT, R10.reuse, -INF , PT ;  /* 0xff8000000a00780b */ /* 0x040fe20003f5d000 */
[----:B------:R-:W-:Y:S02]  /*4390*/  FMUL.FTZ R29, R10, UR22 ;  /* 0x000000160a1d7c20 */ /* 0x000fe40008410000 */
[----:B------:R-:W-:Y:S03]  /*43a0*/  MUFU.EX2 R57, R57 ;  /* 0x0000003900397308 */ /* 0x000fe60000000800 */
[----:B------:R-:W-:Y:S02]  /*43b0*/  FSEL R25, R29, RZ, P2 ;  /* 0x000000ff1d197208 */ /* 0x000fe40001000000 */
[----:B------:R-:W-:-:S03]  /*43c0*/  PLOP3.LUT P2, PT, PT, PT, UP0, 0x40, 0x0 ;  /* 0x000000000000781c */ /* 0x000fc60003f4e808 */
[----:B------:R-:W-:Y:S01]  /*43d0*/  FFMA.FTZ R145, R7, UR22, -R25 ;  /* 0x0000001607917c23 */ /* 0x000fe20008010819 */
[----:B------:R-:W-:Y:S01]  /*43e0*/  FADD.FTZ R7, R148, R71 ;  /* 0x0000004794077221 */ /* 0x000fe20000010000 */
[--C-:B------:R-:W-:Y:S01]  /*43f0*/  FFMA.FTZ R143, R20, UR22, -R25.reuse ;  /* 0x00000016148f7c23 */ /* 0x100fe20008010819 */
[--C-:B------:R-:W-:Y:S01]  /*4400*/  FFMA.FTZ R20, R24, UR22, -R25.reuse ;  /* 0x0000001618147c23 */ /* 0x100fe20008010819 */
[----:B------:R-:W-:Y:S01]  /*4410*/  FFMA.FTZ R24, R28, UR22, -R25 ;  /* 0x000000161c187c23 */ /* 0x000fe20008010819 */
[----:B--2---:R-:W-:Y:S01]  /*4420*/  FADD.FTZ R28, R150, R7 ;  /* 0x00000007961c7221 */ /* 0x004fe20000010000 */
[--C-:B------:R-:W-:Y:S01]  /*4430*/  FFMA.FTZ R149, R4, UR22, -R25.reuse ;  /* 0x0000001604957c23 */ /* 0x100fe20008010819 */
[--C-:B------:R-:W-:Y:S01]  /*4440*/  FFMA.FTZ R4, R37, UR22, -R25.reuse ;  /* 0x0000001625047c23 */ /* 0x100fe20008010819 */
[--C-:B------:R-:W-:Y:S01]  /*4450*/  FFMA.FTZ R151, R9, UR22, -R25.reuse ;  /* 0x0000001609977c23 */ /* 0x100fe20008010819 */
[----:B---3--:R-:W-:Y:S01]  /*4460*/  FADD.FTZ R7, R73, R28 ;  /* 0x0000001c49077221 */ /* 0x008fe20000010000 */
[--C-:B------:R-:W-:Y:S01]  /*4470*/  FFMA.FTZ R44, R35, UR22, -R25.reuse ;  /* 0x00000016232c7c23 */ /* 0x100fe20008010819 */
[----:B------:R-:W-:Y:S01]  /*4480*/  FFMA.FTZ R139, R30, UR22, -R25 ;  /* 0x000000161e8b7c23 */ /* 0x000fe20008010819 */
[----:B------:R-:W-:Y:S01]  /*4490*/  MUFU.EX2 R149, R149 ;  /* 0x0000009500957308 */ /* 0x000fe20000000800 */
[----:B----4-:R-:W-:Y:S01]  /*44a0*/  FADD.FTZ R28, R144, R7 ;  /* 0x00000007901c7221 */ /* 0x010fe20000010000 */
[--C-:B------:R-:W-:Y:S01]  /*44b0*/  FFMA.FTZ R48, R11, UR22, -R25.reuse ;  /* 0x000000160b307c23 */ /* 0x100fe20008010819 */
[--C-:B------:R-:W-:Y:S01]  /*44c0*/  FFMA.FTZ R147, R12, UR22, -R25.reuse ;  /* 0x000000160c937c23 */ /* 0x100fe20008010819 */
[--C-:B------:R-:W-:Y:S01]  /*44d0*/  FFMA.FTZ R137, R26, UR22, -R25.reuse ;  /* 0x000000161a897c23 */ /* 0x100fe20008010819 */
[----:B-----5:R-:W-:Y:S01]  /*44e0*/  FADD.FTZ R7, R75, R28 ;  /* 0x0000001c4b077221 */ /* 0x020fe20000010000 */
[--C-:B------:R-:W-:Y:S01]  /*44f0*/  FFMA.FTZ R26, R32, UR22, -R25.reuse ;  /* 0x00000016201a7c23 */ /* 0x100fe20008010819 */
[----:B------:R-:W-:Y:S01]  /*4500*/  FFMA.FTZ R12, R13, UR22, -R25 ;  /* 0x000000160d0c7c23 */ /* 0x000fe20008010819 */
[----:B------:R-:W1:Y:S01]  /*4510*/  MUFU.EX2 R4, R4 ;  /* 0x0000000400047308 */ /* 0x000e620000000800 */
[----:B------:R-:W-:Y:S01]  /*4520*/  FADD.FTZ R30, R146, R7 ;  /* 0x00000007921e7221 */ /* 0x000fe20000010000 */
[--C-:B------:R-:W-:Y:S01]  /*4530*/  FFMA.FTZ R141, R14, UR22, -R25.reuse ;  /* 0x000000160e8d7c23 */ /* 0x100fe20008010819 */
[--C-:B------:R-:W-:Y:S01]  /*4540*/  FFMA.FTZ R133, R34, UR22, -R25.reuse ;  /* 0x0000001622857c23 */ /* 0x100fe20008010819 */
[--C-:B------:R-:W-:Y:S01]  /*4550*/  FFMA.FTZ R14, R15, UR22, -R25.reuse ;  /* 0x000000160f0e7c23 */ /* 0x100fe20008010819 */
[----:B------:R-:W-:Y:S01]  /*4560*/  FADD.FTZ R7, R69, R30 ;  /* 0x0000001e45077221 */ /* 0x000fe20000010000 */
[--C-:B------:R-:W-:Y:S01]  /*4570*/  FFMA.FTZ R28, R36, UR22, -R25.reuse ;  /* 0x00000016241c7c23 */ /* 0x100fe20008010819 */
[----:B------:R-:W-:Y:S01]  /*4580*/  FFMA.FTZ R135, R38, UR22, -R25 ;  /* 0x0000001626877c23 */ /* 0x000fe20008010819 */
[----:B------:R-:W2:Y:S01]  /*4590*/  MUFU.EX2 R151, R151 ;  /* 0x0000009700977308 */ /* 0x000ea20000000800 */
[----:B------:R-:W-:Y:S01]  /*45a0*/  FADD.FTZ R30, R140, R7 ;  /* 0x000000078c1e7221 */ /* 0x000fe20000010000 */
[--C-:B------:R-:W-:Y:S01]  /*45b0*/  FFMA.FTZ R129, R42, UR22, -R25.reuse ;  /* 0x000000162a817c23 */ /* 0x100fe20008010819 */
[--C-:B------:R-:W-:Y:S01]  /*45c0*/  FFMA.FTZ R131, R49, UR22, -R25.reuse ;  /* 0x0000001631837c23 */ /* 0x100fe20008010819 */
[--C-:B------:R-:W-:Y:S01]  /*45d0*/  FFMA.FTZ R50, R50, UR22, -R25.reuse ;  /* 0x0000001632327c23 */ /* 0x100fe20008010819 */
[----:B------:R-:W-:Y:S01]  /*45e0*/  FADD.FTZ R9, R77, R30 ;  /* 0x0000001e4d097221 */ /* 0x000fe20000010000 */
[--C-:B------:R-:W-:Y:S01]  /*45f0*/  FFMA.FTZ R30, R40, UR22, -R25.reuse ;  /* 0x00000016281e7c23 */ /* 0x100fe20008010819 */
[----:B------:R-:W-:Y:S01]  /*4600*/  FFMA.FTZ R52, R52, UR22, -R25 ;  /* 0x0000001634347c23 */ /* 0x000fe20008010819 */
[----:B------:R-:W3:Y:S01]  /*4610*/  MUFU.EX2 R44, R44 ;  /* 0x0000002c002c7308 */ /* 0x000ee20000000800 */
[----:B-1----:R-:W-:Y:S01]  /*4620*/  FADD.FTZ R32, R149, R4 ;  /* 0x0000000495207221 */ /* 0x002fe20000010000 */
[----:B------:R-:W-:Y:S01]  /*4630*/  FADD.FTZ R34, R142, R9 ;  /* 0x000000098e227221 */ /* 0x000fe20000010000 */
[--C-:B------:R-:W-:Y:S01]  /*4640*/  FFMA.FTZ R54, R54, UR22, -R25.reuse ;  /* 0x0000001636367c23 */ /* 0x100fe20008010819 */
[--C-:B------:R-:W-:Y:S01]  /*4650*/  FFMA.FTZ R56, R56, UR22, -R25.reuse ;  /* 0x0000001638387c23 */ /* 0x100fe20008010819 */
[--C-:B------:R-:W-:Y:S01]  /*4660*/  FFMA.FTZ R43, R43, UR22, -R25.reuse ;  /* 0x000000162b2b7c23 */ /* 0x100fe20008010819 */
[----:B------:R-:W-:Y:S01]  /*4670*/  FADD.FTZ R9, R79, R34 ;  /* 0x000000224f097221 */ /* 0x000fe20000010000 */
[--C-:B------:R-:W-:Y:S01]  /*4680*/  FFMA.FTZ R46, R46, UR22, -R25.reuse ;  /* 0x000000162e2e7c23 */ /* 0x100fe20008010819 */
[----:B------:R-:W1:Y:S01]  /*4690*/  MUFU.EX2 R145, R145 ;  /* 0x0000009100917308 */ /* 0x000e620000000800 */
[----:B--2---:R-:W-:Y:S01]  /*46a0*/  FADD.FTZ R7, R151, R32 ;  /* 0x0000002097077221 */ /* 0x004fe20000010000 */
[--C-:B------:R-:W-:Y:S01]  /*46b0*/  FFMA.FTZ R61, R61, UR22, -R25.reuse ;  /* 0x000000163d3d7c23 */ /* 0x100fe20008010819 */
[----:B------:R-:W-:Y:S01]  /*46c0*/  FFMA.FTZ R60, R60, UR22, -R25 ;  /* 0x000000163c3c7c23 */ /* 0x000fe20008010819 */
[----:B------:R-:W-:-:S02]  /*46d0*/  F2FP.BF16.F32.PACK_AB R149, R4, R149 ;  /* 0x000000950495723e */ /* 0x000fc400000010ff */
[----:B------:R-:W-:Y:S02]  /*46e0*/  F2FP.BF16.F32.PACK_AB R148, R71, R148 ;  /* 0x000000944794723e */ /* 0x000fe400000010ff */
[----:B------:R-:W2:Y:S01]  /*46f0*/  MUFU.EX2 R48, R48 ;  /* 0x0000003000307308 */ /* 0x000ea20000000800 */
[----:B---3--:R-:W-:Y:S01]  /*4700*/  FADD.FTZ R32, R44, R7 ;  /* 0x000000072c207221 */ /* 0x008fe20000010000 */
[----:B------:R-:W-:Y:S02]  /*4710*/  F2FP.BF16.F32.PACK_AB R150, R73, R150 ;  /* 0x000000964996723e */ /* 0x000fe400000010ff */
[----:B------:R-:W-:Y:S02]  /*4720*/  F2FP.BF16.F32.PACK_AB R144, R75, R144 ;  /* 0x000000904b90723e */ /* 0x000fe400000010ff */
[----:B------:R-:W-:Y:S02]  /*4730*/  F2FP.BF16.F32.PACK_AB R146, R69, R146 ;  /* 0x000000924592723e */ /* 0x000fe400000010ff */
[----:B------:R-:W3:Y:S01]  /*4740*/  MUFU.EX2 R147, R147 ;  /* 0x0000009300937308 */ /* 0x000ee20000000800 */
[----:B-1----:R-:W-:Y:S01]  /*4750*/  FADD.FTZ R7, R145, R32 ;  /* 0x0000002091077221 */ /* 0x002fe20000010000 */
[----:B------:R-:W-:Y:S01]  /*4760*/  FADD.FTZ R32, R136, R9 ;  /* 0x0000000988207221 */ /* 0x000fe20000010000 */
[----:B------:R-:W-:-:S02]  /*4770*/  F2FP.BF16.F32.PACK_AB R140, R77, R140 ;  /* 0x0000008c4d8c723e */ /* 0x000fc400000010ff */
[----:B------:R-:W-:Y:S01]  /*4780*/  F2FP.BF16.F32.PACK_AB R142, R79, R142 ;  /* 0x0000008e4f8e723e */ /* 0x000fe200000010ff */
[----:B------:R-:W-:Y:S01]  /*4790*/  FADD.FTZ R9, R65, R32 ;  /* 0x0000002041097221 */ /* 0x000fe20000010000 */
[----:B------:R-:W-:Y:S01]  /*47a0*/  FFMA.FTZ R32, R45, UR22, -R25 ;  /* 0x000000162d207c23 */ /* 0x000fe20008010819 */
[----:B------:R-:W1:Y:S01]  /*47b0*/  MUFU.EX2 R12, R12 ;  /* 0x0000000c000c7308 */ /* 0x000e620000000800 */
[----:B--2---:R-:W-:Y:S01]  /*47c0*/  FADD.FTZ R34, R48, R7 ;  /* 0x0000000730227221 */ /* 0x004fe20000010000 */
[----:B------:R-:W-:Y:S01]  /*47d0*/  FADD.FTZ R36, R138, R9 ;  /* 0x000000098a247221 */ /* 0x000fe20000010000 */
[----:B------:R-:W-:Y:S01]  /*47e0*/  FFMA.FTZ R25, R55, UR22, -R25 ;  /* 0x0000001637197c23 */ /* 0x000fe20008010819 */
[----:B------:R-:W-:Y:S02]  /*47f0*/  F2FP.BF16.F32.PACK_AB R136, R65, R136 ;  /* 0x000000884188723e */ /* 0x000fe400000010ff */
[----:B------:R-:W-:Y:S02]  /*4800*/  F2FP.BF16.F32.PACK_AB R138, R63, R138 ;  /* 0x0000008a3f8a723e */ /* 0x000fe400000010ff */
[----:B------:R-:W2:Y:S01]  /*4810*/  MUFU.EX2 R141, R141 ;  /* 0x0000008d008d7308 */ /* 0x000ea20000000800 */
[----:B---3--:R-:W-:Y:S01]  /*4820*/  FADD.FTZ R7, R147, R34 ;  /* 0x0000002293077221 */ /* 0x008fe20000010000 */
[----:B------:R-:W-:-:S02]  /*4830*/  F2FP.BF16.F32.PACK_AB R151, R44, R151 ;  /* 0x000000972c97723e */ /* 0x000fc400000010ff */
[----:B------:R-:W-:-:S04]  /*4840*/  F2FP.BF16.F32.PACK_AB R145, R48, R145 ;  /* 0x000000913091723e */ /* 0x000fc800000010ff */
[----:B------:R-:W3:Y:S01]  /*4850*/  MUFU.EX2 R14, R14 ;  /* 0x0000000e000e7308 */ /* 0x000ee20000000800 */
[C---:B-1----:R-:W-:Y:S01]  /*4860*/  FADD.FTZ R34, R12.reuse, R7 ;  /* 0x000000070c227221 */ /* 0x042fe20000010000 */
[----:B------:R-:W-:Y:S01]  /*4870*/  FADD.FTZ R7, R63, R36 ;  /* 0x000000243f077221 */ /* 0x000fe20000010000 */
[----:B------:R-:W-:-:S03]  /*4880*/  F2FP.BF16.F32.PACK_AB R147, R12, R147 ;  /* 0x000000930c93723e */ /* 0x000fc600000010ff */
[----:B------:R-:W-:Y:S01]  /*4890*/  FADD.FTZ R36, R132, R7 ;  /* 0x0000000784247221 */ /* 0x000fe20000010000 */
[----:B------:R-:W-:Y:S01]  /*48a0*/  F2FP.BF16.F32.PACK_AB R132, R47, R132 ;  /* 0x000000842f84723e */ /* 0x000fe200000010ff */
[----:B------:R-:W1:Y:S01]  /*48b0*/  MUFU.EX2 R143, R143 ;  /* 0x0000008f008f7308 */ /* 0x000e620000000800 */
[----:B--2---:R-:W-:Y:S01]  /*48c0*/  FADD.FTZ R5, R141, R34 ;  /* 0x000000228d057221 */ /* 0x004fe20000010000 */
[----:B------:R-:W-:-:S04]  /*48d0*/  FADD.FTZ R7, R47, R36 ;  /* 0x000000242f077221 */ /* 0x000fc80000010000 */
[----:B------:R-:W-:Y:S01]  /*48e0*/  FADD.FTZ R36, R134, R7 ;  /* 0x0000000786247221 */ /* 0x000fe20000010000 */
[C---:B------:R-:W-:Y:S01]  /*48f0*/  F2FP.BF16.F32.PACK_AB R134, R51.reuse, R134 ;  /* 0x000000863386723e */ /* 0x040fe200000010ff */
[----:B------:R-:W2:Y:S01]  /*4900*/  MUFU.EX2 R20, R20 ;  /* 0x0000001400147308 */ /* 0x000ea20000000800 */
[C---:B---3--:R-:W-:Y:S01]  /*4910*/  FADD.FTZ R34, R14.reuse, R5 ;  /* 0x000000050e227221 */ /* 0x048fe20000010000 */
[----:B------:R-:W-:Y:S01]  /*4920*/  FADD.FTZ R7, R51, R36 ;  /* 0x0000002433077221 */ /* 0x000fe20000010000 */
[----:B------:R-:W-:-:S03]  /*4930*/  F2FP.BF16.F32.PACK_AB R141, R14, R141 ;  /* 0x0000008d0e8d723e */ /* 0x000fc600000010ff */
[----:B------:R-:W-:Y:S01]  /*4940*/  FADD.FTZ R36, R128, R7 ;  /* 0x0000000780247221 */ /* 0x000fe20000010000 */
[----:B------:R-:W-:Y:S01]  /*4950*/  F2FP.BF16.F32.PACK_AB R128, R53, R128 ;  /* 0x000000803580723e */ /* 0x000fe200000010ff */
[----:B------:R-:W3:Y:S01]  /*4960*/  MUFU.EX2 R137, R137 ;  /* 0x0000008900897308 */ /* 0x000ee20000000800 */
[----:B-1----:R-:W-:Y:S01]  /*4970*/  FADD.FTZ R5, R143, R34 ;  /* 0x000000228f057221 */ /* 0x002fe20000010000 */
[----:B------:R-:W-:-:S04]  /*4980*/  FADD.FTZ R7, R53, R36 ;  /* 0x0000002435077221 */ /* 0x000fc80000010000 */
[----:B------:R-:W-:Y:S01]  /*4990*/  FADD.FTZ R36, R130, R7 ;  /* 0x0000000782247221 */ /* 0x000fe20000010000 */
[C---:B------:R-:W-:Y:S01]  /*49a0*/  F2FP.BF16.F32.PACK_AB R130, R57.reuse, R130 ;  /* 0x000000823982723e */ /* 0x040fe200000010ff */
[----:B------:R-:W1:Y:S01]  /*49b0*/  MUFU.EX2 R24, R24 ;  /* 0x0000001800187308 */ /* 0x000e620000000800 */
[C---:B--2---:R-:W-:Y:S01]  /*49c0*/  FADD.FTZ R34, R20.reuse, R5 ;  /* 0x0000000514227221 */ /* 0x044fe20000010000 */
[----:B------:R-:W-:Y:S01]  /*49d0*/  FADD.FTZ R7, R57, R36 ;  /* 0x0000002439077221 */ /* 0x000fe20000010000 */
[----:B------:R-:W-:-:S05]  /*49e0*/  F2FP.BF16.F32.PACK_AB R143, R20, R143 ;  /* 0x0000008f148f723e */ /* 0x000fca00000010ff */
[----:B------:R-:W2:Y:S01]  /*49f0*/  MUFU.EX2 R139, R139 ;  /* 0x0000008b008b7308 */ /* 0x000ea20000000800 */
[----:B---3--:R-:W-:-:S07]  /*4a00*/  FADD.FTZ R5, R137, R34 ;  /* 0x0000002289057221 */ /* 0x008fce0000010000 */
[----:B------:R-:W3:Y:S01]  /*4a10*/  MUFU.EX2 R26, R26 ;  /* 0x0000001a001a7308 */ /* 0x000ee20000000800 */
[C---:B-1----:R-:W-:Y:S01]  /*4a20*/  FADD.FTZ R34, R24.reuse, R5 ;  /* 0x0000000518227221 */ /* 0x042fe20000010000 */
[----:B------:R-:W-:-:S06]  /*4a30*/  F2FP.BF16.F32.PACK_AB R137, R24, R137 ;  /* 0x000000891889723e */ /* 0x000fcc00000010ff */
[----:B------:R-:W1:Y:S01]  /*4a40*/  MUFU.EX2 R133, R133 ;  /* 0x0000008500857308 */ /* 0x000e620000000800 */
[----:B--2---:R-:W-:-:S07]  /*4a50*/  FADD.FTZ R5, R139, R34 ;  /* 0x000000228b057221 */ /* 0x004fce0000010000 */
[----:B------:R-:W2:Y:S01]  /*4a60*/  MUFU.EX2 R124, R124 ;  /* 0x0000007c007c7308 */ /* 0x000ea20000000800 */
[C---:B---3--:R-:W-:Y:S01]  /*4a70*/  FADD.FTZ R34, R26.reuse, R5 ;  /* 0x000000051a227221 */ /* 0x048fe20000010000 */
[----:B------:R-:W-:-:S06]  /*4a80*/  F2FP.BF16.F32.PACK_AB R139, R26, R139 ;  /* 0x0000008b1a8b723e */ /* 0x000fcc00000010ff */
[----:B------:R-:W3:Y:S01]  /*4a90*/  MUFU.EX2 R28, R28 ;  /* 0x0000001c001c7308 */ /* 0x000ee20000000800 */
[----:B-1----:R-:W-:-:S07]  /*4aa0*/  FADD.FTZ R5, R133, R34 ;  /* 0x0000002285057221 */ /* 0x002fce0000010000 */
[----:B------:R-:W1:Y:S01]  /*4ab0*/  MUFU.EX2 R39, R39 ;  /* 0x0000002700277308 */ /* 0x000e620000000800 */
[----:B--2---:R-:W-:-:S07]  /*4ac0*/  FADD.FTZ R36, R124, R7 ;  /* 0x000000077c247221 */ /* 0x004fce0000010000 */
[----:B------:R-:W2:Y:S01]  /*4ad0*/  MUFU.EX2 R135, R135 ;  /* 0x0000008700877308 */ /* 0x000ea20000000800 */
[C---:B---3--:R-:W-:Y:S01]  /*4ae0*/  FADD.FTZ R34, R28.reuse, R5 ;  /* 0x000000051c227221 */ /* 0x048fe20000010000 */
[----:B------:R-:W-:-:S06]  /*4af0*/  F2FP.BF16.F32.PACK_AB R133, R28, R133 ;  /* 0x000000851c85723e */ /* 0x000fcc00000010ff */
[----:B------:R-:W3:Y:S01]  /*4b00*/  MUFU.EX2 R126, R126 ;  /* 0x0000007e007e7308 */ /* 0x000ee20000000800 */
[C---:B-1----:R-:W-:Y:S01]  /*4b10*/  FADD.FTZ R7, R39.reuse, R36 ;  /* 0x0000002427077221 */ /* 0x042fe20000010000 */
[----:B------:R-:W-:-:S06]  /*4b20*/  F2FP.BF16.F32.PACK_AB R124, R39, R124 ;  /* 0x0000007c277c723e */ /* 0x000fcc00000010ff */
[----:B------:R-:W1:Y:S01]  /*4b30*/  MUFU.EX2 R30, R30 ;  /* 0x0000001e001e7308 */ /* 0x000e620000000800 */
[----:B--2---:R-:W-:-:S07]  /*4b40*/  FADD.FTZ R5, R135, R34 ;  /* 0x0000002287057221 */ /* 0x004fce0000010000 */
[----:B------:R-:W2:Y:S01]  /*4b50*/  MUFU.EX2 R31, R31 ;  /* 0x0000001f001f7308 */ /* 0x000ea20000000800 */
[----:B---3--:R-:W-:-:S07]  /*4b60*/  FADD.FTZ R36, R126, R7 ;  /* 0x000000077e247221 */ /* 0x008fce0000010000 */
[----:B------:R-:W3:Y:S01]  /*4b70*/  MUFU.EX2 R129, R129 ;  /* 0x0000008100817308 */ /* 0x000ee20000000800 */
[C---:B-1----:R-:W-:Y:S01]  /*4b80*/  FADD.FTZ R34, R30.reuse, R5 ;  /* 0x000000051e227221 */ /* 0x042fe20000010000 */
[----:B------:R-:W-:-:S06]  /*4b90*/  F2FP.BF16.F32.PACK_AB R135, R30, R135 ;  /* 0x000000871e87723e */ /* 0x000fcc00000010ff */
[----:B------:R-:W1:Y:S01]  /*4ba0*/  MUFU.EX2 R120, R120 ;  /* 0x0000007800787308 */ /* 0x000e620000000800 */
[C---:B--2---:R-:W-:Y:S01]  /*4bb0*/  FADD.FTZ R7, R31.reuse, R36 ;  /* 0x000000241f077221 */ /* 0x044fe20000010000 */
[----:B------:R-:W-:-:S06]  /*4bc0*/  F2FP.BF16.F32.PACK_AB R126, R31, R126 ;  /* 0x0000007e1f7e723e */ /* 0x000fcc00000010ff */
[----:B------:R-:W2:Y:S01]  /*4bd0*/  MUFU.EX2 R32, R32 ;  /* 0x0000002000207308 */ /* 0x000ea20000000800 */
[----:B---3--:R-:W-:-:S07]  /*4be0*/  FADD.FTZ R5, R129, R34 ;  /* 0x0000002281057221 */ /* 0x008fce0000010000 */
[----:B------:R-:W3:Y:S01]  /*4bf0*/  MUFU.EX2 R27, R27 ;  /* 0x0000001b001b7308 */ /* 0x000ee20000000800 */
[----:B-1----:R-:W-:-:S07]  /*4c00*/  FADD.FTZ R36, R120, R7 ;  /* 0x0000000778247221 */ /* 0x002fce0000010000 */
[----:B------:R-:W1:Y:S01]  /*4c10*/  MUFU.EX2 R131, R131 ;  /* 0x0000008300837308 */ /* 0x000e620000000800 */
[C---:B--2---:R-:W-:Y:S01]  /*4c20*/  FADD.FTZ R34, R32.reuse, R5 ;  /* 0x0000000520227221 */ /* 0x044fe20000010000 */
[----:B------:R-:W-:-:S06]  /*4c30*/  F2FP.BF16.F32.PACK_AB R129, R32, R129 ;  /* 0x000000812081723e */ /* 0x000fcc00000010ff */
        /* <DEDUP_REMOVED lines=21> */
[C---:B--2---:R-:W-:Y:S01]  /*4d90*/  FADD.FTZ R7, R43.reuse, R4 ;  /* 0x000000042b077221 */ /* 0x044fe20000010000 */
[----:B------:R-:W-:-:S06]  /*4da0*/  F2FP.BF16.F32.PACK_AB R127, R43, R56 ;  /* 0x000000382b7f723e */ /* 0x000fcc00000010ff */
[----:B------:R-:W2:Y:S01]  /*4db0*/  MUFU.EX2 R60, R60 ;  /* 0x0000003c003c7308 */ /* 0x000ea20000000800 */
[----:B---3--:R-:W-:-:S07]  /*4dc0*/  FADD.FTZ R4, R46, R7 ;  /* 0x000000072e047221 */ /* 0x008fce0000010000 */
[----:B------:R-:W3:Y:S01]  /*4dd0*/  MUFU.EX2 R25, R25 ;  /* 0x0000001900197308 */ /* 0x000ee20000000800 */
[C---:B-1----:R-:W-:Y:S01]  /*4de0*/  FADD.FTZ R7, R61.reuse, R4 ;  /* 0x000000043d077221 */ /* 0x042fe20000010000 */
[----:B------:R-:W-:-:S03]  /*4df0*/  F2FP.BF16.F32.PACK_AB R121, R61, R46 ;  /* 0x0000002e3d79723e */ /* 0x000fc600000010ff */
[----:B--2---:R-:W-:Y:S01]  /*4e00*/  FADD.FTZ R4, R60, R7 ;  /* 0x000000073c047221 */ /* 0x004fe20000010000 */
[----:B------:R-:W-:-:S03]  /*4e10*/  VIADD R7, R88, 0xfffffffe ;  /* 0xfffffffe58077836 */ /* 0x000fc60000000000 */
[C---:B---3--:R-:W-:Y:S01]  /*4e20*/  FADD.FTZ R4, R25.reuse, R4 ;  /* 0x0000000419047221 */ /* 0x048fe20000010000 */
[----:B------:R-:W-:Y:S01]  /*4e30*/  F2FP.BF16.F32.PACK_AB R123, R25, R60 ;  /* 0x0000003c197b723e */ /* 0x000fe200000010ff */
[----:B------:R-:W-:Y:S06]  /*4e40*/  @P2 BRA `(.L_x_674) ;  /* 0x0000000000442947 */ /* 0x000fec0003800000 */
        /* <DEDUP_REMOVED lines=10> */
.L_x_675:
[----:B------:R-:W-:-:S11]  /*4ef0*/  UISETP.NE.AND UP1, UPT, UR7, 0x1, UPT ;  /* 0x000000010700788c */ /* 0x000fd6000bf25270 */
[----:B------:R-:W-:Y:S02]  /*4f00*/  @UP1 ULDC.64 UR18, c[0x0][0x9e8] ;  /* 0x00027a0000121ab9 */ /* 0x000fe40000000a00 */
[----:B------:R-:W-:-:S04]  /*4f10*/  UIMAD.WIDE.U32 UR10, UR14, UR18, URZ ;  /* 0x000000120e0a72a5 */ /* 0x000fc8000f8e003f */
[----:B------:R-:W-:-:S12]  /*4f20*/  @UP1 USHF.R.U32.HI UR14, URZ, UR19, UR11 ;  /* 0x000000133f0e1299 */ /* 0x000fd8000801160b */
.L_x_676:
[----:B------:R-:W-:-:S04]  /*4f30*/  UIMAD UR7, UR14, UR7, UR7 ;  /* 0x000000070e0772a4 */ /* 0x000fc8000f8e0207 */
[----:B------:R-:W-:-:S04]  /*4f40*/  UISETP.LT.AND UP1, UPT, UR6, UR7, UPT ;  /* 0x000000070600728c */ /* 0x000fc8000bf21270 */
[----:B------:R-:W-:-:S12]  /*4f50*/  USEL UR6, UR6, UR7, UP1 ;  /* 0x0000000706067287 */ /* 0x000fd80008800000 */
.L_x_674:
[----:B------:R-:W-:Y:S01]  /*4f60*/  USHF.R.S32.HI UR7, URZ, 0x1f, UR6 ;  /* 0x0000001f3f077899 */ /* 0x000fe20008011406 */
[----:B------:R-:W-:Y:S02]  /*4f70*/  CS2R R118, SRZ ;  /* 0x0000000000767805 */ /* 0x000fe4000001ff00 */
[----:B------:R-:W-:Y:S02]  /*4f80*/  CS2R R116, SRZ ;  /* 0x0000000000747805 */ /* 0x000fe4000001ff00 */
[----:B------:R-:W-:Y:S01]  /*4f90*/  CS2R R114, SRZ ;  /* 0x0000000000727805 */ /* 0x000fe2000001ff00 */
[----:B------:R-:W-:Y:S01]  /*4fa0*/  ULEA.HI UR7, UR7, UR6, URZ, 0x7 ;  /* 0x0000000607077291 */ /* 0x000fe2000f8f383f */
[----:B------:R-:W-:Y:S02]  /*4fb0*/  CS2R R112, SRZ ;  /* 0x0000000000707805 */ /* 0x000fe4000001ff00 */
[----:B------:R-:W-:Y:S02]  /*4fc0*/  CS2R R110, SRZ ;  /* 0x00000000006e7805 */ /* 0x000fe4000001ff00 */
[----:B------:R-:W-:Y:S01]  /*4fd0*/  CS2R R108, SRZ ;  /* 0x00000000006c7805 */ /* 0x000fe2000001ff00 */
[----:B------:R-:W-:Y:S01]  /*4fe0*/  USHF.R.S32.HI UR7, URZ, 0x7, UR7 ;  /* 0x000000073f077899 */ /* 0x000fe20008011407 */
[----:B------:R-:W-:-:S02]  /*4ff0*/  CS2R R106, SRZ ;  /* 0x00000000006a7805 */ /* 0x000fc4000001ff00 */
[----:B------:R-:W-:Y:S02]  /*5000*/  CS2R R104, SRZ ;  /* 0x0000000000687805 */ /* 0x000fe4000001ff00 */
[----:B------:R-:W-:Y:S01]  /*5010*/  CS2R R102, SRZ ;  /* 0x0000000000667805 */ /* 0x000fe2000001ff00 */
[----:B------:R-:W-:Y:S01]  /*5020*/  UISETP.LT.AND UP1, UPT, UR45, UR7, UPT ;  /* 0x000000072d00728c */ /* 0x000fe2000bf21270 */
[----:B------:R-:W-:Y:S02]  /*5030*/  CS2R R100, SRZ ;  /* 0x0000000000647805 */ /* 0x000fe4000001ff00 */
[----:B------:R-:W-:Y:S02]  /*5040*/  CS2R R98, SRZ ;  /* 0x0000000000627805 */ /* 0x000fe4000001ff00 */
[----:B------:R-:W-:Y:S01]  /*5050*/  CS2R R96, SRZ ;  /* 0x0000000000607805 */ /* 0x000fe2000001ff00 */
[----:B------:R-:W-:Y:S01]  /*5060*/  USEL UR29, UR45, UR7, !UP1 ;  /* 0x000000072d1d7287 */ /* 0x000fe2000c800000 */
[----:B------:R-:W-:-:S02]  /*5070*/  CS2R R94, SRZ ;  /* 0x00000000005e7805 */ /* 0x000fc4000001ff00 */
[----:B------:R-:W-:Y:S02]  /*5080*/  CS2R R92, SRZ ;  /* 0x00000000005c7805 */ /* 0x000fe4000001ff00 */
[----:B------:R-:W-:Y:S02]  /*5090*/  CS2R R90, SRZ ;  /* 0x00000000005a7805 */ /* 0x000fe4000001ff00 */
[----:B------:R-:W-:Y:S02]  /*50a0*/  CS2R R88, SRZ ;  /* 0x0000000000587805 */ /* 0x000fe4000001ff00 */
[----:B------:R-:W-:-:S13]  /*50b0*/  ISETP.GE.AND P2, PT, R7, UR29, PT ;  /* 0x0000001d07007c0c */ /* 0x000fda000bf46270 */
[----:B------:R-:W-:Y:S05]  /*50c0*/  @!P2 BRA `(.L_x_677) ;  /* 0x000000340050a947 */ /* 0x000fea0003800000 */
[----:B------:R-:W-:Y:S01]  /*50d0*/  IMAD.IADD R9, R3, 0x1, R6 ;  /* 0x0000000103097824 */ /* 0x000fe200078e0206 */
[----:B------:R-:W-:Y:S01]  /*50e0*/  ULDC UR23, c[0x0][0x9e4] ;  /* 0x0002790000177ab9 */ /* 0x000fe20000000800 */
[----:B------:R-:W-:Y:S01]  /*50f0*/  IMAD.MOV.U32 R119, RZ, RZ, RZ ;  /* 0x000000ffff777224 */ /* 0x000fe200078e00ff */
[----:B------:R-:W-:Y:S01]  /*5100*/  ULDC UR25, c[0x0][0x288] ;  /* 0x0000a20000197ab9 */ /* 0x000fe20000000800 */
[----:B------:R-:W-:Y:S01]  /*5110*/  ULDC UR22, c[0x0][0x988] ;  /* 0x0002620000167ab9 */ /* 0x000fe20000000800 */
[----:B------:R-:W-:Y:S01]  /*5120*/  ULDC UR26, c[0x0][0x9d8] ;  /* 0x00027600001a7ab9 */ /* 0x000fe20000000800 */
[----:B------:R-:W-:-:S05]  /*5130*/  ULDC UR24, c[0x0][0x9e0] ;  /* 0x0002780000187ab9 */ /* 0x000fca0000000800 */
.L_x_694:
        /* <DEDUP_REMOVED lines=9> */
.L_x_679:
[----:B------:R-:W-:Y:S01]  /*51d0*/  ULEA UR6, UR28, UR40, 0x3 ;  /* 0x000000281c067291 */ /* 0x000fe2000f8e183f */
[----:B------:R-:W-:-:S05]  /*51e0*/  IMAD.U32 R11, RZ, RZ, UR27 ;  /* 0x0000001bff0b7e24 */ /* 0x000fca000f8e00ff */
[----:B------:R-:W-:-:S04]  /*51f0*/  SHF.L.U32 R11, R11, 0x1f, RZ ;  /* 0x0000001f0b0b7819 */ /* 0x000fc800000006ff */
[----:B------:R1:W2:Y:S01]  /*5200*/  SYNCS.PHASECHK.TRANS64.TRYWAIT P2, [UR6+0x16830], R11 ;  /* 0x0168300bff0075a7 */ /* 0x0002a20008040146 */
[----:B------:R-:W-:Y:S05]  /*5210*/  @!P0 BRA `(.L_x_680) ;  /* 0x0000000000048947 */ /* 0x000fea0003800000 */
[----:B------:R-:W-:Y:S01]  /*5220*/  BPT.TRAP 0x1 ;  /* 0x000000040000795c */ /* 0x000fe20000300000 */
.L_x_680:
[----:B--2---:R-:W-:Y:S05]  /*5230*/  @P2 BRA `(.L_x_678) ;  /* 0x0000000000082947 */ /* 0x004fea0003800000 */
[----:B------:R-:W2:Y:S02]  /*5240*/  SYNCS.PHASECHK.TRANS64.TRYWAIT P2, [UR6+0x16830], R11 ;  /* 0x0168300bff0075a7 */ /* 0x000ea40008040146 */
[----:B--2---:R-:W-:Y:S05]  /*5250*/  @!P2 BRA `(.L_x_681) ;  /* 0x000000d000d8a947 */ /* 0x004fea0003800000 */
.L_x_678:
[----:B-12---:R-:W-:Y:S01]  /*5260*/  VIADD R11, R16, 0x8 ;  /* 0x00000008100b7836 */ /* 0x006fe20000000000 */
[----:B------:R-:W-:Y:S01]  /*5270*/  ULEA UR18, UR28, UR20, 0xa ;  /* 0x000000141c127291 */ /* 0x000fe2000f8e503f */
[----:B------:R-:W-:Y:S01]  /*5280*/  UMOV UR19, 0x40000040 ;  /* 0x4000004000137882 */ /* 0x000fe20000000000 */
[----:B------:R-:W-:Y:S02]  /*5290*/  UMOV UR7, 0x40000040 ;  /* 0x4000004000077882 */ /* 0x000fe40000000000 */
[----:B------:R1:W-:Y:S01]  /*52a0*/  BAR.SYNC.DEFER_BLOCKING R11, 0x100 ;  /* 0x0004000b0000751d */ /* 0x0003e20000010000 */
[----:B------:R-:W-:Y:S02]  /*52b0*/  UIADD3 UR6, UR18, 0x2, URZ ;  /* 0x0000000212067890 */ /* 0x000fe4000fffe03f */
[----:B------:R-:W-:Y:S02]  /*52c0*/  UIADD3 UR10, UR18, 0x4, URZ ;  /* 0x00000004120a7890 */ /* 0x000fe4000fffe03f */
[----:B------:R-:W-:Y:S01]  /*52d0*/  UIADD3 UR14, UR18, 0x6, URZ ;  /* 0x00000006120e7890 */ /* 0x000fe2000fffe03f */
[----:B------:R-:W-:Y:S01]  /*52e0*/  UMOV UR11, 0x40000040 ;  /* 0x40000040000b7882 */ /* 0x000fe20000000000 */
[----:B------:R-:W-:Y:S01]  /*52f0*/  UMOV UR15, 0x40000040 ;  /* 0x40000040000f7882 */ /* 0x000fe20000000000 */
[----:B------:R-:W-:-:S06]  /*5300*/  WARPGROUP.ARRIVE ;  /* 0x00000000000079c5 */ /* 0x000fcc0000000000 */
[----:B------:R-:W-:Y:S03]  /*5310*/  HGMMA.64x128x16.F32.BF16 R24, gdesc[UR16], RZ, !UPT, gsb0 ;  /* 0x01e00000101879f0 */ /* 0x000fe6000c0018ff */
[----:B------:R-:W-:Y:S02]  /*5320*/  WARPGROUP.DEPBAR.LE gsb0, 0x0 ;  /* 0x00008000000079c5 */ /* 0x000fe40000010000 */
[----:B------:R-:W-:-:S07]  /*5330*/  WARPGROUP.ARRIVE ;  /* 0x00000000000079c5 */ /* 0x000fce0000000000 */
[----:B------:R-:W-:Y:S03]  /*5340*/  HGMMA.64x128x16.F32.BF16 R24, gdesc[UR4], R24, gsb0 ;  /* 0x01e00000041879f0 */ /* 0x000fe60008001818 */
[----:B------:R-:W-:Y:S02]  /*5350*/  WARPGROUP.DEPBAR.LE gsb0, 0x0 ;  /* 0x00008000000079c5 */ /* 0x000fe40000010000 */
[----:B------:R-:W-:-:S07]  /*5360*/  WARPGROUP.ARRIVE ;  /* 0x00000000000079c5 */ /* 0x000fce0000000000 */
[----:B------:R-:W-:Y:S03]  /*5370*/  HGMMA.64x128x16.F32.BF16 R24, gdesc[UR8], R24, gsb0 ;  /* 0x01e00000081879f0 */ /* 0x000fe60008001818 */
[----:B------:R-:W-:Y:S02]  /*5380*/  WARPGROUP.DEPBAR.LE gsb0, 0x0 ;  /* 0x00008000000079c5 */ /* 0x000fe40000010000 */
[----:B------:R-:W-:-:S07]  /*5390*/  WARPGROUP.ARRIVE ;  /* 0x00000000000079c5 */ /* 0x000fce0000000000 */
[----:B------:R-:W-:Y:S03]  /*53a0*/  HGMMA.64x128x16.F32.BF16 R24, gdesc[UR12], R24, gsb0 ;  /* 0x01e000000c1879f0 */ /* 0x000fe60008001818 */
[----:B------:R-:W-:Y:S02]  /*53b0*/  WARPGROUP.DEPBAR.LE gsb0, 0x0 ;  /* 0x00008000000079c5 */ /* 0x000fe40000010000 */
[----:B-1----:R-:W-:Y:S05]  /*53c0*/  @P3 BRA `(.L_x_682) ;  /* 0x00000000002c3947 */ /* 0x002fea0003800000 */
[----:B------:R-:W-:Y:S05]  /*53d0*/  @!P0 BRA `(.L_x_683) ;  /* 0x0000000000048947 */ /* 0x000fea0003800000 */
[----:B------:R-:W-:Y:S01]  /*53e0*/  BPT.TRAP 0x1 ;  /* 0x000000040000795c */ /* 0x000fe20000300000 */
.L_x_683:
[----:B------:R-:W-:Y:S01]  /*53f0*/  ULEA UR6, UR39, UR40, 0x3 ;  /* 0x0000002827067291 */ /* 0x000fe2000f8e183f */
[----:B------:R-:W-:-:S05]  /*5400*/  IMAD.U32 R11, RZ, RZ, UR37 ;  /* 0x00000025ff0b7e24 */ /* 0x000fca000f8e00ff */
[----:B------:R-:W-:-:S04]  /*5410*/  SHF.L.U32 R11, R11, 0x1f, RZ ;  /* 0x0000001f0b0b7819 */ /* 0x000fc800000006ff */
[----:B------:R1:W2:Y:S01]  /*5420*/  SYNCS.PHASECHK.TRANS64.TRYWAIT P2, [UR6+0x16850], R11 ;  /* 0x0168500bff0075a7 */ /* 0x0002a20008040146 */
[----:B------:R-:W-:Y:S05]  /*5430*/  @!P0 BRA `(.L_x_684) ;  /* 0x0000000000048947 */ /* 0x000fea0003800000 */
[----:B------:R-:W-:Y:S01]  /*5440*/  BPT.TRAP 0x1 ;  /* 0x000000040000795c */ /* 0x000fe20000300000 */
.L_x_684:
[----:B--2---:R-:W-:Y:S05]  /*5450*/  @P2 BRA `(.L_x_682) ;  /* 0x0000000000082947 */ /* 0x004fea0003800000 */
[----:B------:R-:W2:Y:S02]  /*5460*/  SYNCS.PHASECHK.TRANS64.TRYWAIT P2, [UR6+0x16850], R11 ;  /* 0x0168500bff0075a7 */ /* 0x000ea40008040146 */
[----:B--2---:R-:W-:Y:S05]  /*5470*/  @!P2 BRA `(.L_x_685) ;  /* 0x000000d00068a947 */ /* 0x004fea0003800000 */
.L_x_682:
[----:B------:R-:W-:Y:S01]  /*5480*/  UIADD3 UR6, UR40, 0x400, URZ ;  /* 0x0000040028067890 */ /* 0x000fe2000fffe03f */
[----:B------:R-:W-:Y:S01]  /*5490*/  WARPGROUP.ARRIVE ;  /* 0x00000000000079c5 */ /* 0x000fe20000000000 */
[----:B------:R-:W-:Y:S01]  /*54a0*/  UMOV UR7, 0x40000040 ;  /* 0x4000004000077882 */ /* 0x000fe20000000000 */
[----:B------:R-:W-:Y:S01]  /*54b0*/  FMUL.FTZ R13, R26, UR26 ;  /* 0x0000001a1a0d7c20 */ /* 0x000fe20008410000 */
[----:B------:R-:W-:Y:S01]  /*54c0*/  USHF.R.U32.HI UR6, URZ, 0x4, UR6 ;  /* 0x000000043f067899 */ /* 0x000fe20008011606 */
[----:B------:R-:W-:Y:S01]  /*54d0*/  FMUL.FTZ R26, R33, UR26 ;  /* 0x0000001a211a7c20 */ /* 0x000fe20008410000 */
[----:B------:R-:W-:Y:S01]  /*54e0*/  FMUL.FTZ R33, R42, UR26 ;  /* 0x0000001a2a217c20 */ /* 0x000fe20008410000 */
[----:B------:R-:W-:Y:S01]  /*54f0*/  FMUL.FTZ R42, R51, UR26 ;  /* 0x0000001a332a7c20 */ /* 0x000fe20008410000 */
[----:B------:R-:W-:Y:S01]  /*5500*/  ULOP3.LUT UR6, UR6, 0x3fff, URZ, 0xc0, !UPT ;  /* 0x00003fff06067892 */ /* 0x000fe2000f8ec03f */
[----:B------:R-:W-:Y:S01]  /*5510*/  FMUL.FTZ R51, R52, UR26 ;  /* 0x0000001a34337c20 */ /* 0x000fe20008410000 */
[----:B------:R-:W-:Y:S01]  /*5520*/  FMUL.FTZ R52, R62, UR26 ;  /* 0x0000001a3e347c20 */ /* 0x000fe20008410000 */
[----:B------:R-:W-:Y:S01]  /*5530*/  FMUL.FTZ R62, R78, UR26 ;  /* 0x0000001a4e3e7c20 */ /* 0x000fe20008410000 */
[----:B------:R-:W-:Y:S01]  /*5540*/  ULEA UR10, UR39, UR6, 0xa ;  /* 0x00000006270a7291 */ /* 0x000fe2000f8e503f */
[----:B------:R-:W3:Y:S01]  /*5550*/  LDC R78, c[0x0][0x2e0] ;  /* 0x0000b800ff4e7b82 */ /* 0x000ee20000000800 */
[----:B--2---:R-:W-:Y:S01]  /*5560*/  FMUL.FTZ R12, R25, UR26 ;  /* 0x0000001a190c7c20 */ /* 0x004fe20008410000 */
[----:B------:R-:W-:Y:S01]  /*5570*/  FMUL.FTZ R25, R32, UR26 ;  /* 0x0000001a20197c20 */ /* 0x000fe20008410000 */
[----:B------:R-:W-:Y:S01]  /*5580*/  FMUL.FTZ R32, R37, UR26 ;  /* 0x0000001a25207c20 */ /* 0x000fe20008410000 */
[----:B------:R-:W-:Y:S01]  /*5590*/  FMUL.FTZ R37, R46, UR26 ;  /* 0x0000001a2e257c20 */ /* 0x000fe20008410000 */
[----:B------:R-:W-:Y:S01]  /*55a0*/  FMUL.FTZ R46, R49, UR26 ;  /* 0x0000001a312e7c20 */ /* 0x000fe20008410000 */
[----:B------:R-:W-:Y:S01]  /*55b0*/  UMOV UR6, UR10 ;  /* 0x0000000a00067c82 */ /* 0x000fe20008000000 */
[----:B------:R-:W-:Y:S01]  /*55c0*/  FMUL.FTZ R49, R59, UR26 ;  /* 0x0000001a3b317c20 */ /* 0x000fe20008410000 */
[----:B------:R-:W-:Y:S01]  /*55d0*/  HGMMA.64x64x16.F32.BF16 R88, R148, gdesc[UR4].tnspB, R88, gsb0 ;  /* 0x40e0000494587df0 */ /* 0x000fe20008001858 */
[----:B------:R-:W-:Y:S01]  /*55e0*/  UIADD3 UR6, UR10, 0x80, URZ ;  /* 0x000000800a067890 */ /* 0x000fe2000fffe03f */
[----:B------:R-:W-:Y:S01]  /*55f0*/  FMUL.FTZ R59, R71, UR26 ;  /* 0x0000001a473b7c20 */ /* 0x000fe20008410000 */
[----:B------:R-:W-:Y:S01]  /*5600*/  UMOV UR7, 0x40000040 ;  /* 0x4000004000077882 */ /* 0x000fe20000000000 */
[----:B------:R-:W-:Y:S01]  /*5610*/  FMUL.FTZ R71, R72, UR26 ;  /* 0x0000001a48477c20 */ /* 0x000fe20008410000 */
[----:B------:R-:W-:Y:S01]  /*5620*/  FMUL.FTZ R14, R27, UR26 ;  /* 0x0000001a1b0e7c20 */ /* 0x000fe20008410000 */
[----:B------:R-:W-:Y:S01]  /*5630*/  FMUL.FTZ R72, R77, UR26 ;  /* 0x0000001a4d487c20 */ /* 0x000fe20008410000 */
[----:B------:R-:W-:Y:S01]  /*5640*/  FMUL.FTZ R27, R34, UR26 ;  /* 0x0000001a221b7c20 */ /* 0x000fe20008410000 */
[----:B------:R-:W-:-:S02]  /*5650*/  IMAD.SHL.U32 R77, R7, 0x80, RZ ;  /* 0x00000080074d7824 */ /* 0x000fc400078e00ff */
[----:B------:R-:W-:Y:S01]  /*5660*/  FMUL.FTZ R34, R43, UR26 ;  /* 0x0000001a2b227c20 */ /* 0x000fe20008410000 */
[----:B------:R-:W-:Y:S01]  /*5670*/  FMUL.FTZ R15, R28, UR26 ;  /* 0x0000001a1c0f7c20 */ /* 0x000fe20008410000 */
[----:B------:R-:W-:Y:S01]  /*5680*/  FMUL.FTZ R43, R54, UR26 ;  /* 0x0000001a362b7c20 */ /* 0x000fe20008410000 */
[----:B-1----:R-:W-:Y:S01]  /*5690*/  FMUL.FTZ R11, R24, UR26 ;  /* 0x0000001a180b7c20 */ /* 0x002fe20008410000 */
        /* <DEDUP_REMOVED lines=9> */
[----:B------:R-:W-:Y:S01]  /*5730*/  IADD3 R67, -R77, 0x1, RZ ;  /* 0x000000014d437810 */ /* 0x000fe20007ffe1ff */
[----:B------:R-:W-:Y:S01]  /*5740*/  FMUL.FTZ R20, R29, UR26 ;  /* 0x0000001a1d147c20 */ /* 0x000fe20008410000 */
[----:B------:R-:W-:Y:S01]  /*5750*/  FMUL.FTZ R30, R39, UR26 ;  /* 0x0000001a271e7c20 */ /* 0x000fe20008410000 */
[----:B------:R-:W-:Y:S01]  /*5760*/  FMUL.FTZ R36, R41, UR26 ;  /* 0x0000001a29247c20 */ /* 0x000fe20008410000 */
[----:B------:R-:W-:Y:S01]  /*5770*/  FMUL.FTZ R47, R48, UR26 ;  /* 0x0000001a302f7c20 */ /* 0x000fe20008410000 */
[----:B------:R-:W-:Y:S01]  /*5780*/  FMUL.FTZ R29, R38, UR26 ;  /* 0x0000001a261d7c20 */ /* 0x000fe20008410000 */
[----:B------:R-:W-:Y:S01]  /*5790*/  FMUL.FTZ R41, R50, UR26 ;  /* 0x0000001a32297c20 */ /* 0x000fe20008410000 */
[----:B------:R-:W-:Y:S01]  /*57a0*/  FMUL.FTZ R48, R58, UR26 ;  /* 0x0000001a3a307c20 */ /* 0x000fe20008410000 */
[----:B------:R-:W-:-:S02]  /*57b0*/  IMAD.U32 R39, RZ, RZ, UR28 ;  /* 0x0000001cff277e24 */ /* 0x000fc4000f8e00ff */
[----:B------:R-:W-:Y:S01]  /*57c0*/  FMUL.FTZ R50, R53, UR26 ;  /* 0x0000001a35327c20 */ /* 0x000fe20008410000 */
[----:B------:R-:W-:Y:S01]  /*57d0*/  FMUL.FTZ R58, R70, UR26 ;  /* 0x0000001a463a7c20 */ /* 0x000fe20008410000 */
[----:B------:R-:W-:Y:S02]  /*57e0*/  VIADD R38, R16, 0x9 ;  /* 0x0000000910267836 */ /* 0x000fe40000000000 */
[----:B------:R-:W-:Y:S01]  /*57f0*/  FMUL.FTZ R53, R63, UR26 ;  /* 0x0000001a3f357c20 */ /* 0x000fe20008410000 */
[----:B------:R-:W-:Y:S01]  /*5800*/  FMUL.FTZ R70, R73, UR26 ;  /* 0x0000001a49467c20 */ /* 0x000fe20008410000 */
[----:B------:R-:W-:Y:S01]  /*5810*/  ISETP.GE.U32.AND P2, PT, R2, 0x180, PT ;  /* 0x000001800200780c */ /* 0x000fe20003f46070 */
[----:B------:R-:W-:Y:S01]  /*5820*/  FMUL.FTZ R73, R76, UR26 ;  /* 0x0000001a4c497c20 */ /* 0x000fe20008410000 */
[----:B------:R-:W-:Y:S01]  /*5830*/  FMUL.FTZ R63, R79, UR26 ;  /* 0x0000001a4f3f7c20 */ /* 0x000fe20008410000 */
[----:B---3--:R-:W-:Y:S02]  /*5840*/  IMAD R78, R78, UR47, R67 ;  /* 0x0000002f4e4e7c24 */ /* 0x008fe4000f8e0243 */
[----:B------:R-:W-:Y:S01]  /*5850*/  FMUL.FTZ R45, R45, UR26 ;  /* 0x0000001a2d2d7c20 */ /* 0x000fe20008410000 */
[----:B------:R-:W-:Y:S01]  /*5860*/  FMUL.FTZ R57, R57, UR26 ;  /* 0x0000001a39397c20 */ /* 0x000fe20008410000 */
[----:B------:R-:W-:Y:S01]  /*5870*/  FMUL.FTZ R68, R68, UR26 ;  /* 0x0000001a44447c20 */ /* 0x000fe20008410000 */
[----:B------:R-:W-:Y:S01]  /*5880*/  FMUL.FTZ R69, R69, UR26 ;  /* 0x0000001a45457c20 */ /* 0x000fe20008410000 */
[----:B------:R-:W-:Y:S01]  /*5890*/  FMUL.FTZ R76, R81, UR26 ;  /* 0x0000001a514c7c20 */ /* 0x000fe20008410000 */
[----:B------:R-:W-:Y:S01]  /*58a0*/  FMUL.FTZ R79, R85, UR26 ;  /* 0x0000001a554f7c20 */ /* 0x000fe20008410000 */
[----:B------:R-:W-:Y:S01]  /*58b0*/  FMUL.FTZ R67, R87, UR26 ;  /* 0x0000001a57437c20 */ /* 0x000fe20008410000 */
[----:B------:R-:W-:Y:S01]  /*58c0*/  @!P1 LEA R39, R39, UR40, 0x3 ;  /* 0x0000002827279c11 */ /* 0x000fe2000f8e18ff */
[----:B------:R-:W1:Y:S01]  /*58d0*/  MUFU.TANH R11, R11 ;  /* 0x0000000b000b7308 */ /* 0x000e620000002400 */
[----:B------:R-:W-:Y:S01]  /*58e0*/  SEL R38, R38, 0x9, !P2 ;  /* 0x0000000926267807 */ /* 0x000fe20005000000 */
[----:B------:R-:W-:Y:S01]  /*58f0*/  VIADD R78, R78, -UR25 ;  /* 0x800000194e4e7c36 */ /* 0x000fe20008000000 */
[----:B------:R-:W-:Y:S01]  /*5900*/  PLOP3.LUT P2, PT, PT, PT, UP0, 0x40, 0x0 ;  /* 0x000000000000781c */ /* 0x000fe20003f4e808 */
[----:B------:R-:W-:-:S02]  /*5910*/  @!P1 VIADD R39, R39, 0x16840 ;  /* 0x0001684027279836 */ /* 0x000fc40000000000 */
[----:B------:R-:W-:Y:S02]  /*5920*/  IMAD R78, R17, -0x2, R78 ;  /* 0xfffffffe114e7824 */ /* 0x000fe400078e024e */
[----:B------:R-:W2:Y:S01]  /*5930*/  MUFU.TANH R12, R12 ;  /* 0x0000000c000c7308 */ /* 0x000ea20000002400 */
[----:B------:R-:W-:Y:S01]  /*5940*/  @!P1 PRMT R39, RZ, 0x654, R39 ;  /* 0x00000654ff279816 */ /* 0x000fe20000000027 */
[----:B------:R-:W-:-:S04]  /*5950*/  VIADD R81, R78, UR24 ;  /* 0x000000184e517c36 */ /* 0x000fc80008000000 */
[----:B------:R-:W-:Y:S02]  /*5960*/  IMAD.IADD R85, R3, 0x1, R81 ;  /* 0x0000000103557824 */ /* 0x000fe400078e0251 */
[----:B------:R-:W3:Y:S08]  /*5970*/  MUFU.TANH R13, R13 ;  /* 0x0000000d000d7308 */ /* 0x000ef00000002400 */
[----:B------:R-:W4:Y:S01]  /*5980*/  MUFU.TANH R14, R14 ;  /* 0x0000000e000e7308 */ /* 0x000f220000002400 */
[----:B------:R-:W-:-:S02]  /*5990*/  WARPGROUP.DEPBAR.LE gsb0, 0x0 ;  /* 0x00008000000079c5 */ /* 0x000fc40000010000 */
[----:B------:R-:W-:-:S05]  /*59a0*/  WARPGROUP.ARRIVE ;  /* 0x00000000000079c5 */ /* 0x000fca0000000000 */
[----:B------:R-:W1:Y:S01]  /*59b0*/  MUFU.TANH R15, R15 ;  /* 0x0000000f000f7308 */ /* 0x000e620000002400 */
[----:B------:R-:W-:Y:S01]  /*59c0*/  HGMMA.64x64x16.F32.BF16 R88, R144, gdesc[UR4].tnspB, R88, gsb0 ;  /* 0x40e0000490587df0 */ /* 0x000fe20008001858 */
[----:B------:R-:W-:Y:S01]  /*59d0*/  UIADD3 UR6, UR10, 0x100, URZ ;  /* 0x000001000a067890 */ /* 0x000fe2000fffe03f */
[----:B------:R-:W-:-:S05]  /*59e0*/  UMOV UR7, 0x40000040 ;  /* 0x4000004000077882 */ /* 0x000fca0000000000 */
        /* <DEDUP_REMOVED lines=58> */
[----:B------:R5:W1:Y:S01]  /*5d90*/  MUFU.TANH R132, R44 ;  /* 0x0000002c00847308 */ /* 0x000a620000002400 */
[----:B------:R-:W-:Y:S01]  /*5da0*/  HGMMA.64x64x16.F32.BF16 R88, R128, gdesc[UR4].tnspB, R88, gsb0 ;  /* 0x40e0000480587df0 */ /* 0x000fe20008001858 */
[----:B------:R-:W-:Y:S01]  /*5db0*/  UIADD3 UR6, UR10, 0x300, URZ ;  /* 0x000003000a067890 */ /* 0x000fe2000fffe03f */
[----:B------:R-:W-:Y:S01]  /*5dc0*/  UMOV UR7, 0x40000040 ;  /* 0x4000004000077882 */ /* 0x000fe20000000000 */
[----:B-----5:R-:W-:Y:S01]  /*5dd0*/  FMUL.FTZ R44, R55, UR26 ;  /* 0x0000001a372c7c20 */ /* 0x020fe20008410000 */
[----:B------:R-:W-:Y:S01]  /*5de0*/  FMUL.FTZ R55, R66, UR26 ;  /* 0x0000001a42377c20 */ /* 0x000fe20008410000 */
[----:B------:R-:W-:Y:S02]  /*5df0*/  FMUL.FTZ R66, R86, UR26 ;  /* 0x0000001a56427c20 */ /* 0x000fe40008410000 */
        /* <DEDUP_REMOVED lines=8> */
[----:B------:R-:W-:Y:S01]  /*5e80*/  WARPGROUP.ARRIVE ;  /* 0x00000000000079c5 */ /* 0x000fe20000000000 */
[----:B------:R-:W-:Y:S01]  /*5e90*/  FMUL.FTZ R129, R60, UR26 ;  /* 0x0000001a3c817c20 */ /* 0x000fe20008410000 */
[----:B------:R-:W-:Y:S01]  /*5ea0*/  FMUL.FTZ R128, R61, UR26 ;  /* 0x0000001a3d807c20 */ /* 0x000fe20008410000 */
[----:B------:R-:W-:Y:S01]  /*5eb0*/  FMUL.FTZ R131, R64, UR26 ;  /* 0x0000001a40837c20 */ /* 0x000fe20008410000 */
[----:B------:R-:W-:Y:S01]  /*5ec0*/  FMUL.FTZ R130, R65, UR26 ;  /* 0x0000001a41827c20 */ /* 0x000fe20008410000 */
        /* <DEDUP_REMOVED lines=9> */
[----:B------:R-:W1:Y:S01]  /*5f60*/  MUFU.TANH R129, R129 ;  /* 0x0000008100817308 */ /* 0x000e620000002400 */
[----:B------:R-:W-:-:S04]  /*5f70*/  VIADD R83, R78, UR21 ;  /* 0x000000154e537c36 */ /* 0x000fc80008000000 */
[----:B------:R-:W-:-:S03]  /*5f80*/  IMAD.IADD R86, R3, 0x1, R83 ;  /* 0x0000000103567824 */ /* 0x000fc600078e0253 */
        /* <DEDUP_REMOVED lines=11> */
[----:B------:R-:W-:Y:S03]  /*6040*/  HGMMA.64x64x16.F32.BF16 R88, R120, gdesc[UR4].tnspB, R88, gsb0 ;  /* 0x40e0000478587df0 */ /* 0x000fe60008001858 */
[----:B------:R-:W-:Y:S02]  /*6050*/  WARPGROUP.DEPBAR.LE gsb0, 0x0 ;  /* 0x00008000000079c5 */ /* 0x000fe40000010000 */
[----:B------:R1:W-:Y:S06]  /*6060*/  BAR.ARV R38, 0x100 ;  /* 0x000400260000751d */ /* 0x0003ec0000002000 */
[----:B------:R1:W-:Y:S01]  /*6070*/  @!P1 SYNCS.ARRIVE.TRANS64.RED.A1T0 RZ, [R39+URZ], RZ ;  /* 0x000000ff27ff99a7 */ /* 0x0003e2000810043f */
[----:B--234-:R-:W-:Y:S05]  /*6080*/  @P2 BRA `(.L_x_686) ;  /* 0x00000000005c2947 */ /* 0x01cfea0003800000 */
[----:B------:R-:W-:Y:S01]  /*6090*/  ISETP.GT.AND P2, PT, R9, -0x1, PT ;  /* 0xffffffff0900780c */ /* 0x000fe20003f44270 */
[----:B------:R-:W-:-:S12]  /*60a0*/  BSSY B0, `(.L_x_687) ;  /* 0x0000011000007945 */ /* 0x000fd80003800000 */
[----:B------:R-:W-:Y:S05]  /*60b0*/  @P2 BRA `(.L_x_688) ;  /* 0x0000000000202947 */ /* 0x000fea0003800000 */
[----:B------:R-:W-:Y:S01]  /*60c0*/  IMAD.U32 R80, RZ, RZ, UR23 ;  /* 0x00000017ff507e24 */ /* 0x000fe2000f8e00ff */
[----:B------:R-:W-:-:S04]  /*60d0*/  LOP3.LUT R87, RZ, R9, RZ, 0x33, !PT ;  /* 0x00000009ff577212 */ /* 0x000fc800078e33ff */
[----:B------:R-:W-:-:S13]  /*60e0*/  ISETP.NE.AND P2, PT, R80, 0x1, PT ;  /* 0x000000015000780c */ /* 0x000fda0003f45270 */
[----:B-1----:R-:W1:Y:S02]  /*60f0*/  @P2 LDC.64 R38, c[0x0][0x9e8] ;  /* 0x00027a00ff262b82 */ /* 0x002e640000000a00 */
[----:B-1----:R-:W-:-:S05]  /*6100*/  @P2 IMAD.HI.U32 R38, R87, R38, RZ ;  /* 0x0000002657262227 */ /* 0x002fca00078e00ff */
[----:B------:R-:W-:-:S04]  /*6110*/  @P2 SHF.R.U32.HI R87, RZ, R39, R38 ;  /* 0x00000027ff572219 */ /* 0x000fc80000011626 */
[----:B------:R-:W-:Y:S01]  /*6120*/  LOP3.LUT R38, RZ, R87, RZ, 0x33, !PT ;  /* 0x00000057ff267212 */ /* 0x000fe200078e33ff */
[----:B------:R-:W-:Y:S06]  /*6130*/  BRA `(.L_x_689) ;  /* 0x00000000001c7947 */ /* 0x000fec0003800000 */
.L_x_688:
[----:B------:R-:W-:-:S05]  /*6140*/  IMAD.U32 R80, RZ, RZ, UR23 ;  /* 0x00000017ff507e24 */ /* 0x000fca000f8e00ff */
[----:B------:R-:W-:-:S13]  /*6150*/  ISETP.NE.AND P2, PT, R80, 0x1, PT ;  /* 0x000000015000780c */ /* 0x000fda0003f45270 */
[----:B-1----:R-:W1:Y:S01]  /*6160*/  @P2 LDC.64 R38, c[0x0][0x9e8] ;  /* 0x00027a00ff262b82 */ /* 0x002e620000000a00 */
[----:B------:R-:W-:-:S04]  /*6170*/  @P2 IMAD.IADD R87, R3, 0x1, R6 ;  /* 0x0000000103572824 */ /* 0x000fc800078e0206 */
[----:B-1----:R-:W-:-:S04]  /*6180*/  @P2 IMAD.HI.U32 R78, R87, R38, RZ ;  /* 0x00000026574e2227 */ /* 0x002fc800078e00ff */
[----:B------:R-:W-:Y:S01]  /*6190*/  IMAD.MOV.U32 R38, RZ, RZ, R9 ;  /* 0x000000ffff267224 */ /* 0x000fe200078e0009 */
[----:B------:R-:W-:-:S07]  /*61a0*/  @P2 SHF.R.U32.HI R38, RZ, R39, R78 ;  /* 0x00000027ff262219 */ /* 0x000fce000001164e */
.L_x_689:
[----:B------:R-:W-:Y:S05]  /*61b0*/  BSYNC B0 ;  /* 0x0000000000007941 */ /* 0x000fea0003800000 */
.L_x_687:
[----:B------:R-:W-:-:S04]  /*61c0*/  IMAD R38, R38, R80, -R77 ;  /* 0x0000005026267224 */ /* 0x000fc800078e0a4d */
[----:B------:R-:W-:-:S05]  /*61d0*/  IMAD R38, R17, -0x2, R38 ;  /* 0xfffffffe11267824 */ /* 0x000fca00078e0226 */
[----:B------:R-:W-:Y:S02]  /*61e0*/  VIADDMNMX R85, R38, R80, R85, PT ;  /* 0x0000005026557246 */ /* 0x000fe40003800155 */
[----:B------:R-:W-:-:S07]  /*61f0*/  VIMNMX R86, R86, R38, !PT ;  /* 0x0000002656567248 */ /* 0x000fce0007fe0100 */
.L_x_686:
[----:B------:R-:W-:-:S04]  /*6200*/  ISETP.GT.AND P2, PT, R7, -0x1, PT ;  /* 0xffffffff0700780c */ /* 0x000fc80003f44270 */
[C---:B------:R-:W-:Y:S02]  /*6210*/  ISETP.GT.AND P5, PT, R86.reuse, RZ, P2 ;  /* 0x000000ff5600720c */ /* 0x040fe400017a4270 */
[C---:B------:R-:W-:Y:S02]  /*6220*/  ISETP.GT.AND P4, PT, R86.reuse, 0x1, P2 ;  /* 0x000000015600780c */ /* 0x040fe40001784270 */
[----:B------:R-:W-:Y:S02]  /*6230*/  ISETP.LT.OR P5, PT, R85, 0x1, P5 ;  /* 0x000000015500780c */ /* 0x000fe40002fa1670 */
[C---:B------:R-:W-:Y:S02]  /*6240*/  ISETP.GT.AND P3, PT, R86.reuse, 0x9, P2 ;  /* 0x000000095600780c */ /* 0x040fe40001764270 */
[----:B-1----:R-:W-:Y:S02]  /*6250*/  FSEL R84, R11, -INF , !P5 ;  /* 0xff8000000b547808 */ /* 0x002fe40006800000 */
[----:B------:R-:W-:-:S02]  /*6260*/  ISETP.GT.AND P5, PT, R86, 0x10, P2 ;  /* 0x000000105600780c */ /* 0x000fc400017a4270 */
[C---:B------:R-:W-:Y:S02]  /*6270*/  ISETP.LT.OR P4, PT, R85.reuse, 0x2, P4 ;  /* 0x000000025500780c */ /* 0x040fe40002781670 */
[C---:B------:R-:W-:Y:S02]  /*6280*/  ISETP.LT.OR P3, PT, R85.reuse, 0xa, P3 ;  /* 0x0000000a5500780c */ /* 0x040fe40001f61670 */
[----:B------:R-:W-:Y:S02]  /*6290*/  ISETP.LT.OR P5, PT, R85, 0x11, P5 ;  /* 0x000000115500780c */ /* 0x000fe40002fa1670 */
[----:B------:R-:W-:Y:S02]  /*62a0*/  ISETP.GT.AND P6, PT, R86, 0x8, P2 ;  /* 0x000000085600780c */ /* 0x000fe400017c4270 */
[----:B------:R-:W-:Y:S02]  /*62b0*/  FSEL R82, R12, -INF , !P4 ;  /* 0xff8000000c527808 */ /* 0x000fe40006000000 */
[----:B------:R-:W-:-:S02]  /*62c0*/  ISETP.GT.AND P4, PT, R86, 0x11, P2 ;  /* 0x000000115600780c */ /* 0x000fc40001784270 */
[----:B------:R-:W-:Y:S02]  /*62d0*/  FSEL R78, R20, -INF , !P3 ;  /* 0xff800000144e7808 */ /* 0x000fe40005800000 */
[C---:B------:R-:W-:Y:S02]  /*62e0*/  ISETP.GT.AND P3, PT, R86.reuse, 0x19, P2 ;  /* 0x000000195600780c */ /* 0x040fe40001764270 */
[----:B------:R-:W-:Y:S02]  /*62f0*/  FSEL R25, R25, -INF , !P5 ;  /* 0xff80000019197808 */ /* 0x000fe40006800000 */
[----:B------:R-:W-:Y:S02]  /*6300*/  ISETP.GT.AND P5, PT, R86, 0x20, P2 ;  /* 0x000000205600780c */ /* 0x000fe400017a4270 */
[C---:B------:R-:W-:Y:S02]  /*6310*/  ISETP.LT.OR P6, PT, R85.reuse, 0x9, P6 ;  /* 0x000000095500780c */ /* 0x040fe400037c1670 */
[----:B------:R-:W-:-:S02]  /*6320*/  ISETP.LT.OR P4, PT, R85, 0x12, P4 ;  /* 0x000000125500780c */ /* 0x000fc40002781670 */
[C---:B------:R-:W-:Y:S02]  /*6330*/  ISETP.LT.OR P3, PT, R85.reuse, 0x1a, P3 ;  /* 0x0000001a5500780c */ /* 0x040fe40001f61670 */
[----:B------:R-:W-:Y:S02]  /*6340*/  ISETP.LT.OR P5, PT, R85, 0x21, P5 ;  /* 0x000000215500780c */ /* 0x000fe40002fa1670 */
[----:B------:R-:W-:Y:S02]  /*6350*/  FSEL R80, R15, -INF , !P6 ;  /* 0xff8000000f507808 */ /* 0x000fe40007000000 */
        /* <DEDUP_REMOVED lines=28> */
[----:B------:R-:W-:Y:S02]  /*6520*/  ISETP.GT.AND P3, PT, R86, 0x49, P2 ;  /* 0x000000495600780c */ /* 0x000fe40001764270 */
[----:B------:R-:W-:Y:S02]  /*6530*/  FSEL R54, R54, -INF , !P5 ;  /* 0xff80000036367808 */ /* 0x000fe40006800000 */
[----:B------:R-:W-:Y:S02]  /*6540*/  ISETP.GT.AND P5, PT, R86, 0x50, P2 ;  /* 0x000000505600780c */ /* 0x000fe400017a4270 */
[C---:B------:R-:W-:Y:S02]  /*6550*/  ISETP.LT.OR P6, PT, R85.reuse, 0x39, P6 ;  /* 0x000000395500780c */ /* 0x040fe400037c1670 */
[----:B------:R-:W-:-:S02]  /*6560*/  ISETP.LT.OR P4, PT, R85, 0x42, P4 ;  /* 0x000000425500780c */ /* 0x000fc40002781670 */
[C---:B------:R-:W-:Y:S02]  /*6570*/  ISETP.LT.OR P3, PT, R85.reuse, 0x4a, P3 ;  /* 0x0000004a5500780c */ /* 0x040fe40001f61670 */
[----:B------:R-:W-:Y:S02]  /*6580*/  ISETP.LT.OR P5, PT, R85, 0x51, P5 ;  /* 0x000000515500780c */ /* 0x000fe40002fa1670 */
[----:B------:R-:W-:Y:S02]  /*6590*/  FSEL R51, R51, -INF , !P6 ;  /* 0xff80000033337808 */ /* 0x000fe40007000000 */
[C---:B------:R-:W-:Y:S02]  /*65a0*/  ISETP.GT.AND P6, PT, R86.reuse, 0x48, P2 ;  /* 0x000000485600780c */ /* 0x040fe400017c4270 */
        /* <DEDUP_REMOVED lines=16> */
[----:B------:R-:W-:Y:S01]  /*66b0*/  FSEL R15, R71, -INF , !P5 ;  /* 0xff800000470f7808 */ /* 0x000fe20006800000 */
[----:B------:R-:W-:Y:S01]  /*66c0*/  IMAD.IADD R71, R0, 0x1, R83 ;  /* 0x0000000100477824 */ /* 0x000fe200078e0253 */
        /* <DEDUP_REMOVED lines=8> */
[----:B------:R-:W-:-:S02]  /*6750*/  FSEL R70, R72, -INF , !P3 ;  /* 0xff80000048467808 */ /* 0x000fc40005800000 */
[----:B------:R-:W-:Y:S02]  /*6760*/  FSEL R72, R74, -INF , !P5 ;  /* 0xff8000004a487808 */ /* 0x000fe40006800000 */
[----:B------:R-:W-:Y:S02]  /*6770*/  PLOP3.LUT P5, PT, PT, PT, UP0, 0x40, 0x0 ;  /* 0x000000000000781c */ /* 0x000fe40003fae808 */
[----:B------:R-:W-:Y:S02]  /*6780*/  ISETP.LT.OR P6, PT, R85, 0x69, P6 ;  /* 0x000000695500780c */ /* 0x000fe400037c1670 */
[----:B------:R-:W-:Y:S02]  /*6790*/  ISETP.GT.AND P4, PT, R86, 0x71, P2 ;  /* 0x000000715600780c */ /* 0x000fe40001784270 */
[----:B------:R-:W-:Y:S01]  /*67a0*/  FSEL R69, R73, -INF , !P6 ;  /* 0xff80000049457808 */ /* 0x000fe20007000000 */
[----:B------:R-:W-:Y:S01]  /*67b0*/  IMAD.IADD R73, R0, 0x1, R81 ;  /* 0x0000000100497824 */ /* 0x000fe200078e0251 */
[----:B------:R-:W-:-:S02]  /*67c0*/  ISETP.GT.AND P6, PT, R86, 0x78, P2 ;  /* 0x000000785600780c */ /* 0x000fc400017c4270 */
[----:B------:R-:W-:Y:S02]  /*67d0*/  ISETP.GT.AND P3, PT, R86, 0x79, P2 ;  /* 0x000000795600780c */ /* 0x000fe40001764270 */
[C---:B------:R-:W-:Y:S02]  /*67e0*/  ISETP.LT.OR P6, PT, R85.reuse, 0x79, P6 ;  /* 0x000000795500780c */ /* 0x040fe400037c1670 */
[C---:B------:R-:W-:Y:S02]  /*67f0*/  ISETP.LT.OR P4, PT, R85.reuse, 0x72, P4 ;  /* 0x000000725500780c */ /* 0x040fe40002781670 */
[----:B------:R-:W-:Y:S02]  /*6800*/  ISETP.LT.OR P3, PT, R85, 0x7a, P3 ;  /* 0x0000007a5500780c */ /* 0x000fe40001f61670 */
[----:B------:R-:W-:Y:S02]  /*6810*/  FSEL R74, R75, -INF , !P6 ;  /* 0xff8000004b4a7808 */ /* 0x000fe40007000000 */
[----:B------:R-:W-:-:S02]  /*6820*/  FSEL R76, R76, -INF , !P4 ;  /* 0xff8000004c4c7808 */ /* 0x000fc40006000000 */
[----:B------:R-:W-:Y:S01]  /*6830*/  FSEL R75, R79, -INF , !P3 ;  /* 0xff8000004f4b7808 */ /* 0x000fe20005800000 */
[----:B------:R-:W-:Y:S06]  /*6840*/  @P5 BRA `(.L_x_690) ;  /* 0x0000000000585947 */ /* 0x000fec0003800000 */
[----:B------:R-:W-:Y:S01]  /*6850*/  IMAD.IADD R11, R0, 0x1, R6 ;  /* 0x00000001000b7824 */ /* 0x000fe200078e0206 */
[----:B------:R-:W-:Y:S04]  /*6860*/  BSSY B0, `(.L_x_691) ;  /* 0x0000010000007945 */ /* 0x000fe80003800000 */
[----:B------:R-:W-:-:S13]  /*6870*/  ISETP.GT.AND P3, PT, R11, -0x1, PT ;  /* 0xffffffff0b00780c */ /* 0x000fda0003f64270 */
[----:B------:R-:W-:Y:S05]  /*6880*/  @P3 BRA `(.L_x_692) ;  /* 0x0000000000203947 */ /* 0x000fea0003800000 */
[----:B------:R-:W-:Y:S01]  /*6890*/  IMAD.U32 R86, RZ, RZ, UR23 ;  /* 0x00000017ff567e24 */ /* 0x000fe2000f8e00ff */
[----:B------:R-:W-:-:S04]  /*68a0*/  LOP3.LUT R11, RZ, R11, RZ, 0x33, !PT ;  /* 0x0000000bff0b7212 */ /* 0x000fc800078e33ff */
[----:B------:R-:W-:-:S13]  /*68b0*/  ISETP.NE.AND P3, PT, R86, 0x1, PT ;  /* 0x000000015600780c */ /* 0x000fda0003f65270 */
[----:B------:R-:W1:Y:S02]  /*68c0*/  @P3 LDC.64 R38, c[0x0][0x9e8] ;  /* 0x00027a00ff263b82 */ /* 0x000e640000000a00 */
[----:B-1----:R-:W-:-:S05]  /*68d0*/  @P3 IMAD.HI.U32 R38, R11, R38, RZ ;  /* 0x000000260b263227 */ /* 0x002fca00078e00ff */
[----:B------:R-:W-:-:S04]  /*68e0*/  @P3 SHF.R.U32.HI R11, RZ, R39, R38 ;  /* 0x00000027ff0b3219 */ /* 0x000fc80000011626 */
[----:B------:R-:W-:Y:S01]  /*68f0*/  LOP3.LUT R11, RZ, R11, RZ, 0x33, !PT ;  /* 0x0000000bff0b7212 */ /* 0x000fe200078e33ff */
[----:B------:R-:W-:Y:S06]  /*6900*/  BRA `(.L_x_693) ;  /* 0x0000000000147947 */ /* 0x000fec0003800000 */
.L_x_692:
[----:B------:R-:W-:-:S05]  /*6910*/  IMAD.U32 R86, RZ, RZ, UR23 ;  /* 0x00000017ff567e24 */ /* 0x000fca000f8e00ff */
[----:B------:R-:W-:-:S13]  /*6920*/  ISETP.NE.AND P3, PT, R86, 0x1, PT ;  /* 0x000000015600780c */ /* 0x000fda0003f65270 */
[----:B------:R-:W1:Y:S02]  /*6930*/  @P3 LDC.64 R38, c[0x0][0x9e8] ;  /* 0x00027a00ff263b82 */ /* 0x000e640000000a00 */
[----:B-1----:R-:W-:-:S05]  /*6940*/  @P3 IMAD.HI.U32 R38, R11, R38, RZ ;  /* 0x000000260b263227 */ /* 0x002fca00078e00ff */
[----:B------:R-:W-:-:S07]  /*6950*/  @P3 SHF.R.U32.HI R11, RZ, R39, R38 ;  /* 0x00000027ff0b3219 */ /* 0x000fce0000011626 */
.L_x_693:
[----:B------:R-:W-:Y:S05]  /*6960*/  BSYNC B0 ;  /* 0x0000000000007941 */ /* 0x000fea0003800000 */
.L_x_691:
[----:B------:R-:W-:-:S04]  /*6970*/  IMAD R38, R11, R86, -R77 ;  /* 0x000000560b267224 */ /* 0x000fc800078e0a4d */
[----:B------:R-:W-:-:S05]  /*6980*/  IMAD R38, R17, -0x2, R38 ;  /* 0xfffffffe11267824 */ /* 0x000fca00078e0226 */
[----:B------:R-:W-:Y:S02]  /*6990*/  VIADDMNMX R73, R38, R86, R73, PT ;  /* 0x0000005626497246 */ /* 0x000fe40003800149 */
[----:B------:R-:W-:-:S07]  /*69a0*/  VIMNMX R71, R71, R38, !PT ;  /* 0x0000002647477248 */ /* 0x000fce0007fe0100 */
.L_x_690:
[----:B------:R-:W-:Y:S01]  /*69b0*/  FMNMX.FTZ R11, R84, R8, !PT ;  /* 0x00000008540b7209 */ /* 0x000fe20007810000 */
[----:B------:R-:W-:Y:S01]  /*69c0*/  UMOV UR37, UR27 ;  /* 0x0000001b00257c82 */ /* 0x000fe20008000000 */
[----:B------:R-:W-:Y:S02]  /*69d0*/  ISETP.GT.AND P5, PT, R71, 0x8, P2 ;  /* 0x000000084700780c */ /* 0x000fe400017a4270 */
[----:B------:R-:W-:Y:S02]  /*69e0*/  FMNMX.FTZ R11, R82, R11, !PT ;  /* 0x0000000b520b7209 */ /* 0x000fe40007810000 */
[----:B------:R-:W-:Y:S02]  /*69f0*/  ISETP.LT.OR P5, PT, R73, 0x9, P5 ;  /* 0x000000094900780c */ /* 0x000fe40002fa1670 */
[----:B------:R-:W-:Y:S02]  /*6a00*/  FMNMX.FTZ R11, R80, R11, !PT ;  /* 0x0000000b500b7209 */ /* 0x000fe40007810000 */
[----:B------:R-:W-:-:S02]  /*6a10*/  FSEL R21, R21, -INF , !P5 ;  /* 0xff80000015157808 */ /* 0x000fc40006800000 */
[----:B------:R-:W-:Y:S02]  /*6a20*/  FMNMX.FTZ R38, R78, R11, !PT ;  /* 0x0000000b4e267209 */ /* 0x000fe40007810000 */
        /* <DEDUP_REMOVED lines=12> */
[C---:B------:R-:W-:Y:S02]  /*6af0*/  ISETP.GT.AND P5, PT, R71.reuse, RZ, P2 ;  /* 0x000000ff4700720c */ /* 0x040fe400017a4270 */
[----:B------:R-:W-:Y:S02]  /*6b00*/  FMNMX.FTZ R38, R132, R11, !PT ;  /* 0x0000000b84267209 */ /* 0x000fe40007810000 */
[----:B------:R-:W-:Y:S02]  /*6b10*/  ISETP.GT.AND P4, PT, R71, 0x1, P2 ;  /* 0x000000014700780c */ /* 0x000fe40001784270 */
[----:B------:R-:W-:Y:S02]  /*6b20*/  FMNMX.FTZ R38, R45, R38, !PT ;  /* 0x000000262d267209 */ /* 0x000fe40007810000 */
[----:B------:R-:W-:-:S02]  /*6b30*/  ISETP.LT.OR P5, PT, R73, 0x1, P5 ;  /* 0x000000014900780c */ /* 0x000fc40002fa1670 */
[----:B------:R-:W-:Y:S02]  /*6b40*/  FMNMX.FTZ R11, R47, R38, !PT ;  /* 0x000000262f0b7209 */ /* 0x000fe40007810000 */
[----:B------:R-:W-:Y:S02]  /*6b50*/  ISETP.LT.OR P4, PT, R73, 0x2, P4 ;  /* 0x000000024900780c */ /* 0x000fe40002781670 */
[----:B------:R-:W-:Y:S02]  /*6b60*/  FMNMX.FTZ R38, R46, R11, !PT ;  /* 0x0000000b2e267209 */ /* 0x000fe40007810000 */
[----:B------:R-:W-:Y:S02]  /*6b70*/  ISETP.GT.AND P3, PT, R71, 0x9, P2 ;  /* 0x000000094700780c */ /* 0x000fe40001764270 */
[----:B------:R-:W-:Y:S02]  /*6b80*/  FMNMX.FTZ R11, R51, R38, !PT ;  /* 0x00000026330b7209 */ /* 0x000fe40007810000 */
[----:B------:R-:W-:-:S02]  /*6b90*/  FSEL R14, R14, -INF , !P4 ;  /* 0xff8000000e0e7808 */ /* 0x000fc40006000000 */
[----:B------:R-:W-:Y:S02]  /*6ba0*/  FMNMX.FTZ R11, R50, R11, !PT ;  /* 0x0000000b320b7209 */ /* 0x000fe40007810000 */
[----:B------:R-:W-:Y:S02]  /*6bb0*/  ISETP.GT.AND P4, PT, R71, 0x10, P2 ;  /* 0x000000104700780c */ /* 0x000fe40001784270 */
[----:B------:R-:W-:Y:S02]  /*6bc0*/  FMNMX.FTZ R38, R54, R11, !PT ;  /* 0x0000000b36267209 */ /* 0x000fe40007810000 */
[----:B------:R-:W-:Y:S02]  /*6bd0*/  ISETP.LT.OR P3, PT, R73, 0xa, P3 ;  /* 0x0000000a4900780c */ /* 0x000fe40001f61670 */
[----:B------:R-:W-:Y:S02]  /*6be0*/  FMNMX.FTZ R38, R57, R38, !PT ;  /* 0x0000002639267209 */ /* 0x000fe40007810000 */
[----:B------:R-:W-:-:S02]  /*6bf0*/  ISETP.LT.OR P4, PT, R73, 0x11, P4 ;  /* 0x000000114900780c */ /* 0x000fc40002781670 */
[----:B------:R-:W-:Y:S02]  /*6c00*/  FMNMX.FTZ R11, R129, R38, !PT ;  /* 0x00000026810b7209 */ /* 0x000fe40007810000 */
[----:B------:R-:W-:Y:S02]  /*6c10*/  FSEL R24, R24, -INF , !P3 ;  /* 0xff80000018187808 */ /* 0x000fe40005800000 */
[----:B------:R-:W-:Y:S02]  /*6c20*/  FMNMX.FTZ R38, R128, R11, !PT ;  /* 0x0000000b80267209 */ /* 0x000fe40007810000 */
[----:B------:R-:W-:Y:S02]  /*6c30*/  ISETP.GT.AND P3, PT, R71, 0x18, P2 ;  /* 0x000000184700780c */ /* 0x000fe40001764270 */
[----:B------:R-:W-:Y:S02]  /*6c40*/  FMNMX.FTZ R11, R131, R38, !PT ;  /* 0x00000026830b7209 */ /* 0x000fe40007810000 */
[----:B------:R-:W-:-:S02]  /*6c50*/  FSEL R27, R27, -INF , !P4 ;  /* 0xff8000001b1b7808 */ /* 0x000fc40006000000 */
[----:B------:R-:W-:Y:S02]  /*6c60*/  FMNMX.FTZ R11, R130, R11, !PT ;  /* 0x0000000b820b7209 */ /* 0x000fe40007810000 */
[----:B------:R-:W-:Y:S02]  /*6c70*/  ISETP.GT.AND P4, PT, R71, 0x19, P2 ;  /* 0x000000194700780c */ /* 0x000fe40001784270 */
[----:B------:R-:W-:Y:S02]  /*6c80*/  FMNMX.FTZ R11, R68, R11, !PT ;  /* 0x0000000b440b7209 */ /* 0x000fe40007810000 */
[C---:B------:R-:W-:Y:S02]  /*6c90*/  ISETP.LT.OR P3, PT, R73.reuse, 0x19, P3 ;  /* 0x000000194900780c */ /* 0x040fe40001f61670 */
        /* <DEDUP_REMOVED lines=18> */
[----:B------:R-:W-:Y:S01]  /*6dc0*/  FSEL R37, R37, -INF , !P4 ;  /* 0xff80000025257808 */ /* 0x000fe20006000000 */
[----:B------:R-:W1:Y:S01]  /*6dd0*/  SHFL.BFLY PT, R11, R38, 0x2, 0x1f ;  /* 0x0c401f00260b7f89 */ /* 0x000e6200000e0000 */
[----:B------:R-:W-:-:S04]  /*6de0*/  ISETP.GT.AND P4, PT, R71, 0x30, P2 ;  /* 0x000000304700780c */ /* 0x000fc80001784270 */
[----:B------:R-:W-:-:S04]  /*6df0*/  ISETP.LT.OR P4, PT, R73, 0x31, P4 ;  /* 0x000000314900780c */ /* 0x000fc80002781670 */
[----:B------:R-:W-:Y:S02]  /*6e00*/  FSEL R41, R41, -INF , !P4 ;  /* 0xff80000029297808 */ /* 0x000fe40006000000 */
[----:B------:R-:W-:-:S04]  /*6e10*/  ISETP.GT.AND P4, PT, R71, 0x39, P2 ;  /* 0x000000394700780c */ /* 0x000fc80001784270 */
[----:B------:R-:W-:-:S04]  /*6e20*/  ISETP.LT.OR P4, PT, R73, 0x3a, P4 ;  /* 0x0000003a4900780c */ /* 0x000fc80002781670 */
[----:B------:R-:W-:Y:S02]  /*6e30*/  FSEL R44, R44, -INF , !P4 ;  /* 0xff8000002c2c7808 */ /* 0x000fe40006000000 */
[----:B------:R-:W-:Y:S02]  /*6e40*/  ISETP.GT.AND P4, PT, R71, 0x48, P2 ;  /* 0x000000484700780c */ /* 0x000fe40001784270 */
[----:B-1----:R-:W-:Y:S02]  /*6e50*/  FMNMX.FTZ R39, R38, R11, !PT ;  /* 0x0000000b26277209 */ /* 0x002fe40007810000 */
[----:B------:R-:W-:-:S03]  /*6e60*/  ISETP.LT.OR P4, PT, R73, 0x49, P4 ;  /* 0x000000494900780c */ /* 0x000fc60002781670 */
[----:B------:R-:W1:Y:S01]  /*6e70*/  SHFL.BFLY PT, R86, R39, 0x1, 0x1f ;  /* 0x0c201f0027567f89 */ /* 0x000e6200000e0000 */
[----:B------:R-:W-:Y:S02]  /*6e80*/  FSEL R52, R52, -INF , !P4 ;  /* 0xff80000034347808 */ /* 0x000fe40006000000 */
        /* <DEDUP_REMOVED lines=8> */
[----:B------:R-:W-:Y:S02]  /*6f10*/  ISETP.LT.OR P4, PT, R73, 0x6a, P4 ;  /* 0x0000006a4900780c */ /* 0x000fe40002781670 */
[C---:B------:R-:W-:Y:S01]  /*6f20*/  FSETP.NEU.FTZ.AND P6, PT, R11.reuse, -INF , PT ;  /* 0xff8000000b00780b */ /* 0x040fe20003fdd000 */
[----:B------:R-:W-:Y:S01]  /*6f30*/  FMUL.FTZ R77, R11, UR22 ;  /* 0x000000160b4d7c20 */ /* 0x000fe20008410000 */
[----:B------:R-:W-:-:S02]  /*6f40*/  FSEL R63, R63, -INF , !P4 ;  /* 0xff8000003f3f7808 */ /* 0x000fc40006000000 */
[----:B------:R-:W-:Y:S02]  /*6f50*/  ISETP.GT.AND P4, PT, R71, 0x78, P2 ;  /* 0x000000784700780c */ /* 0x000fe40001784270 */
[----:B------:R-:W-:Y:S02]  /*6f60*/  FSEL R39, R77, RZ, P6 ;  /* 0x000000ff4d277208 */ /* 0x000fe40003000000 */
[----:B------:R-:W-:Y:S02]  /*6f70*/  ISETP.LT.OR P4, PT, R73, 0x79, P4 ;  /* 0x000000794900780c */ /* 0x000fe40002781670 */
[----:B------:R-:W-:Y:S01]  /*6f80*/  FSEL R83, R11, RZ, P6 ;  /* 0x000000ff0b537208 */ /* 0x000fe20003000000 */
[--C-:B------:R-:W-:Y:S01]  /*6f90*/  FFMA.FTZ R144, R25, UR22, -R39.reuse ;  /* 0x0000001619907c23 */ /* 0x100fe20008010827 */
[----:B------:R-:W-:Y:S01]  /*6fa0*/  FSEL R25, R13, -INF , !P5 ;  /* 0xff8000000d197808 */ /* 0x000fe20006800000 */
[--C-:B------:R-:W-:Y:S01]  /*6fb0*/  FFMA.FTZ R38, R26, UR22, -R39.reuse ;  /* 0x000000161a267c23 */ /* 0x100fe20008010827 */
[--C-:B------:R-:W-:Y:S01]  /*6fc0*/  FFMA.FTZ R146, R31, UR22, -R39.reuse ;  /* 0x000000161f927c23 */ /* 0x100fe20008010827 */
[--C-:B------:R-:W-:Y:S01]  /*6fd0*/  FFMA.FTZ R140, R35, UR22, -R39.reuse ;  /* 0x00000016238c7c23 */ /* 0x100fe20008010827 */
[----:B------:R-:W-:Y:S01]  /*6fe0*/  FMNMX.FTZ R13, R25, R10, !PT ;  /* 0x0000000a190d7209 */ /* 0x000fe20007810000 */
[--C-:B------:R-:W-:Y:S01]  /*6ff0*/  FFMA.FTZ R138, R51, UR22, -R39.reuse ;  /* 0x00000016338a7c23 */ /* 0x100fe20008010827 */
[----:B------:R-:W-:Y:S01]  /*7000*/  ISETP.LT.OR P5, PT, R73, 0x2a, P3 ;  /* 0x0000002a4900780c */ /* 0x000fe20001fa1670 */
[--C-:B------:R-:W-:Y:S01]  /*7010*/  FFMA.FTZ R32, R32, UR22, -R39.reuse ;  /* 0x0000001620207c23 */ /* 0x100fe20008010827 */
[----:B------:R-:W-:Y:S01]  /*7020*/  FMNMX.FTZ R26, R14, R13, !PT ;  /* 0x0000000d0e1a7209 */ /* 0x000fe20007810000 */
[--C-:B------:R-:W-:Y:S01]  /*7030*/  FFMA.FTZ R36, R36, UR22, -R39.reuse ;  /* 0x0000001624247c23 */ /* 0x100fe20008010827 */
[----:B------:R-:W-:Y:S01]  /*7040*/  ISETP.GT.AND P3, PT, R71, 0x31, P2 ;  /* 0x000000314700780c */ /* 0x000fe20001764270 */
[----:B------:R-:W-:Y:S01]  /*7050*/  FADD.FTZ R83, -R83, R8 ;  /* 0x0000000853537221 */ /* 0x000fe20000010100 */
[----:B------:R-:W-:Y:S01]  /*7060*/  FMNMX.FTZ R81, R21, R26, !PT ;  /* 0x0000001a15517209 */ /* 0x000fe20007810000 */
[--C-:B------:R-:W-:Y:S01]  /*7070*/  FFMA.FTZ R142, R132, UR22, -R39.reuse ;  /* 0x00000016848e7c23 */ /* 0x100fe20008010827 */
[----:B------:R-:W-:Y:S01]  /*7080*/  FSEL R40, R40, -INF , !P5 ;  /* 0xff80000028287808 */ /* 0x000fe20006800000 */
[--C-:B------:R-:W-:Y:S01]  /*7090*/  FFMA.FTZ R136, R47, UR22, -R39.reuse ;  /* 0x000000162f887c23 */ /* 0x100fe20008010827 */
[----:B------:R-:W-:Y:S01]  /*70a0*/  FMNMX.FTZ R26, R24, R81, !PT ;  /* 0x00000051181a7209 */ /* 0x000fe20007810000 */
[--C-:B------:R-:W-:Y:S01]  /*70b0*/  FFMA.FTZ R124, R15, UR22, -R39.reuse ;  /* 0x000000160f7c7c23 */ /* 0x100fe20008010827 */
[----:B------:R-:W-:Y:S01]  /*70c0*/  ISETP.GT.AND P5, PT, R71, 0x38, P2 ;  /* 0x000000384700780c */ /* 0x000fe200017a4270 */
[--C-:B------:R-:W-:Y:S01]  /*70d0*/  FFMA.FTZ R126, R69, UR22, -R39.reuse ;  /* 0x00000016457e7c23 */ /* 0x100fe20008010827 */
[----:B------:R-:W-:Y:S01]  /*70e0*/  FMNMX.FTZ R31, R27, R26, !PT ;  /* 0x0000001a1b1f7209 */ /* 0x000fe20007810000 */
[--C-:B------:R-:W-:Y:S01]  /*70f0*/  FFMA.FTZ R148, R84, UR22, -R39.reuse ;  /* 0x0000001654947c23 */ /* 0x100fe20008010827 */
[----:B------:R-:W-:Y:S01]  /*7100*/  ISETP.LT.OR P3, PT, R73, 0x32, P3 ;  /* 0x000000324900780c */ /* 0x000fe20001f61670 */
[--C-:B------:R-:W-:Y:S01]  /*7110*/  FFMA.FTZ R77, R82, UR22, -R39.reuse ;  /* 0x00000016524d7c23 */ /* 0x100fe20008010827 */
[----:B------:R-:W-:Y:S01]  /*7120*/  FMNMX.FTZ R26, R28, R31, !PT ;  /* 0x0000001f1c1a7209 */ /* 0x000fe20007810000 */
[--C-:B------:R-:W-:Y:S01]  /*7130*/  FFMA.FTZ R150, R80, UR22, -R39.reuse ;  /* 0x0000001650967c23 */ /* 0x100fe20008010827 */
[----:B------:R-:W-:Y:S01]  /*7140*/  FSEL R42, R42, -INF , !P3 ;  /* 0xff8000002a2a7808 */ /* 0x000fe20005800000 */
[----:B------:R1:W-:Y:S01]  /*7150*/  MUFU.EX2 R31, R32 ;  /* 0x00000020001f7308 */ /* 0x0003e20000000800 */
[----:B------:R-:W-:Y:S01]  /*7160*/  FMNMX.FTZ R81, R29, R26, !PT ;  /* 0x0000001a1d517209 */ /* 0x000fe20007810000 */
[--C-:B------:R-:W-:Y:S01]  /*7170*/  FFMA.FTZ R79, R78, UR22, -R39.reuse ;  /* 0x000000164e4f7c23 */ /* 0x100fe20008010827 */
[----:B------:R-:W-:Y:S01]  /*7180*/  ISETP.LT.OR P5, PT, R73, 0x39, P5 ;  /* 0x000000394900780c */ /* 0x000fe20002fa1670 */
[--C-:B------:R-:W-:Y:S01]  /*7190*/  FFMA.FTZ R45, R45, UR22, -R39.reuse ;  /* 0x000000162d2d7c23 */ /* 0x100fe20008010827 */
[----:B------:R-:W-:Y:S01]  /*71a0*/  FMNMX.FTZ R26, R30, R81, !PT ;  /* 0x000000511e1a7209 */ /* 0x000fe20007810000 */
[--C-:B------:R-:W-:Y:S01]  /*71b0*/  FFMA.FTZ R47, R46, UR22, -R39.reuse ;  /* 0x000000162e2f7c23 */ /* 0x100fe20008010827 */
[----:B------:R-:W-:Y:S01]  /*71c0*/  ISETP.GT.AND P3, PT, R71, 0x40, P2 ;  /* 0x000000404700780c */ /* 0x000fe20001764270 */
[--C-:B------:R-:W-:Y:S01]  /*71d0*/  FFMA.FTZ R50, R50, UR22, -R39.reuse ;  /* 0x0000001632327c23 */ /* 0x100fe20008010827 */
[----:B------:R-:W-:Y:S01]  /*71e0*/  FMNMX.FTZ R35, R33, R26, !PT ;  /* 0x0000001a21237209 */ /* 0x000fe20007810000 */
[--C-:B------:R-:W-:Y:S01]  /*71f0*/  FFMA.FTZ R132, R54, UR22, -R39.reuse ;  /* 0x0000001636847c23 */ /* 0x100fe20008010827 */
[----:B------:R-:W-:Y:S01]  /*7200*/  FSEL R43, R43, -INF , !P5 ;  /* 0xff8000002b2b7808 */ /* 0x000fe20006800000 */
[--C-:B------:R-:W-:Y:S01]  /*7210*/  FFMA.FTZ R57, R57, UR22, -R39.reuse ;  /* 0x0000001639397c23 */ /* 0x100fe20008010827 */
[----:B------:R-:W-:Y:S01]  /*7220*/  FMNMX.FTZ R26, R34, R35, !PT ;  /* 0x00000023221a7209 */ /* 0x000fe20007810000 */
[--C-:B------:R-:W-:Y:S01]  /*7230*/  FFMA.FTZ R134, R129, UR22, -R39.reuse ;  /* 0x0000001681867c23 */ /* 0x100fe20008010827 */
[----:B------:R-:W-:Y:S01]  /*7240*/  ISETP.GT.AND P5, PT, R71, 0x41, P2 ;  /* 0x000000414700780c */ /* 0x000fe200017a4270 */
[----:B------:R2:W-:Y:S01]  /*7250*/  MUFU.EX2 R35, R36 ;  /* 0x0000002400237308 */ /* 0x0005e20000000800 */
[----:B------:R-:W-:Y:S01]  /*7260*/  FMNMX.FTZ R81, R37, R26, !PT ;  /* 0x0000001a25517209 */ /* 0x000fe20007810000 */
[--C-:B------:R-:W-:Y:S01]  /*7270*/  FFMA.FTZ R15, R20, UR22, -R39.reuse ;  /* 0x00000016140f7c23 */ /* 0x100fe20008010827 */
[C---:B------:R-:W-:Y:S01]  /*7280*/  ISETP.LT.OR P3, PT, R73.reuse, 0x41, P3 ;  /* 0x000000414900780c */ /* 0x040fe20001f61670 */
[--C-:B------:R-:W-:Y:S01]  /*7290*/  FFMA.FTZ R69, R70, UR22, -R39.reuse ;  /* 0x0000001646457c23 */ /* 0x100fe20008010827 */
[----:B------:R-:W-:Y:S01]  /*72a0*/  FMNMX.FTZ R26, R40, R81, !PT ;  /* 0x00000051281a7209 */ /* 0x000fe20007810000 */
[--C-:B------:R-:W-:Y:S01]  /*72b0*/  FFMA.FTZ R120, R72, UR22, -R39.reuse ;  /* 0x0000001648787c23 */ /* 0x100fe20008010827 */
[----:B------:R-:W-:Y:S01]  /*72c0*/  ISETP.LT.OR P5, PT, R73, 0x42, P5 ;  /* 0x000000424900780c */ /* 0x000fe20002fa1670 */
[--C-:B------:R-:W-:Y:S01]  /*72d0*/  FFMA.FTZ R122, R74, UR22, -R39.reuse ;  /* 0x000000164a7a7c23 */ /* 0x100fe20008010827 */
[----:B------:R-:W-:Y:S01]  /*72e0*/  FMNMX.FTZ R81, R41, R26, !PT ;  /* 0x0000001a29517209 */ /* 0x000fe20007810000 */
[----:B------:R-:W-:Y:S01]  /*72f0*/  FFMA.FTZ R75, R75, UR22, -R39 ;  /* 0x000000164b4b7c23 */ /* 0x000fe20008010827 */
[----:B------:R-:W-:Y:S01]  /*7300*/  FSEL R48, R48, -INF , !P3 ;  /* 0xff80000030307808 */ /* 0x000fe20005800000 */
[----:B------:R-:W-:Y:S01]  /*7310*/  MUFU.EX2 R148, R148 ;  /* 0x0000009400947308 */ /* 0x000fe20000000800 */
[----:B------:R-:W-:-:S02]  /*7320*/  FMNMX.FTZ R26, R42, R81, !PT ;  /* 0x000000512a1a7209 */ /* 0x000fc40007810000 */
[----:B------:R-:W-:Y:S02]  /*7330*/  ISETP.GT.AND P3, PT, R71, 0x49, P2 ;  /* 0x000000494700780c */ /* 0x000fe40001764270 */
[----:B------:R-:W-:Y:S02]  /*7340*/  FMNMX.FTZ R81, R43, R26, !PT ;  /* 0x0000001a2b517209 */ /* 0x000fe40007810000 */
[----:B------:R-:W-:Y:S01]  /*7350*/  FSEL R49, R49, -INF , !P5 ;  /* 0xff80000031317808 */ /* 0x000fe20006800000 */
[----:B------:R-:W-:Y:S01]  /*7360*/  MUFU.EX2 R77, R77 ;  /* 0x0000004d004d7308 */ /* 0x000fe20000000800 */
[----:B------:R-:W-:Y:S02]  /*7370*/  FMNMX.FTZ R81, R44, R81, !PT ;  /* 0x000000512c517209 */ /* 0x000fe40007810000 */
[----:B------:R-:W-:Y:S02]  /*7380*/  ISETP.GT.AND P5, PT, R71, 0x50, P2 ;  /* 0x000000504700780c */ /* 0x000fe400017a4270 */
[----:B------:R-:W-:-:S02]  /*7390*/  FMNMX.FTZ R26, R48, R81, !PT ;  /* 0x00000051301a7209 */ /* 0x000fc40007810000 */
[----:B------:R-:W-:Y:S01]  /*73a0*/  ISETP.LT.OR P3, PT, R73, 0x4a, P3 ;  /* 0x0000004a4900780c */ /* 0x000fe20001f61670 */
[----:B------:R-:W-:Y:S01]  /*73b0*/  MUFU.EX2 R150, R150 ;  /* 0x0000009600967308 */ /* 0x000fe20000000800 */
[----:B------:R-:W-:Y:S02]  /*73c0*/  FMNMX.FTZ R81, R49, R26, !PT ;  /* 0x0000001a31517209 */ /* 0x000fe40007810000 */
[----:B------:R-:W-:Y:S02]  /*73d0*/  FSEL R53, R53, -INF , !P3 ;  /* 0xff80000035357808 */ /* 0x000fe40005800000 */
[----:B------:R-:W-:Y:S02]  /*73e0*/  ISETP.LT.OR P5, PT, R73, 0x51, P5 ;  /* 0x000000514900780c */ /* 0x000fe40002fa1670 */
[----:B------:R-:W-:Y:S01]  /*73f0*/  FMNMX.FTZ R26, R52, R81, !PT ;  /* 0x00000051341a7209 */ /* 0x000fe20007810000 */
[----:B------:R-:W-:Y:S01]  /*7400*/  MUFU.EX2 R79, R79 ;  /* 0x0000004f004f7308 */ /* 0x000fe20000000800 */
[----:B------:R-:W-:-:S02]  /*7410*/  ISETP.GT.AND P3, PT, R71, 0x58, P2 ;  /* 0x000000584700780c */ /* 0x000fc40001764270 */
[----:B------:R-:W-:Y:S02]  /*7420*/  FSEL R55, R55, -INF , !P5 ;  /* 0xff80000037377808 */ /* 0x000fe40006800000 */
[----:B------:R-:W-:Y:S02]  /*7430*/  FMNMX.FTZ R26, R53, R26, !PT ;  /* 0x0000001a351a7209 */ /* 0x000fe40007810000 */
[----:B------:R-:W-:Y:S01]  /*7440*/  ISETP.GT.AND P5, PT, R71, 0x59, P2 ;  /* 0x000000594700780c */ /* 0x000fe200017a4270 */
[----:B------:R-:W-:Y:S01]  /*7450*/  MUFU.EX2 R144, R144 ;  /* 0x0000009000907308 */ /* 0x000fe20000000800 */
[----:B------:R-:W-:Y:S02]  /*7460*/  ISETP.LT.OR P3, PT, R73, 0x59, P3 ;  /* 0x000000594900780c */ /* 0x000fe40001f61670 */
[----:B------:R-:W-:Y:S02]  /*7470*/  FMNMX.FTZ R51, R55, R26, !PT ;  /* 0x0000001a37337209 */ /* 0x000fe40007810000 */
[----:B------:R-:W-:-:S02]  /*7480*/  ISETP.LT.OR P5, PT, R73, 0x5a, P5 ;  /* 0x0000005a4900780c */ /* 0x000fc40002fa1670 */
[----:B------:R-:W-:Y:S01]  /*7490*/  FSEL R58, R58, -INF , !P3 ;  /* 0xff8000003a3a7808 */ /* 0x000fe20005800000 */
[----:B------:R-:W-:Y:S01]  /*74a0*/  MUFU.EX2 R13, R38 ;  /* 0x00000026000d7308 */ /* 0x000fe20000000800 */
[----:B------:R-:W-:Y:S02]  /*74b0*/  FMNMX.FTZ R81, R56, R51, !PT ;  /* 0x0000003338517209 */ /* 0x000fe40007810000 */
[----:B------:R-:W-:Y:S02]  /*74c0*/  ISETP.GT.AND P3, PT, R71, 0x61, P2 ;  /* 0x000000614700780c */ /* 0x000fe40001764270 */
[----:B------:R-:W-:Y:S02]  /*74d0*/  FSEL R59, R59, -INF , !P5 ;  /* 0xff8000003b3b7808 */ /* 0x000fe40006800000 */
[----:B------:R-:W-:Y:S01]  /*74e0*/  FMNMX.FTZ R26, R58, R81, !PT ;  /* 0x000000513a1a7209 */ /* 0x000fe20007810000 */
[----:B------:R-:W-:Y:S01]  /*74f0*/  MUFU.EX2 R146, R146 ;  /* 0x0000009200927308 */ /* 0x000fe20000000800 */
[----:B------:R-:W-:-:S02]  /*7500*/  ISETP.GT.AND P5, PT, R71, 0x68, P2 ;  /* 0x000000684700780c */ /* 0x000fc400017a4270 */
[----:B------:R-:W-:Y:S02]  /*7510*/  ISETP.LT.OR P3, PT, R73, 0x62, P3 ;  /* 0x000000624900780c */ /* 0x000fe40001f61670 */
[----:B------:R-:W-:Y:S02]  /*7520*/  FMNMX.FTZ R81, R59, R26, !PT ;  /* 0x0000001a3b517209 */ /* 0x000fe40007810000 */
[----:B------:R-:W-:Y:S01]  /*7530*/  FSEL R61, R61, -INF , !P3 ;  /* 0xff8000003d3d7808 */ /* 0x000fe20005800000 */
[----:B------:R-:W-:Y:S01]  /*7540*/  MUFU.EX2 R140, R140 ;  /* 0x0000008c008c7308 */ /* 0x000fe20000000800 */
[----:B------:R-:W-:Y:S02]  /*7550*/  ISETP.LT.OR P5, PT, R73, 0x69, P5 ;  /* 0x000000694900780c */ /* 0x000fe40002fa1670 */
[----:B------:R-:W-:Y:S02]  /*7560*/  FMNMX.FTZ R26, R60, R81, !PT ;  /* 0x000000513c1a7209 */ /* 0x000fe40007810000 */
[----:B------:R-:W-:-:S02]  /*7570*/  ISETP.GT.AND P3, PT, R71, 0x70, P2 ;  /* 0x000000704700780c */ /* 0x000fc40001764270 */
[----:B------:R-:W-:Y:S01]  /*7580*/  FSEL R62, R62, -INF , !P5 ;  /* 0xff8000003e3e7808 */ /* 0x000fe20006800000 */
[----:B------:R-:W-:Y:S01]  /*7590*/  MUFU.EX2 R142, R142 ;  /* 0x0000008e008e7308 */ /* 0x000fe20000000800 */
[----:B------:R-:W-:Y:S02]  /*75a0*/  FMNMX.FTZ R81, R61, R26, !PT ;  /* 0x0000001a3d517209 */ /* 0x000fe40007810000 */
[----:B------:R-:W-:Y:S02]  /*75b0*/  ISETP.GT.AND P5, PT, R71, 0x71, P2 ;  /* 0x000000714700780c */ /* 0x000fe400017a4270 */
[----:B------:R-:W-:Y:S02]  /*75c0*/  ISETP.LT.OR P3, PT, R73, 0x71, P3 ;  /* 0x000000714900780c */ /* 0x000fe40001f61670 */
[----:B------:R-:W-:Y:S01]  /*75d0*/  FMNMX.FTZ R26, R62, R81, !PT ;  /* 0x000000513e1a7209 */ /* 0x000fe20007810000 */
[----:B------:R-:W-:Y:S01]  /*75e0*/  MUFU.EX2 R45, R45 ;  /* 0x0000002d002d7308 */ /* 0x000fe20000000800 */
[----:B------:R-:W-:-:S02]  /*75f0*/  ISETP.GT.AND P2, PT, R71, 0x79, P2 ;  /* 0x000000794700780c */ /* 0x000fc40001744270 */
[----:B------:R-:W-:Y:S02]  /*7600*/  ISETP.LT.OR P5, PT, R73, 0x72, P5 ;  /* 0x000000724900780c */ /* 0x000fe40002fa1670 */
[----:B------:R-:W-:Y:S02]  /*7610*/  FSEL R64, R64, -INF , !P3 ;  /* 0xff80000040407808 */ /* 0x000fe40005800000 */
[----:B------:R-:W-:Y:S01]  /*7620*/  FMNMX.FTZ R71, R63, R26, !PT ;  /* 0x0000001a3f477209 */ /* 0x000fe20007810000 */
[----:B------:R-:W-:Y:S01]  /*7630*/  MUFU.EX2 R136, R136 ;  /* 0x0000008800887308 */ /* 0x000fe20000000800 */
[----:B------:R-:W-:Y:S01]  /*7640*/  FSEL R26, R65, -INF , !P5 ;  /* 0xff800000411a7808 */ /* 0x000fe20006800000 */
[--C-:B------:R-:W-:Y:S01]  /*7650*/  FFMA.FTZ R65, R128, UR22, -R39.reuse ;  /* 0x0000001680417c23 */ /* 0x100fe20008010827 */
[----:B------:R-:W-:Y:S01]  /*7660*/  FMNMX.FTZ R71, R64, R71, !PT ;  /* 0x0000004740477209 */ /* 0x000fe20007810000 */
[----:B------:R-:W-:Y:S01]  /*7670*/  FFMA.FTZ R128, R131, UR22, -R39 ;  /* 0x0000001683807c23 */ /* 0x000fe20008010827 */
[----:B------:R-:W-:-:S02]  /*7680*/  ISETP.LT.OR P2, PT, R73, 0x7a, P2 ;  /* 0x0000007a4900780c */ /* 0x000fc40001741670 */
[----:B------:R-:W-:Y:S01]  /*7690*/  FSEL R66, R66, -INF , !P4 ;  /* 0xff80000042427808 */ /* 0x000fe20006000000 */
[----:B------:R-:W-:Y:S01]  /*76a0*/  MUFU.EX2 R47, R47 ;  /* 0x0000002f002f7308 */ /* 0x000fe20000000800 */
[----:B------:R-:W-:Y:S02]  /*76b0*/  FMNMX.FTZ R71, R26, R71, !PT ;  /* 0x000000471a477209 */ /* 0x000fe40007810000 */
[----:B-1----:R-:W-:Y:S01]  /*76c0*/  FSEL R32, R67, -INF , !P2 ;  /* 0xff80000043207808 */ /* 0x002fe20005000000 */
[--C-:B------:R-:W-:Y:S01]  /*76d0*/  FFMA.FTZ R67, R130, UR22, -R39.reuse ;  /* 0x0000001682437c23 */ /* 0x100fe20008010827 */
[----:B------:R-:W-:Y:S01]  /*76e0*/  FMNMX.FTZ R71, R66, R71, !PT ;  /* 0x0000004742477209 */ /* 0x000fe20007810000 */
[--C-:B------:R-:W-:Y:S02]  /*76f0*/  FFMA.FTZ R130, R68, UR22, -R39.reuse ;  /* 0x0000001644827c23 */ /* 0x100fe40008010827 */
[----:B------:R-:W-:Y:S01]  /*7700*/  MUFU.EX2 R138, R138 ;  /* 0x0000008a008a7308 */ /* 0x000fe20000000800 */
[----:B--2---:R-:W-:Y:S01]  /*7710*/  FMNMX.FTZ R36, R32, R71, !PT ;  /* 0x0000004720247209 */ /* 0x004fe20007810000 */
[----:B------:R-:W-:-:S04]  /*7720*/  FFMA.FTZ R71, R12, UR22, -R39 ;  /* 0x000000160c477c23 */ /* 0x000fc80008010827 */
[----:B------:R-:W1:Y:S02]  /*7730*/  SHFL.BFLY PT, R73, R36, 0x2, 0x1f ;  /* 0x0c401f0024497f89 */ /* 0x000e6400000e0000 */
[----:B------:R-:W-:Y:S08]  /*7740*/  MUFU.EX2 R51, R50 ;  /* 0x0000003200337308 */ /* 0x000ff00000000800 */
[----:B------:R-:W-:Y:S08]  /*7750*/  MUFU.EX2 R132, R132 ;  /* 0x0000008400847308 */ /* 0x000ff00000000800 */
[----:B------:R-:W-:Y:S01]  /*7760*/  MUFU.EX2 R57, R57 ;  /* 0x0000003900397308 */ /* 0x000fe20000000800 */
[----:B-1----:R-:W-:Y:S01]  /*7770*/  FMNMX.FTZ R12, R36, R73, !PT ;  /* 0x00000049240c7209 */ /* 0x002fe20007810000 */
[----:B------:R-:W-:Y:S01]  /*7780*/  FFMA.FTZ R73, R76, UR22, -R39 ;  /* 0x000000164c497c23 */ /* 0x000fe20008010827 */
[----:B------:R-:W-:-:S05]  /*7790*/  FMUL.FTZ R39, R83, UR22 ;  /* 0x0000001653277c20 */ /* 0x000fca0008410000 */
[----:B------:R-:W-:Y:S01]  /*77a0*/  MUFU.EX2 R134, R134 ;  /* 0x0000008600867308 */ /* 0x000fe20000000800 */
[----:B------:R-:W1:Y:S07]  /*77b0*/  SHFL.BFLY PT, R81, R12, 0x1, 0x1f ;  /* 0x0c201f000c517f89 */ /* 0x000e6e00000e0000 */
[----:B------:R-:W2:Y:S08]  /*77c0*/  MUFU.EX2 R39, R39 ;  /* 0x0000002700277308 */ /* 0x000eb00000000800 */
[----:B------:R-:W-:Y:S08]  /*77d0*/  MUFU.EX2 R65, R65 ;  /* 0x0000004100417308 */ /* 0x000ff00000000800 */
[----:B------:R-:W-:Y:S01]  /*77e0*/  MUFU.EX2 R128, R128 ;  /* 0x0000008000807308 */ /* 0x000fe20000000800 */
[----:B--2---:R-:W-:Y:S01]  /*77f0*/  FFMA.FTZ R36, R39, R5, R148 ;  /* 0x0000000527247223 */ /* 0x004fe20000010094 */
[----:B-1----:R-:W-:Y:S01]  /*7800*/  FMNMX.FTZ R12, R12, R81, !PT ;  /* 0x000000510c0c7209 */ /* 0x002fe20007810000 */
[-C--:B------:R-:W-:Y:S01]  /*7810*/  FMUL.FTZ R88, R88, R39.reuse ;  /* 0x0000002758587220 */ /* 0x080fe20000410000 */
[C---:B------:R-:W-:Y:S01]  /*7820*/  F2FP.BF16.F32.PACK_AB R148, R77.reuse, R148 ;  /* 0x000000944d94723e */ /* 0x040fe200000010ff */
[----:B------:R-:W-:Y:S01]  /*7830*/  FADD.FTZ R5, R77, R36 ;  /* 0x000000244d057221 */ /* 0x000fe20000010000 */
[C---:B------:R-:W-:Y:S01]  /*7840*/  FSETP.NEU.FTZ.AND P2, PT, R12.reuse, -INF , PT ;  /* 0xff8000000c00780b */ /* 0x040fe20003f5d000 */
[----:B------:R-:W-:Y:S01]  /*7850*/  FMUL.FTZ R81, R12, UR22 ;  /* 0x000000160c517c20 */ /* 0x000fe20008410000 */
[----:B------:R-:W-:Y:S01]  /*7860*/  MUFU.EX2 R67, R67 ;  /* 0x0000004300437308 */ /* 0x000fe20000000800 */
[----:B------:R-:W-:Y:S01]  /*7870*/  FADD.FTZ R36, R150, R5 ;  /* 0x0000000596247221 */ /* 0x000fe20000010000 */
[----:B------:R-:W-:Y:S01]  /*7880*/  FSEL R5, R12, RZ, P2 ;  /* 0x000000ff0c057208 */ /* 0x000fe20001000000 */
[-C--:B------:R-:W-:Y:S01]  /*7890*/  FMUL.FTZ R89, R89, R39.reuse ;  /* 0x0000002759597220 */ /* 0x080fe20000410000 */
[----:B------:R-:W-:Y:S01]  /*78a0*/  FSEL R81, R81, RZ, P2 ;  /* 0x000000ff51517208 */ /* 0x000fe20001000000 */
[-C--:B------:R-:W-:Y:S01]  /*78b0*/  FMUL.FTZ R92, R92, R39.reuse ;  /* 0x000000275c5c7220 */ /* 0x080fe20000410000 */
[----:B------:R-:W-:Y:S01]  /*78c0*/  ISETP.GT.AND P2, PT, R7, UR29, PT ;  /* 0x0000001d07007c0c */ /* 0x000fe2000bf44270 */
[----:B------:R-:W-:Y:S01]  /*78d0*/  FADD.FTZ R5, -R5, R10 ;  /* 0x0000000a05057221 */ /* 0x000fe20000010100 */
[----:B------:R-:W-:Y:S01]  /*78e0*/  MUFU.EX2 R130, R130 ;  /* 0x0000008200827308 */ /* 0x000fe20000000800 */
[--C-:B------:R-:W-:Y:S01]  /*78f0*/  FFMA.FTZ R151, R21, UR22, -R81.reuse ;  /* 0x0000001615977c23 */ /* 0x100fe20008010851 */
[----:B------:R-:W-:Y:S01]  /*7900*/  FADD.FTZ R21, R79, R36 ;  /* 0x000000244f157221 */ /* 0x000fe20000010000 */
[--C-:B------:R-:W-:Y:S01]  /*7910*/  FFMA.FTZ R8, R25, UR22, -R81.reuse ;  /* 0x0000001619087c23 */ /* 0x100fe20008010851 */
[----:B------:R-:W-:Y:S01]  /*7920*/  FMUL.FTZ R5, R5, UR22 ;  /* 0x0000001605057c20 */ /* 0x000fe20008410000 */
[----:B------:R-:W-:Y:S01]  /*7930*/  FFMA.FTZ R149, R14, UR22, -R81 ;  /* 0x000000160e957c23 */ /* 0x000fe20008010851 */
[----:B------:R-:W-:Y:S01]  /*7940*/  FADD.FTZ R36, R144, R21 ;  /* 0x0000001590247221 */ /* 0x000fe20000010000 */
[--C-:B------:R-:W-:Y:S01]  /*7950*/  FFMA.FTZ R14, R24, UR22, -R81.reuse ;  /* 0x00000016180e7c23 */ /* 0x100fe20008010851 */
[----:B------:R-:W-:Y:S01]  /*7960*/  MUFU.EX2 R151, R151 ;  /* 0x0000009700977308 */ /* 0x000fe20000000800 */
[--C-:B------:R-:W-:Y:S01]  /*7970*/  FFMA.FTZ R145, R27, UR22, -R81.reuse ;  /* 0x000000161b917c23 */ /* 0x100fe20008010851 */
[----:B------:R-:W-:Y:S01]  /*7980*/  FADD.FTZ R21, R13, R36 ;  /* 0x000000240d157221 */ /* 0x000fe20000010000 */
[--C-:B------:R-:W-:Y:S01]  /*7990*/  FFMA.FTZ R20, R28, UR22, -R81.reuse ;  /* 0x000000161c147c23 */ /* 0x100fe20008010851 */
[--C-:B------:R-:W-:Y:S01]  /*79a0*/  FFMA.FTZ R147, R29, UR22, -R81.reuse ;  /* 0x000000161d937c23 */ /* 0x100fe20008010851 */
        /* <DEDUP_REMOVED lines=11> */
[----:B------:R1:W2:Y:S01]  /*7a60*/  MUFU.EX2 R21, R5 ;  /* 0x0000000500157308 */ /* 0x0002a20000000800 */
[--C-:B------:R-:W-:Y:S01]  /*7a70*/  FFMA.FTZ R137, R41, UR22, -R81.reuse ;  /* 0x0000001629897c23 */ /* 0x100fe20008010851 */
[----:B------:R-:W-:Y:S01]  /*7a80*/  FADD.FTZ R25, R35, R36 ;  /* 0x0000002423197221 */ /* 0x000fe20000010000 */
[--C-:B------:R-:W-:Y:S01]  /*7a90*/  FFMA.FTZ R139, R43, UR22, -R81.reuse ;  /* 0x000000162b8b7c23 */ /* 0x100fe20008010851 */
[--C-:B------:R-:W-:Y:S01]  /*7aa0*/  FFMA.FTZ R133, R48, UR22, -R81.reuse ;  /* 0x0000001630857c23 */ /* 0x100fe20008010851 */
[----:B------:R-:W-:Y:S01]  /*7ab0*/  FFMA.FTZ R36, R49, UR22, -R81 ;  /* 0x0000001631247c23 */ /* 0x000fe20008010851 */
[----:B------:R-:W-:Y:S01]  /*7ac0*/  FADD.FTZ R38, R142, R25 ;  /* 0x000000198e267221 */ /* 0x000fe20000010000 */
[--C-:B------:R-:W-:Y:S01]  /*7ad0*/  FFMA.FTZ R135, R52, UR22, -R81.reuse ;  /* 0x0000001634877c23 */ /* 0x100fe20008010851 */
[----:B------:R-:W3:Y:S01]  /*7ae0*/  MUFU.EX2 R149, R149 ;  /* 0x0000009500957308 */ /* 0x000ee20000000800 */
[----:B------:R-:W-:Y:S01]  /*7af0*/  F2FP.BF16.F32.PACK_AB R144, R13, R144 ;  /* 0x000000900d90723e */ /* 0x000fe200000010ff */
[----:B-1----:R-:W-:Y:S01]  /*7b00*/  FADD.FTZ R5, R45, R38 ;  /* 0x000000262d057221 */ /* 0x002fe20000010000 */
[--C-:B------:R-:W-:Y:S01]  /*7b10*/  FFMA.FTZ R129, R55, UR22, -R81.reuse ;  /* 0x0000001637817c23 */ /* 0x100fe20008010851 */
[--C-:B------:R-:W-:Y:S01]  /*7b20*/  FFMA.FTZ R131, R58, UR22, -R81.reuse ;  /* 0x000000163a837c23 */ /* 0x100fe20008010851 */
[----:B------:R-:W-:Y:S01]  /*7b30*/  FFMA.FTZ R125, R60, UR22, -R81 ;  /* 0x000000163c7d7c23 */ /* 0x000fe20008010851 */
[----:B------:R-:W-:Y:S01]  /*7b40*/  FADD.FTZ R42, R136, R5 ;  /* 0x00000005882a7221 */ /* 0x000fe20000010000 */
[--C-:B------:R-:W-:Y:S01]  /*7b50*/  FFMA.FTZ R61, R61, UR22, -R81.reuse ;  /* 0x000000163d3d7c23 */ /* 0x100fe20008010851 */
[----:B------:R-:W1:Y:S01]  /*7b60*/  MUFU.EX2 R14, R14 ;  /* 0x0000000e000e7308 */ /* 0x000e620000000800 */
[----:B--2---:R-:W-:Y:S01]  /*7b70*/  FFMA.FTZ R38, R21, R4, R8 ;  /* 0x0000000415267223 */ /* 0x004fe20000010008 */
[----:B------:R-:W-:Y:S01]  /*7b80*/  FADD.FTZ R25, R47, R42 ;  /* 0x0000002a2f197221 */ /* 0x000fe20000010000 */
[--C-:B------:R-:W-:Y:S01]  /*7b90*/  FFMA.FTZ R4, R53, UR22, -R81.reuse ;  /* 0x0000001635047c23 */ /* 0x100fe20008010851 */
[--C-:B------:R-:W-:Y:S01]  /*7ba0*/  FFMA.FTZ R62, R62, UR22, -R81.reuse ;  /* 0x000000163e3e7c23 */ /* 0x100fe20008010851 */
[--C-:B------:R-:W-:Y:S01]  /*7bb0*/  FFMA.FTZ R63, R63, UR22, -R81.reuse ;  /* 0x000000163f3f7c23 */ /* 0x100fe20008010851 */
[--C-:B------:R-:W-:Y:S01]  /*7bc0*/  FFMA.FTZ R64, R64, UR22, -R81.reuse ;  /* 0x0000001640407c23 */ /* 0x100fe20008010851 */
[--C-:B------:R-:W-:Y:S01]  /*7bd0*/  FFMA.FTZ R26, R26, UR22, -R81.reuse ;  /* 0x000000161a1a7c23 */ /* 0x100fe20008010851 */
[----:B------:R-:W2:Y:S01]  /*7be0*/  MUFU.EX2 R145, R145 ;  /* 0x0000009100917308 */ /* 0x000ea20000000800 */
[----:B---3--:R-:W-:Y:S01]  /*7bf0*/  FADD.FTZ R40, R149, R38 ;  /* 0x0000002695287221 */ /* 0x008fe20000010000 */
[--C-:B------:R-:W-:Y:S01]  /*7c00*/  FFMA.FTZ R38, R56, UR22, -R81.reuse ;  /* 0x0000001638267c23 */ /* 0x100fe20008010851 */
[--C-:B------:R-:W-:Y:S01]  /*7c10*/  FFMA.FTZ R66, R66, UR22, -R81.reuse ;  /* 0x0000001642427c23 */ /* 0x100fe20008010851 */
[----:B------:R-:W-:Y:S01]  /*7c20*/  FFMA.FTZ R32, R32, UR22, -R81 ;  /* 0x0000001620207c23 */ /* 0x000fe20008010851 */
[----:B------:R-:W-:Y:S01]  /*7c30*/  FADD.FTZ R5, R151, R40 ;  /* 0x0000002897057221 */ /* 0x000fe20000010000 */
[----:B------:R-:W-:Y:S01]  /*7c40*/  FADD.FTZ R40, R138, R25 ;  /* 0x000000198a287221 */ /* 0x000fe20000010000 */
[----:B------:R-:W-:Y:S01]  /*7c50*/  IMAD.U32 R27, RZ, RZ, UR39 ;  /* 0x00000027ff1b7e24 */ /* 0x000fe2000f8e00ff */
[----:B------:R-:W3:Y:S01]  /*7c60*/  MUFU.EX2 R20, R20 ;  /* 0x0000001400147308 */ /* 0x000ee20000000800 */
[----:B-1----:R-:W-:Y:S01]  /*7c70*/  FADD.FTZ R42, R14, R5 ;  /* 0x000000050e2a7221 */ /* 0x002fe20000010000 */
[----:B------:R-:W-:Y:S01]  /*7c80*/  FADD.FTZ R25, R51, R40 ;  /* 0x0000002833197221 */ /* 0x000fe20000010000 */
[----:B------:R-:W-:Y:S01]  /*7c90*/  FFMA.FTZ R40, R59, UR22, -R81 ;  /* 0x000000163b287c23 */ /* 0x000fe20008010851 */
[----:B------:R-:W-:Y:S01]  /*7ca0*/  @!P1 LEA R27, R27, UR40, 0x3 ;  /* 0x000000281b1b9c11 */ /* 0x000fe2000f8e18ff */
[----:B------:R-:W-:Y:S01]  /*7cb0*/  UMOV UR39, UR28 ;  /* 0x0000001c00277c82 */ /* 0x000fe20008000000 */
[----:B------:R-:W-:Y:S01]  /*7cc0*/  F2FP.BF16.F32.PACK_AB R149, R149, R8 ;  /* 0x000000089595723e */ /* 0x000fe200000010ff */
[-C--:B------:R-:W-:Y:S01]  /*7cd0*/  FMUL.FTZ R93, R93, R39.reuse ;  /* 0x000000275d5d7220 */ /* 0x080fe20000410000 */
[----:B------:R-:W1:Y:S01]  /*7ce0*/  MUFU.EX2 R147, R147 ;  /* 0x0000009300937308 */ /* 0x000e620000000800 */
[----:B--2---:R-:W-:Y:S01]  /*7cf0*/  FADD.FTZ R5, R145, R42 ;  /* 0x0000002a91057221 */ /* 0x004fe20000010000 */
[----:B------:R-:W-:Y:S01]  /*7d00*/  @!P1 VIADD R27, R27, 0x16860 ;  /* 0x000168601b1b9836 */ /* 0x000fe20000000000 */
[----:B------:R-:W-:Y:S01]  /*7d10*/  F2FP.BF16.F32.PACK_AB R150, R79, R150 ;  /* 0x000000964f96723e */ /* 0x000fe200000010ff */
[-C--:B------:R-:W-:Y:S01]  /*7d20*/  FMUL.FTZ R96, R96, R39.reuse ;  /* 0x0000002760607220 */ /* 0x080fe20000410000 */
[----:B------:R-:W-:Y:S01]  /*7d30*/  F2FP.BF16.F32.PACK_AB R146, R31, R146 ;  /* 0x000000921f92723e */ /* 0x000fe200000010ff */
[-C--:B------:R-:W-:Y:S01]  /*7d40*/  FMUL.FTZ R97, R97, R39.reuse ;  /* 0x0000002761617220 */ /* 0x080fe20000410000 */
[----:B------:R-:W-:Y:S01]  /*7d50*/  @!P1 PRMT R27, RZ, 0x654, R27 ;  /* 0x00000654ff1b9816 */ /* 0x000fe2000000001b */
[----:B------:R-:W2:Y:S01]  /*7d60*/  MUFU.EX2 R24, R24 ;  /* 0x0000001800187308 */ /* 0x000ea20000000800 */
[----:B---3--:R-:W-:Y:S01]  /*7d70*/  FADD.FTZ R42, R20, R5 ;  /* 0x00000005142a7221 */ /* 0x008fe20000010000 */
[----:B------:R-:W-:Y:S01]  /*7d80*/  F2FP.BF16.F32.PACK_AB R140, R35, R140 ;  /* 0x0000008c238c723e */ /* 0x000fe200000010ff */
[----:B------:R3:W-:Y:S01]  /*7d90*/  @!P1 SYNCS.ARRIVE.TRANS64.RED.A1T0 RZ, [R27+URZ], RZ ;  /* 0x000000ff1bff99a7 */ /* 0x0007e2000810043f */
[----:B------:R-:W-:Y:S01]  /*7da0*/  F2FP.BF16.F32.PACK_AB R142, R45, R142 ;  /* 0x0000008e2d8e723e */ /* 0x000fe200000010ff */
[-C--:B------:R-:W-:Y:S01]  /*7db0*/  FMUL.FTZ R100, R100, R39.reuse ;  /* 0x0000002764647220 */ /* 0x080fe20000410000 */
[----:B------:R-:W-:Y:S01]  /*7dc0*/  F2FP.BF16.F32.PACK_AB R136, R47, R136 ;  /* 0x000000882f88723e */ /* 0x000fe200000010ff */
[-C--:B------:R-:W-:Y:S01]  /*7dd0*/  FMUL.FTZ R101, R101, R39.reuse ;  /* 0x0000002765657220 */ /* 0x080fe20000410000 */
[----:B------:R-:W4:Y:S01]  /*7de0*/  MUFU.EX2 R141, R141 ;  /* 0x0000008d008d7308 */ /* 0x000f220000000800 */
[----:B-1----:R-:W-:Y:S01]  /*7df0*/  FADD.FTZ R5, R147, R42 ;  /* 0x0000002a93057221 */ /* 0x002fe20000010000 */
[----:B------:R-:W-:Y:S01]  /*7e00*/  F2FP.BF16.F32.PACK_AB R138, R51, R138 ;  /* 0x0000008a338a723e */ /* 0x000fe200000010ff */
[-C--:B------:R-:W-:Y:S01]  /*7e10*/  FMUL.FTZ R104, R104, R39.reuse ;  /* 0x0000002768687220 */ /* 0x080fe20000410000 */
[-C--:B------:R-:W-:Y:S01]  /*7e20*/  FMUL.FTZ R105, R105, R39.reuse ;  /* 0x0000002769697220 */ /* 0x080fe20000410000 */
[-C--:B------:R-:W-:Y:S01]  /*7e30*/  FMUL.FTZ R108, R108, R39.reuse ;  /* 0x000000276c6c7220 */ /* 0x080fe20000410000 */
[-C--:B------:R-:W-:Y:S01]  /*7e40*/  FMUL.FTZ R109, R109, R39.reuse ;  /* 0x000000276d6d7220 */ /* 0x080fe20000410000 */
[-C--:B------:R-:W-:Y:S01]  /*7e50*/  FMUL.FTZ R112, R112, R39.reuse ;  /* 0x0000002770707220 */ /* 0x080fe20000410000 */
[----:B------:R-:W1:Y:S01]  /*7e60*/  MUFU.EX2 R28, R28 ;  /* 0x0000001c001c7308 */ /* 0x000e620000000800 */
[----:B--2---:R-:W-:Y:S01]  /*7e70*/  FADD.FTZ R42, R24, R5 ;  /* 0x00000005182a7221 */ /* 0x004fe20000010000 */
[-C--:B------:R-:W-:Y:S01]  /*7e80*/  FMUL.FTZ R113, R113, R39.reuse ;  /* 0x0000002771717220 */ /* 0x080fe20000410000 */
[-C--:B------:R-:W-:Y:S01]  /*7e90*/  FMUL.FTZ R116, R116, R39.reuse ;  /* 0x0000002774747220 */ /* 0x080fe20000410000 */
[----:B------:R-:W-:Y:S01]  /*7ea0*/  FMUL.FTZ R117, R117, R39 ;  /* 0x0000002775757220 */ /* 0x000fe20000410000 */
[----:B------:R-:W-:Y:S01]  /*7eb0*/  F2FP.BF16.F32.PACK_AB R151, R14, R151 ;  /* 0x000000970e97723e */ /* 0x000fe200000010ff */
[----:B------:R-:W-:Y:S01]  /*7ec0*/  VIADD R7, R7, 0xffffffff ;  /* 0xffffffff07077836 */ /* 0x000fe20000000000 */
[----:B------:R-:W-:Y:S01]  /*7ed0*/  F2FP.BF16.F32.PACK_AB R145, R20, R145 ;  /* 0x000000911491723e */ /* 0x000fe200000010ff */
[----:B------:R2:W-:Y:S01]  /*7ee0*/  MUFU.EX2 R10, R44 ;  /* 0x0000002c000a7308 */ /* 0x0005e20000000800 */
[----:B----4-:R-:W-:Y:S01]  /*7ef0*/  FADD.FTZ R5, R141, R42 ;  /* 0x0000002a8d057221 */ /* 0x010fe20000010000 */
[----:B------:R-:W-:Y:S01]  /*7f00*/  F2FP.BF16.F32.PACK_AB R147, R24, R147 ;  /* 0x000000931893723e */ /* 0x000fe200000010ff */
[-C--:B------:R-:W-:Y:S01]  /*7f10*/  FMUL.FTZ R90, R90, R21.reuse ;  /* 0x000000155a5a7220 */ /* 0x080fe20000410000 */
[-C--:B------:R-:W-:Y:S01]  /*7f20*/  FMUL.FTZ R91, R91, R21.reuse ;  /* 0x000000155b5b7220 */ /* 0x080fe20000410000 */
[-C--:B------:R-:W-:Y:S01]  /*7f30*/  FMUL.FTZ R94, R94, R21.reuse ;  /* 0x000000155e5e7220 */ /* 0x080fe20000410000 */
[-C--:B------:R-:W-:Y:S01]  /*7f40*/  FMUL.FTZ R95, R95, R21.reuse ;  /* 0x000000155f5f7220 */ /* 0x080fe20000410000 */
[-C--:B------:R-:W-:Y:S01]  /*7f50*/  FMUL.FTZ R98, R98, R21.reuse ;  /* 0x0000001562627220 */ /* 0x080fe20000410000 */
[----:B------:R-:W4:Y:S01]  /*7f60*/  MUFU.EX2 R143, R143 ;  /* 0x0000008f008f7308 */ /* 0x000f220000000800 */
[----:B--2---:R-:W-:Y:S01]  /*7f70*/  FADD.FTZ R44, R132, R25 ;  /* 0x00000019842c7221 */ /* 0x004fe20000010000 */
[C---:B-1----:R-:W-:Y:S01]  /*7f80*/  FADD.FTZ R42, R28.reuse, R5 ;  /* 0x000000051c2a7221 */ /* 0x042fe20000010000 */
[----:B------:R-:W-:Y:S01]  /*7f90*/  F2FP.BF16.F32.PACK_AB R132, R57, R132 ;  /* 0x000000843984723e */ /* 0x000fe200000010ff */
[----:B------:R-:W-:Y:S01]  /*7fa0*/  FMUL.FTZ R99, R99, R21 ;  /* 0x0000001563637220 */ /* 0x000fe20000410000 */
[----:B------:R-:W-:Y:S01]  /*7fb0*/  FADD.FTZ R25, R57, R44 ;  /* 0x0000002c39197221 */ /* 0x000fe20000010000 */
[----:B------:R-:W-:Y:S01]  /*7fc0*/  F2FP.BF16.F32.PACK_AB R141, R28, R141 ;  /* 0x0000008d1c8d723e */ /* 0x000fe200000010ff */
[-C--:B------:R-:W-:Y:S01]  /*7fd0*/  FMUL.FTZ R102, R102, R21.reuse ;  /* 0x0000001566667220 */ /* 0x080fe20000410000 */
[----:B------:R-:W1:Y:S01]  /*7fe0*/  MUFU.EX2 R30, R30 ;  /* 0x0000001e001e7308 */ /* 0x000e620000000800 */
[----:B------:R-:W-:Y:S01]  /*7ff0*/  FADD.FTZ R44, R134, R25 ;  /* 0x00000019862c7221 */ /* 0x000fe20000010000 */
[----:B------:R-:W-:Y:S01]  /*8000*/  F2FP.BF16.F32.PACK_AB R134, R65, R134 ;  /* 0x000000864186723e */ /* 0x000fe200000010ff */
[-C--:B------:R-:W-:Y:S01]  /*8010*/  FMUL.FTZ R103, R103, R21.reuse ;  /* 0x0000001567677220 */ /* 0x080fe20000410000 */
[-C--:B------:R-:W-:Y:S01]  /*8020*/  FMUL.FTZ R106, R106, R21.reuse ;  /* 0x000000156a6a7220 */ /* 0x080fe20000410000 */
[----:B------:R-:W-:Y:S01]  /*8030*/  FADD.FTZ R25, R65, R44 ;  /* 0x0000002c41197221 */ /* 0x000fe20000010000 */
[-C--:B------:R-:W-:Y:S01]  /*8040*/  FMUL.FTZ R107, R107, R21.reuse ;  /* 0x000000156b6b7220 */ /* 0x080fe20000410000 */
[-C--:B------:R-:W-:Y:S01]  /*8050*/  FMUL.FTZ R110, R110, R21.reuse ;  /* 0x000000156e6e7220 */ /* 0x080fe20000410000 */
[----:B------:R-:W2:Y:S01]  /*8060*/  MUFU.EX2 R137, R137 ;  /* 0x0000008900897308 */ /* 0x000ea20000000800 */
[----:B------:R-:W-:Y:S01]  /*8070*/  FADD.FTZ R44, R128, R25 ;  /* 0x00000019802c7221 */ /* 0x000fe20000010000 */
[----:B----4-:R-:W-:Y:S01]  /*8080*/  FADD.FTZ R5, R143, R42 ;  /* 0x0000002a8f057221 */ /* 0x010fe20000010000 */
[----:B------:R-:W-:Y:S01]  /*8090*/  F2FP.BF16.F32.PACK_AB R128, R67, R128 ;  /* 0x000000804380723e */ /* 0x000fe200000010ff */
[-C--:B------:R-:W-:Y:S01]  /*80a0*/  FMUL.FTZ R111, R111, R21.reuse ;  /* 0x000000156f6f7220 */ /* 0x080fe20000410000 */
[----:B------:R-:W-:Y:S01]  /*80b0*/  FADD.FTZ R25, R67, R44 ;  /* 0x0000002c43197221 */ /* 0x000fe20000010000 */
[-C--:B------:R-:W-:Y:S01]  /*80c0*/  FMUL.FTZ R114, R114, R21.reuse ;  /* 0x0000001572727220 */ /* 0x080fe20000410000 */
[----:B------:R-:W-:Y:S01]  /*80d0*/  FMUL.FTZ R115, R115, R21 ;  /* 0x0000001573737220 */ /* 0x000fe20000410000 */
[----:B------:R-:W4:Y:S01]  /*80e0*/  MUFU.EX2 R71, R71 ;  /* 0x0000004700477308 */ /* 0x000f220000000800 */
[----:B-1----:R-:W-:Y:S01]  /*80f0*/  FADD.FTZ R42, R30, R5 ;  /* 0x000000051e2a7221 */ /* 0x002fe20000010000 */
[----:B------:R-:W-:Y:S01]  /*8100*/  FADD.FTZ R44, R130, R25 ;  /* 0x00000019822c7221 */ /* 0x000fe20000010000 */
[----:B------:R-:W-:Y:S01]  /*8110*/  F2FP.BF16.F32.PACK_AB R143, R30, R143 ;  /* 0x0000008f1e8f723e */ /* 0x000fe200000010ff */
[-C--:B------:R-:W-:Y:S01]  /*8120*/  FMUL.FTZ R118, R118, R21.reuse ;  /* 0x0000001576767220 */ /* 0x080fe20000410000 */
[----:B------:R-:W-:Y:S01]  /*8130*/  FMUL.FTZ R119, R119, R21 ;  /* 0x0000001577777220 */ /* 0x000fe20000410000 */
[----:B------:R-:W-:-:S02]  /*8140*/  IMAD.MOV.U32 R8, RZ, RZ, R11 ;  /* 0x000000ffff087224 */ /* 0x000fc400078e000b */
[----:B------:R-:W1:Y:S01]  /*8150*/  MUFU.EX2 R34, R34 ;  /* 0x0000002200227308 */ /* 0x000e620000000800 */
[----:B--2---:R-:W-:-:S07]  /*8160*/  FADD.FTZ R5, R137, R42 ;  /* 0x0000002a89057221 */ /* 0x004fce0000010000 */
[----:B------:R-:W2:Y:S01]  /*8170*/  MUFU.EX2 R124, R124 ;  /* 0x0000007c007c7308 */ /* 0x000ea20000000800 */
[C---:B----4-:R-:W-:Y:S01]  /*8180*/  FADD.FTZ R13, R71.reuse, R44 ;  /* 0x0000002c470d7221 */ /* 0x050fe20000010000 */
[----:B------:R-:W-:-:S06]  /*8190*/  F2FP.BF16.F32.PACK_AB R130, R71, R130 ;  /* 0x000000824782723e */ /* 0x000fcc00000010ff */
[----:B------:R-:W4:Y:S01]  /*81a0*/  MUFU.EX2 R139, R139 ;  /* 0x0000008b008b7308 */ /* 0x000f220000000800 */
[C---:B-1----:R-:W-:Y:S01]  /*81b0*/  FADD.FTZ R42, R34.reuse, R5 ;  /* 0x00000005222a7221 */ /* 0x042fe20000010000 */
[----:B------:R-:W-:-:S06]  /*81c0*/  F2FP.BF16.F32.PACK_AB R137, R34, R137 ;  /* 0x000000892289723e */ /* 0x000fcc00000010ff */
[----:B------:R-:W1:Y:S01]  /*81d0*/  MUFU.EX2 R15, R15 ;  /* 0x0000000f000f7308 */ /* 0x000e620000000800 */
[----:B--2---:R-:W-:-:S07]  /*81e0*/  FADD.FTZ R44, R124, R13 ;  /* 0x0000000d7c2c7221 */ /* 0x004fce0000010000 */
[----:B------:R-:W2:Y:S01]  /*81f0*/  MUFU.EX2 R126, R126 ;  /* 0x0000007e007e7308 */ /* 0x000ea20000000800 */
[----:B----4-:R-:W-:Y:S01]  /*8200*/  FADD.FTZ R5, R139, R42 ;  /* 0x0000002a8b057221 */ /* 0x010fe20000010000 */
[----:B------:R-:W-:-:S03]  /*8210*/  F2FP.BF16.F32.PACK_AB R139, R10, R139 ;  /* 0x0000008b0a8b723e */ /* 0x000fc600000010ff */
[----:B------:R-:W-:Y:S01]  /*8220*/  FADD.FTZ R42, R10, R5 ;  /* 0x000000050a2a7221 */ /* 0x000fe20000010000 */
[----:B------:R-:W-:Y:S02]  /*8230*/  IMAD.MOV.U32 R10, RZ, RZ, R12 ;  /* 0x000000ffff0a7224 */ /* 0x000fe400078e000c */
[----:B------:R-:W4:Y:S01]  /*8240*/  MUFU.EX2 R133, R133 ;  /* 0x0000008500857308 */ /* 0x000f220000000800 */
[C---:B-1----:R-:W-:Y:S01]  /*8250*/  FADD.FTZ R13, R15.reuse, R44 ;  /* 0x0000002c0f0d7221 */ /* 0x042fe20000010000 */
[----:B------:R-:W-:-:S06]  /*8260*/  F2FP.BF16.F32.PACK_AB R124, R15, R124 ;  /* 0x0000007c0f7c723e */ /* 0x000fcc00000010ff */
[----:B------:R-:W1:Y:S01]  /*8270*/  MUFU.EX2 R69, R69 ;  /* 0x0000004500457308 */ /* 0x000e620000000800 */
[----:B--2---:R-:W-:-:S07]  /*8280*/  FADD.FTZ R44, R126, R13 ;  /* 0x0000000d7e2c7221 */ /* 0x004fce0000010000 */
[----:B------:R-:W2:Y:S01]  /*8290*/  MUFU.EX2 R36, R36 ;  /* 0x0000002400247308 */ /* 0x000ea20000000800 */
[----:B----4-:R-:W-:-:S07]  /*82a0*/  FADD.FTZ R5, R133, R42 ;  /* 0x0000002a85057221 */ /* 0x010fce0000010000 */
        /* <DEDUP_REMOVED lines=22> */
[----:B------:R-:W-:-:S06]  /*8410*/  F2FP.BF16.F32.PACK_AB R129, R38, R129 ;  /* 0x000000812681723e */ /* 0x000fcc00000010ff */
[----:B------:R-:W4:Y:S01]  /*8420*/  MUFU.EX2 R125, R125 ;  /* 0x0000007d007d7308 */ /* 0x000f220000000800 */
[----:B-1----:R-:W-:-:S07]  /*8430*/  FADD.FTZ R13, R131, R42 ;  /* 0x0000002a830d7221 */ /* 0x002fce0000010000 */
[----:B------:R-:W1:Y:S01]  /*8440*/  MUFU.EX2 R61, R61 ;  /* 0x0000003d003d7308 */ /* 0x000e620000000800 */
[C---:B--2---:R-:W-:Y:S01]  /*8450*/  FADD.FTZ R42, R40.reuse, R13 ;  /* 0x0000000d282a7221 */ /* 0x044fe20000010000 */
[----:B------:R-:W-:-:S06]  /*8460*/  F2FP.BF16.F32.PACK_AB R131, R40, R131 ;  /* 0x000000832883723e */ /* 0x000fcc00000010ff */
[----:B------:R-:W2:Y:S01]  /*8470*/  MUFU.EX2 R127, R62 ;  /* 0x0000003e007f7308 */ /* 0x000ea20000000800 */
[----:B----4-:R-:W-:-:S07]  /*8480*/  FADD.FTZ R42, R125, R42 ;  /* 0x0000002a7d2a7221 */ /* 0x010fce0000010000 */
[----:B------:R-:W4:Y:S01]  /*8490*/  MUFU.EX2 R63, R63 ;  /* 0x0000003f003f7308 */ /* 0x000f220000000800 */
[C---:B-1----:R-:W-:Y:S01]  /*84a0*/  FADD.FTZ R42, R61.reuse, R42 ;  /* 0x0000002a3d2a7221 */ /* 0x042fe20000010000 */
[----:B------:R-:W-:-:S06]  /*84b0*/  F2FP.BF16.F32.PACK_AB R125, R61, R125 ;  /* 0x0000007d3d7d723e */ /* 0x000fcc00000010ff */
        /* <DEDUP_REMOVED lines=11> */
[----:B----4-:R-:W-:Y:S01]  /*8570*/  FADD.FTZ R42, R123, R42 ;  /* 0x0000002a7b2a7221 */ /* 0x010fe20000010000 */
[C---:B-1----:R-:W-:Y:S01]  /*8580*/  FADD.FTZ R5, R75.reuse, R44 ;  /* 0x0000002c4b057221 */ /* 0x042fe20000010000 */
[----:B------:R-:W-:Y:S02]  /*8590*/  F2FP.BF16.F32.PACK_AB R122, R75, R122 ;  /* 0x0000007a4b7a723e */ /* 0x000fe400000010ff */
[C---:B--2---:R-:W-:Y:S01]  /*85a0*/  FADD.FTZ R4, R32.reuse, R42 ;  /* 0x0000002a20047221 */ /* 0x044fe20000010000 */
[----:B------:R-:W-:Y:S01]  /*85b0*/  F2FP.BF16.F32.PACK_AB R123, R32, R123 ;  /* 0x0000007b207b723e */ /* 0x000fe200000010ff */
[----:B---3--:R-:W-:Y:S06]  /*85c0*/  @P2 BRA `(.L_x_694) ;  /* 0xffffffc800dc2947 */ /* 0x008fec000383ffff */
[----:B------:R-:W-:Y:S01]  /*85d0*/  IMAD.MOV.U32 R10, RZ, RZ, R12 ;  /* 0x000000ffff0a7224 */ /* 0x000fe200078e000c */
[----:B------:R-:W-:Y:S01]  /*85e0*/  UMOV UR39, UR28 ;  /* 0x0000001c00277c82 */ /* 0x000fe20008000000 */
[----:B------:R-:W-:Y:S01]  /*85f0*/  IMAD.MOV.U32 R8, RZ, RZ, R11 ;  /* 0x000000ffff087224 */ /* 0x000fe200078e000b */
[----:B------:R-:W-:-:S06]  /*8600*/  UMOV UR37, UR27 ;  /* 0x0000001b00257c82 */ /* 0x000fcc0008000000 */
.L_x_677:
[----:B------:R-:W-:Y:S01]  /*8610*/  ULDC UR11, c[0x0][0x9e4] ;  /* 0x00027900000b7ab9 */ /* 0x000fe20000000800 */
[----:B------:R-:W-:Y:S01]  /*8620*/  ULDC UR10, c[0x0][0x9dc] ;  /* 0x00027700000a7ab9 */ /* 0x000fe20000000800 */
[----:B------:R-:W-:Y:S02]  /*8630*/  UISETP.GE.AND UP0, UPT, UR11, 0x1, UPT ;  /* 0x000000010b00788c */ /* 0x000fe4000bf06270 */
[----:B------:R-:W-:-:S04]  /*8640*/  UIADD3 UR10, UR49, -UR10, URZ ;  /* 0x8000000a310a7290 */ /* 0x000fc8000fffe03f */
[----:B------:R-:W-:-:S13]  /*8650*/  PLOP3.LUT P5, PT, PT, PT, UP0, 0x80, 0x0 ;  /* 0x000000000000781c */ /* 0x000fda0003faf008 */
[----:B------:R-:W-:Y:S05]  /*8660*/  @!P5 BRA `(.L_x_695) ;  /* 0x000000000044d947 */ /* 0x000fea0003800000 */
        /* <DEDUP_REMOVED lines=10> */
.L_x_696:
[----:B------:R-:W-:-:S11]  /*8710*/  UISETP.NE.AND UP0, UPT, UR11, 0x1, UPT ;  /* 0x000000010b00788c */ /* 0x000fd6000bf05270 */
[----:B------:R-:W-:Y:S02]  /*8720*/  @UP0 ULDC.64 UR14, c[0x0][0x9e8] ;  /* 0x00027a00000e0ab9 */ /* 0x000fe40000000a00 */
[----:B------:R-:W-:-:S04]  /*8730*/  UIMAD.WIDE.U32 UR6, UR49, UR14, URZ ;  /* 0x0000000e310672a5 */ /* 0x000fc8000f8e003f */
[----:B------:R-:W-:-:S12]  /*8740*/  @UP0 USHF.R.U32.HI UR49, URZ, UR15, UR7 ;  /* 0x0000000f3f310299 */ /* 0x000fd80008011607 */
.L_x_697:
[----:B------:R-:W-:-:S04]  /*8750*/  UIMAD UR49, UR49, UR11, URZ ;  /* 0x0000000b313172a4 */ /* 0x000fc8000f8e023f */
[----:B------:R-:W-:-:S04]  /*8760*/  UISETP.LT.AND UP0, UPT, UR10, UR49, UPT ;  /* 0x000000310a00728c */ /* 0x000fc8000bf01270 */
[----:B------:R-:W-:-:S12]  /*8770*/  USEL UR10, UR10, UR49, !UP0 ;  /* 0x000000310a0a7287 */ /* 0x000fd8000c000000 */
.L_x_695:
[----:B------:R-:W-:-:S04]  /*8780*/  UIADD3 UR10, UR10, 0x7f, URZ ;  /* 0x0000007f0a0a7890 */ /* 0x000fc8000fffe03f */
[----:B------:R-:W-:-:S04]  /*8790*/  USHF.R.S32.HI UR6, URZ, 0x1f, UR10 ;  /* 0x0000001f3f067899 */ /* 0x000fc8000801140a */
[----:B------:R-:W-:-:S04]  /*87a0*/  ULEA.HI UR6, UR6, UR10, URZ, 0x7 ;  /* 0x0000000a06067291 */ /* 0x000fc8000f8f383f */
[----:B------:R-:W-:-:S04]  /*87b0*/  USHF.R.S32.HI UR6, URZ, 0x7, UR6 ;  /* 0x000000073f067899 */ /* 0x000fc80008011406 */
[----:B------:R-:W-:-:S04]  /*87c0*/  UISETP.LT.AND UP0, UPT, UR45, UR6, UPT ;  /* 0x000000062d00728c */ /* 0x000fc8000bf01270 */
[----:B------:R-:W-:-:S06]  /*87d0*/  USEL UR24, UR45, UR6, !UP0 ;  /* 0x000000062d187287 */ /* 0x000fcc000c000000 */
[----:B------:R-:W-:-:S13]  /*87e0*/  ISETP.GE.AND P2, PT, R7, UR24, PT ;  /* 0x0000001807007c0c */ /* 0x000fda000bf46270 */
[----:B------:R-:W-:Y:S05]  /*87f0*/  @!P2 BRA `(.L_x_698) ;  /* 0x00000024002ca947 */ /* 0x000fea0003800000 */
[----:B------:R-:W-:Y:S01]  /*8800*/  IMAD.MOV.U32 R9, RZ, RZ, R10 ;  /* 0x000000ffff097224 */ /* 0x000fe200078e000a */
[----:B------:R-:W-:Y:S01]  /*8810*/  UMOV UR26, UR37 ;  /* 0x00000025001a7c82 */ /* 0x000fe20008000000 */
[----:B------:R-:W-:Y:S01]  /*8820*/  IMAD.MOV.U32 R11, RZ, RZ, R8 ;  /* 0x000000ffff0b7224 */ /* 0x000fe200078e0008 */
[----:B------:R-:W-:Y:S01]  /*8830*/  UMOV UR25, UR39 ;  /* 0x0000002700197c82 */ /* 0x000fe20008000000 */
[----:B------:R-:W-:Y:S01]  /*8840*/  ULDC UR22, c[0x0][0x988] ;  /* 0x0002620000167ab9 */ /* 0x000fe20000000800 */
[----:B------:R-:W-:-:S05]  /*8850*/  ULDC UR23, c[0x0][0x9d8] ;  /* 0x0002760000177ab9 */ /* 0x000fca0000000800 */
.L_x_707:
        /* <DEDUP_REMOVED lines=9> */
.L_x_700:
[----:B------:R-:W-:Y:S01]  /*88f0*/  ULEA UR6, UR39, UR40, 0x3 ;  /* 0x0000002827067291 */ /* 0x000fe2000f8e183f */
[----:B------:R-:W-:-:S05]  /*8900*/  IMAD.U32 R8, RZ, RZ, UR37 ;  /* 0x00000025ff087e24 */ /* 0x000fca000f8e00ff */
[----:B------:R-:W-:-:S04]  /*8910*/  SHF.L.U32 R8, R8, 0x1f, RZ ;  /* 0x0000001f08087819 */ /* 0x000fc800000006ff */
[----:B------:R1:W2:Y:S01]  /*8920*/  SYNCS.PHASECHK.TRANS64.TRYWAIT P2, [UR6+0x16830], R8 ;  /* 0x01683008ff0075a7 */ /* 0x0002a20008040146 */
[----:B------:R-:W-:Y:S05]  /*8930*/  @!P0 BRA `(.L_x_701) ;  /* 0x0000000000048947 */ /* 0x000fea0003800000 */
[----:B------:R-:W-:Y:S01]  /*8940*/  BPT.TRAP 0x1 ;  /* 0x000000040000795c */ /* 0x000fe20000300000 */
.L_x_701:
[----:B--2---:R-:W-:Y:S05]  /*8950*/  @P2 BRA `(.L_x_699) ;  /* 0x0000000000082947 */ /* 0x004fea0003800000 */
[----:B------:R-:W2:Y:S02]  /*8960*/  SYNCS.PHASECHK.TRANS64.TRYWAIT P2, [UR6+0x16830], R8 ;  /* 0x01683008ff0075a7 */ /* 0x000ea40008040146 */
[----:B--2---:R-:W-:Y:S05]  /*8970*/  @!P2 BRA `(.L_x_702) ;  /* 0x0000009c0040a947 */ /* 0x004fea0003800000 */
.L_x_699:
        /* <DEDUP_REMOVED lines=25> */
.L_x_704:
[----:B------:R-:W-:Y:S01]  /*8b10*/  ULEA UR6, UR25, UR40, 0x3 ;  /* 0x0000002819067291 */ /* 0x000fe2000f8e183f */
[----:B------:R-:W-:-:S05]  /*8b20*/  IMAD.U32 R8, RZ, RZ, UR26 ;  /* 0x0000001aff087e24 */ /* 0x000fca000f8e00ff */
[----:B------:R-:W-:-:S04]  /*8b30*/  SHF.L.U32 R8, R8, 0x1f, RZ ;  /* 0x0000001f08087819 */ /* 0x000fc800000006ff */
[----:B------:R1:W2:Y:S01]  /*8b40*/  SYNCS.PHASECHK.TRANS64.TRYWAIT P2, [UR6+0x16850], R8 ;  /* 0x01685008ff0075a7 */ /* 0x0002a20008040146 */
[----:B------:R-:W-:Y:S05]  /*8b50*/  @!P0 BRA `(.L_x_705) ;  /* 0x0000000000048947 */ /* 0x000fea0003800000 */
[----:B------:R-:W-:Y:S01]  /*8b60*/  BPT.TRAP 0x1 ;  /* 0x000000040000795c */ /* 0x000fe20000300000 */
.L_x_705:
[----:B--2---:R-:W-:Y:S05]  /*8b70*/  @P2 BRA `(.L_x_703) ;  /* 0x0000000000082947 */ /* 0x004fea0003800000 */
[----:B------:R-:W2:Y:S02]  /*8b80*/  SYNCS.PHASECHK.TRANS64.TRYWAIT P2, [UR6+0x16850], R8 ;  /* 0x01685008ff0075a7 */ /* 0x000ea40008040146 */
[----:B--2---:R-:W-:Y:S05]  /*8b90*/  @!P2 BRA `(.L_x_706) ;  /* 0x0000009800d0a947 */ /* 0x004fea0003800000 */
.L_x_703:
[----:B------:R-:W-:Y:S01]  /*8ba0*/  UIADD3 UR6, UR40, 0x400, URZ ;  /* 0x0000040028067890 */ /* 0x000fe2000fffe03f */
[----:B------:R-:W-:Y:S01]  /*8bb0*/  WARPGROUP.ARRIVE ;  /* 0x00000000000079c5 */ /* 0x000fe20000000000 */
[----:B------:R-:W-:Y:S01]  /*8bc0*/  UMOV UR7, 0x40000040 ;  /* 0x4000004000077882 */ /* 0x000fe20000000000 */
[----:B------:R-:W-:Y:S01]  /*8bd0*/  FMUL.FTZ R10, R24, UR23 ;  /* 0x00000017180a7c20 */ /* 0x000fe20008410000 */
[----:B------:R-:W-:Y:S01]  /*8be0*/  USHF.R.U32.HI UR6, URZ, 0x4, UR6 ;  /* 0x000000043f067899 */ /* 0x000fe20008011606 */
[----:B--2---:R-:W-:Y:S01]  /*8bf0*/  FMUL.FTZ R13, R25, UR23 ;  /* 0x00000017190d7c20 */ /* 0x004fe20008410000 */
[----:B------:R-:W-:Y:S01]  /*8c00*/  FMUL.FTZ R15, R28, UR23 ;  /* 0x000000171c0f7c20 */ /* 0x000fe20008410000 */
[----:B------:R-:W-:Y:S01]  /*8c10*/  FMUL.FTZ R21, R29, UR23 ;  /* 0x000000171d157c20 */ /* 0x000fe20008410000 */
[----:B------:R-:W-:Y:S01]  /*8c20*/  ULOP3.LUT UR6, UR6, 0x3fff, URZ, 0xc0, !UPT ;  /* 0x00003fff06067892 */ /* 0x000fe2000f8ec03f */
[----:B------:R-:W1:Y:S01]  /*8c30*/  MUFU.TANH R10, R10 ;  /* 0x0000000a000a7308 */ /* 0x000e620000002400 */
[----:B------:R-:W-:Y:S01]  /*8c40*/  FMUL.FTZ R25, R32, UR23 ;  /* 0x0000001720197c20 */ /* 0x000fe20008410000 */
[----:B------:R-:W-:Y:S01]  /*8c50*/  FMUL.FTZ R12, R26, UR23 ;  /* 0x000000171a0c7c20 */ /* 0x000fe20008410000 */
[----:B------:R-:W-:Y:S01]  /*8c60*/  ULEA UR10, UR25, UR6, 0xa ;  /* 0x00000006190a7291 */ /* 0x000fe2000f8e503f */
[----:B------:R-:W-:Y:S01]  /*8c70*/  FMUL.FTZ R26, R33, UR23 ;  /* 0x00000017211a7c20 */ /* 0x000fe20008410000 */
[----:B------:R-:W-:Y:S01]  /*8c80*/  FMUL.FTZ R29, R36, UR23 ;  /* 0x00000017241d7c20 */ /* 0x000fe20008410000 */
[----:B------:R-:W-:Y:S01]  /*8c90*/  FMUL.FTZ R24, R31, UR23 ;  /* 0x000000171f187c20 */ /* 0x000fe20008410000 */
[----:B------:R-:W-:Y:S01]  /*8ca0*/  FMUL.FTZ R31, R37, UR23 ;  /* 0x00000017251f7c20 */ /* 0x000fe20008410000 */
[----:B------:R-:W2:Y:S01]  /*8cb0*/  MUFU.TANH R13, R13 ;  /* 0x0000000d000d7308 */ /* 0x000ea20000002400 */
[----:B------:R-:W-:Y:S01]  /*8cc0*/  FMUL.FTZ R33, R40, UR23 ;  /* 0x0000001728217c20 */ /* 0x000fe20008410000 */
[----:B------:R-:W-:Y:S01]  /*8cd0*/  UMOV UR6, UR10 ;  /* 0x0000000a00067c82 */ /* 0x000fe20008000000 */
[----:B------:R-:W-:Y:S01]  /*8ce0*/  FMUL.FTZ R14, R27, UR23 ;  /* 0x000000171b0e7c20 */ /* 0x000fe20008410000 */
[----:B------:R-:W-:Y:S01]  /*8cf0*/  HGMMA.64x64x16.F32.BF16 R88, R148, gdesc[UR4].tnspB, R88, gsb0 ;  /* 0x40e0000494587df0 */ /* 0x000fe20008001858 */
[----:B------:R-:W-:Y:S01]  /*8d00*/  UIADD3 UR6, UR10, 0x80, URZ ;  /* 0x000000800a067890 */ /* 0x000fe2000fffe03f */
[----:B------:R-:W-:Y:S01]  /*8d10*/  FMUL.FTZ R27, R34, UR23 ;  /* 0x00000017221b7c20 */ /* 0x000fe20008410000 */
[----:B------:R-:W-:Y:S01]  /*8d20*/  UMOV UR7, 0x40000040 ;  /* 0x4000004000077882 */ /* 0x000fe20000000000 */
[----:B------:R-:W3:Y:S01]  /*8d30*/  MUFU.TANH R15, R15 ;  /* 0x0000000f000f7308 */ /* 0x000ee20000002400 */
        /* <DEDUP_REMOVED lines=59> */
[----:B------:R-:W-:Y:S01]  /*90f0*/  ISETP.GE.U32.AND P2, PT, R2, 0x180, PT ;  /* 0x000001800200780c */ /* 0x000fe20003f46070 */
[----:B------:R-:W-:-:S03]  /*9100*/  UMOV UR26, UR37 ;  /* 0x00000025001a7c82 */ /* 0x000fc60008000000 */
[----:B------:R-:W2:Y:S01]  /*9110*/  MUFU.TANH R37, R37 ;  /* 0x0000002500257308 */ /* 0x000ea20000002400 */
[----:B---3--:R-:W-:-:S07]  /*9120*/  FMNMX.FTZ R61, R33, R8, !PT ;  /* 0x00000008213d7209 */ /* 0x008fce0007810000 */
[----:B------:R-:W3:Y:S01]  /*9130*/  MUFU.TANH R39, R39 ;  /* 0x0000002700277308 */ /* 0x000ee20000002400 */
[----:B-1----:R-:W-:Y:S01]  /*9140*/  FMNMX.FTZ R8, R34, R61, !PT ;  /* 0x0000003d22087209 */ /* 0x002fe20007810000 */
[----:B------:R-:W-:Y:S02]  /*9150*/  WARPGROUP.DEPBAR.LE gsb0, 0x0 ;  /* 0x00008000000079c5 */ /* 0x000fe40000010000 */
[----:B------:R-:W-:Y:S01]  /*9160*/  WARPGROUP.ARRIVE ;  /* 0x00000000000079c5 */ /* 0x000fe20000000000 */
[----:B------:R-:W-:-:S03]  /*9170*/  FMUL.FTZ R61, R73, UR23 ;  /* 0x00000017493d7c20 */ /* 0x000fc60008410000 */
[----:B------:R-:W1:Y:S01]  /*9180*/  MUFU.TANH R41, R41 ;  /* 0x0000002900297308 */ /* 0x000e620000002400 */
[----:B--2---:R-:W-:Y:S01]  /*9190*/  FMNMX.FTZ R8, R37, R8, !PT ;  /* 0x0000000825087209 */ /* 0x004fe20007810000 */
[----:B------:R-:W-:Y:S01]  /*91a0*/  HGMMA.64x64x16.F32.BF16 R88, R144, gdesc[UR4].tnspB, R88, gsb0 ;  /* 0x40e0000490587df0 */ /* 0x000fe20008001858 */
[----:B------:R-:W-:Y:S01]  /*91b0*/  UIADD3 UR6, UR10, 0x100, URZ ;  /* 0x000001000a067890 */ /* 0x000fe2000fffe03f */
[----:B------:R-:W-:-:S04]  /*91c0*/  UMOV UR7, 0x40000040 ;  /* 0x4000004000077882 */ /* 0x000fc80000000000 */
        /* <DEDUP_REMOVED lines=15> */
[----:B------:R-:W-:-:S05]  /*92c0*/  FMUL.FTZ R80, R86, UR23 ;  /* 0x0000001756507c20 */ /* 0x000fca0008410000 */
        /* <DEDUP_REMOVED lines=8> */
[----:B------:R-:W-:Y:S01]  /*9350*/  HGMMA.64x64x16.F32.BF16 R88, R140, gdesc[UR4].tnspB, R88, gsb0 ;  /* 0x40e000048c587df0 */ /* 0x000fe20008001858 */
[----:B------:R-:W-:Y:S02]  /*9360*/  UIADD3 UR6, UR10, 0x180, URZ ;  /* 0x000001800a067890 */ /* 0x000fe4000fffe03f */
[----:B-1----:R-:W-:Y:S01]  /*9370*/  FMNMX.FTZ R69, R57, R8, !PT ;  /* 0x0000000839457209 */ /* 0x002fe20007810000 */
[----:B------:R-:W-:Y:S02]  /*9380*/  UMOV UR7, 0x40000040 ;  /* 0x4000004000077882 */ /* 0x000fe40000000000 */
[----:B------:R-:W1:Y:S08]  /*9390*/  MUFU.TANH R59, R59 ;  /* 0x0000003b003b7308 */ /* 0x000e700000002400 */
[----:B------:R-:W3:Y:S01]  /*93a0*/  MUFU.TANH R60, R60 ;  /* 0x0000003c003c7308 */ /* 0x000ee20000002400 */
[----:B--2---:R-:W-:Y:S01]  /*93b0*/  FMNMX.FTZ R8, R58, R69, !PT ;  /* 0x000000453a087209 */ /* 0x004fe20007810000 */
[----:B------:R-:W-:-:S06]  /*93c0*/  FMUL.FTZ R69, R84, UR23 ;  /* 0x0000001754457c20 */ /* 0x000fcc0008410000 */
[----:B------:R-:W2:Y:S01]  /*93d0*/  MUFU.TANH R61, R61 ;  /* 0x0000003d003d7308 */ /* 0x000ea20000002400 */
[----:B-1----:R-:W-:-:S07]  /*93e0*/  FMNMX.FTZ R73, R59, R8, !PT ;  /* 0x000000083b497209 */ /* 0x002fce0007810000 */
[----:B------:R-:W1:Y:S01]  /*93f0*/  MUFU.TANH R62, R62 ;  /* 0x0000003e003e7308 */ /* 0x000e620000002400 */
[----:B---3--:R-:W-:-:S07]  /*9400*/  FMNMX.FTZ R8, R60, R73, !PT ;  /* 0x000000493c087209 */ /* 0x008fce0007810000 */
[----:B------:R-:W3:Y:S01]  /*9410*/  MUFU.TANH R64, R64 ;  /* 0x0000004000407308 */ /* 0x000ee20000002400 */
[----:B--2---:R-:W-:-:S07]  /*9420*/  FMNMX.FTZ R73, R61, R8, !PT ;  /* 0x000000083d497209 */ /* 0x004fce0007810000 */
        /* <DEDUP_REMOVED lines=9> */
[----:B---3--:R-:W-:Y:S01]  /*94c0*/  FMNMX.FTZ R73, R69, R8, !PT ;  /* 0x0000000845497209 */ /* 0x008fe20007810000 */
[----:B------:R-:W-:Y:S02]  /*94d0*/  WARPGROUP.DEPBAR.LE gsb0, 0x0 ;  /* 0x00008000000079c5 */ /* 0x000fe40000010000 */
[----:B------:R-:W-:-:S04]  /*94e0*/  WARPGROUP.ARRIVE ;  /* 0x00000000000079c5 */ /* 0x000fc80000000000 */
[----:B------:R-:W3:Y:S01]  /*94f0*/  MUFU.TANH R14, R14 ;  /* 0x0000000e000e7308 */ /* 0x000ee20000002400 */
[----:B--2---:R-:W-:Y:S01]  /*9500*/  FMNMX.FTZ R8, R72, R73, !PT ;  /* 0x0000004948087209 */ /* 0x004fe20007810000 */
[----:B------:R-:W-:Y:S01]  /*9510*/  HGMMA.64x64x16.F32.BF16 R88, R136, gdesc[UR4].tnspB, R88, gsb0 ;  /* 0x40e0000488587df0 */ /* 0x000fe20008001858 */
[----:B------:R-:W-:Y:S01]  /*9520*/  UIADD3 UR6, UR10, 0x200, URZ ;  /* 0x000002000a067890 */ /* 0x000fe2000fffe03f */
[----:B------:R-:W-:Y:S01]  /*9530*/  FMUL.FTZ R73, R74, UR23 ;  /* 0x000000174a497c20 */ /* 0x000fe20008410000 */
[----:B------:R-:W-:Y:S01]  /*9540*/  UMOV UR7, 0x40000040 ;  /* 0x4000004000077882 */ /* 0x000fe20000000000 */
[----:B------:R-:W2:Y:S02]  /*9550*/  SHFL.BFLY PT, R77, R8, 0x2, 0x1f ;  /* 0x0c401f00084d7f89 */ /* 0x000ea400000e0000 */
[----:B------:R-:W4:Y:S08]  /*9560*/  MUFU.TANH R20, R20 ;  /* 0x0000001400147308 */ /* 0x000f300000002400 */
[----:B------:R-:W5:Y:S08]  /*9570*/  MUFU.TANH R24, R24 ;  /* 0x0000001800187308 */ /* 0x000f700000002400 */
[----:B------:R-:W5:Y:S01]  /*9580*/  MUFU.TANH R27, R27 ;  /* 0x0000001b001b7308 */ /* 0x000f620000002400 */
[----:B--2---:R-:W-:Y:S01]  /*9590*/  FMNMX.FTZ R74, R8, R77, !PT ;  /* 0x0000004d084a7209 */ /* 0x004fe20007810000 */
[----:B------:R-:W-:-:S06]  /*95a0*/  FMUL.FTZ R77, R79, UR23 ;  /* 0x000000174f4d7c20 */ /* 0x000fcc0008410000 */
[----:B------:R-:W2:Y:S01]  /*95b0*/  MUFU.TANH R28, R28 ;  /* 0x0000001c001c7308 */ /* 0x000ea20000002400 */
[----:B------:R-:W-:Y:S01]  /*95c0*/  FMUL.FTZ R79, R83, UR23 ;  /* 0x00000017534f7c20 */ /* 0x000fe20008410000 */
[----:B------:R-:W1:Y:S06]  /*95d0*/  SHFL.BFLY PT, R85, R74, 0x1, 0x1f ;  /* 0x0c201f004a557f89 */ /* 0x000e6c00000e0000 */
[----:B------:R-:W2:Y:S08]  /*95e0*/  MUFU.TANH R30, R30 ;  /* 0x0000001e001e7308 */ /* 0x000eb00000002400 */
[----:B------:R-:W2:Y:S08]  /*95f0*/  MUFU.TANH R32, R32 ;  /* 0x0000002000207308 */ /* 0x000eb00000002400 */
[----:B------:R-:W2:Y:S01]  /*9600*/  MUFU.TANH R35, R35 ;  /* 0x0000002300237308 */ /* 0x000ea20000002400 */
[----:B-1----:R-:W-:-:S05]  /*9610*/  FMNMX.FTZ R8, R74, R85, !PT ;  /* 0x000000554a087209 */ /* 0x002fca0007810000 */
[C---:B------:R-:W-:Y:S01]  /*9620*/  FMUL.FTZ R82, R8.reuse, UR22 ;  /* 0x0000001608527c20 */ /* 0x040fe20008410000 */
[----:B------:R-:W-:Y:S01]  /*9630*/  FADD.FTZ R11, -R8, R11 ;  /* 0x0000000b080b7221 */ /* 0x000fe20000010100 */
[----:B------:R-:W1:Y:S02]  /*9640*/  MUFU.TANH R36, R36 ;  /* 0x0000002400247308 */ /* 0x000e640000002400 */
[--C-:B------:R-:W-:Y:S01]  /*9650*/  FFMA.FTZ R148, R13, UR22, -R82.reuse ;  /* 0x000000160d947c23 */ /* 0x100fe20008010852 */
[----:B------:R-:W-:Y:S01]  /*9660*/  FMNMX.FTZ R13, R12, R9, !PT ;  /* 0x000000090c0d7209 */ /* 0x000fe20007810000 */
[--C-:B------:R-:W-:Y:S01]  /*9670*/  FFMA.FTZ R150, R15, UR22, -R82.reuse ;  /* 0x000000160f967c23 */ /* 0x100fe20008010852 */
[--C-:B------:R-:W-:Y:S01]  /*9680*/  FFMA.FTZ R15, R21, UR22, -R82.reuse ;  /* 0x00000016150f7c23 */ /* 0x100fe20008010852 */
[----:B------:R-:W-:Y:S01]  /*9690*/  FMUL.FTZ R74, R11, UR22 ;  /* 0x000000160b4a7c20 */ /* 0x000fe20008410000 */
[----:B---3--:R-:W-:Y:S01]  /*96a0*/  FMNMX.FTZ R13, R14, R13, !PT ;  /* 0x0000000d0e0d7209 */ /* 0x008fe20007810000 */
[--C-:B------:R-:W-:Y:S01]  /*96b0*/  FFMA.FTZ R11, R10, UR22, -R82.reuse ;  /* 0x000000160a0b7c23 */ /* 0x100fe20008010852 */
[----:B------:R-:W3:Y:S01]  /*96c0*/  MUFU.TANH R38, R38 ;  /* 0x0000002600267308 */ /* 0x000ee20000002400 */
[--C-:B------:R-:W-:Y:S01]  /*96d0*/  FFMA.FTZ R144, R25, UR22, -R82.reuse ;  /* 0x0000001619907c23 */ /* 0x100fe20008010852 */
[----:B----4-:R-:W-:Y:S01]  /*96e0*/  FMNMX.FTZ R21, R20, R13, !PT ;  /* 0x0000000d14157209 */ /* 0x010fe20007810000 */
[--C-:B------:R-:W-:Y:S01]  /*96f0*/  FFMA.FTZ R25, R31, UR22, -R82.reuse ;  /* 0x000000161f197c23 */ /* 0x100fe20008010852 */
[----:B------:R-:W-:Y:S01]  /*9700*/  FFMA.FTZ R140, R33, UR22, -R82 ;  /* 0x00000016218c7c23 */ /* 0x000fe20008010852 */
[----:B------:R-:W-:-:S02]  /*9710*/  WARPGROUP.DEPBAR.LE gsb0, 0x0 ;  /* 0x00008000000079c5 */ /* 0x000fc40000010000 */
[----:B------:R-:W-:Y:S01]  /*9720*/  WARPGROUP.ARRIVE ;  /* 0x00000000000079c5 */ /* 0x000fe20000000000 */
[----:B-----5:R-:W-:Y:S01]  /*9730*/  FMNMX.FTZ R10, R24, R21, !PT ;  /* 0x00000015180a7209 */ /* 0x020fe20007810000 */
[----:B------:R-:W4:Y:S01]  /*9740*/  MUFU.TANH R40, R40 ;  /* 0x0000002800287308 */ /* 0x000f220000002400 */
[--C-:B------:R-:W-:Y:S01]  /*9750*/  FFMA.FTZ R26, R26, UR22, -R82.reuse ;  /* 0x000000161a1a7c23 */ /* 0x100fe20008010852 */
[--C-:B------:R-:W-:Y:S01]  /*9760*/  FFMA.FTZ R136, R41, UR22, -R82.reuse ;  /* 0x0000001629887c23 */ /* 0x100fe20008010852 */
[----:B------:R-:W-:Y:S01]  /*9770*/  FMNMX.FTZ R21, R27, R10, !PT ;  /* 0x0000000a1b157209 */ /* 0x000fe20007810000 */
[----:B------:R-:W-:Y:S01]  /*9780*/  HGMMA.64x64x16.F32.BF16 R88, R132, gdesc[UR4].tnspB, R88, gsb0 ;  /* 0x40e0000484587df0 */ /* 0x000fe20008001858 */
[----:B------:R-:W-:Y:S01]  /*9790*/  UIADD3 UR6, UR10, 0x280, URZ ;  /* 0x000002800a067890 */ /* 0x000fe2000fffe03f */
[--C-:B------:R-:W-:Y:S01]  /*97a0*/  FFMA.FTZ R41, R57, UR22, -R82.reuse ;  /* 0x0000001639297c23 */ /* 0x100fe20008010852 */
[----:B------:R-:W-:Y:S01]  /*97b0*/  UMOV UR7, 0x40000040 ;  /* 0x4000004000077882 */ /* 0x000fe20000000000 */
[----:B--2---:R-:W-:Y:S01]  /*97c0*/  FMNMX.FTZ R21, R28, R21, !PT ;  /* 0x000000151c157209 */ /* 0x004fe20007810000 */
[----:B------:R-:W2:Y:S01]  /*97d0*/  MUFU.TANH R42, R42 ;  /* 0x0000002a002a7308 */ /* 0x000ea20000002400 */
[--C-:B------:R-:W-:Y:S01]  /*97e0*/  FFMA.FTZ R146, R29, UR22, -R82.reuse ;  /* 0x000000161d927c23 */ /* 0x100fe20008010852 */
[--C-:B------:R-:W-:Y:S01]  /*97f0*/  FFMA.FTZ R29, R34, UR22, -R82.reuse ;  /* 0x00000016221d7c23 */ /* 0x100fe20008010852 */
[----:B------:R-:W-:Y:S01]  /*9800*/  FMNMX.FTZ R21, R30, R21, !PT ;  /* 0x000000151e157209 */ /* 0x000fe20007810000 */
[--C-:B------:R-:W-:Y:S01]  /*9810*/  FFMA.FTZ R142, R37, UR22, -R82.reuse ;  /* 0x00000016258e7c23 */ /* 0x100fe20008010852 */
[--C-:B------:R-:W-:Y:S01]  /*9820*/  FFMA.FTZ R138, R45, UR22, -R82.reuse ;  /* 0x000000162d8a7c23 */ /* 0x100fe20008010852 */
[--C-:B------:R-:W-:Y:S01]  /*9830*/  FFMA.FTZ R37, R46, UR22, -R82.reuse ;  /* 0x000000162e257c23 */ /* 0x100fe20008010852 */
[----:B------:R-:W-:Y:S01]  /*9840*/  FMNMX.FTZ R10, R32, R21, !PT ;  /* 0x00000015200a7209 */ /* 0x000fe20007810000 */
[----:B------:R-:W5:Y:S01]  /*9850*/  MUFU.TANH R44, R44 ;  /* 0x0000002c002c7308 */ /* 0x000f620000002400 */
[--C-:B------:R-:W-:Y:S01]  /*9860*/  FFMA.FTZ R50, R50, UR22, -R82.reuse ;  /* 0x0000001632327c23 */ /* 0x100fe20008010852 */
[--C-:B------:R-:W-:Y:S01]  /*9870*/  FFMA.FTZ R54, R54, UR22, -R82.reuse ;  /* 0x0000001636367c23 */ /* 0x100fe20008010852 */
[----:B------:R-:W-:Y:S01]  /*9880*/  FMNMX.FTZ R21, R35, R10, !PT ;  /* 0x0000000a23157209 */ /* 0x000fe20007810000 */
[--C-:B------:R-:W-:Y:S01]  /*9890*/  FFMA.FTZ R34, R58, UR22, -R82.reuse ;  /* 0x000000163a227c23 */ /* 0x100fe20008010852 */
[--C-:B------:R-:W-:Y:S01]  /*98a0*/  FFMA.FTZ R45, R60, UR22, -R82.reuse ;  /* 0x000000163c2d7c23 */ /* 0x100fe20008010852 */
[--C-:B------:R-:W-:Y:S01]  /*98b0*/  FFMA.FTZ R46, R61, UR22, -R82.reuse ;  /* 0x000000163d2e7c23 */ /* 0x100fe20008010852 */
[----:B-1----:R-:W-:Y:S01]  /*98c0*/  FMNMX.FTZ R21, R36, R21, !PT ;  /* 0x0000001524157209 */ /* 0x002fe20007810000 */
[----:B------:R-:W1:Y:S01]  /*98d0*/  MUFU.TANH R47, R47 ;  /* 0x0000002f002f7308 */ /* 0x000e620000002400 */
[--C-:B------:R-:W-:Y:S01]  /*98e0*/  FFMA.FTZ R69, R69, UR22, -R82.reuse ;  /* 0x0000001645457c23 */ /* 0x100fe20008010852 */
[----:B------:R-:W-:Y:S01]  /*98f0*/  FFMA.FTZ R72, R72, UR22, -R82 ;  /* 0x0000001648487c23 */ /* 0x000fe20008010852 */
[----:B---3--:R-:W-:-:S04]  /*9900*/  FMNMX.FTZ R21, R38, R21, !PT ;  /* 0x0000001526157209 */ /* 0x008fc80007810000 */
[----:B----4-:R-:W-:Y:S01]  /*9910*/  FMNMX.FTZ R21, R40, R21, !PT ;  /* 0x0000001528157209 */ /* 0x010fe20007810000 */
[----:B------:R-:W3:Y:S03]  /*9920*/  MUFU.TANH R48, R48 ;  /* 0x0000003000307308 */ /* 0x000ee60000002400 */
[----:B--2---:R-:W-:-:S04]  /*9930*/  FMNMX.FTZ R21, R42, R21, !PT ;  /* 0x000000152a157209 */ /* 0x004fc80007810000 */
[----:B-----5:R-:W-:Y:S01]  /*9940*/  FMNMX.FTZ R10, R44, R21, !PT ;  /* 0x000000152c0a7209 */ /* 0x020fe20007810000 */
[----:B------:R-:W2:Y:S01]  /*9950*/  MUFU.TANH R51, R51 ;  /* 0x0000003300337308 */ /* 0x000ea20000002400 */
[----:B------:R-:W-:Y:S02]  /*9960*/  FFMA.FTZ R21, R39, UR22, -R82 ;  /* 0x0000001627157c23 */ /* 0x000fe40008010852 */
[----:B-1----:R-:W-:-:S05]  /*9970*/  FMNMX.FTZ R31, R47, R10, !PT ;  /* 0x0000000a2f1f7209 */ /* 0x002fca0007810000 */
[----:B------:R-:W1:Y:S01]  /*9980*/  MUFU.TANH R52, R52 ;  /* 0x0000003400347308 */ /* 0x000e620000002400 */
[----:B---3--:R-:W-:-:S07]  /*9990*/  FMNMX.FTZ R10, R48, R31, !PT ;  /* 0x0000001f300a7209 */ /* 0x008fce0007810000 */
[----:B------:R-:W3:Y:S01]  /*99a0*/  MUFU.TANH R55, R55 ;  /* 0x0000003700377308 */ /* 0x000ee20000002400 */
[----:B--2---:R-:W-:-:S07]  /*99b0*/  FMNMX.FTZ R31, R51, R10, !PT ;  /* 0x0000000a331f7209 */ /* 0x004fce0007810000 */
[----:B------:R-:W2:Y:S01]  /*99c0*/  MUFU.TANH R63, R63 ;  /* 0x0000003f003f7308 */ /* 0x000ea20000002400 */
[----:B-1----:R-:W-:Y:S01]  /*99d0*/  FMNMX.FTZ R10, R52, R31, !PT ;  /* 0x0000001f340a7209 */ /* 0x002fe20007810000 */
[--C-:B------:R-:W-:Y:S01]  /*99e0*/  FFMA.FTZ R31, R43, UR22, -R82.reuse ;  /* 0x000000162b1f7c23 */ /* 0x100fe20008010852 */
[----:B------:R-:W-:-:S05]  /*99f0*/  FFMA.FTZ R43, R59, UR22, -R82 ;  /* 0x000000163b2b7c23 */ /* 0x000fca0008010852 */
[----:B------:R-:W1:Y:S01]  /*9a00*/  MUFU.TANH R66, R66 ;  /* 0x0000004200427308 */ /* 0x000e620000002400 */
[----:B---3--:R-:W-:-:S07]  /*9a10*/  FMNMX.FTZ R10, R55, R10, !PT ;  /* 0x0000000a370a7209 */ /* 0x008fce0007810000 */
[----:B------:R-:W3:Y:S01]  /*9a20*/  MUFU.TANH R67, R67 ;  /* 0x0000004300437308 */ /* 0x000ee20000002400 */
[----:B------:R-:W-:Y:S02]  /*9a30*/  WARPGROUP.DEPBAR.LE gsb0, 0x0 ;  /* 0x00008000000079c5 */ /* 0x000fe40000010000 */
[----:B------:R-:W-:Y:S01]  /*9a40*/  WARPGROUP.ARRIVE ;  /* 0x00000000000079c5 */ /* 0x000fe20000000000 */
[----:B--2---:R-:W-:Y:S01]  /*9a50*/  FMNMX.FTZ R33, R63, R10, !PT ;  /* 0x0000000a3f217209 */ /* 0x004fe20007810000 */
[--C-:B------:R-:W-:Y:S01]  /*9a60*/  FFMA.FTZ R132, R49, UR22, -R82.reuse ;  /* 0x0000001631847c23 */ /* 0x100fe20008010852 */
[--C-:B------:R-:W-:Y:S01]  /*9a70*/  FFMA.FTZ R134, R53, UR22, -R82.reuse ;  /* 0x0000001635867c23 */ /* 0x100fe20008010852 */
[----:B------:R-:W-:Y:S01]  /*9a80*/  FFMA.FTZ R53, R65, UR22, -R82 ;  /* 0x0000001641357c23 */ /* 0x000fe20008010852 */
[----:B------:R-:W2:Y:S01]  /*9a90*/  MUFU.TANH R70, R70 ;  /* 0x0000004600467308 */ /* 0x000ea20000002400 */
[----:B------:R-:W-:Y:S01]  /*9aa0*/  HGMMA.64x64x16.F32.BF16 R88, R128, gdesc[UR4].tnspB, R88, gsb0 ;  /* 0x40e0000480587df0 */ /* 0x000fe20008001858 */
[----:B------:R-:W-:Y:S01]  /*9ab0*/  UIADD3 UR6, UR10, 0x300, URZ ;  /* 0x000003000a067890 */ /* 0x000fe2000fffe03f */
[----:B-1----:R-:W-:Y:S01]  /*9ac0*/  FMNMX.FTZ R10, R66, R33, !PT ;  /* 0x00000021420a7209 */ /* 0x002fe20007810000 */
[----:B------:R-:W-:-:S04]  /*9ad0*/  UMOV UR7, 0x40000040 ;  /* 0x4000004000077882 */ /* 0x000fc80000000000 */
        /* <DEDUP_REMOVED lines=17> */
[----:B-1----:R-:W-:Y:S01]  /*9bf0*/  FMNMX.FTZ R39, R79, R10, !PT ;  /* 0x0000000a4f277209 */ /* 0x002fe20007810000 */
[----:B------:R-:W-:Y:S02]  /*9c00*/  WARPGROUP.DEPBAR.LE gsb0, 0x0 ;  /* 0x00008000000079c5 */ /* 0x000fe40000010000 */
[----:B------:R-:W-:Y:S01]  /*9c10*/  WARPGROUP.ARRIVE ;  /* 0x00000000000079c5 */ /* 0x000fe20000000000 */
[----:B---3--:R-:W-:-:S03]  /*9c20*/  FMNMX.FTZ R10, R80, R39, !PT ;  /* 0x00000027500a7209 */ /* 0x008fc60007810000 */
[----:B------:R1:W-:Y:S02]  /*9c30*/  MUFU.EX2 R13, R26 ;  /* 0x0000001a000d7308 */ /* 0x0003e40000000800 */
[----:B------:R-:W-:Y:S01]  /*9c40*/  HGMMA.64x64x16.F32.BF16 R88, R124, gdesc[UR4].tnspB, R88, gsb0 ;  /* 0x40e000047c587df0 */ /* 0x000fe20008001858 */
[----:B------:R-:W-:Y:S01]  /*9c50*/  UIADD3 UR6, UR10, 0x380, URZ ;  /* 0x000003800a067890 */ /* 0x000fe2000fffe03f */
[----:B--2---:R-:W-:Y:S01]  /*9c60*/  FMNMX.FTZ R10, R81, R10, !PT ;  /* 0x0000000a510a7209 */ /* 0x004fe20007810000 */
[----:B------:R-:W-:-:S03]  /*9c70*/  UMOV UR7, 0x40000040 ;  /* 0x4000004000077882 */ /* 0x000fc60000000000 */
[----:B------:R-:W-:Y:S01]  /*9c80*/  MUFU.EX2 R74, R74 ;  /* 0x0000004a004a7308 */ /* 0x000fe20000000800 */
[--C-:B-1----:R-:W-:Y:S01]  /*9c90*/  FFMA.FTZ R26, R56, UR22, -R82.reuse ;  /* 0x00000016381a7c23 */ /* 0x102fe20008010852 */
[----:B------:R-:W1:Y:S06]  /*9ca0*/  SHFL.BFLY PT, R49, R10, 0x2, 0x1f ;  /* 0x0c401f000a317f89 */ /* 0x000e6c00000e0000 */
[----:B------:R-:W2:Y:S08]  /*9cb0*/  MUFU.EX2 R11, R11 ;  /* 0x0000000b000b7308 */ /* 0x000eb00000000800 */
[----:B------:R-:W3:Y:S08]  /*9cc0*/  MUFU.EX2 R148, R148 ;  /* 0x0000009400947308 */ /* 0x000ef00000000800 */
[----:B------:R-:W4:Y:S01]  /*9cd0*/  MUFU.EX2 R150, R150 ;  /* 0x0000009600967308 */ /* 0x000f220000000800 */
[----:B--2---:R-:W-:Y:S01]  /*9ce0*/  FFMA.FTZ R5, R74, R5, R11 ;  /* 0x000000054a057223 */ /* 0x004fe2000001000b */
[----:B-1----:R-:W-:Y:S01]  /*9cf0*/  FMNMX.FTZ R56, R10, R49, !PT ;  /* 0x000000310a387209 */ /* 0x002fe20007810000 */
[----:B------:R-:W-:-:S04]  /*9d00*/  FFMA.FTZ R49, R62, UR22, -R82 ;  /* 0x000000163e317c23 */ /* 0x000fc80008010852 */
[----:B------:R-:W1:Y:S01]  /*9d10*/  SHFL.BFLY PT, R57, R56, 0x1, 0x1f ;  /* 0x0c201f0038397f89 */ /* 0x000e6200000e0000 */
[----:B------:R-:W-:Y:S01]  /*9d20*/  MUFU.EX2 R15, R15 ;  /* 0x0000000f000f7308 */ /* 0x000fe20000000800 */
[C---:B---3--:R-:W-:Y:S01]  /*9d30*/  FADD.FTZ R5, R148.reuse, R5 ;  /* 0x0000000594057221 */ /* 0x048fe20000010000 */
[----:B------:R-:W-:-:S06]  /*9d40*/  F2FP.BF16.F32.PACK_AB R148, R148, R11 ;  /* 0x0000000b9494723e */ /* 0x000fcc00000010ff */
[----:B------:R-:W-:Y:S08]  /*9d50*/  MUFU.EX2 R144, R144 ;  /* 0x0000009000907308 */ /* 0x000ff00000000800 */
[----:B------:R-:W-:Y:S01]  /*9d60*/  MUFU.EX2 R146, R146 ;  /* 0x0000009200927308 */ /* 0x000fe20000000800 */
[----:B-1----:R-:W-:-:S07]  /*9d70*/  FMNMX.FTZ R10, R56, R57, !PT ;  /* 0x00000039380a7209 */ /* 0x002fce0007810000 */
[----:B------:R-:W-:Y:S01]  /*9d80*/  MUFU.EX2 R25, R25 ;  /* 0x0000001900197308 */ /* 0x000fe20000000800 */
[C---:B------:R-:W-:Y:S01]  /*9d90*/  FMUL.FTZ R59, R10.reuse, UR22 ;  /* 0x000000160a3b7c20 */ /* 0x040fe20008410000 */
[----:B------:R-:W-:-:S03]  /*9da0*/  FADD.FTZ R57, -R10, R9 ;  /* 0x000000090a397221 */ /* 0x000fc60000010100 */
[--C-:B------:R-:W-:Y:S01]  /*9db0*/  FFMA.FTZ R145, R27, UR22, -R59.reuse ;  /* 0x000000161b917c23 */ /* 0x100fe2000801083b */
[----:B------:R-:W-:Y:S02]  /*9dc0*/  IMAD.U32 R27, RZ, RZ, UR39 ;  /* 0x00000027ff1b7e24 */ /* 0x000fe4000f8e00ff */
[----:B------:R-:W-:Y:S01]  /*9dd0*/  FMUL.FTZ R57, R57, UR22 ;  /* 0x0000001639397c20 */ /* 0x000fe20008410000 */
[--C-:B------:R-:W-:Y:S01]  /*9de0*/  FFMA.FTZ R12, R12, UR22, -R59.reuse ;  /* 0x000000160c0c7c23 */ /* 0x100fe2000801083b */
[--C-:B------:R-:W-:Y:S01]  /*9df0*/  FFMA.FTZ R149, R14, UR22, -R59.reuse ;  /* 0x000000160e957c23 */ /* 0x100fe2000801083b */
[----:B------:R-:W-:Y:S01]  /*9e00*/  FFMA.FTZ R141, R35, UR22, -R59 ;  /* 0x00000016238d7c23 */ /* 0x000fe2000801083b */
[----:B------:R-:W-:Y:S01]  /*9e10*/  @!P1 LEA R27, R27, UR40, 0x3 ;  /* 0x000000281b1b9c11 */ /* 0x000fe2000f8e18ff */
[----:B------:R-:W-:Y:S01]  /*9e20*/  VIADD R35, R16, 0x9 ;  /* 0x0000000910237836 */ /* 0x000fe20000000000 */
[----:B------:R-:W-:Y:S01]  /*9e30*/  MUFU.EX2 R57, R57 ;  /* 0x0000003900397308 */ /* 0x000fe20000000800 */
[----:B------:R-:W-:-:S02]  /*9e40*/  WARPGROUP.DEPBAR.LE gsb0, 0x0 ;  /* 0x00008000000079c5 */ /* 0x000fc40000010000 */
[----:B------:R-:W-:Y:S01]  /*9e50*/  WARPGROUP.ARRIVE ;  /* 0x00000000000079c5 */ /* 0x000fe20000000000 */
[--C-:B------:R-:W-:Y:S01]  /*9e60*/  FFMA.FTZ R151, R20, UR22, -R59.reuse ;  /* 0x0000001614977c23 */ /* 0x100fe2000801083b */
[----:B------:R-:W-:Y:S01]  /*9e70*/  @!P1 VIADD R27, R27, 0x16840 ;  /* 0x000168401b1b9836 */ /* 0x000fe20000000000 */
[----:B------:R-:W-:Y:S01]  /*9e80*/  SEL R35, R35, 0x9, !P2 ;  /* 0x0000000923237807 */ /* 0x000fe20005000000 */
[----:B------:R-:W-:Y:S01]  /*9e90*/  FFMA.FTZ R14, R24, UR22, -R59 ;  /* 0x00000016180e7c23 */ /* 0x000fe2000801083b */
[----:B------:R-:W1:Y:S01]  /*9ea0*/  MUFU.EX2 R12, R12 ;  /* 0x0000000c000c7308 */ /* 0x000e620000000800 */
[----:B------:R-:W-:Y:S01]  /*9eb0*/  HGMMA.64x64x16.F32.BF16 R88, R120, gdesc[UR4].tnspB, R88, gsb0 ;  /* 0x40e0000478587df0 */ /* 0x000fe20008001858 */
[----:B------:R-:W-:Y:S01]  /*9ec0*/  @!P1 PRMT R27, RZ, 0x654, R27 ;  /* 0x00000654ff1b9816 */ /* 0x000fe2000000001b */
[--C-:B------:R-:W-:Y:S01]  /*9ed0*/  FFMA.FTZ R20, R28, UR22, -R59.reuse ;  /* 0x000000161c147c23 */ /* 0x100fe2000801083b */
[--C-:B------:R-:W-:Y:S01]  /*9ee0*/  FFMA.FTZ R147, R30, UR22, -R59.reuse ;  /* 0x000000161e937c23 */ /* 0x100fe2000801083b */
[--C-:B------:R-:W-:Y:S01]  /*9ef0*/  FFMA.FTZ R30, R40, UR22, -R59.reuse ;  /* 0x00000016281e7c23 */ /* 0x100fe2000801083b */
[--C-:B------:R-:W-:Y:S01]  /*9f00*/  FFMA.FTZ R24, R32, UR22, -R59.reuse ;  /* 0x0000001620187c23 */ /* 0x100fe2000801083b */
[----:B------:R-:W-:Y:S01]  /*9f10*/  FFMA.FTZ R137, R42, UR22, -R59 ;  /* 0x000000162a897c23 */ /* 0x000fe2000801083b */
[----:B------:R-:W2:Y:S01]  /*9f20*/  MUFU.EX2 R149, R149 ;  /* 0x0000009500957308 */ /* 0x000ea20000000800 */
[----:B----4-:R-:W-:Y:S01]  /*9f30*/  FADD.FTZ R42, R150, R5 ;  /* 0x00000005962a7221 */ /* 0x010fe20000010000 */
[--C-:B------:R-:W-:Y:S01]  /*9f40*/  FFMA.FTZ R28, R36, UR22, -R59.reuse ;  /* 0x00000016241c7c23 */ /* 0x100fe2000801083b */
[--C-:B------:R-:W-:Y:S01]  /*9f50*/  FFMA.FTZ R143, R38, UR22, -R59.reuse ;  /* 0x00000016268f7c23 */ /* 0x100fe2000801083b */
[--C-:B------:R-:W-:Y:S01]  /*9f60*/  FFMA.FTZ R32, R44, UR22, -R59.reuse ;  /* 0x000000162c207c23 */ /* 0x100fe2000801083b */
[--C-:B------:R-:W-:Y:S01]  /*9f70*/  FFMA.FTZ R36, R48, UR22, -R59.reuse ;  /* 0x0000001630247c23 */ /* 0x100fe2000801083b */
[--C-:B------:R-:W-:Y:S01]  /*9f80*/  FFMA.FTZ R139, R47, UR22, -R59.reuse ;  /* 0x000000162f8b7c23 */ /* 0x100fe2000801083b */
[--C-:B------:R-:W-:Y:S01]  /*9f90*/  FFMA.FTZ R133, R51, UR22, -R59.reuse ;  /* 0x0000001633857c23 */ /* 0x100fe2000801083b */
[----:B------:R-:W3:Y:S01]  /*9fa0*/  MUFU.EX2 R151, R151 ;  /* 0x0000009700977308 */ /* 0x000ee20000000800 */
[----:B-1----:R-:W-:Y:S01]  /*9fb0*/  FFMA.FTZ R4, R57, R4, R12 ;  /* 0x0000000439047223 */ /* 0x002fe2000001000c */
[--C-:B------:R-:W-:Y:S01]  /*9fc0*/  FFMA.FTZ R38, R52, UR22, -R59.reuse ;  /* 0x0000001634267c23 */ /* 0x100fe2000801083b */
[--C-:B------:R-:W-:Y:S01]  /*9fd0*/  FFMA.FTZ R135, R55, UR22, -R59.reuse ;  /* 0x0000001637877c23 */ /* 0x100fe2000801083b */
[--C-:B------:R-:W-:Y:S01]  /*9fe0*/  FFMA.FTZ R129, R66, UR22, -R59.reuse ;  /* 0x0000001642817c23 */ /* 0x100fe2000801083b */
[--C-:B------:R-:W-:Y:S01]  /*9ff0*/  FFMA.FTZ R131, R70, UR22, -R59.reuse ;  /* 0x0000001646837c23 */ /* 0x100fe2000801083b */
[--C-:B------:R-:W-:Y:S01]  /*a000*/  FFMA.FTZ R125, R73, UR22, -R59.reuse ;  /* 0x00000016497d7c23 */ /* 0x100fe2000801083b */
[--C-:B------:R-:W-:Y:S01]  /*a010*/  FFMA.FTZ R75, R75, UR22, -R59.reuse ;  /* 0x000000164b4b7c23 */ /* 0x100fe2000801083b */
[----:B------:R-:W1:Y:S01]  /*a020*/  MUFU.EX2 R14, R14 ;  /* 0x0000000e000e7308 */ /* 0x000e620000000800 */
[----:B--2---:R-:W-:Y:S01]  /*a030*/  FADD.FTZ R40, R149, R4 ;  /* 0x0000000495287221 */ /* 0x004fe20000010000 */
[--C-:B------:R-:W-:Y:S01]  /*a040*/  FFMA.FTZ R4, R63, UR22, -R59.reuse ;  /* 0x000000163f047c23 */ /* 0x100fe2000801083b */
[----:B------:R-:W-:Y:S01]  /*a050*/  F2FP.BF16.F32.PACK_AB R149, R149, R12 ;  /* 0x0000000c9595723e */ /* 0x000fe200000010ff */
[--C-:B------:R-:W-:Y:S01]  /*a060*/  FFMA.FTZ R76, R76, UR22, -R59.reuse ;  /* 0x000000164c4c7c23 */ /* 0x100fe2000801083b */
[--C-:B------:R-:W-:Y:S01]  /*a070*/  FFMA.FTZ R77, R77, UR22, -R59.reuse ;  /* 0x000000164d4d7c23 */ /* 0x100fe2000801083b */
[--C-:B------:R-:W-:Y:S01]  /*a080*/  FFMA.FTZ R78, R78, UR22, -R59.reuse ;  /* 0x000000164e4e7c23 */ /* 0x100fe2000801083b */
[--C-:B------:R-:W-:Y:S01]  /*a090*/  FFMA.FTZ R79, R79, UR22, -R59.reuse ;  /* 0x000000164f4f7c23 */ /* 0x100fe2000801083b */
[----:B------:R-:W2:Y:S01]  /*a0a0*/  MUFU.EX2 R145, R145 ;  /* 0x0000009100917308 */ /* 0x000ea20000000800 */
[----:B---3--:R-:W-:Y:S01]  /*a0b0*/  FADD.FTZ R5, R151, R40 ;  /* 0x0000002897057221 */ /* 0x008fe20000010000 */
[----:B------:R-:W-:Y:S01]  /*a0c0*/  FFMA.FTZ R80, R80, UR22, -R59 ;  /* 0x0000001650507c23 */ /* 0x000fe2000801083b */
[C---:B------:R-:W-:Y:S01]  /*a0d0*/  ISETP.GT.AND P2, PT, R7.reuse, UR24, PT ;  /* 0x0000001807007c0c */ /* 0x040fe2000bf44270 */
[----:B------:R-:W-:Y:S01]  /*a0e0*/  VIADD R7, R7, 0xffffffff ;  /* 0xffffffff07077836 */ /* 0x000fe20000000000 */
[----:B------:R-:W-:-:S03]  /*a0f0*/  F2FP.BF16.F32.PACK_AB R150, R15, R150 ;  /* 0x000000960f96723e */ /* 0x000fc600000010ff */
[----:B------:R-:W3:Y:S01]  /*a100*/  MUFU.EX2 R20, R20 ;  /* 0x0000001400147308 */ /* 0x000ee20000000800 */
[C---:B-1----:R-:W-:Y:S01]  /*a110*/  FADD.FTZ R40, R14.reuse, R5 ;  /* 0x000000050e287221 */ /* 0x042fe20000010000 */
[----:B------:R-:W-:-:S06]  /*a120*/  F2FP.BF16.F32.PACK_AB R151, R14, R151 ;  /* 0x000000970e97723e */ /* 0x000fcc00000010ff */
[----:B------:R-:W1:Y:S01]  /*a130*/  MUFU.EX2 R147, R147 ;  /* 0x0000009300937308 */ /* 0x000e620000000800 */
[----:B--2---:R-:W-:Y:S01]  /*a140*/  FADD.FTZ R5, R145, R40 ;  /* 0x0000002891057221 */ /* 0x004fe20000010000 */
[----:B------:R-:W-:-:S06]  /*a150*/  FFMA.FTZ R40, R67, UR22, -R59 ;  /* 0x0000001643287c23 */ /* 0x000fcc000801083b */
[----:B------:R-:W2:Y:S01]  /*a160*/  MUFU.EX2 R24, R24 ;  /* 0x0000001800187308 */ /* 0x000ea20000000800 */
[C---:B---3--:R-:W-:Y:S01]  /*a170*/  FADD.FTZ R44, R20.reuse, R5 ;  /* 0x00000005142c7221 */ /* 0x048fe20000010000 */
[----:B------:R-:W-:-:S06]  /*a180*/  F2FP.BF16.F32.PACK_AB R145, R20, R145 ;  /* 0x000000911491723e */ /* 0x000fcc00000010ff */
[----:B------:R-:W-:Y:S01]  /*a190*/  MUFU.EX2 R140, R140 ;  /* 0x0000008c008c7308 */ /* 0x000fe20000000800 */
[----:B-1----:R-:W-:-:S07]  /*a1a0*/  FADD.FTZ R5, R147, R44 ;  /* 0x0000002c93057221 */ /* 0x002fce0000010000 */
[----:B------:R-:W1:Y:S01]  /*a1b0*/  MUFU.EX2 R141, R141 ;  /* 0x0000008d008d7308 */ /* 0x000e620000000800 */
[C---:B--2---:R-:W-:Y:S01]  /*a1c0*/  FADD.FTZ R44, R24.reuse, R5 ;  /* 0x00000005182c7221 */ /* 0x044fe20000010000 */
[----:B------:R-:W-:Y:S01]  /*a1d0*/  F2FP.BF16.F32.PACK_AB R147, R24, R147 ;  /* 0x000000931893723e */ /* 0x000fe200000010ff */
[----:B------:R-:W-:Y:S02]  /*a1e0*/  WARPGROUP.DEPBAR.LE gsb0, 0x0 ;  /* 0x00008000000079c5 */ /* 0x000fe40000010000 */
[----:B------:R2:W-:Y:S06]  /*a1f0*/  BAR.ARV R35, 0x100 ;  /* 0x000400230000751d */ /* 0x0005ec0000002000 */
[----:B------:R3:W-:Y:S01]  /*a200*/  @!P1 SYNCS.ARRIVE.TRANS64.RED.A1T0 RZ, [R27+URZ], RZ ;  /* 0x000000ff1bff99a7 */ /* 0x0007e2000810043f */
[----:B------:R-:W-:Y:S01]  /*a210*/  MUFU.EX2 R29, R29 ;  /* 0x0000001d001d7308 */ /* 0x000fe20000000800 */
[----:B-1----:R-:W-:Y:S01]  /*a220*/  FADD.FTZ R5, R141, R44 ;  /* 0x0000002c8d057221 */ /* 0x002fe20000010000 */
[-C--:B------:R-:W-:Y:S01]  /*a230*/  FMUL.FTZ R88, R88, R74.reuse ;  /* 0x0000004a58587220 */ /* 0x080fe20000410000 */
[-C--:B------:R-:W-:Y:S01]  /*a240*/  FMUL.FTZ R89, R89, R74.reuse ;  /* 0x0000004a59597220 */ /* 0x080fe20000410000 */
[-C--:B------:R-:W-:Y:S01]  /*a250*/  FMUL.FTZ R92, R92, R74.reuse ;  /* 0x0000004a5c5c7220 */ /* 0x080fe20000410000 */
[-C--:B------:R-:W-:Y:S01]  /*a260*/  FMUL.FTZ R93, R93, R74.reuse ;  /* 0x0000004a5d5d7220 */ /* 0x080fe20000410000 */
[-C--:B------:R-:W-:Y:S01]  /*a270*/  FMUL.FTZ R96, R96, R74.reuse ;  /* 0x0000004a60607220 */ /* 0x080fe20000410000 */
[----:B---3--:R-:W-:Y:S01]  /*a280*/  IMAD.U32 R27, RZ, RZ, UR25 ;  /* 0x00000019ff1b7e24 */ /* 0x008fe2000f8e00ff */
[----:B------:R-:W1:Y:S01]  /*a290*/  MUFU.EX2 R28, R28 ;  /* 0x0000001c001c7308 */ /* 0x000e620000000800 */
[----:B------:R-:W-:Y:S01]  /*a2a0*/  UMOV UR25, UR39 ;  /* 0x0000002700197c82 */ /* 0x000fe20008000000 */
[-C--:B------:R-:W-:Y:S01]  /*a2b0*/  FMUL.FTZ R97, R97, R74.reuse ;  /* 0x0000004a61617220 */ /* 0x080fe20000410000 */
[-C--:B------:R-:W-:Y:S01]  /*a2c0*/  FMUL.FTZ R100, R100, R74.reuse ;  /* 0x0000004a64647220 */ /* 0x080fe20000410000 */
[----:B------:R-:W-:Y:S01]  /*a2d0*/  @!P1 LEA R27, R27, UR40, 0x3 ;  /* 0x000000281b1b9c11 */ /* 0x000fe2000f8e18ff */
[-C--:B------:R-:W-:Y:S01]  /*a2e0*/  FMUL.FTZ R101, R101, R74.reuse ;  /* 0x0000004a65657220 */ /* 0x080fe20000410000 */
[-C--:B------:R-:W-:Y:S01]  /*a2f0*/  FMUL.FTZ R104, R104, R74.reuse ;  /* 0x0000004a68687220 */ /* 0x080fe20000410000 */
[----:B------:R-:W-:Y:S01]  /*a300*/  FMUL.FTZ R105, R105, R74 ;  /* 0x0000004a69697220 */ /* 0x000fe20000410000 */
[----:B------:R-:W-:Y:S01]  /*a310*/  MUFU.EX2 R142, R142 ;  /* 0x0000008e008e7308 */ /* 0x000fe20000000800 */
[----:B------:R-:W-:-:S02]  /*a320*/  @!P1 VIADD R27, R27, 0x16860 ;  /* 0x000168601b1b9836 */ /* 0x000fc40000000000 */
[-C--:B------:R-:W-:Y:S01]  /*a330*/  FMUL.FTZ R108, R108, R74.reuse ;  /* 0x0000004a6c6c7220 */ /* 0x080fe20000410000 */
[-C--:B------:R-:W-:Y:S01]  /*a340*/  FMUL.FTZ R109, R109, R74.reuse ;  /* 0x0000004a6d6d7220 */ /* 0x080fe20000410000 */
[-C--:B------:R-:W-:Y:S01]  /*a350*/  FMUL.FTZ R112, R112, R74.reuse ;  /* 0x0000004a70707220 */ /* 0x080fe20000410000 */
[----:B------:R-:W-:Y:S01]  /*a360*/  FMUL.FTZ R113, R113, R74 ;  /* 0x0000004a71717220 */ /* 0x000fe20000410000 */
[----:B--2---:R-:W-:Y:S01]  /*a370*/  @!P1 PRMT R35, RZ, 0x654, R27 ;  /* 0x00000654ff239816 */ /* 0x004fe2000000001b */
[----:B------:R-:W-:Y:S01]  /*a380*/  FADD.FTZ R27, R15, R42 ;  /* 0x0000002a0f1b7221 */ /* 0x000fe20000010000 */
[----:B------:R-:W2:Y:S01]  /*a390*/  MUFU.EX2 R143, R143 ;  /* 0x0000008f008f7308 */ /* 0x000ea20000000800 */
[----:B-1----:R-:W-:Y:S01]  /*a3a0*/  FADD.FTZ R44, R28, R5 ;  /* 0x000000051c2c7221 */ /* 0x002fe20000010000 */
[----:B------:R1:W-:Y:S01]  /*a3b0*/  @!P1 SYNCS.ARRIVE.TRANS64.RED.A1T0 RZ, [R35+URZ], RZ ;  /* 0x000000ff23ff99a7 */ /* 0x0003e2000810043f */
[----:B------:R-:W-:Y:S01]  /*a3c0*/  FADD.FTZ R42, R144, R27 ;  /* 0x0000001b902a7221 */ /* 0x000fe20000010000 */
[C---:B------:R-:W-:Y:S01]  /*a3d0*/  F2FP.BF16.F32.PACK_AB R144, R13.reuse, R144 ;  /* 0x000000900d90723e */ /* 0x040fe200000010ff */
[----:B------:R-:W-:Y:S01]  /*a3e0*/  FMUL.FTZ R116, R116, R74 ;  /* 0x0000004a74747220 */ /* 0x000fe20000410000 */
[----:B------:R-:W-:Y:S01]  /*a3f0*/  F2FP.BF16.F32.PACK_AB R141, R28, R141 ;  /* 0x0000008d1c8d723e */ /* 0x000fe200000010ff */
[----:B------:R-:W-:Y:S01]  /*a400*/  FADD.FTZ R27, R13, R42 ;  /* 0x0000002a0d1b7221 */ /* 0x000fe20000010000 */
[----:B------:R-:W3:Y:S01]  /*a410*/  MUFU.EX2 R21, R21 ;  /* 0x0000001500157308 */ /* 0x000ee20000000800 */
[--C-:B------:R-:W-:Y:S01]  /*a420*/  FFMA.FTZ R42, R71, UR22, -R59.reuse ;  /* 0x00000016472a7c23 */ /* 0x100fe2000801083b */
[----:B------:R-:W-:Y:S01]  /*a430*/  FFMA.FTZ R59, R81, UR22, -R59 ;  /* 0x00000016513b7c23 */ /* 0x000fe2000801083b */
[----:B------:R-:W-:Y:S01]  /*a440*/  FADD.FTZ R48, R146, R27 ;  /* 0x0000001b92307221 */ /* 0x000fe20000010000 */
[----:B------:R-:W-:Y:S01]  /*a450*/  F2FP.BF16.F32.PACK_AB R146, R25, R146 ;  /* 0x000000921992723e */ /* 0x000fe200000010ff */
[----:B------:R-:W-:Y:S01]  /*a460*/  FMUL.FTZ R117, R117, R74 ;  /* 0x0000004a75757220 */ /* 0x000fe20000410000 */
[-C--:B------:R-:W-:Y:S01]  /*a470*/  FMUL.FTZ R90, R90, R57.reuse ;  /* 0x000000395a5a7220 */ /* 0x080fe20000410000 */
[----:B------:R-:W-:Y:S01]  /*a480*/  FADD.FTZ R27, R25, R48 ;  /* 0x00000030191b7221 */ /* 0x000fe20000010000 */
[----:B------:R-:W4:Y:S01]  /*a490*/  MUFU.EX2 R30, R30 ;  /* 0x0000001e001e7308 */ /* 0x000f220000000800 */
[----:B--2---:R-:W-:Y:S01]  /*a4a0*/  FADD.FTZ R5, R143, R44 ;  /* 0x0000002c8f057221 */ /* 0x004fe20000010000 */
[-C--:B------:R-:W-:Y:S01]  /*a4b0*/  FMUL.FTZ R91, R91, R57.reuse ;  /* 0x000000395b5b7220 */ /* 0x080fe20000410000 */
[----:B------:R-:W-:Y:S01]  /*a4c0*/  FADD.FTZ R48, R140, R27 ;  /* 0x0000001b8c307221 */ /* 0x000fe20000010000 */
[----:B------:R-:W-:Y:S01]  /*a4d0*/  F2FP.BF16.F32.PACK_AB R140, R29, R140 ;  /* 0x0000008c1d8c723e */ /* 0x000fe200000010ff */
[-C--:B------:R-:W-:Y:S01]  /*a4e0*/  FMUL.FTZ R94, R94, R57.reuse ;  /* 0x000000395e5e7220 */ /* 0x080fe20000410000 */
[-C--:B------:R-:W-:Y:S01]  /*a4f0*/  FMUL.FTZ R95, R95, R57.reuse ;  /* 0x000000395f5f7220 */ /* 0x080fe20000410000 */
[----:B------:R-:W-:Y:S01]  /*a500*/  FADD.FTZ R27, R29, R48 ;  /* 0x000000301d1b7221 */ /* 0x000fe20000010000 */
[----:B------:R-:W2:Y:S01]  /*a510*/  MUFU.EX2 R136, R136 ;  /* 0x0000008800887308 */ /* 0x000ea20000000800 */
[-C--:B------:R-:W-:Y:S01]  /*a520*/  FMUL.FTZ R98, R98, R57.reuse ;  /* 0x0000003962627220 */ /* 0x080fe20000410000 */
[-C--:B------:R-:W-:Y:S01]  /*a530*/  FMUL.FTZ R99, R99, R57.reuse ;  /* 0x0000003963637220 */ /* 0x080fe20000410000 */
[----:B------:R-:W-:Y:S01]  /*a540*/  FADD.FTZ R48, R142, R27 ;  /* 0x0000001b8e307221 */ /* 0x000fe20000010000 */
[----:B---3--:R-:W-:Y:S01]  /*a550*/  F2FP.BF16.F32.PACK_AB R142, R21, R142 ;  /* 0x0000008e158e723e */ /* 0x008fe200000010ff */
[-C--:B------:R-:W-:Y:S01]  /*a560*/  FMUL.FTZ R102, R102, R57.reuse ;  /* 0x0000003966667220 */ /* 0x080fe20000410000 */
[----:B------:R-:W-:Y:S01]  /*a570*/  FMUL.FTZ R103, R103, R57 ;  /* 0x0000003967677220 */ /* 0x000fe20000410000 */
[----:B------:R-:W-:Y:S01]  /*a580*/  FADD.FTZ R27, R21, R48 ;  /* 0x00000030151b7221 */ /* 0x000fe20000010000 */
[----:B------:R-:W3:Y:S01]  /*a590*/  MUFU.EX2 R137, R137 ;  /* 0x0000008900897308 */ /* 0x000ee20000000800 */
[C---:B----4-:R-:W-:Y:S01]  /*a5a0*/  FADD.FTZ R44, R30.reuse, R5 ;  /* 0x000000051e2c7221 */ /* 0x050fe20000010000 */
        /* <DEDUP_REMOVED lines=8> */
[-C--:B------:R-:W-:Y:S01]  /*a630*/  FMUL.FTZ R115, R115, R57.reuse ;  /* 0x0000003973737220 */ /* 0x080fe20000410000 */
[-C--:B------:R-:W-:Y:S01]  /*a640*/  FMUL.FTZ R118, R118, R57.reuse ;  /* 0x0000003976767220 */ /* 0x080fe20000410000 */
[----:B------:R-:W-:-:S04]  /*a650*/  FMUL.FTZ R119, R119, R57 ;  /* 0x0000003977777220 */ /* 0x000fc80000410000 */
[----:B------:R-:W2:Y:S01]  /*a660*/  MUFU.EX2 R32, R32 ;  /* 0x0000002000207308 */ /* 0x000ea20000000800 */
[----:B---3--:R-:W-:-:S07]  /*a670*/  FADD.FTZ R5, R137, R44 ;  /* 0x0000002c89057221 */ /* 0x008fce0000010000 */
[----:B------:R-:W3:Y:S01]  /*a680*/  MUFU.EX2 R138, R138 ;  /* 0x0000008a008a7308 */ /* 0x000ee20000000800 */
[C---:B----4-:R-:W-:Y:S01]  /*a690*/  FADD.FTZ R11, R31.reuse, R48 ;  /* 0x000000301f0b7221 */ /* 0x050fe20000010000 */
[----:B------:R-:W-:-:S06]  /*a6a0*/  F2FP.BF16.F32.PACK_AB R136, R31, R136 ;  /* 0x000000881f88723e */ /* 0x000fcc00000010ff */
[----:B------:R-:W4:Y:S01]  /*a6b0*/  MUFU.EX2 R139, R139 ;  /* 0x0000008b008b7308 */ /* 0x000f220000000800 */
[C---:B--2---:R-:W-:Y:S01]  /*a6c0*/  FADD.FTZ R44, R32.reuse, R5 ;  /* 0x00000005202c7221 */ /* 0x044fe20000010000 */
[----:B------:R-:W-:-:S06]  /*a6d0*/  F2FP.BF16.F32.PACK_AB R137, R32, R137 ;  /* 0x000000892089723e */ /* 0x000fcc00000010ff */
        /* <DEDUP_REMOVED lines=9> */
[----:B------:R-:W-:-:S06]  /*a770*/  F2FP.BF16.F32.PACK_AB R139, R36, R139 ;  /* 0x0000008b248b723e */ /* 0x000fcc00000010ff */
[----:B------:R3:W5:Y:S01]  /*a780*/  MUFU.EX2 R33, R50 ;  /* 0x0000003200217308 */ /* 0x0007620000000800 */
[----:B----4-:R-:W-:-:S07]  /*a790*/  FADD.FTZ R20, R132, R11 ;  /* 0x0000000b84147221 */ /* 0x010fce0000010000 */
[----:B------:R-:W4:Y:S01]  /*a7a0*/  MUFU.EX2 R38, R38 ;  /* 0x0000002600267308 */ /* 0x000f220000000800 */
[----:B--2---:R-:W-:Y:S01]  /*a7b0*/  FADD.FTZ R5, R133, R14 ;  /* 0x0000000e85057221 */ /* 0x004fe20000010000 */
[----:B---3--:R-:W-:-:S06]  /*a7c0*/  FFMA.FTZ R50, R64, UR22, -R82 ;  /* 0x0000001640327c23 */ /* 0x008fcc0008010852 */
[----:B------:R-:W2:Y:S01]  /*a7d0*/  MUFU.EX2 R134, R134 ;  /* 0x0000008600867308 */ /* 0x000ea20000000800 */
[C---:B-----5:R-:W-:Y:S01]  /*a7e0*/  FADD.FTZ R11, R33.reuse, R20 ;  /* 0x00000014210b7221 */ /* 0x060fe20000010000 */
[----:B------:R-:W-:-:S06]  /*a7f0*/  F2FP.BF16.F32.PACK_AB R132, R33, R132 ;  /* 0x000000842184723e */ /* 0x000fcc00000010ff */
[----:B------:R-:W3:Y:S01]  /*a800*/  MUFU.EX2 R135, R135 ;  /* 0x0000008700877308 */ /* 0x000ee20000000800 */
[C---:B----4-:R-:W-:Y:S01]  /*a810*/  FADD.FTZ R14, R38.reuse, R5 ;  /* 0x00000005260e7221 */ /* 0x050fe20000010000 */
[----:B------:R-:W-:-:S06]  /*a820*/  F2FP.BF16.F32.PACK_AB R133, R38, R133 ;  /* 0x000000852685723e */ /* 0x000fcc00000010ff */
[----:B------:R4:W5:Y:S01]  /*a830*/  MUFU.EX2 R39, R54 ;  /* 0x0000003600277308 */ /* 0x0009620000000800 */
[----:B--2---:R-:W-:-:S07]  /*a840*/  FADD.FTZ R20, R134, R11 ;  /* 0x0000000b86147221 */ /* 0x004fce0000010000 */
[----:B------:R-:W2:Y:S01]  /*a850*/  MUFU.EX2 R4, R4 ;  /* 0x0000000400047308 */ /* 0x000ea20000000800 */
[----:B---3--:R-:W-:Y:S01]  /*a860*/  FADD.FTZ R5, R135, R14 ;  /* 0x0000000e87057221 */ /* 0x008fe20000010000 */
[----:B----4-:R-:W-:-:S06]  /*a870*/  FFMA.FTZ R54, R68, UR22, -R82 ;  /* 0x0000001644367c23 */ /* 0x010fcc0008010852 */
[----:B------:R-:W3:Y:S01]  /*a880*/  MUFU.EX2 R26, R26 ;  /* 0x0000001a001a7308 */ /* 0x000ee20000000800 */
[C---:B-----5:R-:W-:Y:S01]  /*a890*/  FADD.FTZ R11, R39.reuse, R20 ;  /* 0x00000014270b7221 */ /* 0x060fe20000010000 */
        /* <DEDUP_REMOVED lines=14> */
[----:B------:R-:W3:Y:S01]  /*a980*/  MUFU.EX2 R43, R43 ;  /* 0x0000002b002b7308 */ /* 0x000ee20000000800 */
[----:B----4-:R-:W-:-:S07]  /*a990*/  FADD.FTZ R20, R34, R11 ;  /* 0x0000000b22147221 */ /* 0x010fce0000010000 */
[----:B------:R-:W4:Y:S01]  /*a9a0*/  MUFU.EX2 R42, R42 ;  /* 0x0000002a002a7308 */ /* 0x000f220000000800 */
[----:B--2---:R-:W-:-:S07]  /*a9b0*/  FADD.FTZ R5, R131, R14 ;  /* 0x0000000e83057221 */ /* 0x004fce0000010000 */
[----:B------:R-:W2:Y:S01]  /*a9c0*/  MUFU.EX2 R45, R45 ;  /* 0x0000002d002d7308 */ /* 0x000ea20000000800 */
[C---:B---3--:R-:W-:Y:S01]  /*a9d0*/  FADD.FTZ R20, R43.reuse, R20 ;  /* 0x000000142b147221 */ /* 0x048fe20000010000 */
[----:B------:R-:W-:-:S06]  /*a9e0*/  F2FP.BF16.F32.PACK_AB R130, R43, R34 ;  /* 0x000000222b82723e */ /* 0x000fcc00000010ff */
[----:B------:R-:W3:Y:S01]  /*a9f0*/  MUFU.EX2 R125, R125 ;  /* 0x0000007d007d7308 */ /* 0x000ee20000000800 */
[C---:B----4-:R-:W-:Y:S01]  /*aa00*/  FADD.FTZ R14, R42.reuse, R5 ;  /* 0x000000052a0e7221 */ /* 0x050fe20000010000 */
[----:B------:R-:W-:-:S06]  /*aa10*/  F2FP.BF16.F32.PACK_AB R131, R42, R131 ;  /* 0x000000832a83723e */ /* 0x000fcc00000010ff */
[----:B------:R-:W4:Y:S01]  /*aa20*/  MUFU.EX2 R46, R46 ;  /* 0x0000002e002e7308 */ /* 0x000f220000000800 */
[----:B--2---:R-:W-:-:S07]  /*aa30*/  FADD.FTZ R5, R45, R20 ;  /* 0x000000142d057221 */ /* 0x004fce0000010000 */
        /* <DEDUP_REMOVED lines=31> */
[----:B---3--:R-:W-:Y:S01]  /*ac30*/  FADD.FTZ R11, R80, R11 ;  /* 0x0000000b500b7221 */ /* 0x008fe20000010000 */
[C---:B----4-:R-:W-:Y:S01]  /*ac40*/  FADD.FTZ R5, R9.reuse, R4 ;  /* 0x0000000409057221 */ /* 0x050fe20000010000 */
[----:B------:R-:W-:Y:S01]  /*ac50*/  F2FP.BF16.F32.PACK_AB R122, R9, R56 ;  /* 0x00000038097a723e */ /* 0x000fe200000010ff */
[----:B------:R-:W-:Y:S02]  /*ac60*/  IMAD.MOV.U32 R9, RZ, RZ, R10 ;  /* 0x000000ffff097224 */ /* 0x000fe400078e000a */
[C---:B--2---:R-:W-:Y:S01]  /*ac70*/  FADD.FTZ R4, R59.reuse, R11 ;  /* 0x0000000b3b047221 */ /* 0x044fe20000010000 */
[----:B------:R-:W-:Y:S01]  /*ac80*/  F2FP.BF16.F32.PACK_AB R123, R59, R80 ;  /* 0x000000503b7b723e */ /* 0x000fe200000010ff */
[----:B------:R-:W-:Y:S01]  /*ac90*/  IMAD.MOV.U32 R11, RZ, RZ, R8 ;  /* 0x000000ffff0b7224 */ /* 0x000fe200078e0008 */
[----:B-1----:R-:W-:Y:S06]  /*aca0*/  @P2 BRA `(.L_x_707) ;  /* 0xffffffd800ec2947 */ /* 0x002fec000383ffff */
.L_x_698:
[----:B------:R-:W-:-:S13]  /*acb0*/  ISETP.GE.AND P2, PT, R7, UR45, PT ;  /* 0x0000002d07007c0c */ /* 0x000fda000bf46270 */
[----:B------:R-:W-:Y:S05]  /*acc0*/  @!P2 BRA `(.L_x_708) ;  /* 0x000000340044a947 */ /* 0x000fea0003800000 */
[----:B------:R-:W-:Y:S01]  /*acd0*/  IMAD.MOV.U32 R12, RZ, RZ, R10 ;  /* 0x000000ffff0c7224 */ /* 0x000fe200078e000a */
[----:B------:R-:W-:Y:S01]  /*ace0*/  UMOV UR28, UR37 ;  /* 0x00000025001c7c82 */ /* 0x000fe20008000000 */
[----:B------:R-:W-:Y:S01]  /*acf0*/  IMAD.MOV.U32 R11, RZ, RZ, R8 ;  /* 0x000000ffff0b7224 */ /* 0x000fe200078e0008 */
[----:B------:R-:W-:Y:S01]  /*ad00*/  UMOV UR27, UR39 ;  /* 0x00000027001b7c82 */ /* 0x000fe20008000000 */
[----:B------:R-:W-:Y:S01]  /*ad10*/  IMAD.IADD R9, R3, 0x1, R6 ;  /* 0x0000000103097824 */ /* 0x000fe200078e0206 */
[----:B------:R-:W-:Y:S01]  /*ad20*/  ULDC UR23, c[0x0][0x9e4] ;  /* 0x0002790000177ab9 */ /* 0x000fe20000000800 */
[----:B------:R-:W-:Y:S01]  /*ad30*/  ULDC UR25, c[0x0][0x288] ;  /* 0x0000a20000197ab9 */ /* 0x000fe20000000800 */
[----:B------:R-:W-:Y:S01]  /*ad40*/  ULDC UR22, c[0x0][0x988] ;  /* 0x0002620000167ab9 */ /* 0x000fe20000000800 */
[----:B------:R-:W-:Y:S01]  /*ad50*/  ULDC UR26, c[0x0][0x9d8] ;  /* 0x00027600001a7ab9 */ /* 0x000fe20000000800 */
[----:B------:R-:W-:-:S05]  /*ad60*/  ULDC UR24, c[0x0][0x9e0] ;  /* 0x0002780000187ab9 */ /* 0x000fca0000000800 */
.L_x_725:
        /* <DEDUP_REMOVED lines=9> */
.L_x_710:
[----:B------:R-:W-:Y:S01]  /*ae00*/  ULEA UR6, UR39, UR40, 0x3 ;  /* 0x0000002827067291 */ /* 0x000fe2000f8e183f */
[----:B------:R-:W-:-:S05]  /*ae10*/  IMAD.U32 R8, RZ, RZ, UR37 ;  /* 0x00000025ff087e24 */ /* 0x000fca000f8e00ff */
[----:B------:R-:W-:-:S04]  /*ae20*/  SHF.L.U32 R8, R8, 0x1f, RZ ;  /* 0x0000001f08087819 */ /* 0x000fc800000006ff */
[----:B------:R1:W2:Y:S01]  /*ae30*/  SYNCS.PHASECHK.TRANS64.TRYWAIT P2, [UR6+0x16830], R8 ;  /* 0x01683008ff0075a7 */ /* 0x0002a20008040146 */
[----:B------:R-:W-:Y:S05]  /*ae40*/  @!P0 BRA `(.L_x_711) ;  /* 0x0000000000048947 */ /* 0x000fea0003800000 */
[----:B------:R-:W-:Y:S01]  /*ae50*/  BPT.TRAP 0x1 ;  /* 0x000000040000795c */ /* 0x000fe20000300000 */
.L_x_711:
[----:B--2---:R-:W-:Y:S05]  /*ae60*/  @P2 BRA `(.L_x_709) ;  /* 0x0000000000082947 */ /* 0x004fea0003800000 */
[----:B------:R-:W2:Y:S02]  /*ae70*/  SYNCS.PHASECHK.TRANS64.TRYWAIT P2, [UR6+0x16830], R8 ;  /* 0x01683008ff0075a7 */ /* 0x000ea40008040146 */
[----:B--2---:R-:W-:Y:S05]  /*ae80*/  @!P2 BRA `(.L_x_712) ;  /* 0x00000078002ca947 */ /* 0x004fea0003800000 */
.L_x_709:
        /* <DEDUP_REMOVED lines=25> */
.L_x_714:
[----:B------:R-:W-:Y:S01]  /*b020*/  ULEA UR6, UR27, UR40, 0x3 ;  /* 0x000000281b067291 */ /* 0x000fe2000f8e183f */
[----:B------:R-:W-:-:S05]  /*b030*/  IMAD.U32 R8, RZ, RZ, UR28 ;  /* 0x0000001cff087e24 */ /* 0x000fca000f8e00ff */
[----:B------:R-:W-:-:S04]  /*b040*/  SHF.L.U32 R8, R8, 0x1f, RZ ;  /* 0x0000001f08087819 */ /* 0x000fc800000006ff */
[----:B------:R1:W2:Y:S01]  /*b050*/  SYNCS.PHASECHK.TRANS64.TRYWAIT P2, [UR6+0x16850], R8 ;  /* 0x01685008ff0075a7 */ /* 0x0002a20008040146 */
[----:B------:R-:W-:Y:S05]  /*b060*/  @!P0 BRA `(.L_x_715) ;  /* 0x0000000000048947 */ /* 0x000fea0003800000 */
[----:B------:R-:W-:Y:S01]  /*b070*/  BPT.TRAP 0x1 ;  /* 0x000000040000795c */ /* 0x000fe20000300000 */
.L_x_715:
[----:B--2---:R-:W-:Y:S05]  /*b080*/  @P2 BRA `(.L_x_713) ;  /* 0x0000000000082947 */ /* 0x004fea0003800000 */
[----:B------:R-:W2:Y:S02]  /*b090*/  SYNCS.PHASECHK.TRANS64.TRYWAIT P2, [UR6+0x16850], R8 ;  /* 0x01685008ff0075a7 */ /* 0x000ea40008040146 */
[----:B--2---:R-:W-:Y:S05]  /*b0a0*/  @!P2 BRA `(.L_x_716) ;  /* 0x0000007400bca947 */ /* 0x004fea0003800000 */
.L_x_713:
[----:B------:R-:W-:Y:S01]  /*b0b0*/  UIADD3 UR6, UR40, 0x400, URZ ;  /* 0x0000040028067890 */ /* 0x000fe2000fffe03f */
[----:B------:R-:W-:Y:S01]  /*b0c0*/  WARPGROUP.ARRIVE ;  /* 0x00000000000079c5 */ /* 0x000fe20000000000 */
[----:B------:R-:W-:Y:S01]  /*b0d0*/  UMOV UR7, 0x40000040 ;  /* 0x4000004000077882 */ /* 0x000fe20000000000 */
[----:B------:R-:W-:Y:S01]  /*b0e0*/  FMUL.FTZ R44, R44, UR26 ;  /* 0x0000001a2c2c7c20 */ /* 0x000fe20008410000 */
[----:B------:R-:W-:Y:S01]  /*b0f0*/  USHF.R.U32.HI UR6, URZ, 0x4, UR6 ;  /* 0x000000043f067899 */ /* 0x000fe20008011606 */
[----:B------:R-:W-:Y:S01]  /*b100*/  FMUL.FTZ R20, R30, UR26 ;  /* 0x0000001a1e147c20 */ /* 0x000fe20008410000 */
[----:B------:R-:W-:Y:S01]  /*b110*/  FMUL.FTZ R30, R39, UR26 ;  /* 0x0000001a271e7c20 */ /* 0x000fe20008410000 */
[----:B-12---:R-:W-:Y:S01]  /*b120*/  FMUL.FTZ R8, R24, UR26 ;  /* 0x0000001a18087c20 */ /* 0x006fe20008410000 */
[----:B------:R-:W-:Y:S01]  /*b130*/  ULOP3.LUT UR6, UR6, 0x3fff, URZ, 0xc0, !UPT ;  /* 0x00003fff06067892 */ /* 0x000fe2000f8ec03f */
[----:B------:R-:W-:Y:S02]  /*b140*/  VIADD R39, R16, 0x9 ;  /* 0x0000000910277836 */ /* 0x000fe40000000000 */
[----:B------:R-:W-:Y:S01]  /*b150*/  FMUL.FTZ R24, R31, UR26 ;  /* 0x0000001a1f187c20 */ /* 0x000fe20008410000 */
[----:B------:R-:W-:Y:S01]  /*b160*/  ISETP.GE.U32.AND P2, PT, R2, 0x180, PT ;  /* 0x000001800200780c */ /* 0x000fe20003f46070 */
[----:B------:R-:W-:Y:S01]  /*b170*/  ULEA UR10, UR27, UR6, 0xa ;  /* 0x000000061b0a7291 */ /* 0x000fe2000f8e503f */
[----:B------:R-:W-:Y:S01]  /*b180*/  FMUL.FTZ R31, R36, UR26 ;  /* 0x0000001a241f7c20 */ /* 0x000fe20008410000 */
[----:B------:R-:W-:Y:S01]  /*b190*/  FMUL.FTZ R36, R41, UR26 ;  /* 0x0000001a29247c20 */ /* 0x000fe20008410000 */
[----:B------:R-:W-:Y:S01]  /*b1a0*/  FMUL.FTZ R41, R50, UR26 ;  /* 0x0000001a32297c20 */ /* 0x000fe20008410000 */
[----:B------:R-:W-:Y:S01]  /*b1b0*/  FMUL.FTZ R14, R27, UR26 ;  /* 0x0000001a1b0e7c20 */ /* 0x000fe20008410000 */
[----:B------:R-:W-:Y:S01]  /*b1c0*/  FMUL.FTZ R15, R28, UR26 ;  /* 0x0000001a1c0f7c20 */ /* 0x000fe20008410000 */
[----:B------:R-:W-:Y:S01]  /*b1d0*/  FMUL.FTZ R50, R53, UR26 ;  /* 0x0000001a35327c20 */ /* 0x000fe20008410000 */
[----:B------:R-:W-:Y:S01]  /*b1e0*/  UMOV UR6, UR10 ;  /* 0x0000000a00067c82 */ /* 0x000fe20008000000 */
[----:B------:R-:W-:Y:S01]  /*b1f0*/  SEL R39, R39, 0x9, !P2 ;  /* 0x0000000927277807 */ /* 0x000fe20005000000 */
        /* <DEDUP_REMOVED lines=40> */
[----:B------:R-:W1:Y:S08]  /*b480*/  MUFU.TANH R8, R8 ;  /* 0x0000000800087308 */ /* 0x000e700000002400 */
[----:B------:R-:W2:Y:S08]  /*b490*/  MUFU.TANH R13, R13 ;  /* 0x0000000d000d7308 */ /* 0x000eb00000002400 */
[----:B------:R-:W3:Y:S08]  /*b4a0*/  MUFU.TANH R10, R10 ;  /* 0x0000000a000a7308 */ /* 0x000ef00000002400 */
[----:B------:R-:W4:Y:S08]  /*b4b0*/  MUFU.TANH R14, R14 ;  /* 0x0000000e000e7308 */ /* 0x000f300000002400 */
        /* <DEDUP_REMOVED lines=66> */
[----:B------:R-:W-:Y:S01]  /*b8e0*/  FMUL.FTZ R133, R64, UR26 ;  /* 0x0000001a40857c20 */ /* 0x000fe20008410000 */
[----:B------:R-:W-:Y:S01]  /*b8f0*/  FMUL.FTZ R64, R83, UR26 ;  /* 0x0000001a53407c20 */ /* 0x000fe20008410000 */
[----:B------:R-:W-:Y:S01]  /*b900*/  HGMMA.64x64x16.F32.BF16 R88, R128, gdesc[UR4].tnspB, R88, gsb0 ;  /* 0x40e0000480587df0 */ /* 0x000fe20008001858 */
[----:B------:R-:W-:Y:S01]  /*b910*/  UIADD3 UR6, UR10, 0x300, URZ ;  /* 0x000003000a067890 */ /* 0x000fe2000fffe03f */
[----:B------:R-:W-:Y:S01]  /*b920*/  UMOV UR7, 0x40000040 ;  /* 0x4000004000077882 */ /* 0x000fe20000000000 */
[----:B-----5:R-:W-:Y:S01]  /*b930*/  FMUL.FTZ R44, R55, UR26 ;  /* 0x0000001a372c7c20 */ /* 0x020fe20008410000 */
[----:B------:R-:W-:Y:S01]  /*b940*/  FMUL.FTZ R55, R66, UR26 ;  /* 0x0000001a42377c20 */ /* 0x000fe20008410000 */
[----:B------:R-:W-:Y:S01]  /*b950*/  IMAD.U32 R66, RZ, RZ, UR39 ;  /* 0x00000027ff427e24 */ /* 0x000fe2000f8e00ff */
[----:B------:R-:W1:Y:S04]  /*b960*/  MUFU.TANH R133, R133 ;  /* 0x0000008500857308 */ /* 0x000e680000002400 */
[----:B------:R-:W-:-:S04]  /*b970*/  @!P1 LEA R66, R66, UR40, 0x3 ;  /* 0x0000002842429c11 */ /* 0x000fc8000f8e18ff */
[----:B------:R-:W1:Y:S01]  /*b980*/  MUFU.TANH R44, R44 ;  /* 0x0000002c002c7308 */ /* 0x000e620000002400 */
[----:B------:R-:W-:-:S05]  /*b990*/  @!P1 VIADD R66, R66, 0x16840 ;  /* 0x0001684042429836 */ /* 0x000fca0000000000 */
[----:B------:R-:W-:Y:S02]  /*b9a0*/  @!P1 PRMT R66, RZ, 0x654, R66 ;  /* 0x00000654ff429816 */ /* 0x000fe40000000042 */
[----:B------:R-:W1:Y:S08]  /*b9b0*/  MUFU.TANH R55, R55 ;  /* 0x0000003700377308 */ /* 0x000e700000002400 */
[----:B------:R-:W1:Y:S01]  /*b9c0*/  MUFU.TANH R64, R64 ;  /* 0x0000004000407308 */ /* 0x000e620000002400 */
[----:B------:R-:W-:-:S02]  /*b9d0*/  WARPGROUP.DEPBAR.LE gsb0, 0x0 ;  /* 0x00008000000079c5 */ /* 0x000fc40000010000 */
[----:B------:R-:W-:Y:S01]  /*b9e0*/  WARPGROUP.ARRIVE ;  /* 0x00000000000079c5 */ /* 0x000fe20000000000 */
[----:B------:R-:W-:Y:S01]  /*b9f0*/  FMUL.FTZ R130, R60, UR26 ;  /* 0x0000001a3c827c20 */ /* 0x000fe20008410000 */
[----:B------:R-:W-:Y:S01]  /*ba00*/  FMUL.FTZ R60, R75, UR26 ;  /* 0x0000001a4b3c7c20 */ /* 0x000fe20008410000 */
[----:B------:R-:W-:Y:S01]  /*ba10*/  FMUL.FTZ R128, R57, UR26 ;  /* 0x0000001a39807c20 */ /* 0x000fe20008410000 */
[----:B------:R-:W5:Y:S01]  /*ba20*/  LDC R75, c[0x0][0x2e0] ;  /* 0x0000b800ff4b7b82 */ /* 0x000f620000000800 */
[----:B------:R-:W-:Y:S01]  /*ba30*/  FMUL.FTZ R57, R70, UR26 ;  /* 0x0000001a46397c20 */ /* 0x000fe20008410000 */
[----:B------:R-:W-:Y:S01]  /*ba40*/  HGMMA.64x64x16.F32.BF16 R88, R124, gdesc[UR4].tnspB, R88, gsb0 ;  /* 0x40e000047c587df0 */ /* 0x000fe20008001858 */
[----:B------:R-:W-:Y:S01]  /*ba50*/  UIADD3 UR6, UR10, 0x380, URZ ;  /* 0x000003800a067890 */ /* 0x000fe2000fffe03f */
[----:B------:R-:W-:Y:S01]  /*ba60*/  FMUL.FTZ R70, R72, UR26 ;  /* 0x0000001a48467c20 */ /* 0x000fe20008410000 */
[----:B------:R-:W-:Y:S01]  /*ba70*/  UMOV UR7, 0x40000040 ;  /* 0x4000004000077882 */ /* 0x000fe20000000000 */
[----:B------:R-:W-:Y:S01]  /*ba80*/  FMUL.FTZ R72, R76, UR26 ;  /* 0x0000001a4c487c20 */ /* 0x000fe20008410000 */
[----:B------:R-:W-:-:S02]  /*ba90*/  IMAD.SHL.U32 R76, R7, 0x80, RZ ;  /* 0x00000080074c7824 */ /* 0x000fc400078e00ff */
[----:B------:R-:W-:Y:S01]  /*baa0*/  FMUL.FTZ R129, R61, UR26 ;  /* 0x0000001a3d817c20 */ /* 0x000fe20008410000 */
[----:B------:R-:W-:Y:S01]  /*bab0*/  FMUL.FTZ R131, R65, UR26 ;  /* 0x0000001a41837c20 */ /* 0x000fe20008410000 */
[----:B------:R-:W-:Y:S01]  /*bac0*/  FMUL.FTZ R61, R78, UR26 ;  /* 0x0000001a4e3d7c20 */ /* 0x000fe20008410000 */
[----:B------:R-:W-:Y:S01]  /*bad0*/  FMUL.FTZ R78, R84, UR26 ;  /* 0x0000001a544e7c20 */ /* 0x000fe20008410000 */
[----:B------:R-:W-:Y:S01]  /*bae0*/  IADD3 R38, -R76, 0x1, RZ ;  /* 0x000000014c267810 */ /* 0x000fe20007ffe1ff */
[----:B------:R-:W-:Y:S01]  /*baf0*/  FMUL.FTZ R65, R86, UR26 ;  /* 0x0000001a56417c20 */ /* 0x000fe20008410000 */
[----:B------:R-:W1:Y:S08]  /*bb00*/  MUFU.TANH R128, R128 ;  /* 0x0000008000807308 */ /* 0x000e700000002400 */
[----:B------:R-:W1:Y:S01]  /*bb10*/  MUFU.TANH R130, R130 ;  /* 0x0000008200827308 */ /* 0x000e620000002400 */
[----:B-----5:R-:W-:-:S04]  /*bb20*/  IMAD R38, R75, UR47, R38 ;  /* 0x0000002f4b267c24 */ /* 0x020fc8000f8e0226 */
[----:B------:R-:W-:-:S03]  /*bb30*/  VIADD R38, R38, -UR25 ;  /* 0x8000001926267c36 */ /* 0x000fc60008000000 */
[----:B------:R-:W1:Y:S01]  /*bb40*/  MUFU.TANH R129, R129 ;  /* 0x0000008100817308 */ /* 0x000e620000002400 */
[----:B------:R-:W-:-:S04]  /*bb50*/  IMAD R38, R17, -0x2, R38 ;  /* 0xfffffffe11267824 */ /* 0x000fc800078e0226 */
[----:B------:R-:W-:-:S03]  /*bb60*/  VIADD R84, R38, UR24 ;  /* 0x0000001826547c36 */ /* 0x000fc60008000000 */
[----:B------:R-:W1:Y:S01]  /*bb70*/  MUFU.TANH R131, R131 ;  /* 0x0000008300837308 */ /* 0x000e620000002400 */
[----:B------:R-:W-:Y:S02]  /*bb80*/  VIADD R82, R38, UR21 ;  /* 0x0000001526527c36 */ /* 0x000fe40008000000 */
[C---:B------:R-:W-:Y:S02]  /*bb90*/  IMAD.IADD R85, R3.reuse, 0x1, R84 ;  /* 0x0000000103557824 */ /* 0x040fe400078e0254 */
[----:B------:R-:W-:-:S03]  /*bba0*/  IMAD.IADD R86, R3, 0x1, R82 ;  /* 0x0000000103567824 */ /* 0x000fc600078e0252 */
        /* <DEDUP_REMOVED lines=8> */
[----:B------:R-:W-:Y:S07]  /*bc30*/  HGMMA.64x64x16.F32.BF16 R88, R120, gdesc[UR4].tnspB, R88, gsb0 ;  /* 0x40e0000478587df0 */ /* 0x000fee0008001858 */
[----:B------:R-:W1:Y:S01]  /*bc40*/  MUFU.TANH R65, R65 ;  /* 0x0000004100417308 */ /* 0x000e620000002400 */
[----:B------:R-:W-:Y:S02]  /*bc50*/  WARPGROUP.DEPBAR.LE gsb0, 0x0 ;  /* 0x00008000000079c5 */ /* 0x000fe40000010000 */
[----:B------:R1:W-:Y:S06]  /*bc60*/  BAR.ARV R39, 0x100 ;  /* 0x000400270000751d */ /* 0x0003ec0000002000 */
[----:B------:R5:W-:Y:S02]  /*bc70*/  @!P1 SYNCS.ARRIVE.TRANS64.RED.A1T0 RZ, [R66+URZ], RZ ;  /* 0x000000ff42ff99a7 */ /* 0x000be4000810043f */
[----:B-----5:R-:W-:-:S06]  /*bc80*/  FMUL.FTZ R66, R87, UR26 ;  /* 0x0000001a57427c20 */ /* 0x020fcc0008410000 */
[----:B------:R-:W1:Y:S01]  /*bc90*/  MUFU.TANH R66, R66 ;  /* 0x0000004200427308 */ /* 0x000e620000002400 */
[----:B--234-:R-:W-:Y:S05]  /*bca0*/  @!P5 BRA `(.L_x_717) ;  /* 0x00000000005cd947 */ /* 0x01cfea0003800000 */
        /* <DEDUP_REMOVED lines=11> */
.L_x_719:
[----:B------:R-:W-:-:S05]  /*bd60*/  IMAD.U32 R77, RZ, RZ, UR23 ;  /* 0x00000017ff4d7e24 */ /* 0x000fca000f8e00ff */
[----:B------:R-:W-:-:S13]  /*bd70*/  ISETP.NE.AND P2, PT, R77, 0x1, PT ;  /* 0x000000014d00780c */ /* 0x000fda0003f45270 */
[----:B-1----:R-:W1:Y:S01]  /*bd80*/  @P2 LDC.64 R38, c[0x0][0x9e8] ;  /* 0x00027a00ff262b82 */ /* 0x002e620000000a00 */
[----:B------:R-:W-:-:S04]  /*bd90*/  @P2 IMAD.IADD R75, R3, 0x1, R6 ;  /* 0x00000001034b2824 */ /* 0x000fc800078e0206 */
[----:B-1----:R-:W-:-:S04]  /*bda0*/  @P2 IMAD.HI.U32 R38, R75, R38, RZ ;  /* 0x000000264b262227 */ /* 0x002fc800078e00ff */
[----:B------:R-:W-:Y:S01]  /*bdb0*/  IMAD.MOV.U32 R75, RZ, RZ, R9 ;  /* 0x000000ffff4b7224 */ /* 0x000fe200078e0009 */
[----:B------:R-:W-:-:S07]  /*bdc0*/  @P2 SHF.R.U32.HI R75, RZ, R39, R38 ;  /* 0x00000027ff4b2219 */ /* 0x000fce0000011626 */
.L_x_720:
[----:B------:R-:W-:Y:S05]  /*bdd0*/  BSYNC B0 ;  /* 0x0000000000007941 */ /* 0x000fea0003800000 */
.L_x_718:
[----:B------:R-:W-:-:S04]  /*bde0*/  IMAD R38, R75, R77, -R76 ;  /* 0x0000004d4b267224 */ /* 0x000fc800078e0a4c */
[----:B------:R-:W-:-:S05]  /*bdf0*/  IMAD R38, R17, -0x2, R38 ;  /* 0xfffffffe11267824 */ /* 0x000fca00078e0226 */
[----:B------:R-:W-:Y:S02]  /*be00*/  VIADDMNMX R85, R38, R77, R85, PT ;  /* 0x0000004d26557246 */ /* 0x000fe40003800155 */
[----:B------:R-:W-:-:S07]  /*be10*/  VIMNMX R86, R86, R38, !PT ;  /* 0x0000002656567248 */ /* 0x000fce0007fe0100 */
.L_x_717:
[----:B------:R-:W-:-:S04]  /*be20*/  ISETP.GT.AND P2, PT, R7, -0x1, PT ;  /* 0xffffffff0700780c */ /* 0x000fc80003f44270 */
[C---:B------:R-:W-:Y:S02]  /*be30*/  ISETP.GT.AND P4, PT, R86.reuse, RZ, P2 ;  /* 0x000000ff5600720c */ /* 0x040fe40001784270 */
[----:B------:R-:W-:Y:S02]  /*be40*/  ISETP.GT.AND P6, PT, R86, 0x1, P2 ;  /* 0x000000015600780c */ /* 0x000fe400017c4270 */
[C---:B------:R-:W-:Y:S02]  /*be50*/  ISETP.LT.OR P4, PT, R85.reuse, 0x1, P4 ;  /* 0x000000015500780c */ /* 0x040fe40002781670 */
[----:B------:R-:W-:Y:S02]  /*be60*/  ISETP.LT.OR P6, PT, R85, 0x2, P6 ;  /* 0x000000025500780c */ /* 0x000fe400037c1670 */
[----:B-1----:R-:W-:Y:S02]  /*be70*/  FSEL R83, R8, -INF , !P4 ;  /* 0xff80000008537808 */ /* 0x002fe40006000000 */
[----:B------:R-:W-:-:S02]  /*be80*/  FSEL R81, R13, -INF , !P6 ;  /* 0xff8000000d517808 */ /* 0x000fc40007000000 */
[C---:B------:R-:W-:Y:S02]  /*be90*/  ISETP.GT.AND P3, PT, R86.reuse, 0x8, P2 ;  /* 0x000000085600780c */ /* 0x040fe40001764270 */
[C---:B------:R-:W-:Y:S02]  /*bea0*/  ISETP.GT.AND P4, PT, R86.reuse, 0x9, P2 ;  /* 0x000000095600780c */ /* 0x040fe40001784270 */
[----:B------:R-:W-:Y:S02]  /*beb0*/  ISETP.GT.AND P6, PT, R86, 0x10, P2 ;  /* 0x000000105600780c */ /* 0x000fe400017c4270 */
[C---:B------:R-:W-:Y:S02]  /*bec0*/  ISETP.LT.OR P3, PT, R85.reuse, 0x9, P3 ;  /* 0x000000095500780c */ /* 0x040fe40001f61670 */
[C---:B------:R-:W-:Y:S02]  /*bed0*/  ISETP.LT.OR P4, PT, R85.reuse, 0xa, P4 ;  /* 0x0000000a5500780c */ /* 0x040fe40002781670 */
[----:B------:R-:W-:-:S02]  /*bee0*/  ISETP.LT.OR P6, PT, R85, 0x11, P6 ;  /* 0x000000115500780c */ /* 0x000fc400037c1670 */
[----:B------:R-:W-:Y:S02]  /*bef0*/  FSEL R77, R15, -INF , !P3 ;  /* 0xff8000000f4d7808 */ /* 0x000fe40005800000 */
[----:B------:R-:W-:Y:S02]  /*bf00*/  FSEL R75, R21, -INF , !P4 ;  /* 0xff800000154b7808 */ /* 0x000fe40006000000 */
[----:B------:R-:W-:Y:S02]  /*bf10*/  FSEL R79, R25, -INF , !P6 ;  /* 0xff800000194f7808 */ /* 0x000fe40007000000 */
[C---:B------:R-:W-:Y:S02]  /*bf20*/  ISETP.GT.AND P3, PT, R86.reuse, 0x11, P2 ;  /* 0x000000115600780c */ /* 0x040fe40001764270 */
[C---:B------:R-:W-:Y:S02]  /*bf30*/  ISETP.GT.AND P4, PT, R86.reuse, 0x18, P2 ;  /* 0x000000185600780c */ /* 0x040fe40001784270 */
[----:B------:R-:W-:-:S02]  /*bf40*/  ISETP.GT.AND P6, PT, R86, 0x19, P2 ;  /* 0x000000195600780c */ /* 0x000fc400017c4270 */
[C---:B------:R-:W-:Y:S02]  /*bf50*/  ISETP.LT.OR P3, PT, R85.reuse, 0x12, P3 ;  /* 0x000000125500780c */ /* 0x040fe40001f61670 */
[C---:B------:R-:W-:Y:S02]  /*bf60*/  ISETP.LT.OR P4, PT, R85.reuse, 0x19, P4 ;  /* 0x000000195500780c */ /* 0x040fe40002781670 */
[----:B------:R-:W-:Y:S02]  /*bf70*/  ISETP.LT.OR P6, PT, R85, 0x1a, P6 ;  /* 0x0000001a5500780c */ /* 0x000fe400037c1670 */
[----:B------:R-:W-:Y:S02]  /*bf80*/  FSEL R27, R27, -INF , !P3 ;  /* 0xff8000001b1b7808 */ /* 0x000fe40005800000 */
[----:B------:R-:W-:Y:S02]  /*bf90*/  FSEL R31, R31, -INF , !P4 ;  /* 0xff8000001f1f7808 */ /* 0x000fe40006000000 */
        /* <DEDUP_REMOVED lines=53> */
[----:B------:R-:W-:Y:S01]  /*c2f0*/  FSEL R15, R70, -INF , !P4 ;  /* 0xff800000460f7808 */ /* 0x000fe20006000000 */
[----:B------:R-:W-:Y:S01]  /*c300*/  IMAD.IADD R70, R0, 0x1, R84 ;  /* 0x0000000100467824 */ /* 0x000fe200078e0254 */
        /* <DEDUP_REMOVED lines=8> */
[----:B------:R-:W-:Y:S01]  /*c390*/  FSEL R68, R71, -INF , !P4 ;  /* 0xff80000047447808 */ /* 0x000fe20006000000 */
[----:B------:R-:W-:Y:S01]  /*c3a0*/  IMAD.IADD R71, R0, 0x1, R82 ;  /* 0x0000000100477824 */ /* 0x000fe200078e0252 */
        /* <DEDUP_REMOVED lines=9> */
[----:B------:R-:W-:Y:S01]  /*c440*/  FSEL R73, R80, -INF , !P6 ;  /* 0xff80000050497808 */ /* 0x000fe20007000000 */
[----:B------:R-:W-:Y:S06]  /*c450*/  @!P5 BRA `(.L_x_721) ;  /* 0x000000000058d947 */ /* 0x000fec0003800000 */
        /* <DEDUP_REMOVED lines=12> */
.L_x_723:
[----:B------:R-:W-:-:S05]  /*c520*/  IMAD.U32 R87, RZ, RZ, UR23 ;  /* 0x00000017ff577e24 */ /* 0x000fca000f8e00ff */
[----:B------:R-:W-:-:S13]  /*c530*/  ISETP.NE.AND P3, PT, R87, 0x1, PT ;  /* 0x000000015700780c */ /* 0x000fda0003f65270 */
[----:B------:R-:W1:Y:S02]  /*c540*/  @P3 LDC.64 R38, c[0x0][0x9e8] ;  /* 0x00027a00ff263b82 */ /* 0x000e640000000a00 */
[----:B-1----:R-:W-:-:S05]  /*c550*/  @P3 IMAD.HI.U32 R38, R85, R38, RZ ;  /* 0x0000002655263227 */ /* 0x002fca00078e00ff */
[----:B------:R-:W-:-:S07]  /*c560*/  @P3 SHF.R.U32.HI R85, RZ, R39, R38 ;  /* 0x00000027ff553219 */ /* 0x000fce0000011626 */
.L_x_724:
[----:B------:R-:W-:Y:S05]  /*c570*/  BSYNC B0 ;  /* 0x0000000000007941 */ /* 0x000fea0003800000 */
.L_x_722:
[----:B------:R-:W-:-:S04]  /*c580*/  IMAD R76, R85, R87, -R76 ;  /* 0x00000057554c7224 */ /* 0x000fc800078e0a4c */
[----:B------:R-:W-:-:S05]  /*c590*/  IMAD R76, R17, -0x2, R76 ;  /* 0xfffffffe114c7824 */ /* 0x000fca00078e024c */
[----:B------:R-:W-:Y:S02]  /*c5a0*/  VIADDMNMX R70, R76, R87, R70, PT ;  /* 0x000000574c467246 */ /* 0x000fe40003800146 */
[----:B------:R-:W-:-:S07]  /*c5b0*/  VIMNMX R71, R71, R76, !PT ;  /* 0x0000004c47477248 */ /* 0x000fce0007fe0100 */
.L_x_721:
        /* <DEDUP_REMOVED lines=18> */
[----:B------:R-:W-:-:S02]  /*c6e0*/  ISETP.GT.AND P6, PT, R71, 0x8, P2 ;  /* 0x000000084700780c */ /* 0x000fc400017c4270 */
[----:B------:R-:W-:Y:S02]  /*c6f0*/  FMNMX.FTZ R39, R36, R39, !PT ;  /* 0x0000002724277209 */ /* 0x000fe40007810000 */
[----:B------:R-:W-:Y:S02]  /*c700*/  ISETP.GT.AND P4, PT, R71, 0x1, P2 ;  /* 0x000000014700780c */ /* 0x000fe40001784270 */
[----:B------:R-:W-:Y:S02]  /*c710*/  FMNMX.FTZ R8, R132, R39, !PT ;  /* 0x0000002784087209 */ /* 0x000fe40007810000 */
[----:B------:R-:W-:Y:S02]  /*c720*/  FSEL R30, R30, -INF , !P3 ;  /* 0xff8000001e1e7808 */ /* 0x000fe40005800000 */
[----:B------:R-:W-:Y:S02]  /*c730*/  FMNMX.FTZ R8, R45, R8, !PT ;  /* 0x000000082d087209 */ /* 0x000fe40007810000 */
[----:B------:R-:W-:-:S02]  /*c740*/  ISETP.GT.AND P3, PT, R71, 0x21, P2 ;  /* 0x000000214700780c */ /* 0x000fc40001764270 */
[----:B------:R-:W-:Y:S02]  /*c750*/  FMNMX.FTZ R39, R47, R8, !PT ;  /* 0x000000082f277209 */ /* 0x000fe40007810000 */
[----:B------:R-:W-:Y:S02]  /*c760*/  ISETP.LT.OR P6, PT, R70, 0x9, P6 ;  /* 0x000000094600780c */ /* 0x000fe400037c1670 */
[----:B------:R-:W-:Y:S02]  /*c770*/  FMNMX.FTZ R8, R46, R39, !PT ;  /* 0x000000272e087209 */ /* 0x000fe40007810000 */
[C---:B------:R-:W-:Y:S02]  /*c780*/  ISETP.LT.OR P4, PT, R70.reuse, 0x2, P4 ;  /* 0x000000024600780c */ /* 0x040fe40002781670 */
[----:B------:R-:W-:Y:S02]  /*c790*/  FMNMX.FTZ R39, R51, R8, !PT ;  /* 0x0000000833277209 */ /* 0x000fe40007810000 */
[----:B------:R-:W-:-:S02]  /*c7a0*/  ISETP.LT.OR P3, PT, R70, 0x22, P3 ;  /* 0x000000224600780c */ /* 0x000fc40001f61670 */
[----:B------:R-:W-:Y:S02]  /*c7b0*/  FMNMX.FTZ R8, R50, R39, !PT ;  /* 0x0000002732087209 */ /* 0x000fe40007810000 */
[----:B------:R-:W-:Y:S02]  /*c7c0*/  FSEL R20, R20, -INF , !P6 ;  /* 0xff80000014147808 */ /* 0x000fe40007000000 */
[----:B------:R-:W-:Y:S02]  /*c7d0*/  FMNMX.FTZ R39, R53, R8, !PT ;  /* 0x0000000835277209 */ /* 0x000fe40007810000 */
[----:B------:R-:W-:Y:S02]  /*c7e0*/  FSEL R14, R14, -INF , !P4 ;  /* 0xff8000000e0e7808 */ /* 0x000fe40006000000 */
[----:B------:R-:W-:Y:S02]  /*c7f0*/  FMNMX.FTZ R39, R128, R39, !PT ;  /* 0x0000002780277209 */ /* 0x000fe40007810000 */
[----:B------:R-:W-:-:S02]  /*c800*/  ISETP.GT.AND P4, PT, R71, 0x10, P2 ;  /* 0x000000104700780c */ /* 0x000fc40001784270 */
[----:B------:R-:W-:Y:S02]  /*c810*/  FMNMX.FTZ R8, R130, R39, !PT ;  /* 0x0000002782087209 */ /* 0x000fe40007810000 */
[----:B------:R-:W-:Y:S02]  /*c820*/  FSEL R34, R34, -INF , !P3 ;  /* 0xff80000022227808 */ /* 0x000fe40005800000 */
[----:B------:R-:W-:Y:S02]  /*c830*/  FMNMX.FTZ R8, R129, R8, !PT ;  /* 0x0000000881087209 */ /* 0x000fe40007810000 */
[----:B------:R-:W-:Y:S02]  /*c840*/  ISETP.GT.AND P3, PT, R71, RZ, P2 ;  /* 0x000000ff4700720c */ /* 0x000fe40001764270 */
[----:B------:R-:W-:Y:S02]  /*c850*/  FMNMX.FTZ R8, R133, R8, !PT ;  /* 0x0000000885087209 */ /* 0x000fe40007810000 */
[----:B------:R-:W-:-:S02]  /*c860*/  ISETP.LT.OR P4, PT, R70, 0x11, P4 ;  /* 0x000000114600780c */ /* 0x000fc40002781670 */
[----:B------:R-:W-:Y:S02]  /*c870*/  FMNMX.FTZ R8, R131, R8, !PT ;  /* 0x0000000883087209 */ /* 0x000fe40007810000 */
[----:B------:R-:W-:Y:S02]  /*c880*/  ISETP.LT.OR P3, PT, R70, 0x1, P3 ;  /* 0x000000014600780c */ /* 0x000fe40001f61670 */
[----:B------:R-:W-:Y:S02]  /*c890*/  FMNMX.FTZ R8, R67, R8, !PT ;  /* 0x0000000843087209 */ /* 0x000fe40007810000 */
[----:B------:R-:W-:Y:S02]  /*c8a0*/  FSEL R26, R26, -INF , !P4 ;  /* 0xff8000001a1a7808 */ /* 0x000fe40006000000 */
[----:B------:R-:W-:Y:S02]  /*c8b0*/  FMNMX.FTZ R8, R13, R8, !PT ;  /* 0x000000080d087209 */ /* 0x000fe40007810000 */
[----:B------:R-:W-:-:S02]  /*c8c0*/  ISETP.GT.AND P4, PT, R71, 0x18, P2 ;  /* 0x000000184700780c */ /* 0x000fc40001784270 */
        /* <DEDUP_REMOVED lines=14> */
[----:B------:R-:W-:-:S05]  /*c9b0*/  FMNMX.FTZ R38, R73, R8, !PT ;  /* 0x0000000849267209 */ /* 0x000fca0007810000 */
[----:B------:R-:W1:Y:S02]  /*c9c0*/  SHFL.BFLY PT, R39, R38, 0x2, 0x1f ;  /* 0x0c401f0026277f89 */ /* 0x000e6400000e0000 */
[----:B-1----:R-:W-:-:S05]  /*c9d0*/  FMNMX.FTZ R39, R38, R39, !PT ;  /* 0x0000002726277209 */ /* 0x002fca0007810000 */
[----:B------:R-:W1:Y:S02]  /*c9e0*/  SHFL.BFLY PT, R8, R39, 0x1, 0x1f ;  /* 0x0c201f0027087f89 */ /* 0x000e6400000e0000 */
[----:B-1----:R-:W-:-:S04]  /*c9f0*/  FMNMX.FTZ R8, R39, R8, !PT ;  /* 0x0000000827087209 */ /* 0x002fc80007810000 */
[C---:B------:R-:W-:Y:S01]  /*ca00*/  FSETP.NEU.FTZ.AND P6, PT, R8.reuse, -INF , PT ;  /* 0xff8000000800780b */ /* 0x040fe20003fdd000 */
[----:B------:R-:W-:-:S05]  /*ca10*/  FMUL.FTZ R38, R8, UR22 ;  /* 0x0000001608267c20 */ /* 0x000fca0008410000 */
[----:B------:R-:W-:-:S05]  /*ca20*/  FSEL R38, R38, RZ, P6 ;  /* 0x000000ff26267208 */ /* 0x000fca0003000000 */
[--C-:B------:R-:W-:Y:S01]  /*ca30*/  FFMA.FTZ R150, R77, UR22, -R38.reuse ;  /* 0x000000164d967c23 */ /* 0x100fe20008010826 */
[----:B------:R-:W-:Y:S01]  /*ca40*/  FSEL R77, R10, -INF , !P3 ;  /* 0xff8000000a4d7808 */ /* 0x000fe20005800000 */
[--C-:B------:R-:W-:Y:S01]  /*ca50*/  FFMA.FTZ R144, R79, UR22, -R38.reuse ;  /* 0x000000164f907c23 */ /* 0x100fe20008010826 */
        /* <DEDUP_REMOVED lines=26> */
[----:B------:R-:W-:Y:S01]  /*cc00*/  MUFU.EX2 R148, R148 ;  /* 0x0000009400947308 */ /* 0x000fe20000000800 */
        /* <DEDUP_REMOVED lines=10> */
[----:B------:R-:W-:Y:S01]  /*ccb0*/  ISETP.LT.OR P4, PT, R70, 0x32, P4 ;  /* 0x000000324600780c */ /* 0x000fe20002781670 */
[--C-:B------:R-:W-:Y:S01]  /*ccc0*/  FFMA.FTZ R15, R21, UR22, -R38.reuse ;  /* 0x00000016150f7c23 */ /* 0x100fe20008010826 */
[----:B------:R-:W-:Y:S01]  /*ccd0*/  FMNMX.FTZ R10, R34, R33, !PT ;  /* 0x00000021220a7209 */ /* 0x000fe20007810000 */
[--C-:B------:R-:W-:Y:S01]  /*cce0*/  FFMA.FTZ R126, R25, UR22, -R38.reuse ;  /* 0x00000016197e7c23 */ /* 0x100fe20008010826 */
[----:B------:R-:W-:Y:S01]  /*ccf0*/  ISETP.LT.OR P3, PT, R70, 0x39, P3 ;  /* 0x000000394600780c */ /* 0x000fe20001f61670 */
[----:B------:R1:W-:Y:S01]  /*cd00*/  MUFU.EX2 R33, R36 ;  /* 0x0000002400217308 */ /* 0x0003e20000000800 */
[----:B------:R-:W-:Y:S01]  /*cd10*/  FSEL R42, R42, -INF , !P4 ;  /* 0xff8000002a2a7808 */ /* 0x000fe20006000000 */
[--C-:B------:R-:W-:Y:S01]  /*cd20*/  FFMA.FTZ R129, R129, UR22, -R38.reuse ;  /* 0x0000001681817c23 */ /* 0x100fe20008010826 */
[----:B------:R-:W-:Y:S01]  /*cd30*/  FMNMX.FTZ R35, R75, R10, !PT ;  /* 0x0000000a4b237209 */ /* 0x000fe20007810000 */
[--C-:B------:R-:W-:Y:S01]  /*cd40*/  FFMA.FTZ R13, R13, UR22, -R38.reuse ;  /* 0x000000160d0d7c23 */ /* 0x100fe20008010826 */
[----:B------:R-:W-:Y:S01]  /*cd50*/  ISETP.GT.AND P4, PT, R71, 0x39, P2 ;  /* 0x000000394700780c */ /* 0x000fe20001784270 */
[--C-:B------:R-:W-:Y:S01]  /*cd60*/  FFMA.FTZ R21, R68, UR22, -R38.reuse ;  /* 0x0000001644157c23 */ /* 0x100fe20008010826 */
[----:B------:R-:W-:Y:S01]  /*cd70*/  FSEL R43, R43, -INF , !P3 ;  /* 0xff8000002b2b7808 */ /* 0x000fe20005800000 */
[----:B------:R-:W-:Y:S01]  /*cd80*/  MUFU.EX2 R150, R150 ;  /* 0x0000009600967308 */ /* 0x000fe20000000800 */
[----:B------:R-:W-:Y:S01]  /*cd90*/  FMNMX.FTZ R10, R40, R35, !PT ;  /* 0x00000023280a7209 */ /* 0x000fe20007810000 */
[--C-:B-1----:R-:W-:Y:S01]  /*cda0*/  FFMA.FTZ R36, R45, UR22, -R38.reuse ;  /* 0x000000162d247c23 */ /* 0x102fe20008010826 */
[----:B------:R-:W-:Y:S01]  /*cdb0*/  ISETP.GT.AND P3, PT, R71, 0x40, P2 ;  /* 0x000000404700780c */ /* 0x000fe20001764270 */
[--C-:B------:R-:W-:Y:S01]  /*cdc0*/  FFMA.FTZ R120, R69, UR22, -R38.reuse ;  /* 0x0000001645787c23 */ /* 0x100fe20008010826 */
[----:B------:R-:W-:Y:S01]  /*cdd0*/  ISETP.LT.OR P4, PT, R70, 0x3a, P4 ;  /* 0x0000003a4600780c */ /* 0x000fe20002781670 */
[--C-:B------:R-:W-:Y:S01]  /*cde0*/  FFMA.FTZ R25, R74, UR22, -R38.reuse ;  /* 0x000000164a197c23 */ /* 0x100fe20008010826 */
[----:B------:R-:W-:Y:S01]  /*cdf0*/  FMNMX.FTZ R35, R41, R10, !PT ;  /* 0x0000000a29237209 */ /* 0x000fe20007810000 */
[----:B------:R-:W-:Y:S01]  /*ce00*/  MUFU.EX2 R37, R76 ;  /* 0x0000004c00257308 */ /* 0x000fe20000000800 */
[----:B------:R-:W-:Y:S01]  /*ce10*/  ISETP.LT.OR P3, PT, R70, 0x41, P3 ;  /* 0x000000414600780c */ /* 0x000fe20001f61670 */
[--C-:B------:R-:W-:Y:S01]  /*ce20*/  FFMA.FTZ R122, R72, UR22, -R38.reuse ;  /* 0x00000016487a7c23 */ /* 0x100fe20008010826 */
[----:B------:R-:W-:Y:S01]  /*ce30*/  FSEL R44, R44, -INF , !P4 ;  /* 0xff8000002c2c7808 */ /* 0x000fe20006000000 */
[----:B------:R-:W-:Y:S01]  /*ce40*/  FFMA.FTZ R73, R73, UR22, -R38 ;  /* 0x0000001649497c23 */ /* 0x000fe20008010826 */
[----:B------:R-:W-:-:S02]  /*ce50*/  ISETP.GT.AND P4, PT, R71, 0x41, P2 ;  /* 0x000000414700780c */ /* 0x000fc40001784270 */
[----:B------:R-:W-:Y:S01]  /*ce60*/  FMNMX.FTZ R10, R42, R35, !PT ;  /* 0x000000232a0a7209 */ /* 0x000fe20007810000 */
[----:B------:R-:W-:Y:S01]  /*ce70*/  MUFU.EX2 R144, R144 ;  /* 0x0000009000907308 */ /* 0x000fe20000000800 */
[----:B------:R-:W-:Y:S02]  /*ce80*/  FSEL R48, R48, -INF , !P3 ;  /* 0xff80000030307808 */ /* 0x000fe40005800000 */
[----:B------:R-:W-:Y:S02]  /*ce90*/  ISETP.GT.AND P3, PT, R71, 0x48, P2 ;  /* 0x000000484700780c */ /* 0x000fe40001764270 */
[C---:B------:R-:W-:Y:S02]  /*cea0*/  ISETP.LT.OR P4, PT, R70.reuse, 0x42, P4 ;  /* 0x000000424600780c */ /* 0x040fe40002781670 */
[----:B------:R-:W-:Y:S01]  /*ceb0*/  FMNMX.FTZ R45, R43, R10, !PT ;  /* 0x0000000a2b2d7209 */ /* 0x000fe20007810000 */
[----:B------:R1:W-:Y:S01]  /*cec0*/  MUFU.EX2 R35, R36 ;  /* 0x0000002400237308 */ /* 0x0003e20000000800 */
[----:B------:R-:W-:-:S02]  /*ced0*/  ISETP.LT.OR P3, PT, R70, 0x49, P3 ;  /* 0x000000494600780c */ /* 0x000fc40001f61670 */
[----:B------:R-:W-:Y:S02]  /*cee0*/  FSEL R49, R49, -INF , !P4 ;  /* 0xff80000031317808 */ /* 0x000fe40006000000 */
[C---:B------:R-:W-:Y:S02]  /*cef0*/  ISETP.GT.AND P4, PT, R71.reuse, 0x49, P2 ;  /* 0x000000494700780c */ /* 0x040fe40001784270 */
[----:B------:R-:W-:Y:S01]  /*cf00*/  FMNMX.FTZ R45, R44, R45, !PT ;  /* 0x0000002d2c2d7209 */ /* 0x000fe20007810000 */
[----:B------:R-:W-:Y:S01]  /*cf10*/  MUFU.EX2 R27, R27 ;  /* 0x0000001b001b7308 */ /* 0x000fe20000000800 */
[----:B------:R-:W-:Y:S02]  /*cf20*/  FSEL R52, R52, -INF , !P3 ;  /* 0xff80000034347808 */ /* 0x000fe40005800000 */
[----:B------:R-:W-:Y:S02]  /*cf30*/  ISETP.GT.AND P3, PT, R71, 0x50, P2 ;  /* 0x000000504700780c */ /* 0x000fe40001764270 */
[----:B------:R-:W-:-:S02]  /*cf40*/  ISETP.LT.OR P4, PT, R70, 0x4a, P4 ;  /* 0x0000004a4600780c */ /* 0x000fc40002781670 */
[----:B------:R-:W-:Y:S01]  /*cf50*/  FMNMX.FTZ R10, R48, R45, !PT ;  /* 0x0000002d300a7209 */ /* 0x000fe20007810000 */
[----:B------:R-:W-:Y:S01]  /*cf60*/  FFMA.FTZ R45, R46, UR22, -R38 ;  /* 0x000000162e2d7c23 */ /* 0x000fe20008010826 */
[----:B------:R-:W-:Y:S01]  /*cf70*/  ISETP.LT.OR P3, PT, R70, 0x51, P3 ;  /* 0x000000514600780c */ /* 0x000fe20001f61670 */
[----:B------:R-:W-:Y:S01]  /*cf80*/  MUFU.EX2 R146, R146 ;  /* 0x0000009200927308 */ /* 0x000fe20000000800 */
[----:B------:R-:W-:Y:S02]  /*cf90*/  FSEL R54, R54, -INF , !P4 ;  /* 0xff80000036367808 */ /* 0x000fe40006000000 */
[----:B------:R-:W-:Y:S02]  /*cfa0*/  ISETP.GT.AND P4, PT, R71, 0x51, P2 ;  /* 0x000000514700780c */ /* 0x000fe40001784270 */
[----:B------:R-:W-:Y:S02]  /*cfb0*/  FMNMX.FTZ R47, R49, R10, !PT ;  /* 0x0000000a312f7209 */ /* 0x000fe40007810000 */
[----:B------:R-:W-:Y:S01]  /*cfc0*/  FSEL R55, R55, -INF , !P3 ;  /* 0xff80000037377808 */ /* 0x000fe20005800000 */
[----:B------:R-:W-:Y:S01]  /*cfd0*/  MUFU.EX2 R31, R31 ;  /* 0x0000001f001f7308 */ /* 0x000fe20000000800 */
[----:B------:R-:W-:-:S02]  /*cfe0*/  ISETP.GT.AND P3, PT, R71, 0x58, P2 ;  /* 0x000000584700780c */ /* 0x000fc40001764270 */
[----:B------:R-:W-:Y:S02]  /*cff0*/  ISETP.LT.OR P4, PT, R70, 0x52, P4 ;  /* 0x000000524600780c */ /* 0x000fe40002781670 */
[----:B------:R-:W-:Y:S02]  /*d000*/  FMNMX.FTZ R47, R52, R47, !PT ;  /* 0x0000002f342f7209 */ /* 0x000fe40007810000 */
[----:B------:R-:W-:Y:S01]  /*d010*/  ISETP.LT.OR P3, PT, R70, 0x59, P3 ;  /* 0x000000594600780c */ /* 0x000fe20001f61670 */
[----:B------:R-:W-:Y:S01]  /*d020*/  MUFU.EX2 R140, R140 ;  /* 0x0000008c008c7308 */ /* 0x000fe20000000800 */
[----:B------:R-:W-:Y:S02]  /*d030*/  FSEL R56, R56, -INF , !P4 ;  /* 0xff80000038387808 */ /* 0x000fe40006000000 */
        /* <DEDUP_REMOVED lines=9> */
[----:B------:R-:W-:-:S02]  /*d0d0*/  ISETP.LT.OR P3, PT, R70, 0x61, P3 ;  /* 0x000000614600780c */ /* 0x000fc40001f61670 */
[----:B------:R-:W-:Y:S02]  /*d0e0*/  FSEL R58, R58, -INF , !P4 ;  /* 0xff8000003a3a7808 */ /* 0x000fe40006000000 */
[----:B------:R-:W-:Y:S02]  /*d0f0*/  ISETP.GT.AND P4, PT, R71, 0x61, P2 ;  /* 0x000000614700780c */ /* 0x000fe40001784270 */
[----:B------:R-:W-:Y:S01]  /*d100*/  FMNMX.FTZ R51, R57, R10, !PT ;  /* 0x0000000a39337209 */ /* 0x000fe20007810000 */
[----:B------:R-:W-:Y:S01]  /*d110*/  MUFU.EX2 R47, R50 ;  /* 0x00000032002f7308 */ /* 0x000fe20000000800 */
[----:B------:R-:W-:Y:S02]  /*d120*/  FSEL R59, R59, -INF , !P3 ;  /* 0xff8000003b3b7808 */ /* 0x000fe40005800000 */
[----:B------:R-:W-:Y:S02]  /*d130*/  ISETP.GT.AND P3, PT, R71, 0x68, P2 ;  /* 0x000000684700780c */ /* 0x000fe40001764270 */
[----:B------:R-:W-:-:S02]  /*d140*/  ISETP.LT.OR P4, PT, R70, 0x62, P4 ;  /* 0x000000624600780c */ /* 0x000fc40002781670 */
[----:B------:R-:W-:Y:S01]  /*d150*/  FMNMX.FTZ R10, R58, R51, !PT ;  /* 0x000000333a0a7209 */ /* 0x000fe20007810000 */
[----:B------:R-:W-:Y:S01]  /*d160*/  MUFU.EX2 R45, R45 ;  /* 0x0000002d002d7308 */ /* 0x000fe20000000800 */
[----:B------:R-:W-:Y:S02]  /*d170*/  ISETP.LT.OR P3, PT, R70, 0x69, P3 ;  /* 0x000000694600780c */ /* 0x000fe40001f61670 */
[----:B------:R-:W-:Y:S02]  /*d180*/  FSEL R60, R60, -INF , !P4 ;  /* 0xff8000003c3c7808 */ /* 0x000fe40006000000 */
[----:B------:R-:W-:Y:S02]  /*d190*/  ISETP.GT.AND P4, PT, R71, 0x69, P2 ;  /* 0x000000694700780c */ /* 0x000fe40001784270 */
[----:B------:R-:W-:Y:S01]  /*d1a0*/  FMNMX.FTZ R51, R59, R10, !PT ;  /* 0x0000000a3b337209 */ /* 0x000fe20007810000 */
[----:B------:R-:W-:Y:S01]  /*d1b0*/  MUFU.EX2 R138, R138 ;  /* 0x0000008a008a7308 */ /* 0x000fe20000000800 */
[----:B------:R-:W-:-:S02]  /*d1c0*/  FSEL R61, R61, -INF , !P3 ;  /* 0xff8000003d3d7808 */ /* 0x000fc40005800000 */
[C---:B------:R-:W-:Y:S02]  /*d1d0*/  ISETP.GT.AND P3, PT, R71.reuse, 0x70, P2 ;  /* 0x000000704700780c */ /* 0x040fe40001764270 */
[----:B------:R-:W-:Y:S02]  /*d1e0*/  ISETP.LT.OR P4, PT, R70, 0x6a, P4 ;  /* 0x0000006a4600780c */ /* 0x000fe40002781670 */
[----:B------:R-:W-:Y:S01]  /*d1f0*/  FMNMX.FTZ R10, R60, R51, !PT ;  /* 0x000000333c0a7209 */ /* 0x000fe20007810000 */
[----:B------:R-:W-:Y:S01]  /*d200*/  MUFU.EX2 R132, R132 ;  /* 0x0000008400847308 */ /* 0x000fe20000000800 */
[----:B------:R-:W-:Y:S02]  /*d210*/  ISETP.LT.OR P3, PT, R70, 0x71, P3 ;  /* 0x000000714600780c */ /* 0x000fe40001f61670 */
[----:B------:R-:W-:Y:S02]  /*d220*/  FSEL R62, R62, -INF , !P4 ;  /* 0xff8000003e3e7808 */ /* 0x000fe40006000000 */
[----:B------:R-:W-:-:S02]  /*d230*/  ISETP.GT.AND P4, PT, R71, 0x71, P2 ;  /* 0x000000714700780c */ /* 0x000fc40001784270 */
[----:B------:R-:W-:Y:S01]  /*d240*/  FMNMX.FTZ R53, R61, R10, !PT ;  /* 0x0000000a3d357209 */ /* 0x000fe20007810000 */
[----:B------:R2:W-:Y:S01]  /*d250*/  MUFU.EX2 R51, R128 ;  /* 0x0000008000337308 */ /* 0x0005e20000000800 */
[----:B-1----:R-:W-:Y:S02]  /*d260*/  FSEL R36, R63, -INF , !P3 ;  /* 0xff8000003f247808 */ /* 0x002fe40005800000 */
[C---:B------:R-:W-:Y:S02]  /*d270*/  ISETP.GT.AND P3, PT, R71.reuse, 0x78, P2 ;  /* 0x000000784700780c */ /* 0x040fe40001764270 */
[----:B------:R-:W-:Y:S02]  /*d280*/  ISETP.LT.OR P4, PT, R70, 0x72, P4 ;  /* 0x000000724600780c */ /* 0x000fe40002781670 */
[----:B------:R-:W-:Y:S01]  /*d290*/  FMNMX.FTZ R53, R62, R53, !PT ;  /* 0x000000353e357209 */ /* 0x000fe20007810000 */
[----:B------:R-:W-:Y:S01]  /*d2a0*/  MUFU.EX2 R134, R134 ;  /* 0x0000008600867308 */ /* 0x000fe20000000800 */
[----:B------:R-:W-:Y:S01]  /*d2b0*/  ISETP.GT.AND P2, PT, R71, 0x79, P2 ;  /* 0x000000794700780c */ /* 0x000fe20001744270 */
[----:B--2---:R-:W-:Y:S01]  /*d2c0*/  FFMA.FTZ R128, R133, UR22, -R38 ;  /* 0x0000001685807c23 */ /* 0x004fe20008010826 */
[----:B------:R-:W-:-:S02]  /*d2d0*/  ISETP.LT.OR P3, PT, R70, 0x79, P3 ;  /* 0x000000794600780c */ /* 0x000fc40001f61670 */
[----:B------:R-:W-:Y:S02]  /*d2e0*/  FSEL R64, R64, -INF , !P4 ;  /* 0xff80000040407808 */ /* 0x000fe40006000000 */
[----:B------:R-:W-:Y:S01]  /*d2f0*/  FMNMX.FTZ R53, R36, R53, !PT ;  /* 0x0000003524357209 */ /* 0x000fe20007810000 */
[----:B------:R-:W-:Y:S01]  /*d300*/  MUFU.EX2 R128, R128 ;  /* 0x0000008000807308 */ /* 0x000fe20000000800 */
[----:B------:R-:W-:Y:S02]  /*d310*/  ISETP.LT.OR P2, PT, R70, 0x7a, P2 ;  /* 0x0000007a4600780c */ /* 0x000fe40001741670 */
[----:B------:R-:W-:Y:S02]  /*d320*/  FSEL R46, R65, -INF , !P3 ;  /* 0xff800000412e7808 */ /* 0x000fe40005800000 */
[----:B------:R-:W-:Y:S02]  /*d330*/  FMNMX.FTZ R63, R64, R53, !PT ;  /* 0x00000035403f7209 */ /* 0x000fe40007810000 */
[----:B------:R-:W-:Y:S01]  /*d340*/  FSEL R66, R66, -INF , !P2 ;  /* 0xff80000042427808 */ /* 0x000fe20005000000 */
[----:B------:R-:W-:Y:S01]  /*d350*/  MUFU.EX2 R53, R129 ;  /* 0x0000008100357308 */ /* 0x000fe20000000800 */
[----:B------:R-:W-:-:S02]  /*d360*/  FMNMX.FTZ R63, R46, R63, !PT ;  /* 0x0000003f2e3f7209 */ /* 0x000fc40007810000 */
[----:B------:R-:W-:Y:S02]  /*d370*/  FSEL R50, R8, RZ, P6 ;  /* 0x000000ff08327208 */ /* 0x000fe40003000000 */
[----:B------:R-:W-:Y:S01]  /*d380*/  FMNMX.FTZ R10, R66, R63, !PT ;  /* 0x0000003f420a7209 */ /* 0x000fe20007810000 */
[----:B------:R-:W-:Y:S02]  /*d390*/  FFMA.FTZ R63, R131, UR22, -R38 ;  /* 0x00000016833f7c23 */ /* 0x000fe40008010826 */
[----:B------:R-:W-:Y:S01]  /*d3a0*/  FADD.FTZ R50, -R50, R11 ;  /* 0x0000000b32327221 */ /* 0x000fe20000010100 */
[----:B------:R-:W-:Y:S01]  /*d3b0*/  MUFU.EX2 R130, R130 ;  /* 0x0000008200827308 */ /* 0x000fe20000000800 */
[----:B------:R-:W1:Y:S02]  /*d3c0*/  SHFL.BFLY PT, R65, R10, 0x2, 0x1f ;  /* 0x0c401f000a417f89 */ /* 0x000e6400000e0000 */
[----:B------:R-:W-:-:S05]  /*d3d0*/  FMUL.FTZ R11, R50, UR22 ;  /* 0x00000016320b7c20 */ /* 0x000fca0008410000 */
[----:B------:R-:W-:Y:S08]  /*d3e0*/  MUFU.EX2 R63, R63 ;  /* 0x0000003f003f7308 */ /* 0x000ff00000000800 */
[----:B------:R-:W2:Y:S08]  /*d3f0*/  MUFU.EX2 R11, R11 ;  /* 0x0000000b000b7308 */ /* 0x000eb00000000800 */
[----:B------:R-:W-:Y:S01]  /*d400*/  MUFU.EX2 R13, R13 ;  /* 0x0000000d000d7308 */ /* 0x000fe20000000800 */
[----:B-1----:R-:W-:-:S05]  /*d410*/  FMNMX.FTZ R65, R10, R65, !PT ;  /* 0x000000410a417209 */ /* 0x002fca0007810000 */
[----:B------:R-:W1:Y:S02]  /*d420*/  SHFL.BFLY PT, R10, R65, 0x1, 0x1f ;  /* 0x0c201f00410a7f89 */ /* 0x000e6400000e0000 */
[----:B------:R-:W-:Y:S01]  /*d430*/  MUFU.EX2 R124, R124 ;  /* 0x0000007c007c7308 */ /* 0x000fe20000000800 */
[-C--:B--2---:R-:W-:Y:S01]  /*d440*/  FMUL.FTZ R88, R88, R11.reuse ;  /* 0x0000000b58587220 */ /* 0x084fe20000410000 */
[-C--:B------:R-:W-:Y:S01]  /*d450*/  FMUL.FTZ R89, R89, R11.reuse ;  /* 0x0000000b59597220 */ /* 0x080fe20000410000 */
[-C--:B------:R-:W-:Y:S01]  /*d460*/  FMUL.FTZ R92, R92, R11.reuse ;  /* 0x0000000b5c5c7220 */ /* 0x080fe20000410000 */
[-C--:B------:R-:W-:Y:S01]  /*d470*/  FMUL.FTZ R93, R93, R11.reuse ;  /* 0x0000000b5d5d7220 */ /* 0x080fe20000410000 */
[-C--:B------:R-:W-:Y:S01]  /*d480*/  FMUL.FTZ R96, R96, R11.reuse ;  /* 0x0000000b60607220 */ /* 0x080fe20000410000 */
[-C--:B------:R-:W-:Y:S01]  /*d490*/  FMUL.FTZ R97, R97, R11.reuse ;  /* 0x0000000b61617220 */ /* 0x080fe20000410000 */
[-C--:B------:R-:W-:Y:S01]  /*d4a0*/  FMUL.FTZ R100, R100, R11.reuse ;  /* 0x0000000b64647220 */ /* 0x080fe20000410000 */
[----:B------:R-:W-:Y:S01]  /*d4b0*/  MUFU.EX2 R15, R15 ;  /* 0x0000000f000f7308 */ /* 0x000fe20000000800 */
[-C--:B------:R-:W-:Y:S01]  /*d4c0*/  FMUL.FTZ R101, R101, R11.reuse ;  /* 0x0000000b65657220 */ /* 0x080fe20000410000 */
        /* <DEDUP_REMOVED lines=8> */
[----:B------:R-:W-:Y:S01]  /*d550*/  FMUL.FTZ R117, R117, R11 ;  /* 0x0000000b75757220 */ /* 0x000fe20000410000 */
[----:B-1----:R-:W-:-:S05]  /*d560*/  FMNMX.FTZ R10, R65, R10, !PT ;  /* 0x0000000a410a7209 */ /* 0x002fca0007810000 */
[----:B------:R-:W-:Y:S01]  /*d570*/  MUFU.EX2 R21, R21 ;  /* 0x0000001500157308 */ /* 0x000fe20000000800 */
[C---:B------:R-:W-:Y:S01]  /*d580*/  FSETP.NEU.FTZ.AND P2, PT, R10.reuse, -INF , PT ;  /* 0xff8000000a00780b */ /* 0x040fe20003f5d000 */
[----:B------:R-:W-:-:S05]  /*d590*/  FMUL.FTZ R67, R10, UR22 ;  /* 0x000000160a437c20 */ /* 0x000fca0008410000 */
[----:B------:R-:W-:Y:S01]  /*d5a0*/  FSEL R67, R67, RZ, P2 ;  /* 0x000000ff43437208 */ /* 0x000fe20001000000 */
[----:B------:R-:W-:Y:S04]  /*d5b0*/  MUFU.EX2 R120, R120 ;  /* 0x0000007800787308 */ /* 0x000fe80000000800 */
[--C-:B------:R-:W-:Y:S01]  /*d5c0*/  FFMA.FTZ R141, R32, UR22, -R67.reuse ;  /* 0x00000016208d7c23 */ /* 0x100fe20008010843 */
[----:B------:R-:W-:Y:S01]  /*d5d0*/  FFMA.FTZ R32, R11, R5, R148 ;  /* 0x000000050b207223 */ /* 0x000fe20000010094 */
[--C-:B------:R-:W-:Y:S01]  /*d5e0*/  FFMA.FTZ R147, R29, UR22, -R67.reuse ;  /* 0x000000161d937c23 */ /* 0x100fe20008010843 */
[--C-:B------:R-:W-:Y:S01]  /*d5f0*/  FFMA.FTZ R38, R77, UR22, -R67.reuse ;  /* 0x000000164d267c23 */ /* 0x100fe20008010843 */
[--C-:B------:R-:W-:Y:S01]  /*d600*/  FFMA.FTZ R149, R14, UR22, -R67.reuse ;  /* 0x000000160e957c23 */ /* 0x100fe20008010843 */
[----:B------:R-:W-:Y:S01]  /*d610*/  FADD.FTZ R5, R39, R32 ;  /* 0x0000002027057221 */ /* 0x000fe20000010000 */
[--C-:B------:R-:W-:Y:S01]  /*d620*/  FFMA.FTZ R151, R20, UR22, -R67.reuse ;  /* 0x0000001614977c23 */ /* 0x100fe20008010843 */
[--C-:B------:R-:W-:Y:S01]  /*d630*/  FFMA.FTZ R20, R28, UR22, -R67.reuse ;  /* 0x000000161c147c23 */ /* 0x100fe20008010843 */
[----:B------:R-:W-:Y:S01]  /*d640*/  FFMA.FTZ R137, R41, UR22, -R67 ;  /* 0x0000001629897c23 */ /* 0x000fe20008010843 */
[----:B------:R-:W-:Y:S01]  /*d650*/  FADD.FTZ R32, R150, R5 ;  /* 0x0000000596207221 */ /* 0x000fe20000010000 */
[----:B------:R-:W-:Y:S01]  /*d660*/  FSEL R5, R10, RZ, P2 ;  /* 0x000000ff0a057208 */ /* 0x000fe20001000000 */
[----:B------:R-:W-:Y:S01]  /*d670*/  MUFU.EX2 R38, R38 ;  /* 0x0000002600267308 */ /* 0x000fe20000000800 */
[----:B------:R-:W-:Y:S01]  /*d680*/  FFMA.FTZ R28, R40, UR22, -R67 ;  /* 0x00000016281c7c23 */ /* 0x000fe20008010843 */
[----:B------:R-:W-:Y:S01]  /*d690*/  FADD.FTZ R29, R37, R32 ;  /* 0x00000020251d7221 */ /* 0x000fe20000010000 */
[----:B------:R-:W-:-:S02]  /*d6a0*/  IMAD.U32 R40, RZ, RZ, UR27 ;  /* 0x0000001bff287e24 */ /* 0x000fc4000f8e00ff */
[----:B------:R-:W-:Y:S01]  /*d6b0*/  FADD.FTZ R5, -R5, R12 ;  /* 0x0000000c05057221 */ /* 0x000fe20000010100 */
[----:B------:R-:W-:Y:S01]  /*d6c0*/  FFMA.FTZ R14, R24, UR22, -R67 ;  /* 0x00000016180e7c23 */ /* 0x000fe20008010843 */
[----:B------:R-:W-:Y:S01]  /*d6d0*/  FADD.FTZ R32, R144, R29 ;  /* 0x0000001d90207221 */ /* 0x000fe20000010000 */
[--C-:B------:R-:W-:Y:S01]  /*d6e0*/  FFMA.FTZ R145, R26, UR22, -R67.reuse ;  /* 0x000000161a917c23 */ /* 0x100fe20008010843 */
[----:B------:R-:W-:Y:S01]  /*d6f0*/  FMUL.FTZ R5, R5, UR22 ;  /* 0x0000001605057c20 */ /* 0x000fe20008410000 */
[----:B------:R-:W-:Y:S01]  /*d700*/  MUFU.EX2 R149, R149 ;  /* 0x0000009500957308 */ /* 0x000fe20000000800 */
[----:B------:R-:W-:Y:S01]  /*d710*/  FADD.FTZ R29, R27, R32 ;  /* 0x000000201b1d7221 */ /* 0x000fe20000010000 */
[----:B------:R-:W-:Y:S01]  /*d720*/  @!P1 LEA R40, R40, UR40, 0x3 ;  /* 0x0000002828289c11 */ /* 0x000fe2000f8e18ff */
[--C-:B------:R-:W-:Y:S01]  /*d730*/  FFMA.FTZ R26, R34, UR22, -R67.reuse ;  /* 0x00000016221a7c23 */ /* 0x100fe20008010843 */
[----:B------:R-:W-:Y:S01]  /*d740*/  FFMA.FTZ R24, R30, UR22, -R67 ;  /* 0x000000161e187c23 */ /* 0x000fe20008010843 */
[----:B------:R-:W-:Y:S01]  /*d750*/  FADD.FTZ R32, R146, R29 ;  /* 0x0000001d92207221 */ /* 0x000fe20000010000 */
[--C-:B------:R-:W-:Y:S01]  /*d760*/  FFMA.FTZ R30, R42, UR22, -R67.reuse ;  /* 0x000000162a1e7c23 */ /* 0x100fe20008010843 */
[----:B------:R-:W-:Y:S01]  /*d770*/  @!P1 VIADD R40, R40, 0x16860 ;  /* 0x0001686028289836 */ /* 0x000fe20000000000 */
[----:B------:R1:W2:Y:S01]  /*d780*/  MUFU.EX2 R29, R5 ;  /* 0x00000005001d7308 */ /* 0x0002a20000000800 */
[----:B------:R-:W-:Y:S01]  /*d790*/  FADD.FTZ R41, R31, R32 ;  /* 0x000000201f297221 */ /* 0x000fe20000010000 */
[--C-:B------:R-:W-:Y:S01]  /*d7a0*/  FFMA.FTZ R143, R75, UR22, -R67.reuse ;  /* 0x000000164b8f7c23 */ /* 0x100fe20008010843 */
[----:B------:R-:W-:Y:S01]  /*d7b0*/  FFMA.FTZ R44, R44, UR22, -R67 ;  /* 0x000000162c2c7c23 */ /* 0x000fe20008010843 */
[----:B------:R-:W-:Y:S01]  /*d7c0*/  @!P1 PRMT R40, RZ, 0x654, R40 ;  /* 0x00000654ff289816 */ /* 0x000fe20000000028 */
[----:B------:R-:W-:Y:S01]  /*d7d0*/  FADD.FTZ R32, R140, R41 ;  /* 0x000000298c207221 */ /* 0x000fe20000010000 */
[--C-:B------:R-:W-:Y:S01]  /*d7e0*/  FFMA.FTZ R139, R43, UR22, -R67.reuse ;  /* 0x000000162b8b7c23 */ /* 0x100fe20008010843 */
[--C-:B------:R-:W-:Y:S01]  /*d7f0*/  FFMA.FTZ R133, R48, UR22, -R67.reuse ;  /* 0x0000001630857c23 */ /* 0x100fe20008010843 */
[----:B------:R-:W3:Y:S01]  /*d800*/  MUFU.EX2 R151, R151 ;  /* 0x0000009700977308 */ /* 0x000ee20000000800 */
[----:B------:R-:W-:Y:S01]  /*d810*/  FADD.FTZ R41, R33, R32 ;  /* 0x0000002021297221 */ /* 0x000fe20000010000 */
[----:B------:R4:W-:Y:S01]  /*d820*/  @!P1 SYNCS.ARRIVE.TRANS64.RED.A1T0 RZ, [R40+URZ], RZ ;  /* 0x000000ff28ff99a7 */ /* 0x0009e2000810043f */
[--C-:B------:R-:W-:Y:S01]  /*d830*/  FFMA.FTZ R32, R49, UR22, -R67.reuse ;  /* 0x0000001631207c23 */ /* 0x100fe20008010843 */
[----:B------:R-:W-:Y:S01]  /*d840*/  FFMA.FTZ R135, R52, UR22, -R67 ;  /* 0x0000001634877c23 */ /* 0x000fe20008010843 */
[----:B------:R-:W-:Y:S01]  /*d850*/  FADD.FTZ R34, R142, R41 ;  /* 0x000000298e227221 */ /* 0x000fe20000010000 */
[----:B------:R-:W-:Y:S01]  /*d860*/  F2FP.BF16.F32.PACK_AB R144, R27, R144 ;  /* 0x000000901b90723e */ /* 0x000fe200000010ff */
[--C-:B------:R-:W-:Y:S01]  /*d870*/  FFMA.FTZ R129, R55, UR22, -R67.reuse ;  /* 0x0000001637817c23 */ /* 0x100fe20008010843 */
[----:B------:R-:W5:Y:S01]  /*d880*/  MUFU.EX2 R14, R14 ;  /* 0x0000000e000e7308 */ /* 0x000f620000000800 */
[----:B-1----:R-:W-:Y:S01]  /*d890*/  FADD.FTZ R5, R35, R34 ;  /* 0x0000002223057221 */ /* 0x002fe20000010000 */
[----:B--2---:R-:W-:Y:S01]  /*d8a0*/  FFMA.FTZ R34, R29, R4, R38 ;  /* 0x000000041d227223 */ /* 0x004fe20000010026 */
[--C-:B------:R-:W-:Y:S01]  /*d8b0*/  FFMA.FTZ R4, R54, UR22, -R67.reuse ;  /* 0x0000001636047c23 */ /* 0x100fe20008010843 */
[----:B------:R-:W-:Y:S01]  /*d8c0*/  FFMA.FTZ R131, R57, UR22, -R67 ;  /* 0x0000001639837c23 */ /* 0x000fe20008010843 */
[----:B------:R-:W-:Y:S01]  /*d8d0*/  FADD.FTZ R42, R136, R5 ;  /* 0x00000005882a7221 */ /* 0x000fe20000010000 */
[----:B----4-:R-:W-:Y:S01]  /*d8e0*/  FADD.FTZ R40, R149, R34 ;  /* 0x0000002295287221 */ /* 0x010fe20000010000 */
[--C-:B------:R-:W-:Y:S01]  /*d8f0*/  FFMA.FTZ R34, R56, UR22, -R67.reuse ;  /* 0x0000001638227c23 */ /* 0x100fe20008010843 */
[----:B------:R-:W1:Y:S01]  /*d900*/  MUFU.EX2 R145, R145 ;  /* 0x0000009100917308 */ /* 0x000e620000000800 */
[----:B------:R-:W-:Y:S01]  /*d910*/  FADD.FTZ R41, R45, R42 ;  /* 0x0000002a2d297221 */ /* 0x000fe20000010000 */
[----:B---3--:R-:W-:Y:S01]  /*d920*/  FADD.FTZ R5, R151, R40 ;  /* 0x0000002897057221 */ /* 0x008fe20000010000 */
[--C-:B------:R-:W-:Y:S01]  /*d930*/  FFMA.FTZ R125, R59, UR22, -R67.reuse ;  /* 0x000000163b7d7c23 */ /* 0x100fe20008010843 */
[----:B------:R-:W-:Y:S01]  /*d940*/  FFMA.FTZ R60, R60, UR22, -R67 ;  /* 0x000000163c3c7c23 */ /* 0x000fe20008010843 */
[----:B------:R-:W-:Y:S01]  /*d950*/  FADD.FTZ R40, R138, R41 ;  /* 0x000000298a287221 */ /* 0x000fe20000010000 */
[--C-:B------:R-:W-:Y:S01]  /*d960*/  FFMA.FTZ R61, R61, UR22, -R67.reuse ;  /* 0x000000163d3d7c23 */ /* 0x100fe20008010843 */
[----:B------:R-:W-:Y:S01]  /*d970*/  FFMA.FTZ R62, R62, UR22, -R67 ;  /* 0x000000163e3e7c23 */ /* 0x000fe20008010843 */
[----:B------:R-:W2:Y:S01]  /*d980*/  MUFU.EX2 R20, R20 ;  /* 0x0000001400147308 */ /* 0x000ea20000000800 */
[----:B-----5:R-:W-:Y:S01]  /*d990*/  FADD.FTZ R42, R14, R5 ;  /* 0x000000050e2a7221 */ /* 0x020fe20000010000 */
[----:B------:R-:W-:Y:S01]  /*d9a0*/  FADD.FTZ R41, R47, R40 ;  /* 0x000000282f297221 */ /* 0x000fe20000010000 */
[--C-:B------:R-:W-:Y:S01]  /*d9b0*/  FFMA.FTZ R40, R58, UR22, -R67.reuse ;  /* 0x000000163a287c23 */ /* 0x100fe20008010843 */
[--C-:B------:R-:W-:Y:S01]  /*d9c0*/  FFMA.FTZ R36, R36, UR22, -R67.reuse ;  /* 0x0000001624247c23 */ /* 0x100fe20008010843 */
[--C-:B------:R-:W-:Y:S01]  /*d9d0*/  FFMA.FTZ R64, R64, UR22, -R67.reuse ;  /* 0x0000001640407c23 */ /* 0x100fe20008010843 */
[--C-:B------:R-:W-:Y:S01]  /*d9e0*/  FFMA.FTZ R46, R46, UR22, -R67.reuse ;  /* 0x000000162e2e7c23 */ /* 0x100fe20008010843 */
[----:B------:R-:W-:Y:S01]  /*d9f0*/  FFMA.FTZ R66, R66, UR22, -R67 ;  /* 0x0000001642427c23 */ /* 0x000fe20008010843 */
[----:B------:R-:W3:Y:S01]  /*da00*/  MUFU.EX2 R147, R147 ;  /* 0x0000009300937308 */ /* 0x000ee20000000800 */
[----:B-1----:R-:W-:Y:S01]  /*da10*/  FADD.FTZ R5, R145, R42 ;  /* 0x0000002a91057221 */ /* 0x002fe20000010000 */
[----:B------:R-:W-:Y:S01]  /*da20*/  ISETP.GT.AND P2, PT, R7, UR45, PT ;  /* 0x0000002d07007c0c */ /* 0x000fe2000bf44270 */
[----:B------:R-:W-:Y:S01]  /*da30*/  UMOV UR27, UR39 ;  /* 0x00000027001b7c82 */ /* 0x000fe20008000000 */
[----:B------:R-:W-:Y:S01]  /*da40*/  F2FP.BF16.F32.PACK_AB R148, R39, R148 ;  /* 0x000000942794723e */ /* 0x000fe200000010ff */
[----:B------:R-:W-:Y:S01]  /*da50*/  VIADD R7, R7, 0xffffffff ;  /* 0xffffffff07077836 */ /* 0x000fe20000000000 */
[----:B------:R-:W-:Y:S01]  /*da60*/  F2FP.BF16.F32.PACK_AB R150, R37, R150 ;  /* 0x000000962596723e */ /* 0x000fe200000010ff */
[-C--:B------:R-:W-:Y:S01]  /*da70*/  FMUL.FTZ R90, R90, R29.reuse ;  /* 0x0000001d5a5a7220 */ /* 0x080fe20000410000 */
[----:B------:R-:W1:Y:S01]  /*da80*/  MUFU.EX2 R24, R24 ;  /* 0x0000001800187308 */ /* 0x000e620000000800 */
[----:B--2---:R-:W-:Y:S01]  /*da90*/  FADD.FTZ R42, R20, R5 ;  /* 0x00000005142a7221 */ /* 0x004fe20000010000 */
[----:B------:R-:W-:Y:S01]  /*daa0*/  F2FP.BF16.F32.PACK_AB R146, R31, R146 ;  /* 0x000000921f92723e */ /* 0x000fe200000010ff */
[-C--:B------:R-:W-:Y:S01]  /*dab0*/  FMUL.FTZ R91, R91, R29.reuse ;  /* 0x0000001d5b5b7220 */ /* 0x080fe20000410000 */
[----:B------:R-:W-:Y:S01]  /*dac0*/  F2FP.BF16.F32.PACK_AB R140, R33, R140 ;  /* 0x0000008c218c723e */ /* 0x000fe200000010ff */
[-C--:B------:R-:W-:Y:S01]  /*dad0*/  FMUL.FTZ R94, R94, R29.reuse ;  /* 0x0000001d5e5e7220 */ /* 0x080fe20000410000 */
[----:B------:R-:W-:Y:S01]  /*dae0*/  F2FP.BF16.F32.PACK_AB R142, R35, R142 ;  /* 0x0000008e238e723e */ /* 0x000fe200000010ff */
[-C--:B------:R-:W-:Y:S01]  /*daf0*/  FMUL.FTZ R95, R95, R29.reuse ;  /* 0x0000001d5f5f7220 */ /* 0x080fe20000410000 */
[----:B------:R-:W2:Y:S01]  /*db00*/  MUFU.EX2 R141, R141 ;  /* 0x0000008d008d7308 */ /* 0x000ea20000000800 */
[----:B---3--:R-:W-:Y:S01]  /*db10*/  FADD.FTZ R5, R147, R42 ;  /* 0x0000002a93057221 */ /* 0x008fe20000010000 */
[----:B------:R-:W-:Y:S01]  /*db20*/  F2FP.BF16.F32.PACK_AB R136, R45, R136 ;  /* 0x000000882d88723e */ /* 0x000fe200000010ff */
[-C--:B------:R-:W-:Y:S01]  /*db30*/  FMUL.FTZ R98, R98, R29.reuse ;  /* 0x0000001d62627220 */ /* 0x080fe20000410000 */
[----:B------:R-:W-:Y:S01]  /*db40*/  F2FP.BF16.F32.PACK_AB R138, R47, R138 ;  /* 0x0000008a2f8a723e */ /* 0x000fe200000010ff */
[-C--:B------:R-:W-:Y:S01]  /*db50*/  FMUL.FTZ R99, R99, R29.reuse ;  /* 0x0000001d63637220 */ /* 0x080fe20000410000 */
[----:B------:R-:W-:Y:S01]  /*db60*/  F2FP.BF16.F32.PACK_AB R149, R149, R38 ;  /* 0x000000269595723e */ /* 0x000fe200000010ff */
[----:B------:R-:W-:Y:S01]  /*db70*/  FMUL.FTZ R102, R102, R29 ;  /* 0x0000001d66667220 */ /* 0x000fe20000410000 */
[----:B------:R-:W3:Y:S01]  /*db80*/  MUFU.EX2 R26, R26 ;  /* 0x0000001a001a7308 */ /* 0x000ee20000000800 */
[----:B-1----:R-:W-:Y:S01]  /*db90*/  FADD.FTZ R42, R24, R5 ;  /* 0x00000005182a7221 */ /* 0x002fe20000010000 */
[----:B------:R-:W-:Y:S01]  /*dba0*/  F2FP.BF16.F32.PACK_AB R151, R14, R151 ;  /* 0x000000970e97723e */ /* 0x000fe200000010ff */
[----:B------:R-:W-:Y:S01]  /*dbb0*/  FMUL.FTZ R103, R103, R29 ;  /* 0x0000001d67677220 */ /* 0x000fe20000410000 */
[----:B------:R-:W-:Y:S01]  /*dbc0*/  F2FP.BF16.F32.PACK_AB R145, R20, R145 ;  /* 0x000000911491723e */ /* 0x000fe200000010ff */
[----:B------:R-:W-:Y:S01]  /*dbd0*/  FMUL.FTZ R106, R106, R29 ;  /* 0x0000001d6a6a7220 */ /* 0x000fe20000410000 */
[----:B------:R-:W-:Y:S01]  /*dbe0*/  F2FP.BF16.F32.PACK_AB R147, R24, R147 ;  /* 0x000000931893723e */ /* 0x000fe200000010ff */
[-C--:B------:R-:W-:Y:S01]  /*dbf0*/  FMUL.FTZ R107, R107, R29.reuse ;  /* 0x0000001d6b6b7220 */ /* 0x080fe20000410000 */
[----:B------:R1:W-:Y:S01]  /*dc00*/  MUFU.EX2 R12, R44 ;  /* 0x0000002c000c7308 */ /* 0x0003e20000000800 */
[----:B--2---:R-:W-:Y:S01]  /*dc10*/  FADD.FTZ R5, R141, R42 ;  /* 0x0000002a8d057221 */ /* 0x004fe20000010000 */
[-C--:B------:R-:W-:Y:S01]  /*dc20*/  FMUL.FTZ R110, R110, R29.reuse ;  /* 0x0000001d6e6e7220 */ /* 0x080fe20000410000 */
[-C--:B------:R-:W-:Y:S01]  /*dc30*/  FMUL.FTZ R111, R111, R29.reuse ;  /* 0x0000001d6f6f7220 */ /* 0x080fe20000410000 */
[-C--:B------:R-:W-:Y:S01]  /*dc40*/  FMUL.FTZ R114, R114, R29.reuse ;  /* 0x0000001d72727220 */ /* 0x080fe20000410000 */
[-C--:B------:R-:W-:Y:S01]  /*dc50*/  FMUL.FTZ R115, R115, R29.reuse ;  /* 0x0000001d73737220 */ /* 0x080fe20000410000 */
[-C--:B------:R-:W-:Y:S01]  /*dc60*/  FMUL.FTZ R118, R118, R29.reuse ;  /* 0x0000001d76767220 */ /* 0x080fe20000410000 */
[----:B------:R-:W-:Y:S01]  /*dc70*/  FMUL.FTZ R119, R119, R29 ;  /* 0x0000001d77777220 */ /* 0x000fe20000410000 */
[----:B------:R-:W2:Y:S01]  /*dc80*/  MUFU.EX2 R143, R143 ;  /* 0x0000008f008f7308 */ /* 0x000ea20000000800 */
[----:B-1----:R-:W-:Y:S01]  /*dc90*/  FADD.FTZ R44, R132, R41 ;  /* 0x00000029842c7221 */ /* 0x002fe20000010000 */
[----:B---3--:R-:W-:Y:S01]  /*dca0*/  FADD.FTZ R42, R26, R5 ;  /* 0x000000051a2a7221 */ /* 0x008fe20000010000 */
[----:B------:R-:W-:Y:S01]  /*dcb0*/  F2FP.BF16.F32.PACK_AB R132, R51, R132 ;  /* 0x000000843384723e */ /* 0x000fe200000010ff */
[----:B------:R-:W-:-:S02]  /*dcc0*/  IMAD.MOV.U32 R11, RZ, RZ, R8 ;  /* 0x000000ffff0b7224 */ /* 0x000fc400078e0008 */
[----:B------:R-:W-:Y:S01]  /*dcd0*/  FADD.FTZ R41, R51, R44 ;  /* 0x0000002c33297221 */ /* 0x000fe20000010000 */
[----:B------:R-:W-:Y:S01]  /*dce0*/  F2FP.BF16.F32.PACK_AB R141, R26, R141 ;  /* 0x0000008d1a8d723e */ /* 0x000fe200000010ff */
[----:B------:R-:W1:Y:S02]  /*dcf0*/  MUFU.EX2 R28, R28 ;  /* 0x0000001c001c7308 */ /* 0x000e640000000800 */
[----:B------:R-:W-:Y:S01]  /*dd00*/  FADD.FTZ R44, R134, R41 ;  /* 0x00000029862c7221 */ /* 0x000fe20000010000 */
[----:B------:R-:W-:-:S03]  /*dd10*/  F2FP.BF16.F32.PACK_AB R134, R53, R134 ;  /* 0x000000863586723e */ /* 0x000fc600000010ff */
[----:B------:R-:W-:Y:S02]  /*dd20*/  FADD.FTZ R41, R53, R44 ;  /* 0x0000002c35297221 */ /* 0x000fe40000010000 */
[----:B------:R-:W3:Y:S02]  /*dd30*/  MUFU.EX2 R137, R137 ;  /* 0x0000008900897308 */ /* 0x000ee40000000800 */
[----:B------:R-:W-:Y:S01]  /*dd40*/  FADD.FTZ R44, R128, R41 ;  /* 0x00000029802c7221 */ /* 0x000fe20000010000 */
[----:B--2---:R-:W-:Y:S01]  /*dd50*/  FADD.FTZ R5, R143, R42 ;  /* 0x0000002a8f057221 */ /* 0x004fe20000010000 */
[C---:B------:R-:W-:Y:S02]  /*dd60*/  F2FP.BF16.F32.PACK_AB R128, R63.reuse, R128 ;  /* 0x000000803f80723e */ /* 0x040fe400000010ff */
[----:B------:R-:W-:Y:S02]  /*dd70*/  FADD.FTZ R41, R63, R44 ;  /* 0x0000002c3f297221 */ /* 0x000fe40000010000 */
[----:B------:R-:W2:Y:S01]  /*dd80*/  MUFU.EX2 R30, R30 ;  /* 0x0000001e001e7308 */ /* 0x000ea20000000800 */
[----:B-1----:R-:W-:Y:S01]  /*dd90*/  FADD.FTZ R42, R28, R5 ;  /* 0x000000051c2a7221 */ /* 0x002fe20000010000 */
[----:B------:R-:W-:Y:S01]  /*dda0*/  FADD.FTZ R44, R130, R41 ;  /* 0x00000029822c7221 */ /* 0x000fe20000010000 */
[----:B------:R-:W-:-:S02]  /*ddb0*/  F2FP.BF16.F32.PACK_AB R130, R13, R130 ;  /* 0x000000820d82723e */ /* 0x000fc400000010ff */
[----:B------:R-:W-:Y:S01]  /*ddc0*/  F2FP.BF16.F32.PACK_AB R143, R28, R143 ;  /* 0x0000008f1c8f723e */ /* 0x000fe200000010ff */
[----:B------:R-:W-:Y:S02]  /*ddd0*/  FADD.FTZ R27, R13, R44 ;  /* 0x0000002c0d1b7221 */ /* 0x000fe40000010000 */
[----:B------:R-:W1:Y:S01]  /*dde0*/  MUFU.EX2 R139, R139 ;  /* 0x0000008b008b7308 */ /* 0x000e620000000800 */
[----:B---3--:R-:W-:Y:S01]  /*ddf0*/  FADD.FTZ R5, R137, R42 ;  /* 0x0000002a89057221 */ /* 0x008fe20000010000 */
[----:B------:R-:W-:Y:S01]  /*de00*/  FADD.FTZ R44, R124, R27 ;  /* 0x0000001b7c2c7221 */ /* 0x000fe20000010000 */
[----:B------:R-:W-:-:S03]  /*de10*/  F2FP.BF16.F32.PACK_AB R124, R15, R124 ;  /* 0x0000007c0f7c723e */ /* 0x000fc600000010ff */
[----:B------:R-:W-:Y:S02]  /*de20*/  FADD.FTZ R27, R15, R44 ;  /* 0x0000002c0f1b7221 */ /* 0x000fe40000010000 */
[----:B------:R-:W3:Y:S01]  /*de30*/  MUFU.EX2 R133, R133 ;  /* 0x0000008500857308 */ /* 0x000ee20000000800 */
[----:B--2---:R-:W-:Y:S01]  /*de40*/  FADD.FTZ R42, R30, R5 ;  /* 0x000000051e2a7221 */ /* 0x004fe20000010000 */
[----:B------:R-:W-:Y:S01]  /*de50*/  FADD.FTZ R44, R126, R27 ;  /* 0x0000001b7e2c7221 */ /* 0x000fe20000010000 */
[C---:B------:R-:W-:Y:S02]  /*de60*/  F2FP.BF16.F32.PACK_AB R126, R21.reuse, R126 ;  /* 0x0000007e157e723e */ /* 0x040fe400000010ff */
[----:B------:R-:W-:Y:S01]  /*de70*/  F2FP.BF16.F32.PACK_AB R137, R30, R137 ;  /* 0x000000891e89723e */ /* 0x000fe200000010ff */
[----:B------:R-:W-:Y:S02]  /*de80*/  FADD.FTZ R27, R21, R44 ;  /* 0x0000002c151b7221 */ /* 0x000fe40000010000 */
[----:B------:R-:W2:Y:S01]  /*de90*/  MUFU.EX2 R32, R32 ;  /* 0x0000002000207308 */ /* 0x000ea20000000800 */
[----:B-1----:R-:W-:Y:S01]  /*dea0*/  FADD.FTZ R5, R139, R42 ;  /* 0x0000002a8b057221 */ /* 0x002fe20000010000 */
[----:B------:R-:W-:Y:S01]  /*deb0*/  FADD.FTZ R44, R120, R27 ;  /* 0x0000001b782c7221 */ /* 0x000fe20000010000 */
[----:B------:R-:W-:-:S02]  /*dec0*/  F2FP.BF16.F32.PACK_AB R139, R12, R139 ;  /* 0x0000008b0c8b723e */ /* 0x000fc400000010ff */
[----:B------:R-:W-:Y:S01]  /*ded0*/  FADD.FTZ R42, R12, R5 ;  /* 0x000000050c2a7221 */ /* 0x000fe20000010000 */
[----:B------:R-:W-:Y:S02]  /*dee0*/  IMAD.MOV.U32 R12, RZ, RZ, R10 ;  /* 0x000000ffff0c7224 */ /* 0x000fe400078e000a */
[----:B------:R-:W1:Y:S01]  /*def0*/  MUFU.EX2 R135, R135 ;  /* 0x0000008700877308 */ /* 0x000e620000000800 */
[----:B---3--:R-:W-:-:S07]  /*df00*/  FADD.FTZ R5, R133, R42 ;  /* 0x0000002a85057221 */ /* 0x008fce0000010000 */
[----:B------:R-:W3:Y:S01]  /*df10*/  MUFU.EX2 R25, R25 ;  /* 0x0000001900197308 */ /* 0x000ee20000000800 */
[C---:B--2---:R-:W-:Y:S01]  /*df20*/  FADD.FTZ R42, R32.reuse, R5 ;  /* 0x00000005202a7221 */ /* 0x044fe20000010000 */
[----:B------:R-:W-:-:S06]  /*df30*/  F2FP.BF16.F32.PACK_AB R133, R32, R133 ;  /* 0x000000852085723e */ /* 0x000fcc00000010ff */
[----:B------:R-:W2:Y:S01]  /*df40*/  MUFU.EX2 R4, R4 ;  /* 0x0000000400047308 */ /* 0x000ea20000000800 */
[----:B-1----:R-:W-:-:S07]  /*df50*/  FADD.FTZ R5, R135, R42 ;  /* 0x0000002a87057221 */ /* 0x002fce0000010000 */
[----:B------:R-:W1:Y:S01]  /*df60*/  MUFU.EX2 R122, R122 ;  /* 0x0000007a007a7308 */ /* 0x000e620000000800 */
[C---:B---3--:R-:W-:Y:S01]  /*df70*/  FADD.FTZ R13, R25.reuse, R44 ;  /* 0x0000002c190d7221 */ /* 0x048fe20000010000 */
[----:B------:R-:W-:-:S06]  /*df80*/  F2FP.BF16.F32.PACK_AB R120, R25, R120 ;  /* 0x000000781978723e */ /* 0x000fcc00000010ff */
[----:B------:R-:W3:Y:S01]  /*df90*/  MUFU.EX2 R129, R129 ;  /* 0x0000008100817308 */ /* 0x000ee20000000800 */
[C---:B--2---:R-:W-:Y:S01]  /*dfa0*/  FADD.FTZ R42, R4.reuse, R5 ;  /* 0x00000005042a7221 */ /* 0x044fe20000010000 */
[----:B------:R-:W-:-:S06]  /*dfb0*/  F2FP.BF16.F32.PACK_AB R135, R4, R135 ;  /* 0x000000870487723e */ /* 0x000fcc00000010ff */
[----:B------:R-:W2:Y:S01]  /*dfc0*/  MUFU.EX2 R34, R34 ;  /* 0x0000002200227308 */ /* 0x000ea20000000800 */
[----:B-1----:R-:W-:-:S07]  /*dfd0*/  FADD.FTZ R44, R122, R13 ;  /* 0x0000000d7a2c7221 */ /* 0x002fce0000010000 */
        /* <DEDUP_REMOVED lines=11> */
[----:B--2---:R-:W-:-:S07]  /*e090*/  FADD.FTZ R42, R125, R42 ;  /* 0x0000002a7d2a7221 */ /* 0x004fce0000010000 */
[----:B------:R-:W2:Y:S01]  /*e0a0*/  MUFU.EX2 R62, R62 ;  /* 0x0000003e003e7308 */ /* 0x000ea20000000800 */
[C---:B-1----:R-:W-:Y:S01]  /*e0b0*/  FADD.FTZ R42, R60.reuse, R42 ;  /* 0x0000002a3c2a7221 */ /* 0x042fe20000010000 */
[----:B------:R-:W-:-:S06]  /*e0c0*/  F2FP.BF16.F32.PACK_AB R125, R60, R125 ;  /* 0x0000007d3c7d723e */ /* 0x000fcc00000010ff */
        /* <DEDUP_REMOVED lines=11> */
[----:B--2---:R-:W-:Y:S01]  /*e180*/  FADD.FTZ R42, R123, R42 ;  /* 0x0000002a7b2a7221 */ /* 0x004fe20000010000 */
[C---:B-1----:R-:W-:Y:S01]  /*e190*/  FADD.FTZ R5, R65.reuse, R44 ;  /* 0x0000002c41057221 */ /* 0x042fe20000010000 */
[----:B------:R-:W-:Y:S02]  /*e1a0*/  F2FP.BF16.F32.PACK_AB R122, R65, R122 ;  /* 0x0000007a417a723e */ /* 0x000fe400000010ff */
[C---:B---3--:R-:W-:Y:S01]  /*e1b0*/  FADD.FTZ R4, R66.reuse, R42 ;  /* 0x0000002a42047221 */ /* 0x048fe20000010000 */
[----:B------:R-:W-:Y:S01]  /*e1c0*/  F2FP.BF16.F32.PACK_AB R123, R66, R123 ;  /* 0x0000007b427b723e */ /* 0x000fe200000010ff */
[----:B------:R-:W-:Y:S06]  /*e1d0*/  @P2 BRA `(.L_x_725) ;  /* 0xffffffc800e42947 */ /* 0x000fec000383ffff */
.L_x_708:
[----:B------:R-:W-:Y:S06]  /*e1e0*/  BAR.ARV 0x8, 0x1a0 ;  /* 0x0206800000007b1d */ /* 0x000fec0000002000 */
[----:B------:R-:W-:Y:S05]  /*e1f0*/  @!P0 BRA `(.L_x_726) ;  /* 0x0000000000048947 */ /* 0x000fea0003800000 */
[----:B------:R-:W-:Y:S01]  /*e200*/  BPT.TRAP 0x1 ;  /* 0x000000040000795c */ /* 0x000fe20000300000 */
.L_x_726:
[----:B------:R-:W-:Y:S01]  /*e210*/  ULEA UR5, UR39, UR40, 0x3 ;  /* 0x0000002827057291 */ /* 0x000fe2000f8e183f */
[----:B------:R-:W-:-:S05]  /*e220*/  IMAD.U32 R0, RZ, RZ, UR37 ;  /* 0x00000025ff007e24 */ /* 0x000fca000f8e00ff */
[----:B------:R-:W-:-:S04]  /*e230*/  SHF.L.U32 R0, R0, 0x1f, RZ ;  /* 0x0000001f00007819 */ /* 0x000fc800000006ff */
[----:B------:R1:W2:Y:S01]  /*e240*/  SYNCS.PHASECHK.TRANS64.TRYWAIT P2, [UR5+0x16850], R0 ;  /* 0x01685000ff0075a7 */ /* 0x0002a20008040145 */
[----:B------:R-:W-:Y:S05]  /*e250*/  @!P0 BRA `(.L_x_727) ;  /* 0x0000000000048947 */ /* 0x000fea0003800000 */
[----:B------:R-:W-:Y:S01]  /*e260*/  BPT.TRAP 0x1 ;  /* 0x000000040000795c */ /* 0x000fe20000300000 */
.L_x_727:
[----:B--2---:R-:W-:Y:S05]  /*e270*/  @P2 BRA `(.L_x_728) ;  /* 0x0000000000082947 */ /* 0x004fea0003800000 */
[----:B------:R-:W2:Y:S02]  /*e280*/  SYNCS.PHASECHK.TRANS64.TRYWAIT P0, [UR5+0x16850], R0 ;  /* 0x01685000ff0075a7 */ /* 0x000ea40008000145 */
[----:B--2---:R-:W-:Y:S05]  /*e290*/  @!P0 BRA `(.L_x_729) ;  /* 0x0000004400588947 */ /* 0x004fea0003800000 */
.L_x_728:
[----:B------:R-:W-:Y:S01]  /*e2a0*/  UIADD3 UR40, UR40, 0x400, URZ ;  /* 0x0000040028287890 */ /* 0x000fe2000fffe03f */
[----:B------:R-:W-:Y:S01]  /*e2b0*/  WARPGROUP.ARRIVE ;  /* 0x00000000000079c5 */ /* 0x000fe20000000000 */
[----:B------:R-:W-:Y:S01]  /*e2c0*/  UMOV UR7, 0x40000040 ;  /* 0x4000004000077882 */ /* 0x000fe20000000000 */
[----:B-12---:R-:W1:Y:S01]  /*e2d0*/  SHFL.BFLY PT, R0, R5, 0x2, 0x1f ;  /* 0x0c401f0005007f89 */ /* 0x006e6200000e0000 */
[----:B------:R-:W-:Y:S01]  /*e2e0*/  USHF.R.U32.HI UR40, URZ, 0x4, UR40 ;  /* 0x000000043f287899 */ /* 0x000fe20008011628 */
[----:B------:R-:W-:Y:S01]  /*e2f0*/  IMAD.MOV.U32 R15, RZ, RZ, -0x800000 ;  /* 0xff800000ff0f7424 */ /* 0x000fe200078e00ff */
[----:B------:R-:W-:Y:S01]  /*e300*/  UIADD3 UR36, UR36, 0x1, URZ ;  /* 0x0000000124247890 */ /* 0x000fe2000fffe03f */
[----:B------:R-:W2:Y:S01]  /*e310*/  SHFL.BFLY PT, R3, R4, 0x2, 0x1f ;  /* 0x0c401f0004037f89 */ /* 0x000ea200000e0000 */
[----:B------:R-:W-:Y:S01]  /*e320*/  ULOP3.LUT UR4, UR40, 0x3fff, URZ, 0xc0, !UPT ;  /* 0x00003fff28047892 */ /* 0x000fe2000f8ec03f */
[----:B------:R-:W-:-:S03]  /*e330*/  IMAD.MOV.U32 R11, RZ, RZ, RZ ;  /* 0x000000ffff0b7224 */ /* 0x000fc600078e00ff */
[----:B------:R-:W-:Y:S02]  /*e340*/  ULEA UR4, UR39, UR4, 0xa ;  /* 0x0000000427047291 */ /* 0x000fe4000f8e503f */
[----:B------:R-:W-:-:S04]  /*e350*/  UIADD3 UR39, UR39, 0x1, URZ ;  /* 0x0000000127277890 */ /* 0x000fc8000fffe03f */
[----:B------:R-:W-:Y:S01]  /*e360*/  UISETP.NE.AND UP0, UPT, UR39, 0x2, UPT ;  /* 0x000000022700788c */ /* 0x000fe2000bf05270 */
[----:B------:R-:W-:Y:S02]  /*e370*/  UMOV UR6, UR4 ;  /* 0x0000000400067c82 */ /* 0x000fe40008000000 */
[----:B------:R-:W-:Y:S01]  /*e380*/  HGMMA.64x64x16.F32.BF16 R88, R148, gdesc[UR4].tnspB, R88, gsb0 ;  /* 0x40e0000494587df0 */ /* 0x000fe20008001858 */
[----:B------:R-:W-:Y:S01]  /*e390*/  UIADD3 UR6, UR4, 0x80, URZ ;  /* 0x0000008004067890 */ /* 0x000fe2000fffe03f */
[----:B------:R-:W-:Y:S01]  /*e3a0*/  UMOV UR7, 0x40000040 ;  /* 0x4000004000077882 */ /* 0x000fe20000000000 */
[----:B------:R-:W-:Y:S01]  /*e3b0*/  USEL UR39, UR39, URZ, UP0 ;  /* 0x0000003f27277287 */ /* 0x000fe20008000000 */
[----:B-1----:R-:W-:Y:S01]  /*e3c0*/  FADD.FTZ R0, R0, R5 ;  /* 0x0000000500007221 */ /* 0x002fe20000010000 */
[----:B------:R-:W-:Y:S02]  /*e3d0*/  IMAD.U32 R5, RZ, RZ, UR22 ;  /* 0x00000016ff057e24 */ /* 0x000fe4000f8e00ff */
[----:B--2---:R-:W-:Y:S01]  /*e3e0*/  FADD.FTZ R6, R3, R4 ;  /* 0x0000000403067221 */ /* 0x004fe20000010000 */
[----:B------:R-:W-:Y:S01]  /*e3f0*/  IMAD.MOV.U32 R4, RZ, RZ, RZ ;  /* 0x000000ffff047224 */ /* 0x000fe200078e00ff */
[----:B------:R-:W1:Y:S04]  /*e400*/  SHFL.BFLY PT, R3, R0, 0x1, 0x1f ;  /* 0x0c201f0000037f89 */ /* 0x000e6800000e0000 */
[----:B------:R-:W2:Y:S01]  /*e410*/  SHFL.BFLY PT, R7, R6, 0x1, 0x1f ;  /* 0x0c201f0006077f89 */ /* 0x000ea200000e0000 */
[----:B-1----:R-:W-:Y:S01]  /*e420*/  FADD.FTZ R12, R0, R3 ;  /* 0x00000003000c7221 */ /* 0x002fe20000010000 */
[----:B------:R-:W-:-:S02]  /*e430*/  IMAD.U32 R0, RZ, RZ, UR22 ;  /* 0x00000016ff007e24 */ /* 0x000fc4000f8e00ff */
[----:B------:R-:W-:Y:S02]  /*e440*/  IMAD.MOV.U32 R3, RZ, RZ, -0x800000 ;  /* 0xff800000ff037424 */ /* 0x000fe400078e00ff */
[----:B--2---:R-:W-:Y:S01]  /*e450*/  FADD.FTZ R13, R6, R7 ;  /* 0x00000007060d7221 */ /* 0x004fe20000010000 */
[----:B------:R-:W-:Y:S01]  /*e460*/  FSETP.NE.FTZ.AND P0, PT, R12, RZ, PT ;  /* 0x000000ff0c00720b */ /* 0x000fe20003f15000 */
[----:B------:R-:W-:-:S03]  /*e470*/  IMAD.U32 R6, RZ, RZ, UR5 ;  /* 0x00000005ff067e24 */ /* 0x000fc6000f8e00ff */
[----:B------:R-:W-:Y:S01]  /*e480*/  FSETP.NE.FTZ.AND P2, PT, R13, RZ, PT ;  /* 0x000000ff0d00720b */ /* 0x000fe20003f55000 */
[----:B------:R-:W-:-:S08]  /*e490*/  @!P1 VIADD R6, R6, 0x16860 ;  /* 0x0001686006069836 */ /* 0x000fd00000000000 */
[----:B------:R-:W1:Y:S01]  /*e4a0*/  @P0 MUFU.LG2 R7, R12 ;  /* 0x0000000c00070308 */ /* 0x000e620000000c00 */
[----:B------:R-:W-:-:S07]  /*e4b0*/  @P0 FMUL.FTZ R5, R5, 0.69314718246459960938 ;  /* 0x3f31721805050820 */ /* 0x000fce0000410000 */
[----:B------:R2:W-:Y:S08]  /*e4c0*/  @P0 MUFU.RCP R4, R12 ;  /* 0x0000000c00040308 */ /* 0x0005f00000001000 */
[----:B------:R-:W3:Y:S01]  /*e4d0*/  @P2 MUFU.LG2 R9, R13 ;  /* 0x0000000d00092308 */ /* 0x000ee20000000c00 */
[----:B--2---:R-:W-:Y:S01]  /*e4e0*/  @P2 FMUL.FTZ R12, R0, 0.69314718246459960938 ;  /* 0x3f317218000c2820 */ /* 0x004fe20000410000 */
[----:B-1----:R-:W-:-:S04]  /*e4f0*/  @P0 FMUL.FTZ R0, R7, 0.69314718246459960938 ;  /* 0x3f31721807000820 */ /* 0x002fc80000410000 */
[----:B------:R-:W-:Y:S01]  /*e500*/  @P0 FFMA.FTZ R15, R5, R8, R0 ;  /* 0x00000008050f0223 */ /* 0x000fe20000010000 */
[----:B------:R-:W-:Y:S01]  /*e510*/  @!P1 PRMT R5, RZ, 0x654, R6 ;  /* 0x00000654ff059816 */ /* 0x000fe20000000006 */
[----:B------:R-:W1:Y:S01]  /*e520*/  @P2 MUFU.RCP R11, R13 ;  /* 0x0000000d000b2308 */ /* 0x000e620000001000 */
[----:B------:R-:W-:Y:S02]  /*e530*/  WARPGROUP.DEPBAR.LE gsb0, 0x0 ;  /* 0x00008000000079c5 */ /* 0x000fe40000010000 */
[----:B------:R-:W-:Y:S01]  /*e540*/  WARPGROUP.ARRIVE ;  /* 0x00000000000079c5 */ /* 0x000fe20000000000 */
[----:B------:R-:W-:-:S05]  /*e550*/  PLOP3.LUT P0, PT, PT, PT, PT, 0x8, 0x0 ;  /* 0x000000000000781c */ /* 0x000fca0003f0e170 */
[----:B------:R-:W-:Y:S01]  /*e560*/  HGMMA.64x64x16.F32.BF16 R88, R144, gdesc[UR4].tnspB, R88, gsb0 ;  /* 0x40e0000490587df0 */ /* 0x000fe20008001858 */
[----:B------:R-:W-:Y:S01]  /*e570*/  UIADD3 UR6, UR4, 0x100, URZ ;  /* 0x0000010004067890 */ /* 0x000fe2000fffe03f */
[----:B---3--:R-:W-:Y:S01]  /*e580*/  @P2 FMUL.FTZ R9, R9, 0.69314718246459960938 ;  /* 0x3f31721809092820 */ /* 0x008fe20000410000 */
[----:B------:R-:W-:-:S03]  /*e590*/  UMOV UR7, 0x40000040 ;  /* 0x4000004000077882 */ /* 0x000fc60000000000 */
[----:B------:R-:W-:Y:S01]  /*e5a0*/  @P2 FFMA.FTZ R3, R12, R10, R9 ;  /* 0x0000000a0c032223 */ /* 0x000fe20000010009 */
[----:B------:R-:W-:Y:S02]  /*e5b0*/  WARPGROUP.DEPBAR.LE gsb0, 0x0 ;  /* 0x00008000000079c5 */ /* 0x000fe40000010000 */
[----:B------:R-:W-:-:S06]  /*e5c0*/  WARPGROUP.ARRIVE ;  /* 0x00000000000079c5 */ /* 0x000fcc0000000000 */
[----:B------:R-:W-:Y:S01]  /*e5d0*/  HGMMA.64x64x16.F32.BF16 R88, R140, gdesc[UR4].tnspB, R88, gsb0 ;  /* 0x40e000048c587df0 */ /* 0x000fe20008001858 */
[----:B------:R-:W-:Y:S01]  /*e5e0*/  UIADD3 UR6, UR4, 0x180, URZ ;  /* 0x0000018004067890 */ /* 0x000fe2000fffe03f */
[----:B------:R-:W-:Y:S01]  /*e5f0*/  UMOV UR7, 0x40000040 ;  /* 0x4000004000077882 */ /* 0x000fe20000000000 */
        /* <DEDUP_REMOVED lines=15> */
[----:B------:R-:W-:Y:S01]  /*e6f0*/  UIADD3 UR4, UR4, 0x380, URZ ;  /* 0x0000038004047890 */ /* 0x000fe2000fffe03f */
[----:B------:R-:W-:Y:S02]  /*e700*/  WARPGROUP.DEPBAR.LE gsb0, 0x0 ;  /* 0x00008000000079c5 */ /* 0x000fe40000010000 */
[----:B------:R-:W-:-:S06]  /*e710*/  WARPGROUP.ARRIVE ;  /* 0x00000000000079c5 */ /* 0x000fcc0000000000 */
[----:B------:R-:W-:Y:S01]  /*e720*/  HGMMA.64x64x16.F32.BF16 R88, R124, gdesc[UR4].tnspB, R88, gsb0 ;  /* 0x40e000047c587df0 */ /* 0x000fe20008001858 */
[----:B------:R-:W-:Y:S01]  /*e730*/  UMOV UR6, UR4 ;  /* 0x0000000400067c82 */ /* 0x000fe20008000000 */
[----:B------:R-:W-:Y:S01]  /*e740*/  UMOV UR7, 0x40000040 ;  /* 0x4000004000077882 */ /* 0x000fe20000000000 */
[----:B------:R-:W-:-:S04]  /*e750*/  USEL UR4, URZ, 0x1, UP0 ;  /* 0x000000013f047887 */ /* 0x000fc80008000000 */
[----:B------:R-:W-:Y:S01]  /*e760*/  ULOP3.LUT UR37, UR37, UR4, URZ, 0x3c, !UPT ;  /* 0x0000000425257292 */ /* 0x000fe2000f8e3c3f */
[----:B------:R-:W-:Y:S02]  /*e770*/  WARPGROUP.DEPBAR.LE gsb0, 0x0 ;  /* 0x00008000000079c5 */ /* 0x000fe40000010000 */
[----:B------:R-:W-:-:S06]  /*e780*/  WARPGROUP.ARRIVE ;  /* 0x00000000000079c5 */ /* 0x000fcc0000000000 */
[----:B------:R-:W-:Y:S03]  /*e790*/  HGMMA.64x64x16.F32.BF16 R88, R120, gdesc[UR4].tnspB, R88, gsb0 ;  /* 0x40e0000478587df0 */ /* 0x000fe60008001858 */
        /* <DEDUP_REMOVED lines=33> */
[----:B--2---:R-:W-:-:S07]  /*e9b0*/  FMUL.FTZ R119, R119, R11 ;  /* 0x0000000b77777220 */ /* 0x004fce0000410000 */
.L_x_659:
[----:B------:R-:W1:Y:S08]  /*e9c0*/  S2UR UR4, SR_CgaCtaId ;  /* 0x00000000000479c3 */ /* 0x000e700000008800 */
[----:B------:R-:W-:Y:S01]  /*e9d0*/  BAR.SYNC.DEFER_BLOCKING 0x5, 0x1a0 ;  /* 0x0146800000007b1d */ /* 0x000fe20000010000 */
[----:B------:R-:W-:-:S05]  /*e9e0*/  VIADD R8, R2, 0xffffff80 ;  /* 0xffffff8002087836 */ /* 0x000fca0000000000 */
[----:B------:R-:W-:Y:S02]  /*e9f0*/  UMOV UR40, 0x400 ;  /* 0x0000040000287882 */ /* 0x000fe40000000000 */
[----:B-1----:R-:W-:-:S09]  /*ea00*/  ULEA UR40, UR4, UR40, 0x18 ;  /* 0x0000002804287291 */ /* 0x002fd2000f8ec03f */
[----:B------:R-:W1:Y:S02]  /*ea10*/  LDS R4, [UR40+0x168d0] ;  /* 0x0168d028ff047984 */ /* 0x000e640008000800 */
[----:B-1----:R-:W-:Y:S01]  /*ea20*/  R2UR UR4, R4 ;  /* 0x00000000040472ca */ /* 0x002fe200000e0000 */
[----:B------:R-:W-:Y:S06]  /*ea30*/  BAR.ARV 0x4, 0x1a0 ;  /* 0x0106800000007b1d */ /* 0x000fec0000002000 */
[----:B------:R-:W-:Y:S08]  /*ea40*/  @P0 BRA `(.L_x_730) ;  /* 0x0000000400a40947 */ /* 0x000ff00003800000 */
[----:B------:R-:W-:Y:S01]  /*ea50*/  SHF.R.S32.HI R11, RZ, 0x1f, R8 ;  /* 0x0000001fff0b7819 */ /* 0x000fe20000011408 */
[----:B------:R-:W-:Y:S01]  /*ea60*/  BAR.SYNC.DEFER_BLOCKING 0x1, 0x180 ;  /* 0x0046000000007b1d */ /* 0x000fe20000010000 */
[----:B------:R-:W-:Y:S01]  /*ea70*/  IADD3 R13, P3, R22, 0x20, RZ ;  /* 0x00000020160d7810 */ /* 0x000fe20007f7e0ff */
[----:B------:R-:W-:Y:S01]  /*ea80*/  USHF.R.S32.HI UR5, URZ, 0x1f, UR43 ;  /* 0x0000001f3f057899 */ /* 0x000fe2000801142b */
[-C--:B------:R-:W-:Y:S01]  /*ea90*/  LEA.HI R4, R11, R8.reuse, RZ, 0x7 ;  /* 0x000000080b047211 */ /* 0x080fe200078f38ff */
[----:B------:R-:W-:Y:S01]  /*eaa0*/  VIADD R25, R18, UR42 ;  /* 0x0000002a12197c36 */ /* 0x000fe20008000000 */
[----:B------:R-:W-:Y:S01]  /*eab0*/  LOP3.LUT R12, R13, 0x380, RZ, 0xc0, !PT ;  /* 0x000003800d0c7812 */ /* 0x000fe200078ec0ff */
[----:B------:R-:W-:Y:S01]  /*eac0*/  ULDC.64 UR8, c[0x0][0xb70] ;  /* 0x0002dc0000087ab9 */ /* 0x000fe20000000a00 */
[----:B------:R-:W-:Y:S01]  /*ead0*/  LOP3.LUT R21, R4, 0xffffff80, RZ, 0xc0, !PT ;  /* 0xffffff8004157812 */ /* 0x000fe200078ec0ff */
[----:B------:R-:W-:Y:S01]  /*eae0*/  UIMAD UR5, UR5, UR8, URZ ;  /* 0x00000008050572a4 */ /* 0x000fe2000f8e023f */
[----:B------:R-:W-:Y:S01]  /*eaf0*/  SHF.R.U64 R12, R12, 0x3, RZ ;  /* 0x000000030c0c7819 */ /* 0x000fe200000012ff */
[----:B------:R-:W-:Y:S01]  /*eb00*/  UIMAD.WIDE.U32 UR6, UR43, UR8, URZ ;  /* 0x000000082b0672a5 */ /* 0x000fe2000f8e003f */
[----:B------:R-:W-:Y:S01]  /*eb10*/  LEA.HI R24, R11, R8, RZ, 0x5 ;  /* 0x000000080b187211 */ /* 0x000fe200078f28ff */
[----:B------:R-:W-:Y:S01]  /*eb20*/  IMAD.IADD R21, R8, 0x1, -R21 ;  /* 0x0000000108157824 */ /* 0x000fe200078e0a15 */
[C---:B------:R-:W-:Y:S01]  /*eb30*/  LOP3.LUT R5, R22.reuse, 0x380, RZ, 0xc0, !PT ;  /* 0x0000038016057812 */ /* 0x040fe200078ec0ff */
[----:B------:R-:W-:Y:S01]  /*eb40*/  UIMAD UR5, UR43, UR9, UR5 ;  /* 0x000000092b0572a4 */ /* 0x000fe2000f8e0205 */
[----:B------:R-:W-:Y:S01]  /*eb50*/  IADD3 R11, P2, R22, 0x40, RZ ;  /* 0x00000040160b7810 */ /* 0x000fe20007f5e0ff */
[----:B------:R-:W-:Y:S01]  /*eb60*/  USHF.R.S32.HI UR8, URZ, 0x1f, UR44 ;  /* 0x0000001f3f087899 */ /* 0x000fe2000801142c */
[----:B------:R-:W-:Y:S01]  /*eb70*/  LOP3.LUT P0, RZ, R21, 0x3, RZ, 0xc0, !PT ;  /* 0x0000000315ff7812 */ /* 0x000fe2000780c0ff */
[----:B------:R-:W-:Y:S01]  /*eb80*/  UIADD3 UR5, UR7, UR5, URZ ;  /* 0x0000000507057290 */ /* 0x000fe2000fffe03f */
[----:B------:R-:W1:Y:S01]  /*eb90*/  LDC.64 R20, c[0x0][0xb78] ;  /* 0x0002de00ff147b82 */ /* 0x000e620000000a00 */
[----:B------:R-:W-:-:S02]  /*eba0*/  LOP3.LUT R12, R12, R13, RZ, 0x3c, !PT ;  /* 0x0000000d0c0c7212 */ /* 0x000fc400078e3cff */
[----:B------:R-:W-:Y:S02]  /*ebb0*/  IADD3 R13, P1, R22, 0x60, RZ ;  /* 0x00000060160d7810 */ /* 0x000fe40007f3e0ff */
[----:B------:R-:W-:Y:S02]  /*ebc0*/  SHF.R.U64 R5, R5, 0x3, RZ ;  /* 0x0000000305057819 */ /* 0x000fe400000012ff */
[----:B------:R-:W-:Y:S02]  /*ebd0*/  LOP3.LUT R10, R11, 0x380, RZ, 0xc0, !PT ;  /* 0x000003800b0a7812 */ /* 0x000fe400078ec0ff */
[----:B------:R-:W-:Y:S02]  /*ebe0*/  LOP3.LUT R8, R13, 0x380, RZ, 0xc0, !PT ;  /* 0x000003800d087812 */ /* 0x000fe400078ec0ff */
[----:B------:R-:W-:Y:S01]  /*ebf0*/  LOP3.LUT R4, R5, R22, RZ, 0x3c, !PT ;  /* 0x0000001605047212 */ /* 0x000fe200078e3cff */
[----:B------:R-:W-:Y:S01]  /*ec00*/  IMAD.MOV.U32 R5, RZ, RZ, R23 ;  /* 0x000000ffff057224 */ /* 0x000fe200078e0017 */
[----:B------:R-:W-:-:S02]  /*ec10*/  SHF.R.U64 R10, R10, 0x3, RZ ;  /* 0x000000030a0a7819 */ /* 0x000fc400000012ff */
[----:B------:R-:W-:Y:S02]  /*ec20*/  SHF.R.U64 R8, R8, 0x3, RZ ;  /* 0x0000000308087819 */ /* 0x000fe400000012ff */
[----:B------:R-:W-:Y:S01]  /*ec30*/  LOP3.LUT R10, R10, R11, RZ, 0x3c, !PT ;  /* 0x0000000b0a0a7212 */ /* 0x000fe200078e3cff */
[--C-:B------:R-:W-:Y:S01]  /*ec40*/  IMAD.X R11, RZ, RZ, R23.reuse, P2 ;  /* 0x000000ffff0b7224 */ /* 0x100fe200010e0617 */
[----:B------:R-:W-:Y:S01]  /*ec50*/  F2FP.BF16.F32.PACK_AB R6, R6, R9 ;  /* 0x000000090606723e */ /* 0x000fe200000010ff */
[----:B------:R-:W-:Y:S01]  /*ec60*/  IMAD.X R9, RZ, RZ, R23, P1 ;  /* 0x000000ffff097224 */ /* 0x000fe200008e0617 */
[----:B------:R-:W-:Y:S02]  /*ec70*/  MOV R14, R4 ;  /* 0x00000004000e7202 */ /* 0x000fe40000000f00 */
[----:B------:R-:W-:Y:S01]  /*ec80*/  F2FP.BF16.F32.PACK_AB R4, R89, R0 ;  /* 0x000000005904723e */ /* 0x000fe200000010ff */
[----:B-1----:R-:W-:Y:S01]  /*ec90*/  IMAD R0, R20, UR8, RZ ;  /* 0x0000000814007c24 */ /* 0x002fe2000f8e02ff */
[----:B------:R-:W-:-:S02]  /*eca0*/  F2FP.BF16.F32.PACK_AB R5, R91, R90 ;  /* 0x0000005a5b05723e */ /* 0x000fc400000010ff */
[----:B------:R-:W-:Y:S01]  /*ecb0*/  F2FP.BF16.F32.PACK_AB R7, R7, R94 ;  /* 0x0000005e0707723e */ /* 0x000fe200000010ff */
[----:B------:R-:W-:Y:S01]  /*ecc0*/  IMAD R0, R21, UR44, R0 ;  /* 0x0000002c15007c24 */ /* 0x000fe2000f8e0200 */
[----:B------:R-:W-:Y:S01]  /*ecd0*/  LOP3.LUT R8, R8, R13, RZ, 0x3c, !PT ;  /* 0x0000000d08087212 */ /* 0x000fe200078e3cff */
[----:B------:R-:W-:Y:S01]  /*ece0*/  IMAD.X R13, RZ, RZ, R23, P3 ;  /* 0x000000ffff0d7224 */ /* 0x000fe200018e0617 */
[----:B------:R-:W-:Y:S01]  /*ecf0*/  MOV R11, R10 ;  /* 0x0000000a000b7202 */ /* 0x000fe20000000f00 */
[----:B------:R1:W-:Y:S01]  /*ed00*/  STSM.16.M88.4 [R14], R4 ;  /* 0x000000040e007844 */ /* 0x0003e20000000200 */
[----:B------:R-:W-:Y:S01]  /*ed10*/  MOV R10, R8 ;  /* 0x00000008000a7202 */ /* 0x000fe20000000f00 */
[----:B------:R-:W-:Y:S01]  /*ed20*/  IMAD.U32 R9, RZ, RZ, UR7 ;  /* 0x00000007ff097e24 */ /* 0x000fe2000f8e00ff */
[----:B------:R-:W-:Y:S01]  /*ed30*/  F2FP.BF16.F32.PACK_AB R104, R105, R104 ;  /* 0x000000686968723e */ /* 0x000fe200000010ff */
[----:B------:R-:W-:Y:S01]  /*ed40*/  IMAD.U32 R8, RZ, RZ, UR6 ;  /* 0x00000006ff087e24 */ /* 0x000fe2000f8e00ff */
[----:B------:R-:W-:Y:S01]  /*ed50*/  MOV R12, R12 ;  /* 0x0000000c000c7202 */ /* 0x000fe20000000f00 */
[----:B------:R-:W-:Y:S01]  /*ed60*/  IMAD.U32 R9, RZ, RZ, UR5 ;  /* 0x00000005ff097e24 */ /* 0x000fe2000f8e00ff */
[----:B------:R-:W-:Y:S01]  /*ed70*/  F2FP.BF16.F32.PACK_AB R105, R107, R106 ;  /* 0x0000006a6b69723e */ /* 0x000fe200000010ff */
[----:B------:R-:W-:Y:S01]  /*ed80*/  VIADD R13, R25, 0x8 ;  /* 0x00000008190d7836 */ /* 0x000fe20000000000 */
[----:B------:R-:W-:Y:S01]  /*ed90*/  F2FP.BF16.F32.PACK_AB R112, R113, R112 ;  /* 0x000000707170723e */ /* 0x000fe200000010ff */
[----:B------:R-:W-:Y:S01]  /*eda0*/  IMAD.WIDE.U32 R8, R20, UR44, R8 ;  /* 0x0000002c14087c25 */ /* 0x000fe2000f8e0008 */
[----:B------:R-:W-:Y:S01]  /*edb0*/  F2FP.BF16.F32.PACK_AB R106, R109, R108 ;  /* 0x0000006c6d6a723e */ /* 0x000fe200000010ff */
[----:B------:R-:W-:Y:S01]  /*edc0*/  ULDC UR5, c[0x0][0xa88] ;  /* 0x0002a20000057ab9 */ /* 0x000fe20000000800 */
[----:B------:R-:W-:Y:S01]  /*edd0*/  F2FP.BF16.F32.PACK_AB R107, R111, R110 ;  /* 0x0000006e6f6b723e */ /* 0x000fe200000010ff */
[----:B------:R-:W-:Y:S01]  /*ede0*/  ULDC.64 UR6, c[0x0][0xb40] ;  /* 0x0002d00000067ab9 */ /* 0x000fe20000000a00 */
[----:B------:R-:W-:-:S02]  /*edf0*/  F2FP.BF16.F32.PACK_AB R113, R115, R114 ;  /* 0x000000727371723e */ /* 0x000fc400000010ff */
[----:B-1----:R-:W-:Y:S02]  /*ee00*/  F2FP.BF16.F32.PACK_AB R4, R97, R96 ;  /* 0x000000606104723e */ /* 0x002fe400000010ff */
[----:B------:R-:W-:Y:S02]  /*ee10*/  F2FP.BF16.F32.PACK_AB R5, R99, R98 ;  /* 0x000000626305723e */ /* 0x000fe400000010ff */
[----:B------:R-:W-:Y:S02]  /*ee20*/  F2FP.BF16.F32.PACK_AB R6, R101, R100 ;  /* 0x000000646506723e */ /* 0x000fe400000010ff */
[----:B------:R-:W-:Y:S02]  /*ee30*/  F2FP.BF16.F32.PACK_AB R7, R103, R102 ;  /* 0x000000666707723e */ /* 0x000fe400000010ff */
[----:B------:R-:W-:Y:S02]  /*ee40*/  F2FP.BF16.F32.PACK_AB R114, R117, R116 ;  /* 0x000000747572723e */ /* 0x000fe400000010ff */
[----:B------:R-:W-:Y:S01]  /*ee50*/  F2FP.BF16.F32.PACK_AB R115, R119, R118 ;  /* 0x000000767773723e */ /* 0x000fe200000010ff */
[----:B------:R1:W-:Y:S01]  /*ee60*/  STSM.16.M88.4 [R12], R4 ;  /* 0x000000040c007844 */ /* 0x0003e20000000200 */
[----:B------:R-:W-:-:S02]  /*ee70*/  ISETP.GE.OR P1, PT, R13, UR5, P0 ;  /* 0x000000050d007c0c */ /* 0x000fc40008726670 */
[----:B------:R-:W-:Y:S01]  /*ee80*/  SHF.R.S32.HI R13, RZ, 0x1f, R25 ;  /* 0x0000001fff0d7819 */ /* 0x000fe20000011419 */
[----:B------:R-:W-:Y:S01]  /*ee90*/  STSM.16.M88.4 [R11], R104 ;  /* 0x000000680b007844 */ /* 0x000fe20000000200 */
[----:B------:R-:W-:Y:S02]  /*eea0*/  SHF.R.S32.HI R24, RZ, 0x5, R24 ;  /* 0x00000005ff187819 */ /* 0x000fe40000011418 */
[C---:B------:R-:W-:Y:S01]  /*eeb0*/  ISETP.GE.OR P0, PT, R25.reuse, UR5, P0 ;  /* 0x0000000519007c0c */ /* 0x040fe20008706670 */
[----:B------:R-:W-:Y:S01]  /*eec0*/  STSM.16.M88.4 [R10], R112 ;  /* 0x000000700a007844 */ /* 0x000fe20000000200 */
[----:B------:R-:W-:Y:S01]  /*eed0*/  @!PT LDS RZ, [RZ] ;  /* 0x00000000fffff984 */ /* 0x000fe20000000800 */
[----:B------:R-:W-:Y:S01]  /*eee0*/  @!PT LDS RZ, [RZ] ;  /* 0x00000000fffff984 */ /* 0x000fe20000000800 */
[----:B------:R-:W-:Y:S01]  /*eef0*/  @!PT LDS RZ, [RZ] ;  /* 0x00000000fffff984 */ /* 0x000fe20000000800 */
[----:B------:R-:W-:Y:S01]  /*ef00*/  @!PT LDS RZ, [RZ] ;  /* 0x00000000fffff984 */ /* 0x000fe20000000800 */
[----:B------:R2:W-:Y:S06]  /*ef10*/  MEMBAR.ALL.CTA ;  /* 0x0000000000007992 */ /* 0x0005ec0000008000 */
[----:B--2---:R-:W2:Y:S02]  /*ef20*/  FENCE.VIEW.ASYNC.S ;  /* 0x00000000000073c6 */ /* 0x004ea40000000000 */
[----:B--2---:R-:W-:Y:S06]  /*ef30*/  BAR.ARV 0x1, 0x1a0 ;  /* 0x0046800000007b1d */ /* 0x004fec0000002000 */
[----:B-1----:R-:W-:-:S04]  /*ef40*/  IADD3 R5, P2, R25, R8, RZ ;  /* 0x0000000819057210 */ /* 0x002fc80007f5e0ff */
[----:B------:R-:W-:Y:S02]  /*ef50*/  IADD3.X R8, R13, R9, R0, P2, !PT ;  /* 0x000000090d087210 */ /* 0x000fe400017fe400 */
[----:B------:R-:W1:Y:S01]  /*ef60*/  SHFL.IDX PT, R0, R24, RZ, 0x1f ;  /* 0x00001fff18007589 */ /* 0x000e6200000e0000 */
[----:B------:R-:W-:-:S04]  /*ef70*/  LEA R4, P2, R5, UR6, 0x2 ;  /* 0x0000000605047c11 */ /* 0x000fc8000f8410ff */
[----:B------:R-:W-:-:S05]  /*ef80*/  LEA.HI.X R5, R5, UR7, R8, 0x2, P2 ;  /* 0x0000000705057c11 */ /* 0x000fca00090f1408 */
[----:B------:R2:W-:Y:S04]  /*ef90*/  @!P1 STG.E desc[UR50][R4.64+0x20], R3 ;  /* 0x0000200304009986 */ /* 0x0005e8000c101932 */
[----:B------:R2:W-:Y:S01]  /*efa0*/  @!P0 STG.E desc[UR50][R4.64], R15 ;  /* 0x0000000f04008986 */ /* 0x0005e2000c101932 */
[----:B-1----:R-:W-:-:S13]  /*efb0*/  ISETP.NE.AND P0, PT, R0, 0xb, PT ;  /* 0x0000000b0000780c */ /* 0x002fda0003f05270 */
[----:B--2---:R-:W-:Y:S05]  /*efc0*/  @P0 BRA `(.L_x_731) ;  /* 0x0000000800280947 */ /* 0x004fea0003800000 */
[----:B------:R-:W-:Y:S01]  /*efd0*/  BAR.SYNC.DEFER_BLOCKING 0x1, 0x1a0 ;  /* 0x0046800000007b1d */ /* 0x000fe20000010000 */
[----:B------:R-:W-:-:S05]  /*efe0*/  ELECT P0, URZ, PT ;  /* 0x00000000003f782f */ /* 0x000fca0003800000 */
[----:B------:R-:W-:Y:S08]  /*eff0*/  BSSY B0, `(.L_x_732) ;  /* 0x000000d000007945 */ /* 0x000ff00003800000 */
[----:B------:R-:W-:Y:S05]  /*f000*/  @!P0 BRA `(.L_x_733) ;  /* 0x00000000002c8947 */ /* 0x000fea0003800000 */
[----:B------:R-:W-:Y:S01]  /*f010*/  ULDC.64 UR6, c[0x0][0x198] ;  /* 0x0000660000067ab9 */ /* 0x000fe20000000a00 */
[----:B------:R-:W-:Y:S01]  /*f020*/  UMOV UR41, URZ ;  /* 0x0000003f00297c82 */ /* 0x000fe20008000000 */
[----:B------:R-:W-:Y:S01]  /*f030*/  UIADD3 UR6, UP0, UR6, 0x9f0, URZ ;  /* 0x000009f006067890 */ /* 0x000fe2000ff1e03f */
[----:B------:R-:W-:Y:S01]  /*f040*/  UMOV UR45, URZ ;  /* 0x0000003f002d7c82 */ /* 0x000fe20008000000 */
[----:B------:R-:W-:Y:S02]  /*f050*/  UIADD3 UR5, UR40, 0x16820, URZ ;  /* 0x0001682028057890 */ /* 0x000fe4000fffe03f */
[----:B------:R-:W-:Y:S02]  /*f060*/  UIADD3.X UR7, URZ, UR7, URZ, UP0, !UPT ;  /* 0x000000073f077290 */ /* 0x000fe400087fe43f */
[----:B------:R-:W-:-:S07]  /*f070*/  UPRMT UR5, URZ, 0x654, UR5 ;  /* 0x000006543f057896 */ /* 0x000fce0008000005 */
[----:B------:R1:W-:Y:S01]  /*f080*/  UTMASTG.5D [UR40], [UR6] ;  /* 0x00000028060073b5 */ /* 0x0003e20008020000 */
[----:B------:R0:W-:Y:S01]  /*f090*/  UTMACMDFLUSH ;  /* 0x00000000000079b7 */ /* 0x0001e20000000000 */
[----:B------:R-:W-:-:S04]  /*f0a0*/  DEPBAR.LE SB0, 0x0 ;  /* 0x000080000000791a */ /* 0x000fc80000000000 */
[----:B-1----:R-:W-:Y:S01]  /*f0b0*/  SYNCS.ARRIVE.TRANS64.RED.A1T0 RZ, [UR5], RZ ;  /* 0x000000ffffff79a7 */ /* 0x002fe20008100405 */
.L_x_733:
[----:B------:R-:W-:Y:S05]  /*f0c0*/  BSYNC B0 ;  /* 0x0000000000007941 */ /* 0x000fea0003800000 */
.L_x_732:
[----:B------:R-:W-:Y:S05]  /*f0d0*/  BRA `(.L_x_731) ;  /* 0x0000000400e47947 */ /* 0x000fea0003800000 */
.L_x_730:
[----:B------:R-:W1:Y:S01]  /*f0e0*/  LDC.64 R12, c[0x0][0xae0] ;  /* 0x0002b800ff0c7b82 */ /* 0x000e620000000a00 */
[----:B------:R-:W-:Y:S01]  /*f0f0*/  SHF.R.S32.HI R3, RZ, 0x1f, R8 ;  /* 0x0000001fff037819 */ /* 0x000fe20000011408 */
[----:B------:R-:W-:Y:S01]  /*f100*/  USHF.R.S32.HI UR5, URZ, 0x1f, UR43 ;  /* 0x0000001f3f057899 */ /* 0x000fe2000801142b */
[----:B------:R-:W-:Y:S01]  /*f110*/  ISETP.GT.AND P0, PT, R8, 0xbf, PT ;  /* 0x000000bf0800780c */ /* 0x000fe20003f04270 */
[----:B------:R-:W-:Y:S01]  /*f120*/  USHF.R.S32.HI UR6, URZ, 0x1f, UR44 ;  /* 0x0000001f3f067899 */ /* 0x000fe2000801142c */
[----:B------:R-:W-:Y:S01]  /*f130*/  LEA.HI R26, R3, R8, RZ, 0x3 ;  /* 0x00000008031a7211 */ /* 0x000fe200078f18ff */
[----:B------:R-:W-:Y:S02]  /*f140*/  BSSY B0, `(.L_x_734) ;  /* 0x000001f000007945 */ /* 0x000fe40003800000 */
[----:B------:R-:W2:Y:S01]  /*f150*/  LDC R11, c[0x0][0xdac] ;  /* 0x00036b00ff0b7b82 */ /* 0x000ea20000000800 */
[----:B------:R-:W-:-:S05]  /*f160*/  LOP3.LUT R3, R26, 0x1ffffff8, RZ, 0xc0, !PT ;  /* 0x1ffffff81a037812 */ /* 0x000fca00078ec0ff */
[----:B------:R-:W-:Y:S02]  /*f170*/  IMAD.IADD R3, R8, 0x1, -R3 ;  /* 0x0000000108037824 */ /* 0x000fe400078e0a03 */
[----:B------:R-:W3:Y:S02]  /*f180*/  LDC.64 R24, c[0x0][0xa88] ;  /* 0x0002a200ff187b82 */ /* 0x000ee40000000a00 */
[----:B------:R-:W-:-:S05]  /*f190*/  IMAD.SHL.U32 R8, R3, 0x8, RZ ;  /* 0x0000000803087824 */ /* 0x000fca00078e00ff */
[----:B------:R-:W-:Y:S01]  /*f1a0*/  SHF.R.S32.HI R9, RZ, 0x1f, R8 ;  /* 0x0000001fff097819 */ /* 0x000fe20000011408 */
[----:B------:R-:W4:Y:S01]  /*f1b0*/  LDC.64 R14, c[0x0][0xae8] ;  /* 0x0002ba00ff0e7b82 */ /* 0x000f220000000a00 */
[----:B-1----:R-:W-:Y:S01]  /*f1c0*/  IMAD R10, R12, UR5, RZ ;  /* 0x000000050c0a7c24 */ /* 0x002fe2000f8e02ff */
[----:B------:R-:W-:Y:S06]  /*f1d0*/  @P0 BRA `(.L_x_735) ;  /* 0x0000000000540947 */ /* 0x000fec0003800000 */
[----:B------:R-:W-:Y:S01]  /*f1e0*/  IMAD.U32 R5, RZ, RZ, UR42 ;  /* 0x0000002aff057e24 */ /* 0x000fe2000f8e00ff */
[----:B------:R-:W-:-:S04]  /*f1f0*/  ULDC UR7, c[0x0][0xa88] ;  /* 0x0002a20000077ab9 */ /* 0x000fc80000000800 */
[----:B------:R-:W-:-:S04]  /*f200*/  IADD3 R4, R5, -0x80, R2 ;  /* 0xffffff8005047810 */ /* 0x000fc80007ffe002 */
[----:B------:R-:W-:-:S13]  /*f210*/  ISETP.GE.AND P0, PT, R4, UR7, PT ;  /* 0x0000000704007c0c */ /* 0x000fda000bf06270 */
[----:B------:R-:W-:Y:S05]  /*f220*/  @P0 BRA `(.L_x_735) ;  /* 0x0000000000400947 */ /* 0x000fea0003800000 */
[----:B------:R-:W1:Y:S01]  /*f230*/  LDC.64 R6, c[0x0][0xb70] ;  /* 0x0002dc00ff067b82 */ /* 0x000e620000000a00 */
[----:B------:R-:W-:Y:S01]  /*f240*/  SHF.R.S32.HI R5, RZ, 0x1f, R4 ;  /* 0x0000001fff057819 */ /* 0x000fe20000011404 */
[----:B------:R-:W-:-:S06]  /*f250*/  ULDC.64 UR8, c[0x0][0xb40] ;  /* 0x0002d00000087ab9 */ /* 0x000fcc0000000a00 */
[----:B------:R-:W5:Y:S01]  /*f260*/  LDC.64 R20, c[0x0][0xb78] ;  /* 0x0002de00ff147b82 */ /* 0x000f620000000a00 */
[C---:B-1----:R-:W-:Y:S02]  /*f270*/  IMAD R0, R6.reuse, UR5, RZ ;  /* 0x0000000506007c24 */ /* 0x042fe4000f8e02ff */
[----:B------:R-:W-:-:S04]  /*f280*/  IMAD.WIDE.U32 R4, R6, UR43, R4 ;  /* 0x0000002b06047c25 */ /* 0x000fc8000f8e0004 */
[----:B------:R-:W-:Y:S02]  /*f290*/  IMAD R3, R7, UR43, R0 ;  /* 0x0000002b07037c24 */ /* 0x000fe4000f8e0200 */
[C---:B-----5:R-:W-:Y:S02]  /*f2a0*/  IMAD R0, R20.reuse, UR6, RZ ;  /* 0x0000000614007c24 */ /* 0x060fe4000f8e02ff */
[----:B------:R-:W-:Y:S02]  /*f2b0*/  IMAD.IADD R5, R5, 0x1, R3 ;  /* 0x0000000105057824 */ /* 0x000fe400078e0203 */
[----:B------:R-:W-:Y:S02]  /*f2c0*/  IMAD R3, R21, UR44, R0 ;  /* 0x0000002c15037c24 */ /* 0x000fe4000f8e0200 */
[----:B------:R-:W-:-:S04]  /*f2d0*/  IMAD.WIDE.U32 R4, R20, UR44, R4 ;  /* 0x0000002c14047c25 */ /* 0x000fc8000f8e0004 */
[----:B------:R-:W-:Y:S01]  /*f2e0*/  IMAD.IADD R3, R5, 0x1, R3 ;  /* 0x0000000105037824 */ /* 0x000fe200078e0203 */
[----:B------:R-:W-:-:S04]  /*f2f0*/  LEA R6, P0, R4, UR8, 0x2 ;  /* 0x0000000804067c11 */ /* 0x000fc8000f8010ff */
[----:B------:R-:W-:Y:S01]  /*f300*/  LEA.HI.X R7, R4, UR9, R3, 0x2, P0 ;  /* 0x0000000904077c11 */ /* 0x000fe200080f1403 */
[----:B------:R-:W-:-:S05]  /*f310*/  IMAD.MOV.U32 R3, RZ, RZ, -0x800000 ;  /* 0xff800000ff037424 */ /* 0x000fca00078e00ff */
[----:B------:R1:W-:Y:S03]  /*f320*/  STG.E desc[UR50][R6.64], R3 ;  /* 0x0000000306007986 */ /* 0x0003e6000c101932 */
.L_x_735:
[----:B------:R-:W-:Y:S05]  /*f330*/  BSYNC B0 ;  /* 0x0000000000007941 */ /* 0x000fea0003800000 */
.L_x_734:
[----:B------:R-:W-:Y:S01]  /*f340*/  ULOP3.LUT UR48, URZ, UR48, URZ, 0x33, !UPT ;  /* 0x000000303f307292 */ /* 0x000fe2000f8e333f */
[----:B-1----:R-:W-:Y:S01]  /*f350*/  IMAD R3, R13, UR43, R10 ;  /* 0x0000002b0d037c24 */ /* 0x002fe2000f8e020a */
[----:B------:R-:W-:Y:S01]  /*f360*/  SHF.R.S32.HI R4, RZ, 0x3, R26 ;  /* 0x00000003ff047819 */ /* 0x000fe2000001141a */
[----:B------:R-:W-:Y:S01]  /*f370*/  IMAD.WIDE.U32 R6, R12, UR43, R8 ;  /* 0x0000002b0c067c25 */ /* 0x000fe2000f8e0008 */
[----:B---3--:R-:W-:Y:S01]  /*f380*/  ISETP.GE.AND P0, PT, R8, R25, PT ;  /* 0x000000190800720c */ /* 0x008fe20003f06270 */
[----:B------:R-:W-:Y:S02]  /*f390*/  BSSY B0, `(.L_x_736) ;  /* 0x000001d000007945 */ /* 0x000fe40003800000 */
[----:B--2---:R-:W-:Y:S02]  /*f3a0*/  VIADD R11, R11, UR48 ;  /* 0x000000300b0b7c36 */ /* 0x004fe40008000000 */
[----:B------:R-:W-:Y:S02]  /*f3b0*/  IMAD.IADD R7, R7, 0x1, R3 ;  /* 0x0000000107077824 */ /* 0x000fe400078e0203 */
[----:B------:R-:W-:-:S02]  /*f3c0*/  IMAD R8, R11, -0xc0, R24 ;  /* 0xffffff400b087824 */ /* 0x000fc400078e0218 */
[C---:B------:R-:W-:Y:S02]  /*f3d0*/  VIADD R0, R4.reuse, 0x30 ;  /* 0x0000003004007836 */ /* 0x040fe40000000000 */
[C---:B------:R-:W-:Y:S02]  /*f3e0*/  VIADD R3, R4.reuse, 0x60 ;  /* 0x0000006004037836 */ /* 0x040fe40000000000 */
[----:B------:R-:W-:Y:S01]  /*f3f0*/  VIADD R5, R4, 0x90 ;  /* 0x0000009004057836 */ /* 0x000fe20000000000 */
[-C--:B------:R-:W-:Y:S01]  /*f400*/  ISETP.GE.OR P3, PT, R0, R8.reuse, P0 ;  /* 0x000000080000720c */ /* 0x080fe20000766670 */
[----:B----4-:R-:W-:Y:S01]  /*f410*/  IMAD R0, R14, UR6, RZ ;  /* 0x000000060e007c24 */ /* 0x010fe2000f8e02ff */
[-C--:B------:R-:W-:Y:S02]  /*f420*/  ISETP.GE.OR P1, PT, R3, R8.reuse, P0 ;  /* 0x000000080300720c */ /* 0x080fe40000726670 */
[-C--:B------:R-:W-:Y:S01]  /*f430*/  ISETP.GE.OR P2, PT, R5, R8.reuse, P0 ;  /* 0x000000080500720c */ /* 0x080fe20000746670 */
[----:B------:R-:W-:Y:S01]  /*f440*/  IMAD R3, R15, UR44, R0 ;  /* 0x0000002c0f037c24 */ /* 0x000fe2000f8e0200 */
[----:B------:R-:W-:Y:S01]  /*f450*/  ISETP.GE.OR P0, PT, R4, R8, P0 ;  /* 0x000000080400720c */ /* 0x000fe20000706670 */
[----:B------:R-:W-:Y:S01]  /*f460*/  IMAD.WIDE.U32 R8, R14, UR44, R6 ;  /* 0x0000002c0e087c25 */ /* 0x000fe2000f8e0006 */
[----:B------:R-:W-:-:S03]  /*f470*/  SHF.R.S32.HI R5, RZ, 0x1f, R4 ;  /* 0x0000001fff057819 */ /* 0x000fc60000011404 */
[----:B------:R-:W-:-:S04]  /*f480*/  IMAD.WIDE R6, R11, 0xc0, R4 ;  /* 0x000000c00b067825 */ /* 0x000fc800078e0204 */
[----:B------:R-:W-:-:S04]  /*f490*/  IMAD.IADD R11, R9, 0x1, R3 ;  /* 0x00000001090b7824 */ /* 0x000fc800078e0203 */
        /* <DEDUP_REMOVED lines=12> */
.L_x_737:
[----:B------:R-:W-:Y:S05]  /*f560*/  BSYNC B0 ;  /* 0x0000000000007941 */ /* 0x000fea0003800000 */
.L_x_736:
        /* <DEDUP_REMOVED lines=14> */
[----:B------:R2:W-:Y:S02]  /*f650*/  STG.E.128 desc[UR50][R12.64], RZ ;  /* 0x000000ff0c007986 */ /* 0x0005e4000c101d32 */
.L_x_739:
[----:B------:R-:W-:Y:S05]  /*f660*/  BSYNC B0 ;  /* 0x0000000000007941 */ /* 0x000fea0003800000 */
.L_x_738:
        /* <DEDUP_REMOVED lines=14> */
[----:B------:R3:W-:Y:S02]  /*f750*/  STG.E.128 desc[UR50][R12.64], RZ ;  /* 0x000000ff0c007986 */ /* 0x0007e4000c101d32 */
.L_x_741:
[----:B------:R-:W-:Y:S05]  /*f760*/  BSYNC B0 ;  /* 0x0000000000007941 */ /* 0x000fea0003800000 */
.L_x_740:
        /* <DEDUP_REMOVED lines=14> */
[----:B------:R4:W-:Y:S02]  /*f850*/  STG.E.128 desc[UR50][R6.64], RZ ;  /* 0x000000ff06007986 */ /* 0x0009e4000c101d32 */
.L_x_742:
[----:B------:R-:W-:Y:S05]  /*f860*/  BSYNC B0 ;  /* 0x0000000000007941 */ /* 0x000fea0003800000 */
.L_x_731:
[----:B------:R-:W5:Y:S02]  /*f870*/  LDC R0, c[0x0][0xda8] ;  /* 0x00036a00ff007b82 */ /* 0x000f640000000800 */
[----:B-----5:R-:W-:-:S13]  /*f880*/  ISETP.LE.AND P0, PT, R0, UR4, PT ;  /* 0x0000000400007c0c */ /* 0x020fda000bf03270 */
[----:B------:R-:W-:Y:S05]  /*f890*/  @!P0 BRA `(.L_x_743) ;  /* 0xffffff1400308947 */ /* 0x000fea000383ffff */
[----:B------:R-:W-:Y:S05]  /*f8a0*/  EXIT ;  /* 0x000000000000794d */ /* 0x000fea0003800000 */
.L_x_649:
[----:B------:R-:W-:-:S08]  /*f8b0*/  NOP ;  /* 0x0000000000007918 */ /* 0x000fd00000000000 */
[----:B------:R-:W1:-:S00]  /*f8c0*/  USETMAXREG.DEALLOC.CTAPOOL 0x20 ;  /* 0x00000020000079c8 */ /* 0x000e4000080e0500 */
[----:B-1----:R-:W-:-:S05]  /*f8d0*/  LOP3.LUT R16, R0, 0x3, RZ, 0xc0, !PT ;  /* 0x0000000300107812 */ /* 0x002fca00078ec0ff */
[----:B------:R-:W1:Y:S02]  /*f8e0*/  SHFL.IDX PT, R0, R16, RZ, 0x1f ;  /* 0x00001fff10007589 */ /* 0x000e6400000e0000 */
[----:B-1----:R-:W-:-:S13]  /*f8f0*/  ISETP.NE.AND P0, PT, R0, RZ, PT ;  /* 0x000000ff0000720c */ /* 0x002fda0003f05270 */
[----:B------:R-:W-:Y:S05]  /*f900*/  @P0 EXIT ;  /* 0x000000000000094d */ /* 0x000fea0003800000 */
[----:B------:R-:W1:Y:S01]  /*f910*/  S2UR UR4, SR_CTAID.X ;  /* 0x00000000000479c3 */ /* 0x000e620000002500 */
[----:B------:R-:W-:Y:S01]  /*f920*/  UMOV UR47, URZ ;  /* 0x0000003f002f7c82 */ /* 0x000fe20008000000 */
[----:B------:R-:W-:Y:S02]  /*f930*/  IMAD.MOV.U32 R19, RZ, RZ, RZ ;  /* 0x000000ffff137224 */ /* 0x000fe400078e00ff */
[----:B------:R-:W-:-:S04]  /*f940*/  IMAD.MOV.U32 R18, RZ, RZ, 0x1 ;  /* 0x00000001ff127424 */ /* 0x000fc800078e00ff */
[----:B------:R-:W1:Y:S02]  /*f950*/  LDC R0, c[0x0][0xda8] ;  /* 0x00036a00ff007b82 */ /* 0x000e640000000800 */
[----:B-1----:R-:W-:-:S13]  /*f960*/  ISETP.LE.AND P0, PT, R0, UR4, PT ;  /* 0x0000000400007c0c */ /* 0x002fda000bf03270 */
[----:B------:R-:W-:Y:S05]  /*f970*/  @P0 BRA `(.L_x_744) ;  /* 0x0000002800200947 */ /* 0x000fea0003800000 */
[----:B------:R-:W-:Y:S01]  /*f980*/  LOP3.LUT R23, R2, 0x1f, RZ, 0xc0, !PT ;  /* 0x0000001f02177812 */ /* 0x000fe200078ec0ff */
[----:B------:R-:W-:Y:S01]  /*f990*/  IMAD.U32 R22, RZ, RZ, UR4 ;  /* 0x00000004ff167e24 */ /* 0x000fe2000f8e00ff */
[----:B------:R-:W-:Y:S01]  /*f9a0*/  ULDC UR46, c[0x0][0xc] ;  /* 0x00000300002e7ab9 */ /* 0x000fe20000000800 */
[----:B------:R-:W-:Y:S01]  /*f9b0*/  IMAD.MOV.U32 R18, RZ, RZ, 0x1 ;  /* 0x00000001ff127424 */ /* 0x000fe200078e00ff */
[----:B------:R-:W-:Y:S01]  /*f9c0*/  ULDC.64 UR48, c[0x0][0x198] ;  /* 0x0000660000307ab9 */ /* 0x000fe20000000a00 */
[----:B------:R-:W-:Y:S01]  /*f9d0*/  IMAD.MOV.U32 R19, RZ, RZ, RZ ;  /* 0x000000ffff137224 */ /* 0x000fe200078e00ff */
[----:B------:R-:W-:-:S06]  /*f9e0*/  UMOV UR47, URZ ;  /* 0x0000003f002f7c82 */ /* 0x000fcc0008000000 */
.L_x_798:
[----:B------:R-:W-:Y:S01]  /*f9f0*/  ULDC UR8, c[0x0][0xdd0] ;  /* 0x0003740000087ab9 */ /* 0x000fe20000000800 */
[----:B-1----:R-:W1:Y:S01]  /*fa00*/  LDC R0, c[0x0][0xde8] ;  /* 0x00037a00ff007b82 */ /* 0x002e620000000800 */
[C---:B------:R-:W-:Y:S01]  /*fa10*/  R2UR UR6, R22.reuse ;  /* 0x00000000160672ca */ /* 0x040fe200000e0000 */
[----:B------:R-:W-:Y:S01]  /*fa20*/  UISETP.NE.AND UP0, UPT, UR8, 0x1, UPT ;  /* 0x000000010800788c */ /* 0x000fe2000bf05270 */
[----:B------:R-:W-:-:S10]  /*fa30*/  R2UR UR7, R22 ;  /* 0x00000000160772ca */ /* 0x000fd400000e0000 */
[----:B------:R-:W-:Y:S01]  /*fa40*/  @UP0 ULDC UR4, c[0x0][0xdd4] ;  /* 0x0003750000040ab9 */ /* 0x000fe20000000800 */
[----:B------:R-:W-:Y:S01]  /*fa50*/  @UP0 ULDC UR9, c[0x0][0xdd8] ;  /* 0x0003760000090ab9 */ /* 0x000fe20000000800 */
[----:B------:R-:W-:-:S04]  /*fa60*/  UIMAD.WIDE.U32 UR4, UR6, UR4, URZ ;  /* 0x00000004060472a5 */ /* 0x000fc8000f8e003f */
[----:B------:R-:W-:-:S04]  /*fa70*/  @UP0 USHF.R.U32.HI UR6, URZ, UR9, UR5 ;  /* 0x000000093f060299 */ /* 0x000fc80008011605 */
[----:B------:R-:W-:Y:S02]  /*fa80*/  UIADD3 UR4, -UR6, URZ, URZ ;  /* 0x0000003f06047290 */ /* 0x000fe4000fffe13f */
[----:B-1----:R-:W-:Y:S02]  /*fa90*/  ISETP.LE.AND P0, PT, R0, UR6, PT ;  /* 0x0000000600007c0c */ /* 0x002fe4000bf03270 */
[----:B------:R-:W-:-:S11]  /*faa0*/  UIMAD UR8, UR8, UR4, UR7 ;  /* 0x00000004080872a4 */ /* 0x000fd6000f8e0207 */
[----:B------:R-:W-:Y:S05]  /*fab0*/  @!P0 BRA `(.L_x_745) ;  /* 0x0000000000208947 */ /* 0x000fea0003800000 */
        /* <DEDUP_REMOVED lines=8> */
.L_x_745:
[----:B------:R-:W-:Y:S01]  /*fb40*/  ULDC UR9, c[0x0][0xdc4] ;  /* 0x0003710000097ab9 */ /* 0x000fe20000000800 */
[----:B------:R-:W-:Y:S01]  /*fb50*/  UMOV UR7, UR8 ;  /* 0x0000000800077c82 */ /* 0x000fe20008000000 */
[----:B------:R-:W-:-:S11]  /*fb60*/  UISETP.NE.AND UP0, UPT, UR9, 0x1, UPT ;  /* 0x000000010900788c */ /* 0x000fd6000bf05270 */
[----:B------:R-:W-:Y:S02]  /*fb70*/  @UP0 ULDC.64 UR10, c[0x0][0xdc8] ;  /* 0x00037200000a0ab9 */ /* 0x000fe40000000a00 */
[----:B------:R-:W-:-:S04]  /*fb80*/  UIMAD.WIDE.U32 UR4, UR8, UR10, URZ ;  /* 0x0000000a080472a5 */ /* 0x000fc8000f8e003f */
[----:B------:R-:W-:-:S04]  /*fb90*/  @UP0 USHF.R.U32.HI UR7, URZ, UR11, UR5 ;  /* 0x0000000b3f070299 */ /* 0x000fc80008011605 */
[----:B------:R-:W-:-:S12]  /*fba0*/  UIMAD UR4, UR7, UR9, URZ ;  /* 0x00000009070472a4 */ /* 0x000fd8000f8e023f */
.L_x_746:
[----:B------:R-:W-:Y:S01]  /*fbb0*/  ULDC.64 UR10, c[0x0][0x3f8] ;  /* 0x0000fe00000a7ab9 */ /* 0x000fe20000000a00 */
[----:B------:R-:W-:Y:S02]  /*fbc0*/  UIADD3 UR8, UR8, -UR4, URZ ;  /* 0x8000000408087290 */ /* 0x000fe4000fffe03f */
[----:B------:R-:W-:Y:S02]  /*fbd0*/  UISETP.NE.U32.AND UP0, UPT, UR10, URZ, UPT ;  /* 0x0000003f0a00728c */ /* 0x000fe4000bf05070 */
[----:B------:R-:W-:Y:S01]  /*fbe0*/  ULOP3.LUT UR7, URZ, UR7, URZ, 0x33, !UPT ;  /* 0x000000073f077292 */ /* 0x000fe2000f8e333f */
[----:B------:R-:W-:Y:S01]  /*fbf0*/  ULDC UR10, c[0x0][0xdb8] ;  /* 0x00036e00000a7ab9 */ /* 0x000fe20000000800 */
[----:B------:R-:W-:Y:S01]  /*fc00*/  ULDC.64 UR4, c[0x0][0x9e0] ;  /* 0x0002780000047ab9 */ /* 0x000fe20000000a00 */
[----:B------:R-:W-:Y:S01]  /*fc10*/  UISETP.NE.AND UP1, UPT, UR10, 0x1, UPT ;  /* 0x000000010a00788c */ /* 0x000fe2000bf25270 */
[----:B------:R-:W-:Y:S01]  /*fc20*/  ULDC UR9, c[0x0][0xdc4] ;  /* 0x0003710000097ab9 */ /* 0x000fe20000000800 */
[----:B------:R-:W-:Y:S01]  /*fc30*/  ULDC UR41, c[0x0][0xdac] ;  /* 0x00036b0000297ab9 */ /* 0x000fe20000000800 */
[----:B------:R-:W-:-:S02]  /*fc40*/  UISETP.GE.AND UP2, UPT, UR5, 0x1, UPT ;  /* 0x000000010500788c */ /* 0x000fc4000bf46270 */
[----:B------:R-:W-:Y:S02]  /*fc50*/  UIMAD UR9, UR6, UR9, UR8 ;  /* 0x00000009060972a4 */ /* 0x000fe4000f8e0208 */
[----:B------:R-:W-:Y:S02]  /*fc60*/  UIADD3 UR41, UR7, UR41, URZ ;  /* 0x0000002907297290 */ /* 0x000fe4000fffe03f */
[----:B------:R-:W-:Y:S01]  /*fc70*/  UISETP.NE.AND.EX UP0, UPT, UR11, URZ, UPT, UP0 ;  /* 0x0000003f0b00728c */ /* 0x000fe2000bf05300 */
[----:B------:R-:W-:Y:S01]  /*fc80*/  PLOP3.LUT P1, PT, PT, PT, UP2, 0x80, 0x0 ;  /* 0x000000000000781c */ /* 0x000fe20003f2f028 */
[----:B------:R-:W-:Y:S01]  /*fc90*/  @UP1 ULDC UR6, c[0x0][0xdbc] ;  /* 0x00036f0000061ab9 */ /* 0x000fe20000000800 */
[----:B------:R-:W-:Y:S02]  /*fca0*/  UIMAD UR41, UR41, 0xc0, URZ ;  /* 0x000000c0292978a4 */ /* 0x000fe4000f8e023f */
[----:B------:R-:W-:Y:S01]  /*fcb0*/  UIMAD.WIDE.U32 UR6, UR9, UR6, URZ ;  /* 0x00000006090672a5 */ /* 0x000fe2000f8e003f */
[----:B------:R-:W-:Y:S01]  /*fcc0*/  ULDC UR11, c[0x0][0x404] ;  /* 0x00010100000b7ab9 */ /* 0x000fe20000000800 */
[----:B------:R-:W-:Y:S01]  /*fcd0*/  ULDC UR12, c[0x0][0x288] ;  /* 0x0000a200000c7ab9 */ /* 0x000fe20000000800 */
[----:B------:R-:W-:Y:S01]  /*fce0*/  @UP1 ULDC UR14, c[0x0][0xdc0] ;  /* 0x00037000000e1ab9 */ /* 0x000fe20000000800 */
[----:B------:R-:W-:Y:S01]  /*fcf0*/  UMOV UR43, UR9 ;  /* 0x00000009002b7c82 */ /* 0x000fe20008000000 */
[----:B------:R-:W-:-:S02]  /*fd00*/  USEL UR11, UR11, 0x1, UP0 ;  /* 0x000000010b0b7887 */ /* 0x000fc40008000000 */
[----:B------:R-:W-:Y:S02]  /*fd10*/  UIADD3 UR8, UR41, 0xc0, -UR12 ;  /* 0x000000c029087890 */ /* 0x000fe4000fffe80c */
[----:B------:R-:W-:Y:S01]  /*fd20*/  @UP1 USHF.R.U32.HI UR43, URZ, UR14, UR7 ;  /* 0x0000000e3f2b1299 */ /* 0x000fe20008011607 */
[----:B------:R-:W-:Y:S02]  /*fd30*/  ULDC UR13, c[0x0][0x2e0] ;  /* 0x0000b800000d7ab9 */ /* 0x000fe40000000800 */
[----:B------:R-:W-:Y:S02]  /*fd40*/  UIMAD UR6, UR11, UR13, UR8 ;  /* 0x0000000d0b0672a4 */ /* 0x000fe4000f8e0208 */
[----:B------:R-:W-:Y:S02]  /*fd50*/  UIADD3 UR42, -UR43, URZ, URZ ;  /* 0x0000003f2b2a7290 */ /* 0x000fe4000fffe13f */
[----:B------:R-:W-:Y:S02]  /*fd60*/  UIADD3 UR4, UR6, UR4, URZ ;  /* 0x0000000406047290 */ /* 0x000fe4000fffe03f */
[----:B------:R-:W-:Y:S01]  /*fd70*/  UIMAD UR42, UR10, UR42, UR9 ;  /* 0x0000002a0a2a72a4 */ /* 0x000fe2000f8e0209 */
[----:B------:R-:W-:Y:S11]  /*fd80*/  @!P1 BRA `(.L_x_747) ;  /* 0x0000000000449947 */ /* 0x000ff60003800000 */
        /* <DEDUP_REMOVED lines=10> */
.L_x_748:
[----:B------:R-:W-:-:S11]  /*fe30*/  UISETP.NE.AND UP0, UPT, UR5, 0x1, UPT ;  /* 0x000000010500788c */ /* 0x000fd6000bf05270 */
[----:B------:R-:W-:Y:S02]  /*fe40*/  @UP0 ULDC.64 UR14, c[0x0][0x9e8] ;  /* 0x00027a00000e0ab9 */ /* 0x000fe40000000a00 */
[----:B------:R-:W-:-:S04]  /*fe50*/  UIMAD.WIDE.U32 UR6, UR8, UR14, URZ ;  /* 0x0000000e080672a5 */ /* 0x000fc8000f8e003f */
[----:B------:R-:W-:-:S12]  /*fe60*/  @UP0 USHF.R.U32.HI UR8, URZ, UR15, UR7 ;  /* 0x0000000f3f080299 */ /* 0x000fd80008011607 */
.L_x_749:
[----:B------:R-:W-:-:S04]  /*fe70*/  UIMAD UR8, UR8, UR5, UR5 ;  /* 0x00000005080872a4 */ /* 0x000fc8000f8e0205 */
[----:B------:R-:W-:-:S04]  /*fe80*/  UISETP.LT.AND UP0, UPT, UR4, UR8, UPT ;  /* 0x000000080400728c */ /* 0x000fc8000bf01270 */
[----:B------:R-:W-:-:S12]  /*fe90*/  USEL UR4, UR4, UR8, UP0 ;  /* 0x0000000804047287 */ /* 0x000fd80008000000 */
.L_x_747:
[----:B------:R-:W-:Y:S02]  /*fea0*/  UIMAD UR7, UR11, UR13, 0x7f ;  /* 0x0000007f0b0774a4 */ /* 0x000fe4000f8e020d */
[----:B------:R-:W-:Y:S02]  /*feb0*/  UIADD3 UR4, UR4, 0x7f, URZ ;  /* 0x0000007f04047890 */ /* 0x000fe4000fffe03f */
[----:B------:R-:W-:Y:S02]  /*fec0*/  USHF.R.S32.HI UR8, URZ, 0x1f, UR7 ;  /* 0x0000001f3f087899 */ /* 0x000fe40008011407 */
[----:B------:R-:W-:Y:S02]  /*fed0*/  USHF.R.S32.HI UR6, URZ, 0x1f, UR4 ;  /* 0x0000001f3f067899 */ /* 0x000fe40008011404 */
[----:B------:R-:W-:Y:S02]  /*fee0*/  ULEA.HI UR8, UR8, UR7, URZ, 0x7 ;  /* 0x0000000708087291 */ /* 0x000fe4000f8f383f */
[----:B------:R-:W-:-:S02]  /*fef0*/  ULEA.HI UR6, UR6, UR4, URZ, 0x7 ;  /* 0x0000000406067291 */ /* 0x000fc4000f8f383f */
[----:B------:R-:W-:Y:S02]  /*ff00*/  UIADD3 UR4, UR41, -UR12, URZ ;  /* 0x8000000c29047290 */ /* 0x000fe4000fffe03f */
[----:B------:R-:W-:Y:S02]  /*ff10*/  USHF.R.S32.HI UR45, URZ, 0x7, UR8 ;  /* 0x000000073f2d7899 */ /* 0x000fe40008011408 */
[----:B------:R-:W-:Y:S02]  /*ff20*/  USHF.R.S32.HI UR6, URZ, 0x7, UR6 ;  /* 0x000000073f067899 */ /* 0x000fe40008011406 */
[----:B------:R-:W-:Y:S02]  /*ff30*/  UIMAD UR4, UR11, UR13, UR4 ;  /* 0x0000000d0b0472a4 */ /* 0x000fe4000f8e0204 */
[----:B------:R-:W-:Y:S01]  /*ff40*/  UISETP.LT.AND UP0, UPT, UR45, UR6, UPT ;  /* 0x000000062d00728c */ /* 0x000fe2000bf01270 */
[----:B------:R-:W-:Y:S02]  /*ff50*/  ULDC UR8, c[0x0][0x9dc] ;  /* 0x0002770000087ab9 */ /* 0x000fe40000000800 */
[----:B------:R-:W-:-:S02]  /*ff60*/  UIADD3 UR8, UR4, -UR8, URZ ;  /* 0x8000000804087290 */ /* 0x000fc4000fffe03f */
[----:B------:R-:W-:Y:S01]  /*ff70*/  USEL UR45, UR45, UR6, UP0 ;  /* 0x000000062d2d7287 */ /* 0x000fe20008000000 */
[----:B------:R-:W-:Y:S11]  /*ff80*/  @!P1 BRA `(.L_x_750) ;  /* 0x0000000000449947 */ /* 0x000ff60003800000 */
        /* <DEDUP_REMOVED lines=10> */
.L_x_751:
[----:B------:R-:W-:-:S11]  /*10030*/  UISETP.NE.AND UP0, UPT, UR5, 0x1, UPT ;  /* 0x000000010500788c */ /* 0x000fd6000bf05270 */
[----:B------:R-:W-:Y:S02]  /*10040*/  @UP0 ULDC.64 UR10, c[0x0][0x9e8] ;  /* 0x00027a00000a0ab9 */ /* 0x000fe40000000a00 */
[----:B------:R-:W-:-:S04]  /*10050*/  UIMAD.WIDE.U32 UR6, UR4, UR10, URZ ;  /* 0x0000000a040672a5 */ /* 0x000fc8000f8e003f */
[----:B------:R-:W-:-:S12]  /*10060*/  @UP0 USHF.R.U32.HI UR4, URZ, UR11, UR7 ;  /* 0x0000000b3f040299 */ /* 0x000fd80008011607 */
.L_x_752:
[----:B------:R-:W-:-:S04]  /*10070*/  UIMAD UR4, UR4, UR5, URZ ;  /* 0x00000005040472a4 */ /* 0x000fc8000f8e023f */
[----:B------:R-:W-:-:S04]  /*10080*/  UISETP.LT.AND UP0, UPT, UR8, UR4, UPT ;  /* 0x000000040800728c */ /* 0x000fc8000bf01270 */
[----:B------:R-:W-:-:S12]  /*10090*/  USEL UR8, UR8, UR4, !UP0 ;  /* 0x0000000408087287 */ /* 0x000fd8000c000000 */
.L_x_750:
[----:B------:R-:W-:Y:S01]  /*100a0*/  USHF.R.S32.HI UR4, URZ, 0x1f, UR8 ;  /* 0x0000001f3f047899 */ /* 0x000fe20008011408 */
[----:B------:R-:W-:Y:S03]  /*100b0*/  BSSY B6, `(.L_x_753) ;  /* 0x0000205000067945 */ /* 0x000fe60003800000 */
[----:B------:R-:W-:-:S04]  /*100c0*/  ULEA.HI UR4, UR4, UR8, URZ, 0x7 ;  /* 0x0000000804047291 */ /* 0x000fc8000f8f383f */
[----:B------:R-:W-:-:S04]  /*100d0*/  USHF.R.S32.HI UR4, URZ, 0x7, UR4 ;  /* 0x000000073f047899 */ /* 0x000fc80008011404 */
[----:B------:R-:W-:-:S04]  /*100e0*/  UISETP.LT.AND UP0, UPT, URZ, UR4, UPT ;  /* 0x000000043f00728c */ /* 0x000fc8000bf01270 */
[----:B------:R-:W-:-:S04]  /*100f0*/  USEL UR44, URZ, UR4, !UP0 ;  /* 0x000000043f2c7287 */ /* 0x000fc8000c000000 */
[----:B------:R-:W-:-:S06]  /*10100*/  UISETP.GT.AND UP0, UPT, UR45, UR44, UPT ;  /* 0x0000002c2d00728c */ /* 0x000fcc000bf04270 */
[----:B------:R-:W-:-:S13]  /*10110*/  PLOP3.LUT P0, PT, PT, PT, UP0, 0x80, 0x0 ;  /* 0x000000000000781c */ /* 0x000fda0003f0f008 */
[----:B------:R-:W-:Y:S05]  /*10120*/  @P0 BRA `(.L_x_754) ;  /* 0x0000000000400947 */ /* 0x000fea0003800000 */
[----:B------:R-:W-:Y:S01]  /*10130*/  ISETP.NE.AND P0, PT, R23, RZ, PT ;  /* 0x000000ff1700720c */ /* 0x000fe20003f05270 */
[----:B------:R-:W-:-:S12]  /*10140*/  IMAD.MOV.U32 R13, RZ, RZ, R22 ;  /* 0x000000ffff0d7224 */ /* 0x000fd800078e0016 */
[----:B------:R-:W-:Y:S05]  /*10150*/  @P0 BRA `(.L_x_755) ;  /* 0x0000001c00e80947 */ /* 0x000fea0003800000 */
[----:B------:R-:W1:Y:S01]  /*10160*/  S2R R7, SR_LANEID ;  /* 0x0000000000077919 */ /* 0x000e620000000000 */
[----:B------:R-:W-:Y:S01]  /*10170*/  VOTEU.ANY UR4, UPT, PT ;  /* 0x0000000000047886 */ /* 0x000fe200038e0100 */
[----:B------:R-:W2:Y:S01]  /*10180*/  LDC.64 R2, c[0x0][0xdf0] ;  /* 0x00037c00ff027b82 */ /* 0x000ea20000000a00 */
[----:B------:R-:W1:Y:S08]  /*10190*/  FLO.U32 R0, UR4 ;  /* 0x0000000400007d00 */ /* 0x000e7000080e0000 */
[----:B------:R-:W2:Y:S01]  /*101a0*/  POPC R5, UR4 ;  /* 0x0000000400057d09 */ /* 0x000ea20008000000 */
[----:B-1----:R-:W-:-:S13]  /*101b0*/  ISETP.EQ.U32.AND P0, PT, R0, R7, PT ;  /* 0x000000070000720c */ /* 0x002fda0003f02070 */
[----:B--2---:R-:W2:Y:S01]  /*101c0*/  @P0 ATOMG.E.ADD.STRONG.GPU PT, R3, desc[UR50][R2.64], R5 ;  /* 0x00000005020309a8 */ /* 0x004ea200081ee1f2 */
[----:B------:R-:W1:Y:S02]  /*101d0*/  S2R R4, SR_LTMASK ;  /* 0x0000000000047919 */ /* 0x000e640000003900 */
[----:B-1----:R-:W-:-:S04]  /*101e0*/  LOP3.LUT R4, R4, UR4, RZ, 0xc0, !PT ;  /* 0x0000000404047c12 */ /* 0x002fc8000f8ec0ff */
[----:B------:R-:W1:Y:S01]  /*101f0*/  POPC R13, R4 ;  /* 0x00000004000d7309 */ /* 0x000e620000000000 */
[----:B--2---:R-:W1:Y:S02]  /*10200*/  SHFL.IDX PT, R0, R3, R0, 0x1f ;  /* 0x00001f0003007589 */ /* 0x004e6400000e0000 */
[----:B-1----:R-:W-:Y:S01]  /*10210*/  IADD3 R13, R0, UR46, R13 ;  /* 0x0000002e000d7c10 */ /* 0x002fe2000fffe00d */
[----:B------:R-:W-:Y:S06]  /*10220*/  BRA `(.L_x_755) ;  /* 0x0000001c00b47947 */ /* 0x000fec0003800000 */
.L_x_754:
[----:B------:R-:W1:Y:S01]  /*10230*/  S2UR UR4, SR_CgaCtaId ;  /* 0x00000000000479c3 */ /* 0x000e620000008800 */
[----:B------:R-:W-:Y:S02]  /*10240*/  UMOV UR39, 0x400 ;  /* 0x0000040000277882 */ /* 0x000fe40000000000 */
[----:B-1----:R-:W-:-:S04]  /*10250*/  ULEA UR39, UR4, UR39, 0x18 ;  /* 0x0000002704277291 */ /* 0x002fc8000f8ec03f */
[----:B------:R-:W-:-:S04]  /*10260*/  UIADD3 UR4, UR39, 0xe400, URZ ;  /* 0x0000e40027047890 */ /* 0x000fc8000fffe03f */
[----:B------:R-:W-:-:S06]  /*10270*/  ULOP3.LUT UP0, URZ, UR4, 0x3ff, URZ, 0xc0, !UPT ;  /* 0x000003ff043f7892 */ /* 0x000fcc000f80c03f */
[----:B------:R-:W-:-:S13]  /*10280*/  PLOP3.LUT P0, PT, PT, PT, UP0, 0x80, 0x0 ;  /* 0x000000000000781c */ /* 0x000fda0003f0f008 */
[----:B------:R-:W-:Y:S05]  /*10290*/  @!P0 BRA `(.L_x_756) ;  /* 0x0000000000408947 */ /* 0x000fea0003800000 */
[----:B------:R-:W-:Y:S01]  /*102a0*/  MOV R2, 0x0 ;  /* 0x0000000000027802 */ /* 0x000fe20000000f00 */
[----:B------:R-:W-:Y:S01]  /*102b0*/  ULDC.64 UR4, c[0x4][0xa8] ;  /* 0x01002a0000047ab9 */ /* 0x000fe20000000a00 */
[----:B------:R-:W-:Y:S01]  /*102c0*/  ULDC.64 UR6, c[0x4][0xb0] ;  /* 0x01002c0000067ab9 */ /* 0x000fe20000000a00 */
[----:B------:R-:W-:Y:S02]  /*102d0*/  IMAD.U32 R4, RZ, RZ, UR4 ;  /* 0x00000004ff047e24 */ /* 0x000fe4000f8e00ff */
[----:B------:R-:W-:Y:S01]  /*102e0*/  IMAD.U32 R5, RZ, RZ, UR5 ;  /* 0x00000005ff057e24 */ /* 0x000fe2000f8e00ff */
[----:B------:R-:W1:Y:S01]  /*102f0*/  LDC.64 R2, c[0x4][R2] ;  /* 0x0100000002027b82 */ /* 0x000e620000000a00 */
[----:B------:R-:W-:Y:S01]  /*10300*/  ULDC.64 UR4, c[0x4][0x8] ;  /* 0x0100020000047ab9 */ /* 0x000fe20000000a00 */
[----:B------:R-:W-:Y:S02]  /*10310*/  IMAD.U32 R6, RZ, RZ, UR6 ;  /* 0x00000006ff067e24 */ /* 0x000fe4000f8e00ff */
[----:B------:R-:W-:-:S02]  /*10320*/  IMAD.U32 R7, RZ, RZ, UR7 ;  /* 0x00000007ff077e24 */ /* 0x000fc4000f8e00ff */
[----:B------:R-:W-:Y:S02]  /*10330*/  IMAD.U32 R10, RZ, RZ, UR4 ;  /* 0x00000004ff0a7e24 */ /* 0x000fe4000f8e00ff */
[----:B------:R-:W-:Y:S02]  /*10340*/  IMAD.U32 R11, RZ, RZ, UR5 ;  /* 0x00000005ff0b7e24 */ /* 0x000fe4000f8e00ff */
[----:B------:R-:W-:Y:S02]  /*10350*/  IMAD.MOV.U32 R8, RZ, RZ, 0x70 ;  /* 0x00000070ff087424 */ /* 0x000fe400078e00ff */
[----:B------:R-:W-:Y:S02]  /*10360*/  IMAD.MOV.U32 R12, RZ, RZ, 0x1 ;  /* 0x00000001ff0c7424 */ /* 0x000fe400078e00ff */
[----:B------:R-:W-:-:S07]  /*10370*/  IMAD.MOV.U32 R13, RZ, RZ, RZ ;  /* 0x000000ffff0d7224 */ /* 0x000fce00078e00ff */
[----:B------:R-:W-:-:S07]  /*10380*/  LEPC R20, `(.L_x_756) ;  /* 0x000000001014794e */ /* 0x000fce0000000000 */
[----:B-1----:R-:W-:Y:S05]  /*10390*/  CALL.ABS.NOINC R2 ;  /* 0x0000000002007343 */ /* 0x002fea0003c00000 */
.L_x_756:
[----:B------:R-:W-:-:S04]  /*103a0*/  UIADD3 UR4, UR39, 0x400, URZ ;  /* 0x0000040027047890 */ /* 0x000fc8000fffe03f */
[----:B------:R-:W-:-:S06]  /*103b0*/  ULOP3.LUT UP0, URZ, UR4, 0x3ff, URZ, 0xc0, !UPT ;  /* 0x000003ff043f7892 */ /* 0x000fcc000f80c03f */
[----:B------:R-:W-:-:S13]  /*103c0*/  PLOP3.LUT P0, PT, PT, PT, UP0, 0x80, 0x0 ;  /* 0x000000000000781c */ /* 0x000fda0003f0f008 */
[----:B------:R-:W-:Y:S05]  /*103d0*/  @!P0 BRA `(.L_x_757) ;  /* 0x00000000007c8947 */ /* 0x000fea0003800000 */
        /* <DEDUP_REMOVED lines=16> */
.L_x_758:
[----:B------:R1:W2:Y:S01]  /*104e0*/  LDC.64 R2, c[0x4][R24] ;  /* 0x0100000018027b82 */ /* 0x0002a20000000a00 */
[----:B------:R-:W-:Y:S01]  /*104f0*/  ULDC.64 UR4, c[0x4][0xa8] ;  /* 0x01002a0000047ab9 */ /* 0x000fe20000000a00 */
[----:B------:R-:W-:Y:S01]  /*10500*/  ULDC.64 UR6, c[0x4][0xb0] ;  /* 0x01002c0000067ab9 */ /* 0x000fe20000000a00 */
[----:B------:R-:W-:Y:S02]  /*10510*/  IMAD.U32 R4, RZ, RZ, UR4 ;  /* 0x00000004ff047e24 */ /* 0x000fe4000f8e00ff */
        /* <DEDUP_REMOVED lines=11> */
.L_x_757:
[----:B------:R-:W-:Y:S01]  /*105d0*/  ULDC.64 UR4, c[0x0][0x9f8] ;  /* 0x00027e0000047ab9 */ /* 0x000fe20000000a00 */
[----:B------:R-:W-:Y:S01]  /*105e0*/  IMAD.U32 R5, RZ, RZ, UR43 ;  /* 0x0000002bff057e24 */ /* 0x000fe2000f8e00ff */
[----:B------:R-:W-:Y:S01]  /*105f0*/  ISETP.NE.U32.AND P0, PT, RZ, UR4, PT ;  /* 0x00000004ff007c0c */ /* 0x000fe2000bf05070 */
[----:B------:R-:W-:-:S03]  /*10600*/  IMAD.U32 R0, RZ, RZ, UR43 ;  /* 0x0000002bff007e24 */ /* 0x000fc6000f8e00ff */
[----:B------:R-:W-:-:S13]  /*10610*/  ISETP.NE.AND.EX P0, PT, RZ, UR5, PT, P0 ;  /* 0x00000005ff007c0c */ /* 0x000fda000bf05300 */
[----:B------:R-:W1:Y:S02]  /*10620*/  @P0 LDC.64 R2, c[0x0][0x9f8] ;  /* 0x00027e00ff020b82 */ /* 0x000e640000000a00 */
[----:B-1----:R-:W-:-:S06]  /*10630*/  @P0 IMAD.WIDE R4, R5, 0x4, R2 ;  /* 0x0000000405040825 */ /* 0x002fcc00078e0202 */
[----:B------:R-:W1:Y:S01]  /*10640*/  LDC R2, c[0x0][0x428] ;  /* 0x00010a00ff027b82 */ /* 0x000e620000000800 */
[----:B------:R2:W3:Y:S01]  /*10650*/  @P0 LDG.E R0, desc[UR50][R4.64] ;  /* 0x0000003204000981 */ /* 0x0004e2000c1e1900 */
[----:B------:R-:W-:Y:S01]  /*10660*/  ISETP.NE.AND P1, PT, R23, RZ, PT ;  /* 0x000000ff1700720c */ /* 0x000fe20003f25270 */
[----:B------:R-:W-:Y:S01]  /*10670*/  UMOV UR40, URZ ;  /* 0x0000003f00287c82 */ /* 0x000fe20008000000 */
[----:B------:R-:W-:Y:S01]  /*10680*/  UMOV UR6, 0xffffffff ;  /* 0xffffffff00067882 */ /* 0x000fe20000000000 */
[----:B------:R-:W-:-:S04]  /*10690*/  IMAD.U32 R7, RZ, RZ, UR45 ;  /* 0x0000002dff077e24 */ /* 0x000fc8000f8e00ff */
[----:B------:R-:W-:-:S06]  /*106a0*/  VIADD R7, R7, 0xffffffff ;  /* 0xffffffff07077836 */ /* 0x000fcc0000000000 */
[----:B------:R-:W-:-:S05]  /*106b0*/  VOTEU.ALL UP1, P1 ;  /* 0x00000000003f7886 */ /* 0x000fca0000820000 */
[----:B------:R-:W-:Y:S01]  /*106c0*/  @!UP1 UIADD3 UR4, UP0, UR48, 0x270, URZ ;  /* 0x0000027030049890 */ /* 0x000fe2000ff1e03f */
[----:B-1----:R-:W-:Y:S02]  /*106d0*/  ISETP.NE.AND P2, PT, R2, 0x1, PT ;  /* 0x000000010200780c */ /* 0x002fe40003f45270 */
[----:B------:R-:W1:Y:S01]  /*106e0*/  LDC.64 R2, c[0x0][0x3f8] ;  /* 0x0000fe00ff027b82 */ /* 0x000e620000000a00 */
[----:B------:R-:W-:-:S09]  /*106f0*/  @!UP1 UIADD3.X UR5, URZ, UR49, URZ, UP0, !UPT ;  /* 0x000000313f059290 */ /* 0x000fd200087fe43f */
[----:B------:R4:W-:Y:S01]  /*10700*/  @!UP1 UTMAPF.L2.4D [UR40], [UR4] ;  /* 0x00000028040095b8 */ /* 0x0009e20008018000 */
[----:B------:R-:W2:Y:S08]  /*10710*/  @P2 LDC R6, c[0x0][0x42c] ;  /* 0x00010b00ff062b82 */ /* 0x000eb00000000800 */
[----:B------:R-:W5:Y:S01]  /*10720*/  @P2 LDC R9, c[0x0][0x430] ;  /* 0x00010c00ff092b82 */ /* 0x000f620000000800 */
[----:B-1----:R-:W-:-:S04]  /*10730*/  ISETP.NE.U32.AND P0, PT, R2, RZ, PT ;  /* 0x000000ff0200720c */ /* 0x002fc80003f05070 */
[----:B------:R-:W-:Y:S01]  /*10740*/  ISETP.NE.AND.EX P0, PT, R3, RZ, PT, P0 ;  /* 0x000000ff0300720c */ /* 0x000fe20003f05300 */
[----:B--2---:R-:W-:-:S04]  /*10750*/  @P2 IMAD.HI.U32 R4, R6, UR42, RZ ;  /* 0x0000002a06042c27 */ /* 0x004fc8000f8e00ff */
[----:B------:R-:W-:Y:S01]  /*10760*/  IMAD.U32 R6, RZ, RZ, UR42 ;  /* 0x0000002aff067e24 */ /* 0x000fe2000f8e00ff */
[----:B-----5:R-:W-:Y:S02]  /*10770*/  @P2 SHF.R.U32.HI R6, RZ, R9, R4 ;  /* 0x00000009ff062219 */ /* 0x020fe40000011604 */
[----:B---3--:R-:W-:Y:S01]  /*10780*/  SEL R9, R0, RZ, !P0 ;  /* 0x000000ff00097207 */ /* 0x008fe20004000000 */
[----:B----4-:R-:W-:Y:S06]  /*10790*/  BRA.DIV UR6, `(.L_x_759) ;  /* 0x0000002206307947 */ /* 0x010fec000b800000 */
.L_x_810:
[----:B------:R-:W-:Y:S01]  /*107a0*/  UMOV UR4, 0xffffffff ;  /* 0xffffffff00047882 */ /* 0x000fe20000000000 */
[----:B------:R-:W-:Y:S02]  /*107b0*/  SHF.R.S32.HI R8, RZ, 0x1f, R0 ;  /* 0x0000001fff087819 */ /* 0x000fe40000011400 */
[----:B------:R-:W-:Y:S05]  /*107c0*/  BRA.DIV UR4, `(.L_x_760) ;  /* 0x0000002204447947 */ /* 0x000fea000b800000 */
[----:B------:R-:W-:-:S13]  /*107d0*/  ELECT P6, URZ, PT ;  /* 0x00000000003f782f */ /* 0x000fda00038c0000 */
.L_x_813:
[----:B------:R-:W-:Y:S05]  /*107e0*/  @!P6 BRA `(.L_x_761) ;  /* 0x0000000000bce947 */ /* 0x000fea0003800000 */
[----:B------:R-:W-:Y:S01]  /*107f0*/  LEA R13, R19, UR39, 0x3 ;  /* 0x00000027130d7c11 */ /* 0x000fe2000f8e18ff */
[----:B------:R-:W-:Y:S01]  /*10800*/  IMAD.MOV.U32 R9, RZ, RZ, R0 ;  /* 0x000000ffff097224 */ /* 0x000fe200078e0000 */
[----:B------:R-:W-:Y:S01]  /*10810*/  SHF.L.U32 R12, R18, 0x1f, RZ ;  /* 0x0000001f120c7819 */ /* 0x000fe200000006ff */
        /* <DEDUP_REMOVED lines=9> */
[----:B------:R-:W-:-:S04]  /*108b0*/  @P2 SHF.R.U32.HI R15, RZ, R5, R4 ;  /* 0x00000005ff0f2219 */ /* 0x000fc80000011604 */
[--C-:B------:R-:W-:Y:S01]  /*108c0*/  SHF.R.S32.HI R5, RZ, 0x1f, R15.reuse ;  /* 0x0000001fff057819 */ /* 0x100fe2000001140f */
[----:B------:R-:W-:-:S04]  /*108d0*/  IMAD.MOV.U32 R4, RZ, RZ, R15 ;  /* 0x000000ffff047224 */ /* 0x000fc800078e000f */
[----:B------:R-:W-:-:S04]  /*108e0*/  IMAD.WIDE.U32 R10, R0, UR4, R4 ;  /* 0x00000004000a7c25 */ /* 0x000fc8000f8e0004 */
[----:B------:R-:W-:Y:S01]  /*108f0*/  IMAD.IADD R5, R11, 0x1, R9 ;  /* 0x000000010b057824 */ /* 0x000fe200078e0209 */
[----:B------:R-:W-:-:S04]  /*10900*/  LEA R4, P2, R10, R2, 0x2 ;  /* 0x000000020a047211 */ /* 0x000fc800078410ff */
[----:B------:R-:W-:-:S05]  /*10910*/  LEA.HI.X R5, R10, R3, R5, 0x2, P2 ;  /* 0x000000030a057211 */ /* 0x000fca00010f1405 */
[----:B------:R1:W5:Y:S01]  /*10920*/  LDG.E R9, desc[UR50][R4.64] ;  /* 0x0000003204097981 */ /* 0x000362000c1e1900 */
[----:B------:R-:W-:-:S04]  /*10930*/  IMAD.MOV R10, RZ, RZ, -R15 ;  /* 0x000000ffff0a7224 */ /* 0x000fc800078e0a0f */
[----:B------:R-:W-:-:S07]  /*10940*/  IMAD R7, R14, R10, R7 ;  /* 0x0000000a0e077224 */ /* 0x000fce00078e0207 */
.L_x_762:
[----:B------:R-:W2:Y:S01]  /*10950*/  SYNCS.PHASECHK.TRANS64.TRYWAIT P2, [R13+URZ+0x16840], R12 ;  /* 0x0168400c0d0075a7 */ /* 0x000ea2000804017f */
[----:B------:R-:W-:Y:S01]  /*10960*/  ISETP.NE.AND P3, PT, R17, RZ, PT ;  /* 0x000000ff1100720c */ /* 0x000fe20003f65270 */
[----:B--2---:R-:W-:-:S12]  /*10970*/  @!P2 BRA `(.L_x_763) ;  /* 0x0000001c00f8a947 */ /* 0x004fd80003800000 */
.L_x_814:
[----:B------:R-:W-:Y:S05]  /*10980*/  @P3 BRA `(.L_x_764) ;  /* 0x0000000000143947 */ /* 0x000fea0003800000 */
[----:B------:R-:W-:Y:S01]  /*10990*/  ISETP.NE.AND P2, PT, R23, RZ, PT ;  /* 0x000000ff1700720c */ /* 0x000fe20003f45270 */
[----:B-1----:R-:W-:-:S04]  /*109a0*/  IMAD.MOV.U32 R4, RZ, RZ, 0x4000 ;  /* 0x00004000ff047424 */ /* 0x002fc800078e00ff */
[----:B------:R3:W-:Y:S08]  /*109b0*/  SYNCS.ARRIVE.TRANS64 RZ, [R13+URZ+0x16830], R4 ;  /* 0x016830040dff79a7 */ /* 0x0007f0000800003f */
[----:B------:R-:W-:Y:S05]  /*109c0*/  @!P2 BRA `(.L_x_764) ;  /* 0x000000000004a947 */ /* 0x000fea0003800000 */
[----:B------:R-:W-:Y:S01]  /*109d0*/  BPT.TRAP 0x1 ;  /* 0x000000040000795c */ /* 0x000fe20000300000 */
.L_x_764:
        /* <DEDUP_REMOVED lines=8> */
[----:B-----5:R-:W-:Y:S01]  /*10a60*/  R2UR UR13, R9 ;  /* 0x00000000090d72ca */ /* 0x020fe200000e0000 */
[----:B------:R-:W-:-:S04]  /*10a70*/  UMOV UR10, URZ ;  /* 0x0000003f000a7c82 */ /* 0x000fc80008000000 */
[----:B------:R-:W-:Y:S02]  /*10a80*/  ULEA UR8, UR8, UR39, 0xe ;  /* 0x0000002708087291 */ /* 0x000fe4000f8e703f */
[----:B------:R-:W-:Y:S02]  /*10a90*/  USHF.L.U32 UR11, UR11, 0x7, URZ ;  /* 0x000000070b0b7899 */ /* 0x000fe4000800063f */
[----:B------:R-:W-:Y:S02]  /*10aa0*/  UIADD3 UR9, UR9, 0x16830, URZ ;  /* 0x0001683009097890 */ /* 0x000fe4000fffe03f */
[----:B------:R-:W-:-:S09]  /*10ab0*/  UIADD3 UR8, UR8, 0xe400, URZ ;  /* 0x0000e40008087890 */ /* 0x000fd2000fffe03f */
[----:B------:R4:W-:Y:S02]  /*10ac0*/  UTMALDG.4D [UR8], [UR4], desc[UR6] ;  /* 0x00000608040075b4 */ /* 0x0009e40008019000 */
[----:B----4-:R-:W-:Y:S01]  /*10ad0*/  NOP ;  /* 0x0000000000007918 */ /* 0x010fe20000000000 */
.L_x_761:
[----:B------:R-:W-:Y:S05]  /*10ae0*/  WARPSYNC.ALL ;  /* 0x0000000000007948 */ /* 0x000fea0003800000 */
[----:B------:R-:W-:Y:S01]  /*10af0*/  BAR.SYNC.DEFER_BLOCKING 0x8, 0x1a0 ;  /* 0x0206800000007b1d */ /* 0x000fe20000010000 */
[----:B------:R-:W-:Y:S01]  /*10b00*/  ELECT P2, URZ, PT ;  /* 0x00000000003f782f */ /* 0x000fe20003840000 */
[----:B------:R-:W-:Y:S02]  /*10b10*/  UIADD3 UR47, UR47, 0x1, URZ ;  /* 0x000000012f2f7890 */ /* 0x000fe4000fffe03f */
[----:B------:R-:W-:Y:S02]  /*10b20*/  UIADD3 UR6, UP0, UR48, 0x270, URZ ;  /* 0x0000027030067890 */ /* 0x000fe4000ff1e03f */
[----:B------:R-:W-:-:S02]  /*10b30*/  ULEA.HI UR4, UR47, UR47, URZ, 0x1 ;  /* 0x0000002f2f047291 */ /* 0x000fc4000f8f083f */
[----:B------:R-:W-:Y:S02]  /*10b40*/  UIADD3 UR8, UR39, 0x8400, URZ ;  /* 0x0000840027087890 */ /* 0x000fe4000fffe03f */
[----:B------:R-:W-:Y:S02]  /*10b50*/  ULOP3.LUT UR4, UR4, 0xfffffffe, URZ, 0xc0, !UPT ;  /* 0xfffffffe04047892 */ /* 0x000fe4000f8ec03f */
[----:B------:R-:W-:Y:S02]  /*10b60*/  UIADD3 UR9, UR39, 0x16800, URZ ;  /* 0x0001680027097890 */ /* 0x000fe4000fffe03f */
[----:B-1-3--:R-:W-:Y:S01]  /*10b70*/  @P2 IMAD.MOV.U32 R4, RZ, RZ, 0x6000 ;  /* 0x00006000ff042424 */ /* 0x00afe200078e00ff */
[----:B------:R-:W-:Y:S02]  /*10b80*/  UIADD3 UR4, UR47, -UR4, URZ ;  /* 0x800000042f047290 */ /* 0x000fe4000fffe03f */
[----:B------:R-:W-:Y:S01]  /*10b90*/  UIADD3.X UR7, URZ, UR49, URZ, UP0, !UPT ;  /* 0x000000313f077290 */ /* 0x000fe200087fe43f */
[----:B------:R-:W-:Y:S01]  /*10ba0*/  UMOV UR11, UR41 ;  /* 0x00000029000b7c82 */ /* 0x000fe20008000000 */
[----:B------:R-:W-:Y:S01]  /*10bb0*/  UMOV UR12, UR42 ;  /* 0x0000002a000c7c82 */ /* 0x000fe20008000000 */
[----:B------:R-:W-:Y:S01]  /*10bc0*/  UMOV UR13, UR43 ;  /* 0x0000002b000d7c82 */ /* 0x000fe20008000000 */
[----:B------:R-:W-:Y:S01]  /*10bd0*/  UMOV UR5, 0x12f00000 ;  /* 0x12f0000000057882 */ /* 0x000fe20000000000 */
[----:B------:R-:W-:Y:S01]  /*10be0*/  UMOV UR10, URZ ;  /* 0x0000003f000a7c82 */ /* 0x000fe20008000000 */
[----:B------:R1:W-:Y:S02]  /*10bf0*/  @P2 SYNCS.ARRIVE.TRANS64 RZ, [UR39+0x16800], R4 ;  /* 0x01680004ffff29a7 */ /* 0x0003e40008000027 */
[----:B-1----:R-:W-:Y:S01]  /*10c00*/  IMAD.U32 R4, RZ, RZ, UR4 ;  /* 0x00000004ff047e24 */ /* 0x002fe2000f8e00ff */
[----:B------:R-:W-:-:S02]  /*10c10*/  UMOV UR4, 0x0 ;  /* 0x0000000000047882 */ /* 0x000fc40000000000 */
[----:B------:R1:W-:Y:S02]  /*10c20*/  UTMALDG.4D [UR8], [UR6], desc[UR4] ;  /* 0x00000408060075b4 */ /* 0x0003e40008019000 */
[----:B------:R-:W-:-:S04]  /*10c30*/  SHF.L.U32 R4, R4, 0x1f, RZ ;  /* 0x0000001f04047819 */ /* 0x000fc800000006ff */
[----:B------:R-:W3:Y:S02]  /*10c40*/  SYNCS.PHASECHK.TRANS64.TRYWAIT P2, [UR39+0x16820], R4 ;  /* 0x01682004ff0075a7 */ /* 0x000ee40008040167 */
[----:B-1-3--:R-:W-:Y:S05]  /*10c50*/  @!P2 BRA `(.L_x_765) ;  /* 0x0000001c0054a947 */ /* 0x00afea0003800000 */
.L_x_815:
[----:B------:R-:W-:-:S04]  /*10c60*/  UIADD3 UR4, UR45, -0x2, URZ ;  /* 0xfffffffe2d047890 */ /* 0x000fc8000fffe03f */
[----:B------:R-:W-:-:S06]  /*10c70*/  UISETP.GE.AND UP0, UPT, UR4, UR44, UPT ;  /* 0x0000002c0400728c */ /* 0x000fcc000bf06270 */
[----:B------:R-:W-:-:S13]  /*10c80*/  PLOP3.LUT P2, PT, PT, PT, UP0, 0x80, 0x0 ;  /* 0x000000000000781c */ /* 0x000fda0003f4f008 */
[----:B------:R-:W-:Y:S05]  /*10c90*/  @!P2 BRA `(.L_x_766) ;  /* 0x00000010004ca947 */ /* 0x000fea0003800000 */
[----:B-1----:R-:W-:Y:S01]  /*10ca0*/  IMAD R5, RZ, RZ, -UR45 ;  /* 0x8000002dff057e24 */ /* 0x002fe2000f8e02ff */
[----:B------:R-:W-:Y:S01]  /*10cb0*/  LOP3.LUT R10, RZ, UR44, RZ, 0x33, !PT ;  /* 0x0000002cff0a7c12 */ /* 0x000fe2000f8e33ff */
[----:B------:R-:W-:Y:S01]  /*10cc0*/  IMAD.U32 R11, RZ, RZ, UR4 ;  /* 0x00000004ff0b7e24 */ /* 0x000fe2000f8e00ff */
[----:B------:R-:W-:Y:S02]  /*10cd0*/  ULDC.64 UR36, c[0x0][0x408] ;  /* 0x0001020000247ab9 */ /* 0x000fe40000000a00 */
[----:B------:R-:W-:-:S05]  /*10ce0*/  VIADDMNMX R10, R5, 0x1, R10, !PT ;  /* 0x00000001050a7846 */ /* 0x000fca000780010a */
[----:B------:R-:W-:-:S05]  /*10cf0*/  VIADD R4, R10, UR45 ;  /* 0x0000002d0a047c36 */ /* 0x000fca0008000000 */
[----:B------:R-:W-:-:S04]  /*10d00*/  LOP3.LUT R4, R4, 0x1, RZ, 0xc0, !PT ;  /* 0x0000000104047812 */ /* 0x000fc800078ec0ff */
[----:B------:R-:W-:-:S13]  /*10d10*/  ISETP.NE.U32.AND P2, PT, R4, 0x1, PT ;  /* 0x000000010400780c */ /* 0x000fda0003f45070 */
[----:B------:R-:W-:Y:S05]  /*10d20*/  @P2 BRA `(.L_x_767) ;  /* 0x0000000400602947 */ /* 0x000fea0003800000 */
[----:B--2---:R-:W-:Y:S01]  /*10d30*/  VIADD R12, R19, 0x1 ;  /* 0x00000001130c7836 */ /* 0x004fe20000000000 */
[----:B------:R-:W-:Y:S04]  /*10d40*/  BSSY B0, `(.L_x_768) ;  /* 0x0000052000007945 */ /* 0x000fe80003800000 */
[----:B------:R-:W-:-:S04]  /*10d50*/  ISETP.NE.AND P2, PT, R12, 0x2, PT ;  /* 0x000000020c00780c */ /* 0x000fc80003f45270 */
[----:B------:R-:W-:Y:S02]  /*10d60*/  SEL R13, RZ, 0x1, P2 ;  /* 0x00000001ff0d7807 */ /* 0x000fe40001000000 */
[----:B------:R-:W-:Y:S02]  /*10d70*/  SEL R12, R12, RZ, P2 ;  /* 0x000000ff0c0c7207 */ /* 0x000fe40001000000 */
[----:B------:R-:W-:Y:S01]  /*10d80*/  LOP3.LUT R13, R18, R13, RZ, 0x3c, !PT ;  /* 0x0000000d120d7212 */ /* 0x000fe200078e3cff */
[----:B------:R-:W-:Y:S06]  /*10d90*/  @!P6 BRA `(.L_x_769) ;  /* 0x000000040030e947 */ /* 0x000fec0003800000 */
[----:B------:R-:W-:Y:S01]  /*10da0*/  IMAD.MOV.U32 R4, RZ, RZ, R9 ;  /* 0x000000ffff047224 */ /* 0x000fe200078e0009 */
        /* <DEDUP_REMOVED lines=19> */
.L_x_770:
[----:B-1----:R-:W-:Y:S02]  /*10ee0*/  LEA R3, R12, UR39, 0x3 ;  /* 0x000000270c037c11 */ /* 0x002fe4000f8e18ff */
[----:B------:R-:W-:Y:S02]  /*10ef0*/  SHF.L.U32 R2, R13, 0x1f, RZ ;  /* 0x0000001f0d027819 */ /* 0x000fe400000006ff */
[----:B------:R-:W-:Y:S02]  /*10f00*/  ISETP.NE.AND P2, PT, R17, RZ, PT ;  /* 0x000000ff1100720c */ /* 0x000fe40003f45270 */
[----:B------:R-:W1:Y:S02]  /*10f10*/  SYNCS.PHASECHK.TRANS64.TRYWAIT P3, [R3+URZ+0x16840], R2 ;  /* 0x01684002030075a7 */ /* 0x000e64000806017f */
[----:B-1----:R-:W-:Y:S09]  /*10f20*/  @!P3 BRA `(.L_x_771) ;  /* 0x0000001800b8b947 */ /* 0x002ff20003800000 */
.L_x_816:
[----:B------:R-:W-:Y:S05]  /*10f30*/  @P2 BRA `(.L_x_772) ;  /* 0x0000000000142947 */ /* 0x000fea0003800000 */
[----:B------:R-:W-:Y:S01]  /*10f40*/  ISETP.NE.AND P3, PT, R23, RZ, PT ;  /* 0x000000ff1700720c */ /* 0x000fe20003f65270 */
[----:B-1----:R-:W-:-:S04]  /*10f50*/  IMAD.MOV.U32 R2, RZ, RZ, 0x4000 ;  /* 0x00004000ff027424 */ /* 0x002fc800078e00ff */
[----:B------:R2:W-:Y:S08]  /*10f60*/  SYNCS.ARRIVE.TRANS64 RZ, [R3+URZ+0x16830], R2 ;  /* 0x0168300203ff79a7 */ /* 0x0005f0000800003f */
[----:B------:R-:W-:Y:S05]  /*10f70*/  @!P3 BRA `(.L_x_772) ;  /* 0x000000000004b947 */ /* 0x000fea0003800000 */
[----:B------:R-:W-:Y:S01]  /*10f80*/  BPT.TRAP 0x1 ;  /* 0x000000040000795c */ /* 0x000fe20000300000 */
.L_x_772:
[----:B------:R-:W-:Y:S01]  /*10f90*/  R2UR UR8, R12 ;  /* 0x000000000c0872ca */ /* 0x000fe200000e0000 */
[----:B------:R-:W-:Y:S01]  /*10fa0*/  UIADD3 UR6, UP0, UR48, 0x370, URZ ;  /* 0x0000037030067890 */ /* 0x000fe2000ff1e03f */
[----:B------:R-:W-:Y:S01]  /*10fb0*/  R2UR UR9, R3 ;  /* 0x00000000030972ca */ /* 0x000fe200000e0000 */
[----:B------:R-:W-:Y:S01]  /*10fc0*/  UIADD3 UR4, UR39, 0x16800, URZ ;  /* 0x0001680027047890 */ /* 0x000fe2000fffe03f */
[----:B------:R-:W-:Y:S01]  /*10fd0*/  R2UR UR11, R11 ;  /* 0x000000000b0b72ca */ /* 0x000fe200000e0000 */
[----:B------:R-:W-:Y:S01]  /*10fe0*/  UIADD3.X UR7, URZ, UR49, URZ, UP0, !UPT ;  /* 0x000000313f077290 */ /* 0x000fe200087fe43f */
[----:B------:R-:W-:Y:S01]  /*10ff0*/  R2UR UR12, R6 ;  /* 0x00000000060c72ca */ /* 0x000fe200000e0000 */
[----:B------:R-:W-:Y:S01]  /*11000*/  UMOV UR14, 0x0 ;  /* 0x00000000000e7882 */ /* 0x000fe20000000000 */
[----:B-----5:R-:W-:Y:S01]  /*11010*/  R2UR UR13, R4 ;  /* 0x00000000040d72ca */ /* 0x020fe200000e0000 */
[----:B------:R-:W-:Y:S01]  /*11020*/  UMOV UR15, 0x14f00000 ;  /* 0x14f00000000f7882 */ /* 0x000fe20000000000 */
[----:B-12---:R-:W-:Y:S01]  /*11030*/  SHF.L.U32 R3, R18, 0x1f, RZ ;  /* 0x0000001f12037819 */ /* 0x006fe200000006ff */
[----:B------:R-:W-:Y:S01]  /*11040*/  UMOV UR10, URZ ;  /* 0x0000003f000a7c82 */ /* 0x000fe20008000000 */
[----:B------:R-:W-:Y:S01]  /*11050*/  LEA R2, R19, UR4, 0x3 ;  /* 0x0000000413027c11 */ /* 0x000fe2000f8e18ff */
[----:B------:R-:W-:-:S02]  /*11060*/  ULEA UR8, UR8, UR39, 0xe ;  /* 0x0000002708087291 */ /* 0x000fc4000f8e703f */
[----:B------:R-:W-:Y:S02]  /*11070*/  UIADD3 UR9, UR9, 0x16830, URZ ;  /* 0x0001683009097890 */ /* 0x000fe4000fffe03f */
[----:B------:R-:W-:Y:S02]  /*11080*/  USHF.L.U32 UR11, UR11, 0x7, URZ ;  /* 0x000000070b0b7899 */ /* 0x000fe4000800063f */
[----:B------:R-:W-:-:S09]  /*11090*/  UIADD3 UR8, UR8, 0xe400, URZ ;  /* 0x0000e40008087890 */ /* 0x000fd2000fffe03f */
[----:B------:R1:W-:Y:S01]  /*110a0*/  UTMALDG.4D [UR8], [UR6], desc[UR14] ;  /* 0x00000e08060075b4 */ /* 0x0003e20008019000 */
[----:B------:R-:W2:Y:S02]  /*110b0*/  SYNCS.PHASECHK.TRANS64.TRYWAIT P3, [R2+URZ+0x60], R3 ;  /* 0x00006003020075a7 */ /* 0x000ea4000806017f */
[----:B-12---:R-:W-:Y:S05]  /*110c0*/  @!P3 BRA `(.L_x_773) ;  /* 0x000000180064b947 */ /* 0x006fea0003800000 */
.L_x_817:
[----:B------:R-:W-:Y:S05]  /*110d0*/  @P2 BRA `(.L_x_774) ;  /* 0x0000000000182947 */ /* 0x000fea0003800000 */
[----:B------:R-:W-:Y:S01]  /*110e0*/  ISETP.NE.AND P2, PT, R23, RZ, PT ;  /* 0x000000ff1700720c */ /* 0x000fe20003f45270 */
[----:B-1----:R-:W-:Y:S01]  /*110f0*/  IMAD.MOV.U32 R3, RZ, RZ, 0x4000 ;  /* 0x00004000ff037424 */ /* 0x002fe200078e00ff */
[----:B------:R-:W-:-:S04]  /*11100*/  LEA R2, R19, UR39, 0x3 ;  /* 0x0000002713027c11 */ /* 0x000fc8000f8e18ff */
[----:B------:R2:W-:Y:S07]  /*11110*/  SYNCS.ARRIVE.TRANS64 RZ, [R2+URZ+0x16850], R3 ;  /* 0x0168500302ff79a7 */ /* 0x0005ee000800003f */
[----:B------:R-:W-:Y:S05]  /*11120*/  @!P2 BRA `(.L_x_774) ;  /* 0x000000000004a947 */ /* 0x000fea0003800000 */
[----:B------:R-:W-:Y:S01]  /*11130*/  BPT.TRAP 0x1 ;  /* 0x000000040000795c */ /* 0x000fe20000300000 */
.L_x_774:
        /* <DEDUP_REMOVED lines=9> */
[----:B------:R-:W-:Y:S02]  /*111d0*/  IMAD.MOV.U32 R9, RZ, RZ, R4 ;  /* 0x000000ffff097224 */ /* 0x000fe400078e0004 */
[----:B------:R-:W-:-:S02]  /*111e0*/  IMAD.MOV.U32 R7, RZ, RZ, R11 ;  /* 0x000000ffff077224 */ /* 0x000fc400078e000b */
[----:B------:R-:W-:Y:S02]  /*111f0*/  ULEA UR8, UR9, UR39, 0xe ;  /* 0x0000002709087291 */ /* 0x000fe4000f8e703f */
[----:B------:R-:W-:Y:S02]  /*11200*/  ULEA UR9, UR9, UR39, 0x3 ;  /* 0x0000002709097291 */ /* 0x000fe4000f8e183f */
[----:B------:R-:W-:Y:S02]  /*11210*/  USHF.L.U32 UR11, UR11, 0x7, URZ ;  /* 0x000000070b0b7899 */ /* 0x000fe4000800063f */
[----:B------:R-:W-:Y:S02]  /*11220*/  UIADD3 UR8, UR8, 0x400, URZ ;  /* 0x0000040008087890 */ /* 0x000fe4000fffe03f */
[----:B------:R-:W-:-:S09]  /*11230*/  UIADD3 UR9, UR9, 0x16850, URZ ;  /* 0x0001685009097890 */ /* 0x000fd2000fffe03f */
[----:B------:R3:W-:Y:S02]  /*11240*/  UTMALDG.4D [UR8], [UR4], desc[UR6] ;  /* 0x00000608040075b4 */ /* 0x0007e40008019000 */
[----:B---3--:R-:W-:Y:S01]  /*11250*/  NOP ;  /* 0x0000000000007918 */ /* 0x008fe20000000000 */
.L_x_769:
[----:B------:R-:W-:Y:S05]  /*11260*/  BSYNC B0 ;  /* 0x0000000000007941 */ /* 0x000fea0003800000 */
.L_x_768:
[----:B------:R-:W-:Y:S01]  /*11270*/  UIADD3 UR4, UR45, -0x3, URZ ;  /* 0xfffffffd2d047890 */ /* 0x000fe2000fffe03f */
[----:B------:R-:W-:Y:S02]  /*11280*/  IMAD.MOV.U32 R19, RZ, RZ, R12 ;  /* 0x000000ffff137224 */ /* 0x000fe400078e000c */
[----:B------:R-:W-:-:S03]  /*11290*/  IMAD.MOV.U32 R18, RZ, RZ, R13 ;  /* 0x000000ffff127224 */ /* 0x000fc600078e000d */
[----:B------:R-:W-:-:S07]  /*112a0*/  IMAD.U32 R11, RZ, RZ, UR4 ;  /* 0x00000004ff0b7e24 */ /* 0x000fce000f8e00ff */
.L_x_767:
[----:B------:R-:W-:Y:S01]  /*112b0*/  ULOP3.LUT UR4, URZ, UR45, URZ, 0x33, !UPT ;  /* 0x0000002d3f047292 */ /* 0x000fe2000f8e333f */
[----:B------:R-:W-:Y:S01]  /*112c0*/  VIADD R10, R10, 0xfffffffe ;  /* 0xfffffffe0a0a7836 */ /* 0x000fe20000000000 */
[----:B------:R-:W-:Y:S04]  /*112d0*/  BSSY B0, `(.L_x_766) ;  /* 0x00000af000007945 */ /* 0x000fe80003800000 */
[----:B------:R-:W-:-:S13]  /*112e0*/  ISETP.NE.AND P2, PT, R10, UR4, PT ;  /* 0x000000040a007c0c */ /* 0x000fda000bf45270 */
[----:B------:R-:W-:Y:S05]  /*112f0*/  @!P2 BRA `(.L_x_775) ;  /* 0x0000000800b0a947 */ /* 0x000fea0003800000 */
[----:B-12---:R-:W-:-:S07]  /*11300*/  IMAD.MOV.U32 R2, RZ, RZ, R9 ;  /* 0x000000ffff027224 */ /* 0x006fce00078e0009 */
.L_x_790:
[----:B------:R-:W-:Y:S01]  /*11310*/  VIADD R10, R19, 0x1 ;  /* 0x00000001130a7836 */ /* 0x000fe20000000000 */
[----:B------:R-:W-:Y:S05]  /*11320*/  YIELD ;  /* 0x0000000000007946 */ /* 0x000fea0003800000 */
[----:B------:R-:W-:Y:S01]  /*11330*/  ISETP.NE.AND P2, PT, R10, 0x2, PT ;  /* 0x000000020a00780c */ /* 0x000fe20003f45270 */
[----:B------:R-:W-:Y:S03]  /*11340*/  BSSY B1, `(.L_x_776) ;  /* 0x0000050000017945 */ /* 0x000fe60003800000 */
[----:B-12---:R-:W-:-:S02]  /*11350*/  SEL R3, RZ, 0x1, P2 ;  /* 0x00000001ff037807 */ /* 0x006fc40001000000 */
[----:B------:R-:W-:Y:S02]  /*11360*/  SEL R10, R10, RZ, P2 ;  /* 0x000000ff0a0a7207 */ /* 0x000fe40001000000 */
[----:B------:R-:W-:Y:S01]  /*11370*/  LOP3.LUT R12, R18, R3, RZ, 0x3c, !PT ;  /* 0x00000003120c7212 */ /* 0x000fe200078e3cff */
[----:B------:R-:W-:Y:S06]  /*11380*/  @!P6 BRA `(.L_x_777) ;  /* 0x00000004002ce947 */ /* 0x000fec0003800000 */
[----:B------:R-:W-:Y:S01]  /*11390*/  IMAD.MOV.U32 R14, RZ, RZ, R11 ;  /* 0x000000ffff0e7224 */ /* 0x000fe200078e000b */
[----:B------:R-:W-:Y:S06]  /*113a0*/  @!P0 BRA `(.L_x_778) ;  /* 0x0000000000488947 */ /* 0x000fec0003800000 */
[----:B------:R-:W1:Y:S01]  /*113b0*/  LDC R14, c[0x0][0x41c] ;  /* 0x00010700ff0e7b82 */ /* 0x000e620000000800 */
[----:B------:R-:W-:Y:S02]  /*113c0*/  IMAD.MOV.U32 R13, RZ, RZ, R11 ;  /* 0x000000ffff0d7224 */ /* 0x000fe400078e000b */
[----:B------:R-:W-:-:S04]  /*113d0*/  IMAD R15, R8, UR36, RZ ;  /* 0x00000024080f7c24 */ /* 0x000fc8000f8e02ff */
[----:B------:R-:W-:Y:S01]  /*113e0*/  IMAD R15, R0, UR37, R15 ;  /* 0x00000025000f7c24 */ /* 0x000fe2000f8e020f */
[----:B------:R-:W2:Y:S01]  /*113f0*/  LDC.64 R2, c[0x0][0x3f8] ;  /* 0x0000fe00ff027b82 */ /* 0x000ea20000000a00 */
        /* <DEDUP_REMOVED lines=8> */
[----:B--2---:R-:W-:-:S04]  /*11480*/  LEA R2, P2, R4, R2, 0x2 ;  /* 0x0000000204027211 */ /* 0x004fc800078410ff */
[----:B------:R-:W-:-:S05]  /*11490*/  LEA.HI.X R3, R4, R3, R5, 0x2, P2 ;  /* 0x0000000304037211 */ /* 0x000fca00010f1405 */
[----:B------:R1:W5:Y:S01]  /*114a0*/  LDG.E R2, desc[UR50][R2.64] ;  /* 0x0000003202027981 */ /* 0x000362000c1e1900 */
[----:B------:R-:W-:-:S04]  /*114b0*/  IMAD.MOV R4, RZ, RZ, -R13 ;  /* 0x000000ffff047224 */ /* 0x000fc800078e0a0d */
[----:B------:R-:W-:-:S07]  /*114c0*/  IMAD R14, R14, R4, R11 ;  /* 0x000000040e0e7224 */ /* 0x000fce00078e020b */
.L_x_778:
[----:B------:R-:W-:Y:S02]  /*114d0*/  LEA R4, R10, UR39, 0x3 ;  /* 0x000000270a047c11 */ /* 0x000fe4000f8e18ff */
[----:B-1----:R-:W-:Y:S02]  /*114e0*/  SHF.L.U32 R3, R12, 0x1f, RZ ;  /* 0x0000001f0c037819 */ /* 0x002fe400000006ff */
[----:B------:R-:W-:Y:S02]  /*114f0*/  ISETP.NE.AND P2, PT, R17, RZ, PT ;  /* 0x000000ff1100720c */ /* 0x000fe40003f45270 */
[----:B------:R-:W1:Y:S02]  /*11500*/  SYNCS.PHASECHK.TRANS64.TRYWAIT P3, [R4+URZ+0x16840], R3 ;  /* 0x01684003040075a7 */ /* 0x000e64000806017f */
[----:B-1----:R-:W-:Y:S09]  /*11510*/  @!P3 BRA `(.L_x_779) ;  /* 0x000000140064b947 */ /* 0x002ff20003800000 */
.L_x_818:
[----:B------:R-:W-:Y:S05]  /*11520*/  @P2 BRA `(.L_x_780) ;  /* 0x0000000000142947 */ /* 0x000fea0003800000 */
[----:B------:R-:W-:Y:S01]  /*11530*/  ISETP.NE.AND P3, PT, R23, RZ, PT ;  /* 0x000000ff1700720c */ /* 0x000fe20003f65270 */
[----:B-1----:R-:W-:-:S04]  /*11540*/  IMAD.MOV.U32 R3, RZ, RZ, 0x4000 ;  /* 0x00004000ff037424 */ /* 0x002fc800078e00ff */
[----:B------:R2:W-:Y:S08]  /*11550*/  SYNCS.ARRIVE.TRANS64 RZ, [R4+URZ+0x16830], R3 ;  /* 0x0168300304ff79a7 */ /* 0x0005f0000800003f */
[----:B------:R-:W-:Y:S05]  /*11560*/  @!P3 BRA `(.L_x_780) ;  /* 0x000000000004b947 */ /* 0x000fea0003800000 */
[----:B------:R-:W-:Y:S01]  /*11570*/  BPT.TRAP 0x1 ;  /* 0x000000040000795c */ /* 0x000fe20000300000 */
.L_x_780:
        /* <DEDUP_REMOVED lines=10> */
[----:B------:R-:W-:Y:S01]  /*11620*/  SHF.L.U32 R18, R18, 0x1f, RZ ;  /* 0x0000001f12127819 */ /* 0x000fe200000006ff */
[----:B------:R-:W-:Y:S01]  /*11630*/  UMOV UR10, URZ ;  /* 0x0000003f000a7c82 */ /* 0x000fe20008000000 */
[----:B-12---:R-:W-:Y:S01]  /*11640*/  LEA R3, R19, UR4, 0x3 ;  /* 0x0000000413037c11 */ /* 0x006fe2000f8e18ff */
[----:B------:R-:W-:-:S02]  /*11650*/  ULEA UR8, UR8, UR39, 0xe ;  /* 0x0000002708087291 */ /* 0x000fc4000f8e703f */
[----:B------:R-:W-:Y:S02]  /*11660*/  UIADD3 UR9, UR9, 0x16830, URZ ;  /* 0x0001683009097890 */ /* 0x000fe4000fffe03f */
[----:B------:R-:W-:Y:S02]  /*11670*/  USHF.L.U32 UR11, UR11, 0x7, URZ ;  /* 0x000000070b0b7899 */ /* 0x000fe4000800063f */
[----:B------:R-:W-:-:S09]  /*11680*/  UIADD3 UR8, UR8, 0xe400, URZ ;  /* 0x0000e40008087890 */ /* 0x000fd2000fffe03f */
[----:B------:R1:W-:Y:S01]  /*11690*/  UTMALDG.4D [UR8], [UR6], desc[UR14] ;  /* 0x00000e08060075b4 */ /* 0x0003e20008019000 */
[----:B------:R-:W2:Y:S02]  /*116a0*/  SYNCS.PHASECHK.TRANS64.TRYWAIT P3, [R3+URZ+0x60], R18 ;  /* 0x00006012030075a7 */ /* 0x000ea4000806017f */
[----:B-12---:R-:W-:Y:S05]  /*116b0*/  @!P3 BRA `(.L_x_781) ;  /* 0x000000140010b947 */ /* 0x006fea0003800000 */
.L_x_819:
[----:B------:R-:W-:Y:S05]  /*116c0*/  @P2 BRA `(.L_x_782) ;  /* 0x0000000000142947 */ /* 0x000fea0003800000 */
[----:B------:R-:W-:Y:S01]  /*116d0*/  ISETP.NE.AND P2, PT, R23, RZ, PT ;  /* 0x000000ff1700720c */ /* 0x000fe20003f45270 */
[----:B------:R-:W-:-:S04]  /*116e0*/  IMAD.MOV.U32 R4, RZ, RZ, 0x4000 ;  /* 0x00004000ff047424 */ /* 0x000fc800078e00ff */
[----:B------:R2:W-:Y:S08]  /*116f0*/  SYNCS.ARRIVE.TRANS64 RZ, [R3+URZ+0x50], R4 ;  /* 0x0000500403ff79a7 */ /* 0x0005f0000800003f */
[----:B------:R-:W-:Y:S05]  /*11700*/  @!P2 BRA `(.L_x_782) ;  /* 0x000000000004a947 */ /* 0x000fea0003800000 */
[----:B------:R-:W-:Y:S01]  /*11710*/  BPT.TRAP 0x1 ;  /* 0x000000040000795c */ /* 0x000fe20000300000 */
.L_x_782:
        /* <DEDUP_REMOVED lines=9> */
[----:B------:R-:W-:Y:S01]  /*117b0*/  UMOV UR10, URZ ;  /* 0x0000003f000a7c82 */ /* 0x000fe20008000000 */
[----:B------:R-:W-:-:S02]  /*117c0*/  IMAD.MOV.U32 R7, RZ, RZ, R14 ;  /* 0x000000ffff077224 */ /* 0x000fc400078e000e */
[----:B------:R-:W-:Y:S01]  /*117d0*/  IMAD.MOV.U32 R9, RZ, RZ, R2 ;  /* 0x000000ffff097224 */ /* 0x000fe200078e0002 */
[----:B------:R-:W-:Y:S02]  /*117e0*/  ULEA UR8, UR8, UR39, 0xe ;  /* 0x0000002708087291 */ /* 0x000fe4000f8e703f */
[----:B------:R-:W-:Y:S02]  /*117f0*/  USHF.L.U32 UR11, UR11, 0x7, URZ ;  /* 0x000000070b0b7899 */ /* 0x000fe4000800063f */
[----:B------:R-:W-:Y:S02]  /*11800*/  UIADD3 UR9, UR9, 0x50, URZ ;  /* 0x0000005009097890 */ /* 0x000fe4000fffe03f */
[----:B------:R-:W-:-:S09]  /*11810*/  UIADD3 UR8, UR8, 0x400, URZ ;  /* 0x0000040008087890 */ /* 0x000fd2000fffe03f */
[----:B------:R3:W-:Y:S02]  /*11820*/  UTMALDG.4D [UR8], [UR4], desc[UR6] ;  /* 0x00000608040075b4 */ /* 0x0007e40008019000 */
[----:B---3--:R-:W-:Y:S01]  /*11830*/  NOP ;  /* 0x0000000000007918 */ /* 0x008fe20000000000 */
.L_x_777:
[----:B------:R-:W-:Y:S05]  /*11840*/  BSYNC B1 ;  /* 0x0000000000017941 */ /* 0x000fea0003800000 */
.L_x_776:
[----:B------:R-:W-:Y:S01]  /*11850*/  VIADD R19, R10, 0x1 ;  /* 0x000000010a137836 */ /* 0x000fe20000000000 */
[----:B------:R-:W-:Y:S01]  /*11860*/  BSSY B1, `(.L_x_783) ;  /* 0x0000052000017945 */ /* 0x000fe20003800000 */
[----:B------:R-:W-:-:S03]  /*11870*/  VIADD R13, R11, 0xffffffff ;  /* 0xffffffff0b0d7836 */ /* 0x000fc60000000000 */
[----:B------:R-:W-:-:S04]  /*11880*/  ISETP.NE.AND P2, PT, R19, 0x2, PT ;  /* 0x000000021300780c */ /* 0x000fc80003f45270 */
[----:B-12---:R-:W-:Y:S02]  /*11890*/  SEL R3, RZ, 0x1, P2 ;  /* 0x00000001ff037807 */ /* 0x006fe40001000000 */
        /* <DEDUP_REMOVED lines=9> */
[----:B-1----:R-:W-:-:S13]  /*11930*/  ISETP.NE.AND P2, PT, R14, 0x1, PT ;  /* 0x000000010e00780c */ /* 0x002fda0003f45270 */
[----:B------:R-:W1:Y:S02]  /*11940*/  @P2 LDC.64 R2, c[0x0][0x420] ;  /* 0x00010800ff022b82 */ /* 0x000e640000000a00 */
[----:B-1----:R-:W-:-:S05]  /*11950*/  @P2 IMAD.HI.U32 R2, R13, R2, RZ ;  /* 0x000000020d022227 */ /* 0x002fca00078e00ff */
[----:B------:R-:W-:Y:S02]  /*11960*/  @P2 SHF.R.U32.HI R15, RZ, R3, R2 ;  /* 0x00000003ff0f2219 */ /* 0x000fe40000011602 */
[----:B------:R-:W1:Y:S02]  /*11970*/  LDC.64 R2, c[0x0][0x3f8] ;  /* 0x0000fe00ff027b82 */ /* 0x000e640000000a00 */
[--C-:B------:R-:W-:Y:S01]  /*11980*/  SHF.R.S32.HI R5, RZ, 0x1f, R15.reuse ;  /* 0x0000001fff057819 */ /* 0x100fe2000001140f */
[----:B------:R-:W-:-:S04]  /*11990*/  IMAD.MOV.U32 R4, RZ, RZ, R15 ;  /* 0x000000ffff047224 */ /* 0x000fc800078e000f */
[----:B------:R-:W-:-:S04]  /*119a0*/  IMAD.WIDE.U32 R4, R0, UR36, R4 ;  /* 0x0000002400047c25 */ /* 0x000fc8000f8e0004 */
[----:B------:R-:W-:Y:S01]  /*119b0*/  IMAD.IADD R5, R21, 0x1, R5 ;  /* 0x0000000115057824 */ /* 0x000fe200078e0205 */
[----:B-1----:R-:W-:-:S04]  /*119c0*/  LEA R2, P2, R4, R2, 0x2 ;  /* 0x0000000204027211 */ /* 0x002fc800078410ff */
[----:B------:R-:W-:-:S05]  /*119d0*/  LEA.HI.X R3, R4, R3, R5, 0x2, P2 ;  /* 0x0000000304037211 */ /* 0x000fca00010f1405 */
[----:B------:R1:W5:Y:S01]  /*119e0*/  LDG.E R2, desc[UR50][R2.64] ;  /* 0x0000003202027981 */ /* 0x000362000c1e1900 */
[----:B------:R-:W-:-:S04]  /*119f0*/  IMAD.MOV R4, RZ, RZ, -R15 ;  /* 0x000000ffff047224 */ /* 0x000fc800078e0a0f */
[----:B------:R-:W-:-:S07]  /*11a00*/  IMAD R14, R14, R4, R13 ;  /* 0x000000040e0e7224 */ /* 0x000fce00078e020d */
.L_x_785:
[----:B-1----:R-:W-:Y:S02]  /*11a10*/  LEA R3, R19, UR39, 0x3 ;  /* 0x0000002713037c11 */ /* 0x002fe4000f8e18ff */
[----:B------:R-:W-:Y:S02]  /*11a20*/  SHF.L.U32 R4, R18, 0x1f, RZ ;  /* 0x0000001f12047819 */ /* 0x000fe400000006ff */
[----:B------:R-:W-:Y:S02]  /*11a30*/  ISETP.NE.AND P2, PT, R17, RZ, PT ;  /* 0x000000ff1100720c */ /* 0x000fe40003f45270 */
[----:B------:R-:W1:Y:S02]  /*11a40*/  SYNCS.PHASECHK.TRANS64.TRYWAIT P3, [R3+URZ+0x16840], R4 ;  /* 0x01684004030075a7 */ /* 0x000e64000806017f */
[----:B-1----:R-:W-:Y:S09]  /*11a50*/  @!P3 BRA `(.L_x_786) ;  /* 0x00000010003cb947 */ /* 0x002ff20003800000 */
.L_x_820:
[----:B------:R-:W-:Y:S05]  /*11a60*/  @P2 BRA `(.L_x_787) ;  /* 0x0000000000142947 */ /* 0x000fea0003800000 */
[----:B------:R-:W-:Y:S01]  /*11a70*/  ISETP.NE.AND P3, PT, R23, RZ, PT ;  /* 0x000000ff1700720c */ /* 0x000fe20003f65270 */
[----:B-1----:R-:W-:-:S04]  /*11a80*/  IMAD.MOV.U32 R4, RZ, RZ, 0x4000 ;  /* 0x00004000ff047424 */ /* 0x002fc800078e00ff */
[----:B------:R2:W-:Y:S08]  /*11a90*/  SYNCS.ARRIVE.TRANS64 RZ, [R3+URZ+0x16830], R4 ;  /* 0x0168300403ff79a7 */ /* 0x0005f0000800003f */
[----:B------:R-:W-:Y:S05]  /*11aa0*/  @!P3 BRA `(.L_x_787) ;  /* 0x000000000004b947 */ /* 0x000fea0003800000 */
[----:B------:R-:W-:Y:S01]  /*11ab0*/  BPT.TRAP 0x1 ;  /* 0x000000040000795c */ /* 0x000fe20000300000 */
.L_x_787:
[----:B------:R-:W-:Y:S01]  /*11ac0*/  R2UR UR9, R19 ;  /* 0x00000000130972ca */ /* 0x000fe200000e0000 */
[----:B------:R-:W-:Y:S01]  /*11ad0*/  UIADD3 UR4, UR39, 0x16800, URZ ;  /* 0x0001680027047890 */ /* 0x000fe2000fffe03f */
[----:B------:R-:W-:Y:S01]  /*11ae0*/  R2UR UR11, R14 ;  /* 0x000000000e0b72ca */ /* 0x000fe200000e0000 */
[----:B------:R-:W-:Y:S01]  /*11af0*/  UIADD3 UR6, UP0, UR48, 0x370, URZ ;  /* 0x0000037030067890 */ /* 0x000fe2000ff1e03f */
[----:B------:R-:W-:Y:S01]  /*11b00*/  R2UR UR12, R6 ;  /* 0x00000000060c72ca */ /* 0x000fe200000e0000 */
[----:B------:R-:W-:Y:S01]  /*11b10*/  UMOV UR14, 0x0 ;  /* 0x00000000000e7882 */ /* 0x000fe20000000000 */
[----:B-----5:R-:W-:Y:S01]  /*11b20*/  R2UR UR13, R2 ;  /* 0x00000000020d72ca */ /* 0x020fe200000e0000 */
[----:B------:R-:W-:Y:S01]  /*11b30*/  UIADD3.X UR7, URZ, UR49, URZ, UP0, !UPT ;  /* 0x000000313f077290 */ /* 0x000fe200087fe43f */
[----:B------:R-:W-:Y:S01]  /*11b40*/  SHF.L.U32 R12, R12, 0x1f, RZ ;  /* 0x0000001f0c0c7819 */ /* 0x000fe200000006ff */
[----:B------:R-:W-:Y:S01]  /*11b50*/  UMOV UR15, 0x14f00000 ;  /* 0x14f00000000f7882 */ /* 0x000fe20000000000 */
[----:B-12---:R-:W-:Y:S01]  /*11b60*/  LEA R3, R10, UR4, 0x3 ;  /* 0x000000040a037c11 */ /* 0x006fe2000f8e18ff */
[----:B------:R-:W-:-:S02]  /*11b70*/  UMOV UR10, URZ ;  /* 0x0000003f000a7c82 */ /* 0x000fc40008000000 */
[----:B------:R-:W-:Y:S02]  /*11b80*/  ULEA UR8, UR9, UR39, 0xe ;  /* 0x0000002709087291 */ /* 0x000fe4000f8e703f */
[----:B------:R-:W-:Y:S02]  /*11b90*/  ULEA UR9, UR9, UR4, 0x3 ;  /* 0x0000000409097291 */ /* 0x000fe4000f8e183f */
[----:B------:R-:W-:Y:S02]  /*11ba0*/  USHF.L.U32 UR11, UR11, 0x7, URZ ;  /* 0x000000070b0b7899 */ /* 0x000fe4000800063f */
[----:B------:R-:W-:Y:S02]  /*11bb0*/  UIADD3 UR8, UR8, 0xe400, URZ ;  /* 0x0000e40008087890 */ /* 0x000fe4000fffe03f */
[----:B------:R-:W-:-:S09]  /*11bc0*/  UIADD3 UR9, UR9, 0x30, URZ ;  /* 0x0000003009097890 */ /* 0x000fd2000fffe03f */
[----:B------:R1:W-:Y:S01]  /*11bd0*/  UTMALDG.4D [UR8], [UR6], desc[UR14] ;  /* 0x00000e08060075b4 */ /* 0x0003e20008019000 */
[----:B------:R-:W2:Y:S02]  /*11be0*/  SYNCS.PHASECHK.TRANS64.TRYWAIT P3, [R3+URZ+0x60], R12 ;  /* 0x0000600c030075a7 */ /* 0x000ea4000806017f */
[----:B-12---:R-:W-:Y:S05]  /*11bf0*/  @!P3 BRA `(.L_x_788) ;  /* 0x0000000c00e8b947 */ /* 0x006fea0003800000 */
.L_x_821:
[----:B------:R-:W-:Y:S05]  /*11c00*/  @P2 BRA `(.L_x_789) ;  /* 0x0000000000142947 */ /* 0x000fea0003800000 */
[----:B------:R-:W-:Y:S01]  /*11c10*/  ISETP.NE.AND P2, PT, R23, RZ, PT ;  /* 0x000000ff1700720c */ /* 0x000fe20003f45270 */
[----:B------:R-:W-:-:S04]  /*11c20*/  IMAD.MOV.U32 R4, RZ, RZ, 0x4000 ;  /* 0x00004000ff047424 */ /* 0x000fc800078e00ff */
[----:B------:R2:W-:Y:S08]  /*11c30*/  SYNCS.ARRIVE.TRANS64 RZ, [R3+URZ+0x50], R4 ;  /* 0x0000500403ff79a7 */ /* 0x0005f0000800003f */
[----:B------:R-:W-:Y:S05]  /*11c40*/  @!P2 BRA `(.L_x_789) ;  /* 0x000000000004a947 */ /* 0x000fea0003800000 */
[----:B------:R-:W-:Y:S01]  /*11c50*/  BPT.TRAP 0x1 ;  /* 0x000000040000795c */ /* 0x000fe20000300000 */
.L_x_789:
        /* <DEDUP_REMOVED lines=18> */
.L_x_784:
[----:B------:R-:W-:Y:S05]  /*11d80*/  BSYNC B1 ;  /* 0x0000000000017941 */ /* 0x000fea0003800000 */
.L_x_783:
[----:B------:R-:W-:Y:S01]  /*11d90*/  ISETP.GT.AND P2, PT, R13, UR44, PT ;  /* 0x0000002c0d007c0c */ /* 0x000fe2000bf44270 */
[----:B------:R-:W-:-:S12]  /*11da0*/  VIADD R11, R11, 0xfffffffe ;  /* 0xfffffffe0b0b7836 */ /* 0x000fd80000000000 */
[----:B------:R-:W-:Y:S05]  /*11db0*/  @P2 BRA `(.L_x_790) ;  /* 0xfffffff400542947 */ /* 0x000fea000383ffff */
.L_x_775:
[----:B------:R-:W-:Y:S05]  /*11dc0*/  BSYNC B0 ;  /* 0x0000000000007941 */ /* 0x000fea0003800000 */
.L_x_766:
[----:B------:R-:W-:Y:S04]  /*11dd0*/  BSSY B0, `(.L_x_791) ;  /* 0x000000e000007945 */ /* 0x000fe80003800000 */
[----:B------:R-:W-:Y:S05]  /*11de0*/  @P1 BRA `(.L_x_792) ;  /* 0x0000000000301947 */ /* 0x000fea0003800000 */
[----:B------:R-:W3:Y:S01]  /*11df0*/  S2R R11, SR_LANEID ;  /* 0x00000000000b7919 */ /* 0x000ee20000000000 */
[----:B------:R-:W-:Y:S01]  /*11e00*/  VOTEU.ANY UR4, UPT, PT ;  /* 0x0000000000047886 */ /* 0x000fe200038e0100 */
[----:B-12---:R-:W1:Y:S01]  /*11e10*/  LDC.64 R2, c[0x0][0xdf0] ;  /* 0x00037c00ff027b82 */ /* 0x006e620000000a00 */
[----:B------:R-:W3:Y:S08]  /*11e20*/  FLO.U32 R0, UR4 ;  /* 0x0000000400007d00 */ /* 0x000ef000080e0000 */
[----:B------:R-:W1:Y:S01]  /*11e30*/  POPC R5, UR4 ;  /* 0x0000000400057d09 */ /* 0x000e620008000000 */
[----:B---3--:R-:W-:-:S13]  /*11e40*/  ISETP.EQ.U32.AND P0, PT, R0, R11, PT ;  /* 0x0000000b0000720c */ /* 0x008fda0003f02070 */
[----:B-1----:R-:W2:Y:S01]  /*11e50*/  @P0 ATOMG.E.ADD.STRONG.GPU PT, R3, desc[UR50][R2.64], R5 ;  /* 0x00000005020309a8 */ /* 0x002ea200081ee1f2 */
[----:B------:R-:W1:Y:S02]  /*11e60*/  S2R R4, SR_LTMASK ;  /* 0x0000000000047919 */ /* 0x000e640000003900 */
[----:B-1----:R-:W-:-:S04]  /*11e70*/  LOP3.LUT R4, R4, UR4, RZ, 0xc0, !PT ;  /* 0x0000000404047c12 */ /* 0x002fc8000f8ec0ff */
[----:B------:R-:W1:Y:S01]  /*11e80*/  POPC R11, R4 ;  /* 0x00000004000b7309 */ /* 0x000e620000000000 */
[----:B--2---:R-:W1:Y:S02]  /*11e90*/  SHFL.IDX PT, R0, R3, R0, 0x1f ;  /* 0x00001f0003007589 */ /* 0x004e6400000e0000 */
[----:B-1----:R-:W-:-:S07]  /*11ea0*/  IADD3 R22, R0, UR46, R11 ;  /* 0x0000002e00167c10 */ /* 0x002fce000fffe00b */
.L_x_792:
[----:B------:R-:W-:Y:S05]  /*11eb0*/  BSYNC B0 ;  /* 0x0000000000007941 */ /* 0x000fea0003800000 */
.L_x_791:
[----:B------:R-:W-:Y:S04]  /*11ec0*/  BSSY B0, `(.L_x_793) ;  /* 0x000001d000007945 */ /* 0x000fe80003800000 */
[----:B------:R-:W-:Y:S05]  /*11ed0*/  @!P6 BRA `(.L_x_794) ;  /* 0x00000000006ce947 */ /* 0x000fea0003800000 */
[----:B-12---:R-:W-:Y:S02]  /*11ee0*/  LEA R3, R19, UR39, 0x3 ;  /* 0x0000002713037c11 */ /* 0x006fe4000f8e18ff */
[----:B------:R-:W-:Y:S02]  /*11ef0*/  SHF.L.U32 R0, R18, 0x1f, RZ ;  /* 0x0000001f12007819 */ /* 0x000fe400000006ff */
[----:B------:R-:W-:Y:S02]  /*11f00*/  ISETP.NE.AND P1, PT, R17, RZ, PT ;  /* 0x000000ff1100720c */ /* 0x000fe40003f25270 */
[----:B------:R-:W1:Y:S02]  /*11f10*/  SYNCS.PHASECHK.TRANS64.TRYWAIT P0, [R3+URZ+0x16860], R0 ;  /* 0x01686000030075a7 */ /* 0x000e64000800017f */
[----:B-1----:R-:W-:Y:S09]  /*11f20*/  @!P0 BRA `(.L_x_795) ;  /* 0x0000000c00308947 */ /* 0x002ff20003800000 */
.L_x_822:
[----:B------:R-:W-:Y:S05]  /*11f30*/  @P1 BRA `(.L_x_796) ;  /* 0x0000000000141947 */ /* 0x000fea0003800000 */
[----:B------:R-:W-:Y:S01]  /*11f40*/  ISETP.NE.AND P0, PT, R23, RZ, PT ;  /* 0x000000ff1700720c */ /* 0x000fe20003f05270 */
[----:B-1----:R-:W-:-:S04]  /*11f50*/  IMAD.MOV.U32 R0, RZ, RZ, 0x4000 ;  /* 0x00004000ff007424 */ /* 0x002fc800078e00ff */
[----:B------:R2:W-:Y:S08]  /*11f60*/  SYNCS.ARRIVE.TRANS64 RZ, [R3+URZ+0x16850], R0 ;  /* 0x0168500003ff79a7 */ /* 0x0005f0000800003f */
[----:B------:R-:W-:Y:S05]  /*11f70*/  @!P0 BRA `(.L_x_796) ;  /* 0x0000000000048947 */ /* 0x000fea0003800000 */
[----:B------:R-:W-:Y:S01]  /*11f80*/  BPT.TRAP 0x1 ;  /* 0x000000040000795c */ /* 0x000fe20000300000 */
.L_x_796:
        /* <DEDUP_REMOVED lines=10> */
[----:B------:R-:W-:Y:S02]  /*12030*/  ULEA UR8, UR8, UR39, 0xe ;  /* 0x0000002708087291 */ /* 0x000fe4000f8e703f */
[----:B------:R-:W-:Y:S02]  /*12040*/  USHF.L.U32 UR11, UR11, 0x7, URZ ;  /* 0x000000070b0b7899 */ /* 0x000fe4000800063f */
[----:B------:R-:W-:Y:S02]  /*12050*/  UIADD3 UR9, UR9, 0x16850, URZ ;  /* 0x0001685009097890 */ /* 0x000fe4000fffe03f */
[----:B------:R-:W-:-:S09]  /*12060*/  UIADD3 UR8, UR8, 0x400, URZ ;  /* 0x0000040008087890 */ /* 0x000fd2000fffe03f */
[----:B------:R3:W-:Y:S02]  /*12070*/  UTMALDG.4D [UR8], [UR4], desc[UR6] ;  /* 0x00000608040075b4 */ /* 0x0007e40008019000 */
[----:B---3--:R-:W-:Y:S01]  /*12080*/  NOP ;  /* 0x0000000000007918 */ /* 0x008fe20000000000 */
.L_x_794:
[----:B------:R-:W-:Y:S05]  /*12090*/  BSYNC B0 ;  /* 0x0000000000007941 */ /* 0x000fea0003800000 */
.L_x_793:
[----:B------:R-:W-:Y:S02]  /*120a0*/  VIADD R19, R19, 0x1 ;  /* 0x0000000113137836 */ /* 0x000fe40000000000 */
[----:B--2---:R-:W-:-:S03]  /*120b0*/  IMAD.MOV.U32 R13, RZ, RZ, R22 ;  /* 0x000000ffff0d7224 */ /* 0x004fc600078e0016 */
[----:B------:R-:W-:-:S04]  /*120c0*/  ISETP.NE.AND P0, PT, R19, 0x2, PT ;  /* 0x000000021300780c */ /* 0x000fc80003f05270 */
[----:B-1----:R-:W-:Y:S02]  /*120d0*/  SEL R3, RZ, 0x1, P0 ;  /* 0x00000001ff037807 */ /* 0x002fe40000000000 */
[----:B------:R-:W-:Y:S02]  /*120e0*/  SEL R19, R19, RZ, P0 ;  /* 0x000000ff13137207 */ /* 0x000fe40000000000 */
[----:B------:R-:W-:-:S07]  /*120f0*/  LOP3.LUT R18, R18, R3, RZ, 0x3c, !PT ;  /* 0x0000000312127212 */ /* 0x000fce00078e3cff */
.L_x_755:
[----:B------:R-:W-:Y:S05]  /*12100*/  BSYNC B6 ;  /* 0x0000000000067941 */ /* 0x000fea0003800000 */
.L_x_753:
[----:B------:R-:W-:-:S03]  /*12110*/  UMOV UR4, 0xffffffff ;  /* 0xffffffff00047882 */ /* 0x000fc60000000000 */
[----:B------:R-:W-:Y:S05]  /*12120*/  BRA.DIV UR4, `(.L_x_797) ;  /* 0x0000000a04c47947 */ /* 0x000fea000b800000 */
[----:B------:R1:W2:Y:S02]  /*12130*/  SHFL.IDX PT, R14, R13, RZ, 0x1f ;  /* 0x00001fff0d0e7589 */ /* 0x0002a400000e0000 */
.L_x_825:
[----:B------:R-:W-:Y:S01]  /*12140*/  ISETP.NE.AND P0, PT, R23, RZ, PT ;  /* 0x000000ff1700720c */ /* 0x000fe20003f05270 */
[----:B------:R-:W-:Y:S05]  /*12150*/  WARPSYNC.ALL ;  /* 0x0000000000007948 */ /* 0x000fea0003800000 */
[----:B------:R-:W-:Y:S01]  /*12160*/  BAR.SYNC.DEFER_BLOCKING 0x4, 0x1a0 ;  /* 0x0106800000007b1d */ /* 0x000fe20000010000 */
[----:B--2---:R-:W-:-:S05]  /*12170*/  IMAD.MOV.U32 R22, RZ, RZ, R14 ;  /* 0x000000ffff167224 */ /* 0x004fca00078e000e */
[----:B------:R-:W-:Y:S01]  /*12180*/  ULDC UR4, c[0x0][0xda8] ;  /* 0x00036a0000047ab9 */ /* 0x000fe20000000800 */
[----:B------:R-:W-:Y:S01]  /*12190*/  @!P0 MOV R0, 0x400 ;  /* 0x0000040000008802 */ /* 0x000fe20000000f00 */
[----:B------:R-:W2:Y:S03]  /*121a0*/  @!P0 S2R R3, SR_CgaCtaId ;  /* 0x0000000000038919 */ /* 0x000ea60000008800 */
[----:B--2---:R-:W-:-:S05]  /*121b0*/  @!P0 LEA R0, R3, R0, 0x18 ;  /* 0x0000000003008211 */ /* 0x004fca00078ec0ff */
[----:B------:R2:W-:Y:S01]  /*121c0*/  @!P0 STS [R0+0x168d0], R13 ;  /* 0x0168d00d00008388 */ /* 0x0005e20000000800 */
[----:B------:R-:W-:Y:S06]  /*121d0*/  BAR.ARV 0x5, 0x1a0 ;  /* 0x0146800000007b1d */ /* 0x000fec0000002000 */
[----:B------:R-:W-:-:S13]  /*121e0*/  ISETP.GE.AND P0, PT, R22, UR4, PT ;  /* 0x0000000416007c0c */ /* 0x000fda000bf06270 */
[----:B--2---:R-:W-:Y:S05]  /*121f0*/  @!P0 BRA `(.L_x_798) ;  /* 0xffffffd400fc8947 */ /* 0x004fea000383ffff */
.L_x_744:
[----:B------:R-:W2:Y:S01]  /*12200*/  S2R R3, SR_CgaCtaId ;  /* 0x0000000000037919 */ /* 0x000ea20000008800 */
[----:B------:R-:W-:Y:S01]  /*12210*/  UIADD3 UR47, UR47, 0x1, URZ ;  /* 0x000000012f2f7890 */ /* 0x000fe2000fffe03f */
[----:B------:R-:W-:-:S03]  /*12220*/  MOV R0, 0x400 ;  /* 0x0000040000007802 */ /* 0x000fc60000000f00 */
[----:B------:R-:W-:-:S04]  /*12230*/  ULEA.HI UR4, UR47, UR47, URZ, 0x1 ;  /* 0x0000002f2f047291 */ /* 0x000fc8000f8f083f */
[----:B------:R-:W-:-:S04]  /*12240*/  ULOP3.LUT UR4, UR4, 0xfffffffe, URZ, 0xc0, !UPT ;  /* 0xfffffffe04047892 */ /* 0x000fc8000f8ec03f */
[----:B------:R-:W-:-:S06]  /*12250*/  UIADD3 UR4, UR47, -UR4, URZ ;  /* 0x800000042f047290 */ /* 0x000fcc000fffe03f */
[----:B------:R-:W-:Y:S01]  /*12260*/  IMAD.U32 R2, RZ, RZ, UR4 ;  /* 0x00000004ff027e24 */ /* 0x000fe2000f8e00ff */
[----:B--2---:R-:W-:-:S04]  /*12270*/  LEA R9, R3, R0, 0x18 ;  /* 0x0000000003097211 */ /* 0x004fc800078ec0ff */
[----:B------:R-:W-:-:S04]  /*12280*/  SHF.L.U32 R0, R2, 0x1f, RZ ;  /* 0x0000001f02007819 */ /* 0x000fc800000006ff */
[----:B------:R-:W2:Y:S02]  /*12290*/  SYNCS.PHASECHK.TRANS64.TRYWAIT P0, [R9+URZ+0x16820], R0 ;  /* 0x01682000090075a7 */ /* 0x000ea4000800017f */
[----:B--2---:R-:W-:Y:S05]  /*122a0*/  @!P0 BRA `(.L_x_799) ;  /* 0x0000000800888947 */ /* 0x004fea0003800000 */
.L_x_826:
[----:B------:R-:W3:Y:S02]  /*122b0*/  SHFL.IDX PT, R16, R16, RZ, 0x1f ;  /* 0x00001fff10107589 */ /* 0x000ee400000e0000 */
[----:B---3--:R-:W-:-:S13]  /*122c0*/  ISETP.NE.AND P0, PT, R16, RZ, PT ;  /* 0x000000ff1000720c */ /* 0x008fda0003f05270 */
[----:B------:R-:W-:Y:S05]  /*122d0*/  @P0 EXIT ;  /* 0x000000000000094d */ /* 0x000fea0003800000 */
[----:B------:R-:W-:Y:S01]  /*122e0*/  ELECT P0, URZ, PT ;  /* 0x00000000003f782f */ /* 0x000fe20003800000 */
[----:B------:R-:W-:-:S12]  /*122f0*/  BSSY B0, `(.L_x_800) ;  /* 0x0000020000007945 */ /* 0x000fd80003800000 */
[----:B------:R-:W-:Y:S05]  /*12300*/  @!P0 BRA `(.L_x_801) ;  /* 0x0000000000788947 */ /* 0x000fea0003800000 */
[----:B------:R-:W-:-:S06]  /*12310*/  ULOP3.LUT UR4, UR38, 0x2, URZ, 0xfc, !UPT ;  /* 0x0000000226047892 */ /* 0x000fcc000f8efc3f */
[----:B--2---:R-:W-:-:S05]  /*12320*/  IMAD.U32 R0, RZ, RZ, UR4 ;  /* 0x00000004ff007e24 */ /* 0x004fca000f8e00ff */
[----:B------:R-:W-:-:S13]  /*12330*/  ISETP.NE.AND P2, PT, R0, 0x3, PT ;  /* 0x000000030000780c */ /* 0x000fda0003f45270 */
[----:B------:R-:W-:Y:S05]  /*12340*/  @!P2 BRA `(.L_x_802) ;  /* 0x000000000004a947 */ /* 0x000fea0003800000 */
[----:B------:R-:W-:Y:S01]  /*12350*/  BPT.TRAP 0x1 ;  /* 0x000000040000795c */ /* 0x000fe20000300000 */
.L_x_802:
[----:B------:R-:W-:Y:S01]  /*12360*/  VIADD R0, R9, 0x16840 ;  /* 0x0001684009007836 */ /* 0x000fe20000000000 */
[----:B------:R-:W-:Y:S01]  /*12370*/  SHF.L.U32 R4, R18, 0x1f, RZ ;  /* 0x0000001f12047819 */ /* 0x000fe200000006ff */
[C---:B------:R-:W-:Y:S02]  /*12380*/  VIADD R2, R19.reuse, 0x1 ;  /* 0x0000000113027836 */ /* 0x040fe40000000000 */
[----:B------:R-:W-:-:S03]  /*12390*/  IMAD R5, R19, 0x8, R0 ;  /* 0x0000000813057824 */ /* 0x000fc600078e0200 */
[C---:B------:R-:W-:Y:S01]  /*123a0*/  ISETP.NE.AND P1, PT, R2.reuse, 0x2, PT ;  /* 0x000000020200780c */ /* 0x040fe20003f25270 */
[----:B------:R-:W2:Y:S03]  /*123b0*/  SYNCS.PHASECHK.TRANS64.TRYWAIT P0, [R5+URZ], R4 ;  /* 0x00000004050075a7 */ /* 0x000ea6000800017f */
[----:B------:R-:W-:Y:S02]  /*123c0*/  SEL R3, RZ, 0x1, P1 ;  /* 0x00000001ff037807 */ /* 0x000fe40000800000 */
[----:B------:R-:W-:Y:S02]  /*123d0*/  SEL R7, R2, RZ, P1 ;  /* 0x000000ff02077207 */ /* 0x000fe40000800000 */
[----:B------:R-:W-:-:S03]  /*123e0*/  LOP3.LUT R2, R18, R3, RZ, 0x3c, !PT ;  /* 0x0000000312027212 */ /* 0x000fc600078e3cff */
[----:B------:R-:W-:Y:S01]  /*123f0*/  IMAD R3, R7, 0x8, R0 ;  /* 0x0000000807037824 */ /* 0x000fe200078e0200 */
[----:B------:R-:W-:Y:S01]  /*12400*/  SHF.L.U32 R2, R2, 0x1f, RZ ;  /* 0x0000001f02027819 */ /* 0x000fe200000006ff */
[----:B--2---:R-:W-:Y:S06]  /*12410*/  @!P0 BRA `(.L_x_803) ;  /* 0x0000000800408947 */ /* 0x004fec0003800000 */
.L_x_827:
[----:B------:R-:W3:Y:S02]  /*12420*/  SYNCS.PHASECHK.TRANS64.TRYWAIT P0, [R3+URZ], R2 ;  /* 0x00000002030075a7 */ /* 0x000ee4000800017f */
[----:B---3--:R-:W-:Y:S05]  /*12430*/  @!P0 BRA `(.L_x_804) ;  /* 0x00000008004c8947 */ /* 0x008fea0003800000 */
.L_x_828:
[----:B------:R-:W-:Y:S05]  /*12440*/  @!P2 BRA `(.L_x_805) ;  /* 0x000000000004a947 */ /* 0x000fea0003800000 */
[----:B------:R-:W-:Y:S01]  /*12450*/  BPT.TRAP 0x1 ;  /* 0x000000040000795c */ /* 0x000fe20000300000 */
.L_x_805:
[----:B------:R-:W-:-:S04]  /*12460*/  VIADD R0, R9, 0x16860 ;  /* 0x0001686009007836 */ /* 0x000fc80000000000 */
[----:B------:R-:W-:-:S04]  /*12470*/  IMAD R19, R19, 0x8, R0 ;  /* 0x0000000813137824 */ /* 0x000fc800078e0200 */
[----:B------:R-:W4:Y:S02]  /*12480*/  SYNCS.PHASECHK.TRANS64.TRYWAIT P0, [R19+URZ], R4 ;  /* 0x00000004130075a7 */ /* 0x000f24000800017f */
[----:B----4-:R-:W-:Y:S05]  /*12490*/  @!P0 BRA `(.L_x_806) ;  /* 0x0000000800488947 */ /* 0x010fea0003800000 */
.L_x_829:
[----:B------:R-:W-:-:S07]  /*124a0*/  IMAD R7, R7, 0x8, R0 ;  /* 0x0000000807077824 */ /* 0x000fce00078e0200 */
.L_x_807:
[----:B------:R1:W1:Y:S02]  /*124b0*/  SYNCS.PHASECHK.TRANS64.TRYWAIT P0, [R7+URZ], R2 ;  /* 0x00000002070075a7 */ /* 0x000264000800017f */
[----:B-1----:R-:W-:Y:S05]  /*124c0*/  @!P0 NANOSLEEP.SYNCS 0x989680 ;  /* 0x009896800000895d */ /* 0x002fea0003900000 */
[----:B------:R-:W1:Y:S02]  /*124d0*/  @!P0 SYNCS.PHASECHK.TRANS64 P0, [R7+URZ], R2 ;  /* 0x00000002070085a7 */ /* 0x000e64000800007f */
[----:B-1----:R-:W-:Y:S05]  /*124e0*/  @!P0 BRA `(.L_x_807) ;  /* 0xfffffffc00f08947 */ /* 0x002fea000383ffff */
.L_x_801:
[----:B------:R-:W-:Y:S05]  /*124f0*/  BSYNC B0 ;  /* 0x0000000000007941 */ /* 0x000fea0003800000 */
.L_x_800:
[----:B------:R-:W-:Y:S05]  /*12500*/  EXIT ;  /* 0x000000000000794d */ /* 0x000fea0003800000 */
.L_x_661:
[----:B-1----:R-:W-:-:S04]  /*12510*/  IMAD.U32 R3, RZ, RZ, UR40 ;  /* 0x00000028ff037e24 */ /* 0x002fc8000f8e00ff */
[----:B------:R1:W2:Y:S03]  /*12520*/  SYNCS.PHASECHK.TRANS64.TRYWAIT P1, [R3+URZ+0x16800], R0 ;  /* 0x01680000030075a7 */ /* 0x0002a6000802017f */
[----:B--2---:R-:W-:Y:S05]  /*12530*/  @!P1 NANOSLEEP.SYNCS 0x989680 ;  /* 0x009896800000995d */ /* 0x004fea0003900000 */
[----:B------:R-:W2:Y:S02]  /*12540*/  @!P1 SYNCS.PHASECHK.TRANS64 P1, [R3+URZ+0x16800], R0 ;  /* 0x01680000030095a7 */ /* 0x000ea4000802007f */
[----:B--2---:R-:W-:Y:S05]  /*12550*/  @!P1 BRA `(.L_x_661) ;  /* 0xfffffffc00ec9947 */ /* 0x004fea000383ffff */
[----:B------:R-:W-:Y:S05]  /*12560*/  BRA `(.L_x_808) ;  /* 0xfffffef000b87947 */ /* 0x000fea000383ffff */
.L_x_665:
[----:B--2---:R2:W3:Y:S02]  /*12570*/  SYNCS.PHASECHK.TRANS64.TRYWAIT P2, [R3+URZ+0x16830], R0 ;  /* 0x01683000030075a7 */ /* 0x0044e4000804017f */
[----:B---3--:R-:W-:Y:S05]  /*12580*/  @!P2 NANOSLEEP.SYNCS 0x989680 ;  /* 0x009896800000a95d */ /* 0x008fea0003900000 */
[----:B------:R-:W3:Y:S02]  /*12590*/  @!P2 SYNCS.PHASECHK.TRANS64 P2, [R3+URZ+0x16830], R0 ;  /* 0x016830000300a5a7 */ /* 0x000ee4000804007f */
[----:B---3--:R-:W-:Y:S05]  /*125a0*/  @!P2 BRA `(.L_x_665) ;  /* 0xfffffffc00f0a947 */ /* 0x008fea000383ffff */
[----:B------:R-:W-:Y:S05]  /*125b0*/  BRA `(.L_x_664) ;  /* 0xfffffef000d87947 */ /* 0x000fea000383ffff */
.L_x_681:
[----:B--2---:R-:W-:-:S04]  /*125c0*/  IMAD.U32 R12, RZ, RZ, UR6 ;  /* 0x00000006ff0c7e24 */ /* 0x004fc8000f8e00ff */
[----:B------:R2:W3:Y:S03]  /*125d0*/  SYNCS.PHASECHK.TRANS64.TRYWAIT P2, [R12+URZ+0x16830], R11 ;  /* 0x0168300b0c0075a7 */ /* 0x0004e6000804017f */
[----:B---3--:R-:W-:Y:S05]  /*125e0*/  @!P2 NANOSLEEP.SYNCS 0x989680 ;  /* 0x009896800000a95d */ /* 0x008fea0003900000 */
[----:B------:R-:W3:Y:S02]  /*125f0*/  @!P2 SYNCS.PHASECHK.TRANS64 P2, [R12+URZ+0x16830], R11 ;  /* 0x0168300b0c00a5a7 */ /* 0x000ee4000804007f */
[----:B---3--:R-:W-:Y:S05]  /*12600*/  @!P2 BRA `(.L_x_681) ;  /* 0xfffffffc00eca947 */ /* 0x008fea000383ffff */
[----:B------:R-:W-:Y:S05]  /*12610*/  BRA `(.L_x_678) ;  /* 0xffffff2c00107947 */ /* 0x000fea000383ffff */
.L_x_685:
[----:B--2---:R-:W-:-:S04]  /*12620*/  IMAD.U32 R12, RZ, RZ, UR6 ;  /* 0x00000006ff0c7e24 */ /* 0x004fc8000f8e00ff */
[----:B------:R2:W3:Y:S03]  /*12630*/  SYNCS.PHASECHK.TRANS64.TRYWAIT P2, [R12+URZ+0x16850], R11 ;  /* 0x0168500b0c0075a7 */ /* 0x0004e6000804017f */
[----:B---3--:R-:W-:Y:S05]  /*12640*/  @!P2 NANOSLEEP.SYNCS 0x989680 ;  /* 0x009896800000a95d */ /* 0x008fea0003900000 */
[----:B------:R-:W3:Y:S02]  /*12650*/  @!P2 SYNCS.PHASECHK.TRANS64 P2, [R12+URZ+0x16850], R11 ;  /* 0x0168500b0c00a5a7 */ /* 0x000ee4000804007f */
[----:B---3--:R-:W-:Y:S05]  /*12660*/  @!P2 BRA `(.L_x_685) ;  /* 0xfffffffc00eca947 */ /* 0x008fea000383ffff */
[----:B------:R-:W-:Y:S05]  /*12670*/  BRA `(.L_x_682) ;  /* 0xffffff2c00807947 */ /* 0x000fea000383ffff */
.L_x_702:
[----:B--2---:R-:W-:-:S04]  /*12680*/  IMAD.U32 R13, RZ, RZ, UR6 ;  /* 0x00000006ff0d7e24 */ /* 0x004fc8000f8e00ff */
[----:B------:R2:W3:Y:S03]  /*12690*/  SYNCS.PHASECHK.TRANS64.TRYWAIT P2, [R13+URZ+0x16830], R8 ;  /* 0x016830080d0075a7 */ /* 0x0004e6000804017f */
[----:B---3--:R-:W-:Y:S05]  /*126a0*/  @!P2 NANOSLEEP.SYNCS 0x989680 ;  /* 0x009896800000a95d */ /* 0x008fea0003900000 */
[----:B------:R-:W3:Y:S02]  /*126b0*/  @!P2 SYNCS.PHASECHK.TRANS64 P2, [R13+URZ+0x16830], R8 ;  /* 0x016830080d00a5a7 */ /* 0x000ee4000804007f */
[----:B---3--:R-:W-:Y:S05]  /*126c0*/  @!P2 BRA `(.L_x_702) ;  /* 0xfffffffc00eca947 */ /* 0x008fea000383ffff */
[----:B------:R-:W-:Y:S05]  /*126d0*/  BRA `(.L_x_699) ;  /* 0xffffff6000a87947 */ /* 0x000fea000383ffff */
.L_x_706:
[----:B--2---:R-:W-:-:S04]  /*126e0*/  IMAD.U32 R13, RZ, RZ, UR6 ;  /* 0x00000006ff0d7e24 */ /* 0x004fc8000f8e00ff */
[----:B------:R2:W3:Y:S03]  /*126f0*/  SYNCS.PHASECHK.TRANS64.TRYWAIT P2, [R13+URZ+0x16850], R8 ;  /* 0x016850080d0075a7 */ /* 0x0004e6000804017f */
[----:B---3--:R-:W-:Y:S05]  /*12700*/  @!P2 NANOSLEEP.SYNCS 0x989680 ;  /* 0x009896800000a95d */ /* 0x008fea0003900000 */
[----:B------:R-:W3:Y:S02]  /*12710*/  @!P2 SYNCS.PHASECHK.TRANS64 P2, [R13+URZ+0x16850], R8 ;  /* 0x016850080d00a5a7 */ /* 0x000ee4000804007f */
[----:B---3--:R-:W-:Y:S05]  /*12720*/  @!P2 BRA `(.L_x_706) ;  /* 0xfffffffc00eca947 */ /* 0x008fea000383ffff */
[----:B------:R-:W-:Y:S05]  /*12730*/  BRA `(.L_x_703) ;  /* 0xffffff6400187947 */ /* 0x000fea000383ffff */
.L_x_712:
[----:B--2---:R-:W-:-:S04]  /*12740*/  IMAD.U32 R13, RZ, RZ, UR6 ;  /* 0x00000006ff0d7e24 */ /* 0x004fc8000f8e00ff */
[----:B------:R2:W3:Y:S03]  /*12750*/  SYNCS.PHASECHK.TRANS64.TRYWAIT P2, [R13+URZ+0x16830], R8 ;  /* 0x016830080d0075a7 */ /* 0x0004e6000804017f */
[----:B---3--:R-:W-:Y:S05]  /*12760*/  @!P2 NANOSLEEP.SYNCS 0x989680 ;  /* 0x009896800000a95d */ /* 0x008fea0003900000 */
[----:B------:R-:W3:Y:S02]  /*12770*/  @!P2 SYNCS.PHASECHK.TRANS64 P2, [R13+URZ+0x16830], R8 ;  /* 0x016830080d00a5a7 */ /* 0x000ee4000804007f */
[----:B---3--:R-:W-:Y:S05]  /*12780*/  @!P2 BRA `(.L_x_712) ;  /* 0xfffffffc00eca947 */ /* 0x008fea000383ffff */
[----:B------:R-:W-:Y:S05]  /*12790*/  BRA `(.L_x_709) ;  /* 0xffffff8400bc7947 */ /* 0x000fea000383ffff */
.L_x_716:
[----:B--2---:R-:W-:-:S04]  /*127a0*/  IMAD.U32 R13, RZ, RZ, UR6 ;  /* 0x00000006ff0d7e24 */ /* 0x004fc8000f8e00ff */
[----:B------:R2:W3:Y:S03]  /*127b0*/  SYNCS.PHASECHK.TRANS64.TRYWAIT P2, [R13+URZ+0x16850], R8 ;  /* 0x016850080d0075a7 */ /* 0x0004e6000804017f */
[----:B---3--:R-:W-:Y:S05]  /*127c0*/  @!P2 NANOSLEEP.SYNCS 0x989680 ;  /* 0x009896800000a95d */ /* 0x008fea0003900000 */
[----:B------:R-:W3:Y:S02]  /*127d0*/  @!P2 SYNCS.PHASECHK.TRANS64 P2, [R13+URZ+0x16850], R8 ;  /* 0x016850080d00a5a7 */ /* 0x000ee4000804007f */
[----:B---3--:R-:W-:Y:S05]  /*127e0*/  @!P2 BRA `(.L_x_716) ;  /* 0xfffffffc00eca947 */ /* 0x008fea000383ffff */
[----:B------:R-:W-:Y:S05]  /*127f0*/  BRA `(.L_x_713) ;  /* 0xffffff88002c7947 */ /* 0x000fea000383ffff */
.L_x_729:
[----:B--2---:R-:W-:-:S04]  /*12800*/  IMAD.U32 R3, RZ, RZ, UR5 ;  /* 0x00000005ff037e24 */ /* 0x004fc8000f8e00ff */
[----:B------:R2:W3:Y:S03]  /*12810*/  SYNCS.PHASECHK.TRANS64.TRYWAIT P0, [R3+URZ+0x16850], R0 ;  /* 0x01685000030075a7 */ /* 0x0004e6000800017f */
[----:B---3--:R-:W-:Y:S05]  /*12820*/  @!P0 NANOSLEEP.SYNCS 0x989680 ;  /* 0x009896800000895d */ /* 0x008fea0003900000 */
[----:B------:R-:W3:Y:S02]  /*12830*/  @!P0 SYNCS.PHASECHK.TRANS64 P0, [R3+URZ+0x16850], R0 ;  /* 0x01685000030085a7 */ /* 0x000ee4000800007f */
[----:B---3--:R-:W-:Y:S05]  /*12840*/  @!P0 BRA `(.L_x_729) ;  /* 0xfffffffc00ec8947 */ /* 0x008fea000383ffff */
[----:B------:R-:W-:Y:S05]  /*12850*/  BRA `(.L_x_728) ;  /* 0xffffffb800907947 */ /* 0x000fea000383ffff */
.L_x_759:
[----:B------:R-:W-:Y:S02]  /*12860*/  IMAD.MOV.U32 R13, RZ, RZ, R16 ;  /* 0x000000ffff0d7224 */ /* 0x000fe400078e0010 */
[----:B------:R-:W-:Y:S02]  /*12870*/  IMAD.MOV.U32 R12, RZ, RZ, RZ ;  /* 0x000000ffff0c7224 */ /* 0x000fe400078e00ff */
[----:B------:R-:W-:Y:S02]  /*12880*/  IMAD.MOV.U32 R11, RZ, RZ, 0x1f ;  /* 0x0000001fff0b7424 */ /* 0x000fe400078e00ff */
[----:B------:R-:W-:-:S07]  /*12890*/  IMAD.MOV.U32 R15, RZ, RZ, -0x1 ;  /* 0xffffffffff0f7424 */ /* 0x000fce00078e00ff */
[----:B------:R-:W-:Y:S05]  /*128a0*/  WARPSYNC.COLLECTIVE R15, `(.L_x_809) ;  /* 0x000000000f087348 */ /* 0x000fea0003c00000 */
[----:B------:R1:W2:Y:S02]  /*128b0*/  SHFL.IDX P6, R14, R13, R12, R11 ;  /* 0x0000000c0d0e7389 */ /* 0x0002a400000c000b */
[----:B-12---:R-:W-:Y:S01]  /*128c0*/  ENDCOLLECTIVE ;  /* 0x000000000000791b */ /* 0x006fe20003800000 */
.L_x_809:
[----:B------:R-:W-:Y:S05]  /*128d0*/  BRA `(.L_x_810) ;  /* 0xffffffdc00b07947 */ /* 0x000fea000383ffff */
.L_x_760:
[----:B------:R-:W-:Y:S01]  /*128e0*/  BSSY B0, `(.L_x_811) ;  /* 0x0000006000007945 */ /* 0x000fe20003800000 */
[----:B------:R-:W-:-:S07]  /*128f0*/  IMAD.MOV.U32 R15, RZ, RZ, -0x1 ;  /* 0xffffffffff0f7424 */ /* 0x000fce00078e00ff */
[----:B------:R-:W-:Y:S05]  /*12900*/  WARPSYNC.COLLECTIVE R15, `(.L_x_812) ;  /* 0x000000000f0c7348 */ /* 0x000fea0003c00000 */
[----:B------:R-:W-:Y:S02]  /*12910*/  ELECT P6, UR62, PT ;  /* 0x00000000003e782f */ /* 0x000fe400038c0000 */
[----:B------:R-:W-:Y:S01]  /*12920*/  MOV R14, UR62 ;  /* 0x0000003e000e7c02 */ /* 0x000fe20008000f00 */
[----:B------:R-:W-:Y:S10]  /*12930*/  ENDCOLLECTIVE ;  /* 0x000000000000791b */ /* 0x000ff40003800000 */
.L_x_812:
[----:B------:R-:W-:Y:S05]  /*12940*/  BSYNC B0 ;  /* 0x0000000000007941 */ /* 0x000fea0003800000 */
.L_x_811:
[----:B------:R-:W-:Y:S05]  /*12950*/  BRA `(.L_x_813) ;  /* 0xffffffdc00a07947 */ /* 0x000fea000383ffff */
.L_x_763:
[----:B--2---:R2:W3:Y:S02]  /*12960*/  SYNCS.PHASECHK.TRANS64.TRYWAIT P2, [R13+URZ+0x16840], R12 ;  /* 0x0168400c0d0075a7 */ /* 0x0044e4000804017f */
[----:B---3--:R-:W-:Y:S05]  /*12970*/  @!P2 NANOSLEEP.SYNCS 0x989680 ;  /* 0x009896800000a95d */ /* 0x008fea0003900000 */
[----:B------:R-:W3:Y:S02]  /*12980*/  @!P2 SYNCS.PHASECHK.TRANS64 P2, [R13+URZ+0x16840], R12 ;  /* 0x0168400c0d00a5a7 */ /* 0x000ee4000804007f */
[----:B---3--:R-:W-:Y:S05]  /*12990*/  @!P2 BRA `(.L_x_763) ;  /* 0xfffffffc00f0a947 */ /* 0x008fea000383ffff */
[----:B------:R-:W-:Y:S05]  /*129a0*/  BRA `(.L_x_814) ;  /* 0xffffffdc00f47947 */ /* 0x000fea000383ffff */
.L_x_765:
[----:B-1----:R-:W-:-:S04]  /*129b0*/  IMAD.U32 R5, RZ, RZ, UR39 ;  /* 0x00000027ff057e24 */ /* 0x002fc8000f8e00ff */
[----:B------:R1:W3:Y:S03]  /*129c0*/  SYNCS.PHASECHK.TRANS64.TRYWAIT P2, [R5+URZ+0x16820], R4 ;  /* 0x01682004050075a7 */ /* 0x0002e6000804017f */
[----:B---3--:R-:W-:Y:S05]  /*129d0*/  @!P2 NANOSLEEP.SYNCS 0x989680 ;  /* 0x009896800000a95d */ /* 0x008fea0003900000 */
[----:B------:R-:W3:Y:S02]  /*129e0*/  @!P2 SYNCS.PHASECHK.TRANS64 P2, [R5+URZ+0x16820], R4 ;  /* 0x016820040500a5a7 */ /* 0x000ee4000804007f */
[----:B---3--:R-:W-:Y:S05]  /*129f0*/  @!P2 BRA `(.L_x_765) ;  /* 0xfffffffc00eca947 */ /* 0x008fea000383ffff */
[----:B------:R-:W-:Y:S05]  /*12a00*/  BRA `(.L_x_815) ;  /* 0xffffffe000947947 */ /* 0x000fea000383ffff */
.L_x_771:
[----:B-1----:R1:W2:Y:S02]  /*12a10*/  SYNCS.PHASECHK.TRANS64.TRYWAIT P3, [R3+URZ+0x16840], R2 ;  /* 0x01684002030075a7 */ /* 0x0022a4000806017f */
[----:B--2---:R-:W-:Y:S05]  /*12a20*/  @!P3 NANOSLEEP.SYNCS 0x989680 ;  /* 0x009896800000b95d */ /* 0x004fea0003900000 */
[----:B------:R-:W2:Y:S02]  /*12a30*/  @!P3 SYNCS.PHASECHK.TRANS64 P3, [R3+URZ+0x16840], R2 ;  /* 0x016840020300b5a7 */ /* 0x000ea4000806007f */
[----:B--2---:R-:W-:Y:S05]  /*12a40*/  @!P3 BRA `(.L_x_771) ;  /* 0xfffffffc00f0b947 */ /* 0x004fea000383ffff */
[----:B------:R-:W-:Y:S05]  /*12a50*/  BRA `(.L_x_816) ;  /* 0xffffffe400347947 */ /* 0x000fea000383ffff */
.L_x_773:
[----:B-1----:R1:W2:Y:S02]  /*12a60*/  SYNCS.PHASECHK.TRANS64.TRYWAIT P3, [R2+URZ+0x60], R3 ;  /* 0x00006003020075a7 */ /* 0x0022a4000806017f */
[----:B--2---:R-:W-:Y:S05]  /*12a70*/  @!P3 NANOSLEEP.SYNCS 0x989680 ;  /* 0x009896800000b95d */ /* 0x004fea0003900000 */
[----:B------:R-:W2:Y:S02]  /*12a80*/  @!P3 SYNCS.PHASECHK.TRANS64 P3, [R2+URZ+0x60], R3 ;  /* 0x000060030200b5a7 */ /* 0x000ea4000806007f */
[----:B--2---:R-:W-:Y:S05]  /*12a90*/  @!P3 BRA `(.L_x_773) ;  /* 0xfffffffc00f0b947 */ /* 0x004fea000383ffff */
[----:B------:R-:W-:Y:S05]  /*12aa0*/  BRA `(.L_x_817) ;  /* 0xffffffe400887947 */ /* 0x000fea000383ffff */
.L_x_779:
[----:B-1----:R1:W2:Y:S02]  /*12ab0*/  SYNCS.PHASECHK.TRANS64.TRYWAIT P3, [R4+URZ+0x16840], R3 ;  /* 0x01684003040075a7 */ /* 0x0022a4000806017f */
[----:B--2---:R-:W-:Y:S05]  /*12ac0*/  @!P3 NANOSLEEP.SYNCS 0x989680 ;  /* 0x009896800000b95d */ /* 0x004fea0003900000 */
[----:B------:R-:W2:Y:S02]  /*12ad0*/  @!P3 SYNCS.PHASECHK.TRANS64 P3, [R4+URZ+0x16840], R3 ;  /* 0x016840030400b5a7 */ /* 0x000ea4000806007f */
[----:B--2---:R-:W-:Y:S05]  /*12ae0*/  @!P3 BRA `(.L_x_779) ;  /* 0xfffffffc00f0b947 */ /* 0x004fea000383ffff */
[----:B------:R-:W-:Y:S05]  /*12af0*/  BRA `(.L_x_818) ;  /* 0xffffffe800887947 */ /* 0x000fea000383ffff */
.L_x_781:
[----:B-1----:R1:W2:Y:S02]  /*12b00*/  SYNCS.PHASECHK.TRANS64.TRYWAIT P3, [R3+URZ+0x60], R18 ;  /* 0x00006012030075a7 */ /* 0x0022a4000806017f */
[----:B--2---:R-:W-:Y:S05]  /*12b10*/  @!P3 NANOSLEEP.SYNCS 0x989680 ;  /* 0x009896800000b95d */ /* 0x004fea0003900000 */
[----:B------:R-:W2:Y:S02]  /*12b20*/  @!P3 SYNCS.PHASECHK.TRANS64 P3, [R3+URZ+0x60], R18 ;  /* 0x000060120300b5a7 */ /* 0x000ea4000806007f */
[----:B--2---:R-:W-:Y:S05]  /*12b30*/  @!P3 BRA `(.L_x_781) ;  /* 0xfffffffc00f0b947 */ /* 0x004fea000383ffff */
[----:B------:R-:W-:Y:S05]  /*12b40*/  BRA `(.L_x_819) ;  /* 0xffffffe800dc7947 */ /* 0x000fea000383ffff */
.L_x_786:
[----:B-1----:R1:W2:Y:S02]  /*12b50*/  SYNCS.PHASECHK.TRANS64.TRYWAIT P3, [R3+URZ+0x16840], R4 ;  /* 0x01684004030075a7 */ /* 0x0022a4000806017f */
[----:B--2---:R-:W-:Y:S05]  /*12b60*/  @!P3 NANOSLEEP.SYNCS 0x989680 ;  /* 0x009896800000b95d */ /* 0x004fea0003900000 */
[----:B------:R-:W2:Y:S02]  /*12b70*/  @!P3 SYNCS.PHASECHK.TRANS64 P3, [R3+URZ+0x16840], R4 ;  /* 0x016840040300b5a7 */ /* 0x000ea4000806007f */
[----:B--2---:R-:W-:Y:S05]  /*12b80*/  @!P3 BRA `(.L_x_786) ;  /* 0xfffffffc00f0b947 */ /* 0x004fea000383ffff */
[----:B------:R-:W-:Y:S05]  /*12b90*/  BRA `(.L_x_820) ;  /* 0xffffffec00b07947 */ /* 0x000fea000383ffff */
.L_x_788:
[----:B-1----:R1:W2:Y:S02]  /*12ba0*/  SYNCS.PHASECHK.TRANS64.TRYWAIT P3, [R3+URZ+0x60], R12 ;  /* 0x0000600c030075a7 */ /* 0x0022a4000806017f */
[----:B--2---:R-:W-:Y:S05]  /*12bb0*/  @!P3 NANOSLEEP.SYNCS 0x989680 ;  /* 0x009896800000b95d */ /* 0x004fea0003900000 */
[----:B------:R-:W2:Y:S02]  /*12bc0*/  @!P3 SYNCS.PHASECHK.TRANS64 P3, [R3+URZ+0x60], R12 ;  /* 0x0000600c0300b5a7 */ /* 0x000ea4000806007f */
[----:B--2---:R-:W-:Y:S05]  /*12bd0*/  @!P3 BRA `(.L_x_788) ;  /* 0xfffffffc00f0b947 */ /* 0x004fea000383ffff */
[----:B------:R-:W-:Y:S05]  /*12be0*/  BRA `(.L_x_821) ;  /* 0xfffffff000047947 */ /* 0x000fea000383ffff */
.L_x_795:
[----:B-1----:R1:W2:Y:S02]  /*12bf0*/  SYNCS.PHASECHK.TRANS64.TRYWAIT P0, [R3+URZ+0x16860], R0 ;  /* 0x01686000030075a7 */ /* 0x0022a4000800017f */
[----:B--2---:R-:W-:Y:S05]  /*12c00*/  @!P0 NANOSLEEP.SYNCS 0x989680 ;  /* 0x009896800000895d */ /* 0x004fea0003900000 */
[----:B------:R-:W2:Y:S02]  /*12c10*/  @!P0 SYNCS.PHASECHK.TRANS64 P0, [R3+URZ+0x16860], R0 ;  /* 0x01686000030085a7 */ /* 0x000ea4000800007f */
[----:B--2---:R-:W-:Y:S05]  /*12c20*/  @!P0 BRA `(.L_x_795) ;  /* 0xfffffffc00f08947 */ /* 0x004fea000383ffff */
[----:B------:R-:W-:Y:S05]  /*12c30*/  BRA `(.L_x_822) ;  /* 0xfffffff000bc7947 */ /* 0x000fea000383ffff */
.L_x_797:
[----:B------:R-:W-:Y:S01]  /*12c40*/  BSSY B0, `(.L_x_823) ;  /* 0x0000007000007945 */ /* 0x000fe20003800000 */
[----:B------:R-:W-:Y:S02]  /*12c50*/  IMAD.MOV.U32 R12, RZ, RZ, RZ ;  /* 0x000000ffff0c7224 */ /* 0x000fe400078e00ff */
[----:B------:R-:W-:Y:S02]  /*12c60*/  IMAD.MOV.U32 R11, RZ, RZ, 0x1f ;  /* 0x0000001fff0b7424 */ /* 0x000fe400078e00ff */
[----:B------:R-:W-:-:S07]  /*12c70*/  IMAD.MOV.U32 R15, RZ, RZ, -0x1 ;  /* 0xffffffffff0f7424 */ /* 0x000fce00078e00ff */
[----:B------:R-:W-:Y:S05]  /*12c80*/  WARPSYNC.COLLECTIVE R15, `(.L_x_824) ;  /* 0x000000000f087348 */ /* 0x000fea0003c00000 */
[----:B------:R1:W2:Y:S02]  /*12c90*/  SHFL.IDX P6, R14, R13, R12, R11 ;  /* 0x0000000c0d0e7389 */ /* 0x0002a400000c000b */
[----:B-12---:R-:W-:Y:S01]  /*12ca0*/  ENDCOLLECTIVE ;  /* 0x000000000000791b */ /* 0x006fe20003800000 */
.L_x_824:
[----:B------:R-:W-:Y:S05]  /*12cb0*/  BSYNC B0 ;  /* 0x0000000000007941 */ /* 0x000fea0003800000 */
.L_x_823:
[----:B------:R-:W-:Y:S05]  /*12cc0*/  BRA `(.L_x_825) ;  /* 0xfffffff4001c7947 */ /* 0x000fea000383ffff */
.L_x_799:
[----:B--2---:R2:W3:Y:S02]  /*12cd0*/  SYNCS.PHASECHK.TRANS64.TRYWAIT P0, [R9+URZ+0x16820], R0 ;  /* 0x01682000090075a7 */ /* 0x0044e4000800017f */
[----:B---3--:R-:W-:Y:S05]  /*12ce0*/  @!P0 NANOSLEEP.SYNCS 0x989680 ;  /* 0x009896800000895d */ /* 0x008fea0003900000 */
[----:B------:R-:W3:Y:S02]  /*12cf0*/  @!P0 SYNCS.PHASECHK.TRANS64 P0, [R9+URZ+0x16820], R0 ;  /* 0x01682000090085a7 */ /* 0x000ee4000800007f */
[----:B---3--:R-:W-:Y:S05]  /*12d00*/  @!P0 BRA `(.L_x_799) ;  /* 0xfffffffc00f08947 */ /* 0x008fea000383ffff */
[----:B------:R-:W-:Y:S05]  /*12d10*/  BRA `(.L_x_826) ;  /* 0xfffffff400647947 */ /* 0x000fea000383ffff */
.L_x_803:
[----:B--2---:R2:W3:Y:S02]  /*12d20*/  SYNCS.PHASECHK.TRANS64.TRYWAIT P0, [R5+URZ], R4 ;  /* 0x00000004050075a7 */ /* 0x0044e4000800017f */
[----:B---3--:R-:W-:Y:S05]  /*12d30*/  @!P0 NANOSLEEP.SYNCS 0x989680 ;  /* 0x009896800000895d */ /* 0x008fea0003900000 */
[----:B------:R-:W3:Y:S02]  /*12d40*/  @!P0 SYNCS.PHASECHK.TRANS64 P0, [R5+URZ], R4 ;  /* 0x00000004050085a7 */ /* 0x000ee4000800007f */
[----:B---3--:R-:W-:Y:S05]  /*12d50*/  @!P0 BRA `(.L_x_803) ;  /* 0xfffffffc00f08947 */ /* 0x008fea000383ffff */
[----:B------:R-:W-:Y:S05]  /*12d60*/  BRA `(.L_x_827) ;  /* 0xfffffff400ac7947 */ /* 0x000fea000383ffff */
.L_x_804:
[----:B---3--:R3:W4:Y:S02]  /*12d70*/  SYNCS.PHASECHK.TRANS64.TRYWAIT P0, [R3+URZ], R2 ;  /* 0x00000002030075a7 */ /* 0x008724000800017f */
[----:B----4-:R-:W-:Y:S05]  /*12d80*/  @!P0 NANOSLEEP.SYNCS 0x989680 ;  /* 0x009896800000895d */ /* 0x010fea0003900000 */
[----:B------:R-:W4:Y:S02]  /*12d90*/  @!P0 SYNCS.PHASECHK.TRANS64 P0, [R3+URZ], R2 ;  /* 0x00000002030085a7 */ /* 0x000f24000800007f */
[----:B----4-:R-:W-:Y:S05]  /*12da0*/  @!P0 BRA `(.L_x_804) ;  /* 0xfffffffc00f08947 */ /* 0x010fea000383ffff */
[----:B------:R-:W-:Y:S05]  /*12db0*/  BRA `(.L_x_828) ;  /* 0xfffffff400a07947 */ /* 0x000fea000383ffff */
.L_x_806:
[----:B----4-:R4:W1:Y:S02]  /*12dc0*/  SYNCS.PHASECHK.TRANS64.TRYWAIT P0, [R19+URZ], R4 ;  /* 0x00000004130075a7 */ /* 0x010864000800017f */
[----:B-1----:R-:W-:Y:S05]  /*12dd0*/  @!P0 NANOSLEEP.SYNCS 0x989680 ;  /* 0x009896800000895d */ /* 0x002fea0003900000 */
[----:B------:R-:W1:Y:S02]  /*12de0*/  @!P0 SYNCS.PHASECHK.TRANS64 P0, [R19+URZ], R4 ;  /* 0x00000004130085a7 */ /* 0x000e64000800007f */
[----:B-1----:R-:W-:Y:S05]  /*12df0*/  @!P0 BRA `(.L_x_806) ;  /* 0xfffffffc00f08947 */ /* 0x002fea000383ffff */
[----:B------:R-:W-:Y:S05]  /*12e00*/  BRA `(.L_x_829) ;  /* 0xfffffff400a47947 */ /* 0x000fea000383ffff */
.L_x_830:
        /* <DEDUP_REMOVED lines=15> */
.L_x_2278:


//--------------------- .text._ZN7cutlass13device_kernelIN5flash11enable_sm90INS1_16FlashAttnFwdSm90INS1_25CollectiveMainloopFwdSm90ILi2EN4cute5tupleIJNS5_1CILi1EEES8_S8_EEENS6_IJNS7_ILi192EEENS7_ILi128EEENS7_ILi64EEEEEELi64ENS_10bfloat16_tEfNS_4arch4Sm90ELb0ELb1ELb1ELb1ELb0ELb0ELb0ELb1ELb1ELb0ELb0ELb0EEENS1_21CollectiveEpilogueFwdINS6_IJSA_SC_SB_EEES9_SE_SG_Li384ELb1ELb0ELb0ELb0EEENS1_36VarlenDynamicPersistentTileSchedulerILi192ELi128ELi384ELi32ELb0ELb0ELb1ELb1ELb0ELb1EEEEEEEEEvNT_6ParamsE --------------------------
	.section	.text._ZN7cutlass13device_kernelIN5flash11enable_sm90INS1_16FlashAttnFwdSm90INS1_25CollectiveMainloopFwdSm90ILi2EN4cute5tupleIJNS5_1CILi1EEES8_S8_EEENS6_IJNS7_ILi192EEENS7_ILi128EEENS7_ILi64EEEEEELi64ENS_10bfloat16_tEfNS_4arch4Sm90ELb0ELb1ELb1ELb1ELb0ELb0ELb0ELb1ELb1ELb0ELb0ELb0EEENS1_21CollectiveEpilogueFwdINS6_IJSA_SC_SB_EEES9_SE_SG_Li384ELb1ELb0ELb0ELb0EEENS1_36VarlenDynamicPersistentTileSchedulerILi192ELi128ELi384ELi32ELb0ELb0ELb1ELb1ELb0ELb1EEEEEEEEEvNT_6ParamsE,"ax",@progbits
	.align	128
.text._ZN7cutlass13device_kernelIN5flash11enable_sm90INS1_16FlashAttnFwdSm90INS1_25CollectiveMainloopFwdSm90ILi2EN4cute5tupleIJNS5_1CILi1EEES8_S8_EEENS6_IJNS7_ILi192EEENS7_ILi128EEENS7_ILi64EEEEEELi64ENS_10bfloat16_tEfNS_4arch4Sm90ELb0ELb1ELb1ELb1ELb0ELb0ELb0ELb1ELb1ELb0ELb0ELb0EEENS1_21CollectiveEpilogueFwdINS6_IJSA_SC_SB_EEES9_SE_SG_Li384ELb1ELb0ELb0ELb0EEENS1_36VarlenDynamicPersistentTileSchedulerILi192ELi128ELi384ELi32ELb0ELb0ELb1ELb1ELb0ELb1EEEEEEEEEvNT_6ParamsE:
        .type           _ZN7cutlass13device_kernelIN5flash11enable_sm90INS1_16FlashAttnFwdSm90INS1_25CollectiveMainloopFwdSm90ILi2EN4cute5tupleIJNS5_1CILi1EEES8_S8_EEENS6_IJNS7_ILi192EEENS7_ILi128EEENS7_ILi64EEEEEELi64ENS_10bfloat16_tEfNS_4arch4Sm90ELb0ELb1ELb1ELb1ELb0ELb0ELb0ELb1ELb1ELb0ELb0ELb0EEENS1_21CollectiveEpilogueFwdINS6_IJSA_SC_SB_EEES9_SE_SG_Li384ELb1ELb0ELb0ELb0EEENS1_36VarlenDynamicPersistentTileSchedulerILi192ELi128ELi384ELi32ELb0ELb0ELb1ELb1ELb0ELb1EEEEEEEEEvNT_6ParamsE,@function
        .size           _ZN7cutlass13device_kernelIN5flash11enable_sm90INS1_16FlashAttnFwdSm90INS1_25CollectiveMainloopFwdSm90ILi2EN4cute5tupleIJNS5_1CILi1EEES8_S8_EEENS6_IJNS7_ILi192EEENS7_ILi128EEENS7_ILi64EEEEEELi64ENS_10bfloat16_tEfNS_4arch4Sm90ELb0ELb1ELb1ELb1ELb0ELb0ELb0ELb1ELb1ELb0ELb0ELb0EEENS1_21CollectiveEpilogueFwdINS6_IJSA_SC_SB_EEES9_SE_SG_Li384ELb1ELb0ELb0ELb0EEENS1_36VarlenDynamicPersistentTileSchedulerILi192ELi128ELi384ELi32ELb0ELb0ELb1ELb1ELb0ELb1EEEEEEEEEvNT_6ParamsE,(.L_x_2279 - _ZN7cutlass13device_kernelIN5flash11enable_sm90INS1_16FlashAttnFwdSm90INS1_25CollectiveMainloopFwdSm90ILi2EN4cute5tupleIJNS5_1CILi1EEES8_S8_EEENS6_IJNS7_ILi192EEENS7_ILi128EEENS7_ILi64EEEEEELi64ENS_10bfloat16_tEfNS_4arch4Sm90ELb0ELb1ELb1ELb1ELb0ELb0ELb0ELb1ELb1ELb0ELb0ELb0EEENS1_21CollectiveEpilogueFwdINS6_IJSA_SC_SB_EEES9_SE_SG_Li384ELb1ELb0ELb0ELb0EEENS1_36VarlenDynamicPersistentTileSchedulerILi192ELi128ELi384ELi32ELb0ELb0ELb1ELb1ELb0ELb1EEEEEEEEEvNT_6ParamsE)
        .other          _ZN7cutlass13device_kernelIN5flash11enable_sm90INS1_16FlashAttnFwdSm90INS1_25CollectiveMainloopFwdSm90ILi2EN4cute5tupleIJNS5_1CILi1EEES8_S8_EEENS6_IJNS7_ILi192EEENS7_ILi128EEENS7_ILi64EEEEEELi64ENS_10bfloat16_tEfNS_4arch4Sm90ELb0ELb1ELb1ELb1ELb0ELb0ELb0ELb1ELb1ELb0ELb0ELb0EEENS1_21CollectiveEpilogueFwdINS6_IJSA_SC_SB_EEES9_SE_SG_Li384ELb1ELb0ELb0ELb0EEENS1_36VarlenDynamicPersistentTileSchedulerILi192ELi128ELi384ELi32ELb0ELb0ELb1ELb1ELb0ELb1EEEEEEEEEvNT_6ParamsE,@"STO_CUDA_ENTRY STV_DEFAULT"
_ZN7cutlass13device_kernelIN5flash11enable_sm90INS1_16FlashAttnFwdSm90INS1_25CollectiveMainloopFwdSm90ILi2EN4cute5tupleIJNS5_1CILi1EEES8_S8_EEENS6_IJNS7_ILi192EEENS7_ILi128EEENS7_ILi64EEEEEELi64ENS_10bfloat16_tEfNS_4arch4Sm90ELb0ELb1ELb1ELb1ELb0ELb0ELb0ELb1ELb1ELb0ELb0ELb0EEENS1_21CollectiveEpilogueFwdINS6_IJSA_SC_SB_EEES9_SE_SG_Li384ELb1ELb0ELb0ELb0EEENS1_36VarlenDynamicPersistentTileSchedulerILi192ELi128ELi384ELi32ELb0ELb0ELb1ELb1ELb0ELb1EEEEEEEEEvNT_6ParamsE:
        /* <DEDUP_REMOVED lines=21> */
.L_x_832:
[----:B------:R-:W-:Y:S05]  /*0150*/  BSYNC B0 ;  /* 0x0000000000007941 */ /* 0x000fea0003800000 */
.L_x_831:
        /* <DEDUP_REMOVED lines=41> */
.L_x_833:
        /* <DEDUP_REMOVED lines=22> */
.L_x_834:
        /* <DEDUP_REMOVED lines=18> */
.L_x_835:
        /* <DEDUP_REMOVED lines=22> */
.L_x_836:
        /* <DEDUP_REMOVED lines=22> */
.L_x_837:
[----:B------:R-:W-:Y:S01]  /*0930*/  PLOP3.LUT P0, PT, PT, PT, UP0, 0x80, 0x0 ;  /* 0x000000000000781c */ /* 0x000fe20003f0f008 */
[----:B------:R-:W-:Y:S01]  /*0940*/  UMOV UR36, 0x1 ;  /* 0x0000000100247882 */ /* 0x000fe20000000000 */
[----:B------:R-:W-:Y:S01]  /*0950*/  NOP ;  /* 0x0000000000007918 */ /* 0x000fe20000000000 */
[----:B------:R-:W-:Y:S01]  /*0960*/  USEL UR36, UR36, 0x2, !UP0 ;  /* 0x0000000224247887 */ /* 0x000fe2000c000000 */
[----:B------:R-:W-:Y:S01]  /*0970*/  ULDC.64 UR46, c[0x0][0x208] ;  /* 0x00008200002e7ab9 */ /* 0x000fe20000000a00 */
[----:B012-4-:R-:W-:Y:S08]  /*0980*/  BAR.SYNC.DEFER_BLOCKING 0x0 ;  /* 0x0000000000007b1d */ /* 0x017ff00000010000 */
[----:B------:R-:W-:Y:S05]  /*0990*/  @!P0 BRA `(.L_x_838) ;  /* 0x000000f800fc8947 */ /* 0x000fea0003800000 */
.L_x_839:
        /* <DEDUP_REMOVED lines=8> */
[----:B-1----:R-:W-:Y:S01]  /*0a20*/  ULEA UR4, UR5, UR4, 0x18 ;  /* 0x0000000405047291 */ /* 0x002fe2000f8ec03f */
[----:B0-----:R-:W-:-:S04]  /*0a30*/  LOP3.LUT R0, R2, 0xffffff80, RZ, 0xc0, !PT ;  /* 0xffffff8002007812 */ /* 0x001fc800078ec0ff */
[----:B------:R-:W-:-:S13]  /*0a40*/  ISETP.NE.AND P0, PT, R0, 0x80, PT ;  /* 0x000000800000780c */ /* 0x000fda0003f05270 */
[----:B------:R-:W-:Y:S08]  /*0a50*/  @!P0 BAR.ARV 0x9, 0x100 ;  /* 0x0244000000008b1d */ /* 0x000ff00000002000 */
[----:B------:R-:W-:Y:S06]  /*0a60*/  BAR.SYNC.DEFER_BLOCKING 0x5, 0x1a0 ;  /* 0x0146800000007b1d */ /* 0x000fec0000010000 */
[----:B------:R-:W0:Y:S01]  /*0a70*/  LDS.128 R152, [UR4+0x168d0] ;  /* 0x0168d004ff987984 */ /* 0x000e220008000c00 */
[----:B------:R-:W-:Y:S01]  /*0a80*/  ULDC UR4, c[0x0][0xc14] ;  /* 0x0003050000047ab9 */ /* 0x000fe20000000800 */
[----:B------:R-:W-:Y:S06]  /*0a90*/  BAR.ARV 0x4, 0x1a0 ;  /* 0x0106800000007b1d */ /* 0x000fec0000002000 */
[----:B0-----:R-:W-:-:S13]  /*0aa0*/  ISETP.GE.AND P0, PT, R155, UR4, PT ;  /* 0x000000049b007c0c */ /* 0x001fda000bf06270 */
[----:B------:R-:W-:Y:S05]  /*0ab0*/  @P0 EXIT ;  /* 0x000000000000094d */ /* 0x000fea0003800000 */
[----:B------:R-:W-:Y:S01]  /*0ac0*/  VIADD R12, R2, 0xffffff80 ;  /* 0xffffff80020c7836 */ /* 0x000fe20000000000 */
[----:B------:R-:W-:Y:S01]  /*0ad0*/  R2UR UR6, R154 ;  /* 0x000000009a0672ca */ /* 0x000fe200000e0000 */
[----:B------:R-:W-:Y:S01]  /*0ae0*/  ULOP3.LUT UR40, UR36, 0x1, URZ, 0xfc, !UPT ;  /* 0x0000000124287892 */ /* 0x000fe2000f8efc3f */
[----:B------:R-:W-:Y:S01]  /*0af0*/  R2UR UR5, R155 ;  /* 0x000000009b0572ca */ /* 0x000fe200000e0000 */
[----:B------:R-:W-:Y:S01]  /*0b00*/  UMOV UR37, URZ ;  /* 0x0000003f00257c82 */ /* 0x000fe20008000000 */
[----:B------:R-:W-:Y:S01]  /*0b10*/  SHF.R.S32.HI R0, RZ, 0x1f, R12 ;  /* 0x0000001fff007819 */ /* 0x000fe2000001140c */
[----:B------:R-:W-:Y:S01]  /*0b20*/  UMOV UR38, URZ ;  /* 0x0000003f00267c82 */ /* 0x000fe20008000000 */
[----:B------:R-:W-:Y:S02]  /*0b30*/  UMOV UR39, URZ ;  /* 0x0000003f00277c82 */ /* 0x000fe40008000000 */
[CC--:B------:R-:W-:Y:S02]  /*0b40*/  LEA.HI R2, R0.reuse, R12.reuse, RZ, 0x7 ;  /* 0x0000000c00027211 */ /* 0x0c0fe400078f38ff */
[----:B------:R-:W-:-:S02]  /*0b50*/  LEA.HI R4, R0, R12, RZ, 0x5 ;  /* 0x0000000c00047211 */ /* 0x000fc400078f28ff */
[----:B------:R-:W-:Y:S02]  /*0b60*/  LOP3.LUT R3, R2, 0xffffff80, RZ, 0xc0, !PT ;  /* 0xffffff8002037812 */ /* 0x000fe400078ec0ff */
[----:B------:R-:W-:Y:S01]  /*0b70*/  SHF.R.S32.HI R13, RZ, 0x7, R2 ;  /* 0x00000007ff0d7819 */ /* 0x000fe20000011402 */
[----:B------:R-:W-:Y:S02]  /*0b80*/  IMAD.SHL.U32 R5, R4, 0x20, RZ ;  /* 0x0000002004057824 */ /* 0x000fe400078e00ff */
[----:B------:R-:W-:Y:S01]  /*0b90*/  IMAD.IADD R11, R12, 0x1, -R3 ;  /* 0x000000010c0b7824 */ /* 0x000fe200078e0a03 */
[----:B------:R-:W-:Y:S02]  /*0ba0*/  LEA.HI R3, R0, R12, RZ, 0x4 ;  /* 0x0000000c00037211 */ /* 0x000fe400078f20ff */
[----:B------:R-:W-:Y:S02]  /*0bb0*/  LOP3.LUT R5, R5, 0xfffffc00, RZ, 0xc0, !PT ;  /* 0xfffffc0005057812 */ /* 0x000fe400078ec0ff */
[----:B------:R-:W-:-:S02]  /*0bc0*/  SHF.R.S32.HI R7, RZ, 0x1f, R11 ;  /* 0x0000001fff077819 */ /* 0x000fc4000001140b */
[----:B------:R-:W-:Y:S02]  /*0bd0*/  SHF.R.S32.HI R4, RZ, 0x4, R3 ;  /* 0x00000004ff047819 */ /* 0x000fe40000011403 */
[----:B------:R-:W-:Y:S02]  /*0be0*/  LEA.HI R8, R7, R11, RZ, 0x2 ;  /* 0x0000000b07087211 */ /* 0x000fe400078f10ff */
[C---:B------:R-:W-:Y:S02]  /*0bf0*/  LOP3.LUT R2, R3.reuse, 0x3fffff0, RZ, 0xc0, !PT ;  /* 0x03fffff003027812 */ /* 0x040fe400078ec0ff */
[--C-:B------:R-:W-:Y:S02]  /*0c00*/  SHF.R.S32.HI R9, RZ, 0x2, R8.reuse ;  /* 0x00000002ff097819 */ /* 0x100fe40000011408 */
[----:B------:R-:W-:Y:S01]  /*0c10*/  SHF.R.S32.HI R6, RZ, 0x1f, R8 ;  /* 0x0000001fff067819 */ /* 0x000fe20000011408 */
[----:B------:R-:W-:Y:S01]  /*0c20*/  IMAD.IADD R2, R12, 0x1, -R2 ;  /* 0x000000010c027824 */ /* 0x000fe200078e0a02 */
[----:B------:R-:W-:-:S02]  /*0c30*/  LEA.HI R3, R3, R4, RZ, 0x1 ;  /* 0x0000000403037211 */ /* 0x000fc400078f08ff */
[----:B------:R-:W-:Y:S01]  /*0c40*/  LEA.HI R10, R6, R9, RZ, 0x3 ;  /* 0x00000009060a7211 */ /* 0x000fe200078f18ff */
[----:B------:R-:W-:Y:S01]  /*0c50*/  IMAD.HI R6, R13, 0x55555556, RZ ;  /* 0x555555560d067827 */ /* 0x000fe200078e02ff */
[----:B------:R-:W-:Y:S02]  /*0c60*/  LEA.HI R7, R7, R11, RZ, 0x5 ;  /* 0x0000000b07077211 */ /* 0x000fe400078f28ff */
[----:B------:R-:W-:Y:S01]  /*0c70*/  LOP3.LUT R10, R10, 0xfffffff8, RZ, 0xc0, !PT ;  /* 0xfffffff80a0a7812 */ /* 0x000fe200078ec0ff */
[----:B------:R-:W-:Y:S01]  /*0c80*/  IMAD R2, R2, 0x40, R5 ;  /* 0x0000004002027824 */ /* 0x000fe200078e0205 */
[----:B------:R-:W-:Y:S02]  /*0c90*/  LOP3.LUT R3, R3, 0x1ffffffe, RZ, 0xc0, !PT ;  /* 0x1ffffffe03037812 */ /* 0x000fe400078ec0ff */
[----:B------:R-:W-:Y:S01]  /*0ca0*/  LEA.HI R6, R6, R6, RZ, 0x1 ;  /* 0x0000000606067211 */ /* 0x000fe200078f08ff */
[----:B------:R-:W-:Y:S01]  /*0cb0*/  IMAD.IADD R10, R9, 0x1, -R10 ;  /* 0x00000001090a7824 */ /* 0x000fe200078e0a0a */
[----:B------:R-:W-:Y:S01]  /*0cc0*/  SHF.R.S32.HI R7, RZ, 0x5, R7 ;  /* 0x00000005ff077819 */ /* 0x000fe20000011407 */
[----:B------:R-:W-:Y:S01]  /*0cd0*/  IMAD.IADD R3, R4, 0x1, -R3 ;  /* 0x0000000104037824 */ /* 0x000fe200078e0a03 */
[----:B------:R-:W-:Y:S01]  /*0ce0*/  LEA.HI R0, R0, R12, RZ, 0x3 ;  /* 0x0000000c00007211 */ /* 0x000fe200078f18ff */
[----:B------:R-:W-:Y:S01]  /*0cf0*/  IMAD R6, R6, -0x3, R13 ;  /* 0xfffffffd06067824 */ /* 0x000fe200078e020d */
[----:B------:R-:W-:Y:S01]  /*0d00*/  LOP3.LUT R16, R8, 0x7ffffffc, RZ, 0xc0, !PT ;  /* 0x7ffffffc08107812 */ /* 0x000fe200078ec0ff */
[----:B------:R-:W-:Y:S01]  /*0d10*/  IMAD R7, R7, 0x10, R10 ;  /* 0x0000001007077824 */ /* 0x000fe200078e020a */
[----:B------:R-:W-:Y:S01]  /*0d20*/  SHF.R.S32.HI R156, RZ, 0x3, R0 ;  /* 0x00000003ff9c7819 */ /* 0x000fe20000011400 */
[----:B------:R-:W-:Y:S01]  /*0d30*/  IMAD R4, R3, 0x8, R2 ;  /* 0x0000000803047824 */ /* 0x000fe200078e0202 */
[----:B------:R-:W-:Y:S01]  /*0d40*/  LOP3.LUT R2, R0, 0x1ffffff8, RZ, 0xc0, !PT ;  /* 0x1ffffff800027812 */ /* 0x000fe200078ec0ff */
[----:B------:R-:W-:-:S02]  /*0d50*/  IMAD R3, R6, 0x40, R7 ;  /* 0x0000004006037824 */ /* 0x000fc400078e0207 */
[----:B------:R-:W-:Y:S01]  /*0d60*/  IMAD.IADD R16, R11, 0x1, -R16 ;  /* 0x000000010b107824 */ /* 0x000fe200078e0a10 */
[----:B------:R0:W-:Y:S01]  /*0d70*/  STL [R1+0x8], R4 ;  /* 0x0000080401007387 */ /* 0x0001e20000100800 */
[----:B------:R-:W-:-:S03]  /*0d80*/  IMAD.IADD R2, R12, 0x1, -R2 ;  /* 0x000000010c027824 */ /* 0x000fc600078e0a02 */
[----:B------:R0:W-:Y:S01]  /*0d90*/  STL [R1+0x4], R3 ;  /* 0x0000040301007387 */ /* 0x0001e20000100800 */
[----:B------:R-:W-:-:S07]  /*0da0*/  IMAD.SHL.U32 R19, R2, 0x8, RZ ;  /* 0x0000000802137824 */ /* 0x000fce00078e00ff */
.L_x_939:
[----:B------:R-:W-:Y:S01]  /*0db0*/  ULDC.64 UR8, c[0x0][0xa28] ;  /* 0x00028a0000087ab9 */ /* 0x000fe20000000a00 */
[----:B-1----:R-:W1:Y:S01]  /*0dc0*/  LDC R18, c[0x0][0x288] ;  /* 0x0000a200ff127b82 */ /* 0x002e620000000800 */
[----:B------:R-:W-:Y:S01]  /*0dd0*/  UISETP.NE.U32.AND UP0, UPT, UR8, URZ, UPT ;  /* 0x0000003f0800728c */ /* 0x000fe2000bf05070 */
[----:B----45:R-:W-:-:S03]  /*0de0*/  IMAD.MOV.U32 R6, RZ, RZ, RZ ;  /* 0x000000ffff067224 */ /* 0x030fc600078e00ff */
[----:B------:R-:W-:-:S03]  /*0df0*/  UISETP.NE.AND.EX UP0, UPT, UR9, URZ, UPT, UP0 ;  /* 0x0000003f0900728c */ /* 0x000fc6000bf05300 */
[----:B------:R-:W-:Y:S01]  /*0e00*/  ULDC.64 UR8, c[0x0][0xa18] ;  /* 0x0002860000087ab9 */ /* 0x000fe20000000a00 */
[----:B0-23--:R-:W2:Y:S01]  /*0e10*/  LDC.64 R8, c[0x0][0x3f8] ;  /* 0x0000fe00ff087b82 */ /* 0x00dea20000000a00 */
[----:B------:R-:W-:Y:S01]  /*0e20*/  UISETP.NE.U32.AND UP1, UPT, UR8, URZ, UPT ;  /* 0x0000003f0800728c */ /* 0x000fe2000bf25070 */
[----:B------:R-:W-:-:S03]  /*0e30*/  PLOP3.LUT P0, PT, PT, PT, UP0, 0x80, 0x0 ;  /* 0x000000000000781c */ /* 0x000fc60003f0f008 */
[----:B------:R-:W-:-:S03]  /*0e40*/  UISETP.NE.AND.EX UP1, UPT, UR9, URZ, UPT, UP1 ;  /* 0x0000003f0900728c */ /* 0x000fc6000bf25310 */
[----:B------:R-:W-:Y:S01]  /*0e50*/  @UP0 ULDC.64 UR8, c[0x0][0xa28] ;  /* 0x00028a0000080ab9 */ /* 0x000fe20000000a00 */
[----:B------:R-:W3:Y:S01]  /*0e60*/  LDC R0, c[0x0][0x404] ;  /* 0x00010100ff007b82 */ /* 0x000ee20000000800 */
[----:B------:R-:W-:Y:S01]  /*0e70*/  @UP0 UIMAD.WIDE UR8, UR5, 0x4, UR8 ;  /* 0x00000004050808a5 */ /* 0x000fe2000f8e0208 */
[----:B------:R-:W-:-:S05]  /*0e80*/  PLOP3.LUT P2, PT, PT, PT, UP1, 0x80, 0x0 ;  /* 0x000000000000781c */ /* 0x000fca0003f4f018 */
[----:B------:R-:W-:Y:S01]  /*0e90*/  @UP1 ULDC.64 UR10, c[0x0][0xa18] ;  /* 0x00028600000a1ab9 */ /* 0x000fe20000000a00 */
[----:B------:R-:W-:Y:S01]  /*0ea0*/  IMAD.U32 R2, RZ, RZ, UR8 ;  /* 0x00000008ff027e24 */ /* 0x000fe2000f8e00ff */
[----:B------:R-:W4:Y:S01]  /*0eb0*/  LDC R17, c[0x0][0x2e0] ;  /* 0x0000b800ff117b82 */ /* 0x000f220000000800 */
[----:B0-----:R-:W-:Y:S01]  /*0ec0*/  IMAD.U32 R3, RZ, RZ, UR9 ;  /* 0x00000009ff037e24 */ /* 0x001fe2000f8e00ff */
[----:B------:R-:W-:-:S04]  /*0ed0*/  @UP1 UIMAD.WIDE UR8, UR5, 0x4, UR10 ;  /* 0x00000004050818a5 */ /* 0x000fc8000f8e020a */
[----:B------:R0:W5:Y:S02]  /*0ee0*/  @P0 LDG.E R6, desc[UR46][R2.64] ;  /* 0x0000002e02060981 */ /* 0x000164000c1e1900 */
[----:B------:R-:W-:Y:S02]  /*0ef0*/  IMAD.U32 R4, RZ, RZ, UR8 ;  /* 0x00000008ff047e24 */ /* 0x000fe4000f8e00ff */
[----:B------:R-:W-:Y:S01]  /*0f00*/  IMAD.U32 R5, RZ, RZ, UR9 ;  /* 0x00000009ff057e24 */ /* 0x000fe2000f8e00ff */
[----:B------:R-:W-:-:S04]  /*0f10*/  ULDC.64 UR8, c[0x0][0xa20] ;  /* 0x0002880000087ab9 */ /* 0x000fc80000000a00 */
[----:B-1----:R0:W5:Y:S01]  /*0f20*/  @P2 LDG.E R18, desc[UR46][R4.64] ;  /* 0x0000002e04122981 */ /* 0x002162000c1e1900 */
[----:B--2---:R-:W-:Y:S01]  /*0f30*/  ISETP.NE.U32.AND P0, PT, R8, RZ, PT ;  /* 0x000000ff0800720c */ /* 0x004fe20003f05070 */
[----:B------:R-:W-:Y:S01]  /*0f40*/  UMOV UR41, UR6 ;  /* 0x0000000600297c82 */ /* 0x000fe20008000000 */
[----:B------:R-:W-:Y:S02]  /*0f50*/  ISETP.NE.U32.AND P1, PT, RZ, UR8, PT ;  /* 0x00000008ff007c0c */ /* 0x000fe4000bf25070 */
[----:B------:R-:W-:Y:S02]  /*0f60*/  ISETP.NE.AND.EX P0, PT, R9, RZ, PT, P0 ;  /* 0x000000ff0900720c */ /* 0x000fe40003f05300 */
[----:B------:R-:W-:Y:S02]  /*0f70*/  ISETP.NE.AND.EX P1, PT, RZ, UR9, PT, P1 ;  /* 0x00000009ff007c0c */ /* 0x000fe4000bf25310 */
[----:B---3--:R-:W-:Y:S01]  /*0f80*/  SEL R0, R0, 0x1, P0 ;  /* 0x0000000100007807 */ /* 0x008fe20000000000 */
[----:B0-----:R-:W-:Y:S10]  /*0f90*/  @P2 BRA `(.L_x_840) ;  /* 0x00000000002c2947 */ /* 0x001ff40003800000 */
        /* <DEDUP_REMOVED lines=8> */
[----:B-----5:R-:W2:Y:S04]  /*1020*/  LDG.E R18, desc[UR46][R2.64] ;  /* 0x0000002e02127981 */ /* 0x020ea8000c1e1900 */
[----:B------:R-:W2:Y:S02]  /*1030*/  LDG.E R5, desc[UR46][R2.64+0x4] ;  /* 0x0000042e02057981 */ /* 0x000ea4000c1e1900 */
[----:B--2---:R-:W-:-:S07]  /*1040*/  IMAD.IADD R18, R5, 0x1, -R18 ;  /* 0x0000000105127824 */ /* 0x004fce00078e0a12 */
.L_x_840:
[----:B------:R-:W-:Y:S01]  /*1050*/  UMOV UR42, UR5 ;  /* 0x00000005002a7c82 */ /* 0x000fe20008000000 */
[----:B----4-:R-:W-:Y:S02]  /*1060*/  IMAD R17, R0, R17, RZ ;  /* 0x0000001100117224 */ /* 0x010fe400078e02ff */
[----:B------:R-:W-:Y:S01]  /*1070*/  IMAD.MOV.U32 R23, RZ, RZ, R153 ;  /* 0x000000ffff177224 */ /* 0x000fe200078e0099 */
[----:B------:R-:W-:Y:S06]  /*1080*/  @!P1 BRA `(.L_x_841) ;  /* 0x0000000000189947 */ /* 0x000fec0003800000 */
[----:B------:R-:W-:Y:S02]  /*1090*/  ULDC.64 UR6, c[0x0][0xa20] ;  /* 0x0002880000067ab9 */ /* 0x000fe40000000a00 */
[----:B------:R-:W-:-:S06]  /*10a0*/  UIMAD.WIDE UR4, UR5, 0x4, UR6 ;  /* 0x00000004050478a5 */ /* 0x000fcc000f8e0206 */
[----:B------:R-:W-:Y:S02]  /*10b0*/  IMAD.U32 R2, RZ, RZ, UR4 ;  /* 0x00000004ff027e24 */ /* 0x000fe4000f8e00ff */
[----:B------:R-:W-:-:S05]  /*10c0*/  IMAD.U32 R3, RZ, RZ, UR5 ;  /* 0x00000005ff037e24 */ /* 0x000fca000f8e00ff */
[----:B------:R0:W5:Y:S01]  /*10d0*/  LDG.E R17, desc[UR46][R2.64] ;  /* 0x0000002e02117981 */ /* 0x000162000c1e1900 */
[----:B------:R-:W-:Y:S05]  /*10e0*/  BRA `(.L_x_842) ;  /* 0x00000000002c7947 */ /* 0x000fea0003800000 */
.L_x_841:
        /* <DEDUP_REMOVED lines=9> */
[----:B------:R-:W2:Y:S02]  /*1180*/  LDG.E R0, desc[UR46][R2.64+0x4] ;  /* 0x0000042e02007981 */ /* 0x000ea4000c1e1900 */
[----:B--2---:R-:W-:-:S07]  /*1190*/  IMAD.IADD R17, R0, 0x1, -R17 ;  /* 0x0000000100117824 */ /* 0x004fce00078e0a11 */
.L_x_842:
[----:B------:R-:W1:Y:S01]  /*11a0*/  LDC.64 R8, c[0x0][0x9e0] ;  /* 0x00027800ff087b82 */ /* 0x000e620000000a00 */
[----:B------:R-:W-:Y:S02]  /*11b0*/  IMAD.MOV.U32 R0, RZ, RZ, 0xc0 ;  /* 0x000000c0ff007424 */ /* 0x000fe400078e00ff */
[----:B-----5:R-:W-:Y:S02]  /*11c0*/  IMAD.IADD R17, R17, 0x1, -R6 ;  /* 0x0000000111117824 */ /* 0x020fe400078e0a06 */
[----:B------:R-:W-:-:S05]  /*11d0*/  IMAD R0, R153, R0, 0xc0 ;  /* 0x000000c099007424 */ /* 0x000fca00078e0200 */
[----:B0-----:R-:W-:Y:S02]  /*11e0*/  IADD3 R3, R17, R0, -R18 ;  /* 0x0000000011037210 */ /* 0x001fe40007ffe812 */
[----:B-1----:R-:W-:-:S03]  /*11f0*/  ISETP.GE.AND P1, PT, R9, 0x1, PT ;  /* 0x000000010900780c */ /* 0x002fc60003f26270 */
[----:B------:R-:W-:-:S10]  /*1200*/  IMAD.IADD R0, R3, 0x1, R8 ;  /* 0x0000000103007824 */ /* 0x000fd400078e0208 */
[----:B------:R-:W-:Y:S05]  /*1210*/  @!P1 BRA `(.L_x_843) ;  /* 0x0000000000409947 */ /* 0x000fea0003800000 */
[C---:B------:R-:W-:Y:S01]  /*1220*/  ISETP.GT.AND P0, PT, R3.reuse, RZ, PT ;  /* 0x000000ff0300720c */ /* 0x040fe20003f04270 */
[----:B------:R-:W-:-:S12]  /*1230*/  VIADD R2, R3, 0xffffffff ;  /* 0xffffffff03027836 */ /* 0x000fd80000000000 */
[----:B------:R-:W-:Y:S05]  /*1240*/  @P0 BRA `(.L_x_844) ;  /* 0x00000000001c0947 */ /* 0x000fea0003800000 */
[----:B------:R-:W-:Y:S01]  /*1250*/  ISETP.NE.AND P0, PT, R9, 0x1, PT ;  /* 0x000000010900780c */ /* 0x000fe20003f05270 */
[----:B------:R-:W-:-:S12]  /*1260*/  IMAD.MOV R3, RZ, RZ, -R3 ;  /* 0x000000ffff037224 */ /* 0x000fd800078e0a03 */
[----:B------:R-:W0:Y:S02]  /*1270*/  @P0 LDC.64 R4, c[0x0][0x9e8] ;  /* 0x00027a00ff040b82 */ /* 0x000e240000000a00 */
[----:B0-----:R-:W-:-:S05]  /*1280*/  @P0 IMAD.HI.U32 R2, R3, R4, RZ ;  /* 0x0000000403020227 */ /* 0x001fca00078e00ff */
[----:B------:R-:W-:-:S04]  /*1290*/  @P0 SHF.R.U32.HI R3, RZ, R5, R2 ;  /* 0x00000005ff030219 */ /* 0x000fc80000011602 */
[----:B------:R-:W-:Y:S01]  /*12a0*/  LOP3.LUT R2, RZ, R3, RZ, 0x33, !PT ;  /* 0x00000003ff027212 */ /* 0x000fe200078e33ff */
[----:B------:R-:W-:Y:S06]  /*12b0*/  BRA `(.L_x_845) ;  /* 0x0000000000107947 */ /* 0x000fec0003800000 */
.L_x_844:
[----:B------:R-:W-:-:S13]  /*12c0*/  ISETP.NE.AND P0, PT, R9, 0x1, PT ;  /* 0x000000010900780c */ /* 0x000fda0003f05270 */
[----:B------:R-:W0:Y:S02]  /*12d0*/  @P0 LDC.64 R4, c[0x0][0x9e8] ;  /* 0x00027a00ff040b82 */ /* 0x000e240000000a00 */
[----:B0-----:R-:W-:-:S05]  /*12e0*/  @P0 IMAD.HI.U32 R4, R2, R4, RZ ;  /* 0x0000000402040227 */ /* 0x001fca00078e00ff */
[----:B------:R-:W-:-:S07]  /*12f0*/  @P0 SHF.R.U32.HI R2, RZ, R5, R4 ;  /* 0x00000005ff020219 */ /* 0x000fce0000011604 */
.L_x_845:
[----:B------:R-:W-:-:S05]  /*1300*/  IMAD R3, R2, R9, R9 ;  /* 0x0000000902037224 */ /* 0x000fca00078e0209 */
[----:B------:R-:W-:-:S07]  /*1310*/  VIMNMX R0, R0, R3, PT ;  /* 0x0000000300007248 */ /* 0x000fce0003fe0100 */
.L_x_843:
[----:B------:R-:W-:Y:S01]  /*1320*/  VIADD R2, R0, 0x7f ;  /* 0x0000007f00027836 */ /* 0x000fe20000000000 */
[----:B------:R-:W-:Y:S01]  /*1330*/  ULDC UR4, c[0x0][0x9dc] ;  /* 0x0002770000047ab9 */ /* 0x000fe20000000800 */
[----:B------:R-:W-:Y:S02]  /*1340*/  VIADD R0, R17, 0x7f ;  /* 0x0000007f11007836 */ /* 0x000fe40000000000 */
[----:B------:R-:W-:Y:S01]  /*1350*/  IMAD R4, R153, 0xc0, -R18 ;  /* 0x000000c099047824 */ /* 0x000fe200078e0a12 */
[----:B------:R-:W-:Y:S02]  /*1360*/  SHF.R.S32.HI R5, RZ, 0x1f, R2 ;  /* 0x0000001fff057819 */ /* 0x000fe40000011402 */
[----:B------:R-:W-:Y:S01]  /*1370*/  SHF.R.S32.HI R3, RZ, 0x1f, R0 ;  /* 0x0000001fff037819 */ /* 0x000fe20000011400 */
[----:B------:R-:W-:Y:S01]  /*1380*/  IMAD.IADD R4, R17, 0x1, R4 ;  /* 0x0000000111047824 */ /* 0x000fe200078e0204 */
[----:B------:R-:W-:Y:S02]  /*1390*/  LEA.HI R5, R5, R2, RZ, 0x7 ;  /* 0x0000000205057211 */ /* 0x000fe400078f38ff */
[----:B------:R-:W-:Y:S01]  /*13a0*/  LEA.HI R3, R3, R0, RZ, 0x7 ;  /* 0x0000000003037211 */ /* 0x000fe200078f38ff */
[----:B------:R-:W-:Y:S01]  /*13b0*/  VIADD R6, R4, -UR4 ;  /* 0x8000000404067c36 */ /* 0x000fe20008000000 */
[----:B------:R-:W-:-:S02]  /*13c0*/  SHF.R.S32.HI R88, RZ, 0x7, R5 ;  /* 0x00000007ff587819 */ /* 0x000fc40000011405 */
[----:B------:R-:W-:Y:S02]  /*13d0*/  SHF.R.S32.HI R3, RZ, 0x7, R3 ;  /* 0x00000007ff037819 */ /* 0x000fe40000011403 */
[----:B------:R-:W-:Y:S02]  /*13e0*/  R2UR UR4, R6 ;  /* 0x00000000060472ca */ /* 0x000fe400000e0000 */
[----:B------:R-:W-:Y:S01]  /*13f0*/  VIMNMX R88, R3, R88, PT ;  /* 0x0000005803587248 */ /* 0x000fe20003fe0100 */
[----:B------:R-:W-:-:S12]  /*1400*/  @!P1 BRA `(.L_x_846) ;  /* 0x0000000000449947 */ /* 0x000fd80003800000 */
[----:B------:R-:W-:-:S13]  /*1410*/  ISETP.GT.AND P0, PT, R4, -0x1, PT ;  /* 0xffffffff0400780c */ /* 0x000fda0003f04270 */
[----:B------:R-:W-:Y:S05]  /*1420*/  @P0 BRA `(.L_x_847) ;  /* 0x00000000001c0947 */ /* 0x000fea0003800000 */
[----:B------:R-:W-:Y:S02]  /*1430*/  ISETP.NE.AND P0, PT, R9, 0x1, PT ;  /* 0x000000010900780c */ /* 0x000fe40003f05270 */
[----:B------:R-:W-:-:S11]  /*1440*/  LOP3.LUT R3, RZ, R4, RZ, 0x33, !PT ;  /* 0x00000004ff037212 */ /* 0x000fd600078e33ff */
[----:B------:R-:W0:Y:S02]  /*1450*/  @P0 LDC.64 R6, c[0x0][0x9e8] ;  /* 0x00027a00ff060b82 */ /* 0x000e240000000a00 */
[----:B0-----:R-:W-:-:S05]  /*1460*/  @P0 IMAD.HI.U32 R0, R3, R6, RZ ;  /* 0x0000000603000227 */ /* 0x001fca00078e00ff */
[----:B------:R-:W-:-:S04]  /*1470*/  @P0 SHF.R.U32.HI R3, RZ, R7, R0 ;  /* 0x00000007ff030219 */ /* 0x000fc80000011600 */
[----:B------:R-:W-:Y:S01]  /*1480*/  LOP3.LUT R4, RZ, R3, RZ, 0x33, !PT ;  /* 0x00000003ff047212 */ /* 0x000fe200078e33ff */
[----:B------:R-:W-:Y:S06]  /*1490*/  BRA `(.L_x_848) ;  /* 0x0000000000107947 */ /* 0x000fec0003800000 */
.L_x_847:
[----:B------:R-:W-:-:S13]  /*14a0*/  ISETP.NE.AND P0, PT, R9, 0x1, PT ;  /* 0x000000010900780c */ /* 0x000fda0003f05270 */
[----:B------:R-:W0:Y:S02]  /*14b0*/  @P0 LDC.64 R2, c[0x0][0x9e8] ;  /* 0x00027a00ff020b82 */ /* 0x000e240000000a00 */
[----:B0-----:R-:W-:-:S05]  /*14c0*/  @P0 IMAD.HI.U32 R0, R4, R2, RZ ;  /* 0x0000000204000227 */ /* 0x001fca00078e00ff */
[----:B------:R-:W-:-:S07]  /*14d0*/  @P0 SHF.R.U32.HI R4, RZ, R3, R0 ;  /* 0x00000003ff040219 */ /* 0x000fce0000011600 */
.L_x_848:
[----:B------:R-:W-:-:S05]  /*14e0*/  IMAD R4, R4, R9, RZ ;  /* 0x0000000904047224 */ /* 0x000fca00078e02ff */
[----:B------:R-:W-:-:S13]  /*14f0*/  R2UR UR5, R4 ;  /* 0x00000000040572ca */ /* 0x000fda00000e0000 */
[----:B------:R-:W-:-:S04]  /*1500*/  UISETP.LT.AND UP0, UPT, UR4, UR5, UPT ;  /* 0x000000050400728c */ /* 0x000fc8000bf01270 */
[----:B------:R-:W-:-:S12]  /*1510*/  USEL UR4, UR4, UR5, !UP0 ;  /* 0x0000000504047287 */ /* 0x000fd8000c000000 */
.L_x_846:
        /* <DEDUP_REMOVED lines=10> */
[----:B------:R-:W-:Y:S01]  /*15c0*/  CS2R R14, SRZ ;  /* 0x00000000000e7805 */ /* 0x000fe2000001ff00 */
[----:B------:R-:W-:Y:S01]  /*15d0*/  IMAD.MOV.U32 R110, RZ, RZ, RZ ;  /* 0x000000ffff6e7224 */ /* 0x000fe200078e00ff */
[----:B------:R-:W-:Y:S01]  /*15e0*/  UISETP.LT.AND UP0, UPT, URZ, UR5, UPT ;  /* 0x000000053f00728c */ /* 0x000fe2000bf01270 */
[----:B------:R-:W-:Y:S02]  /*15f0*/  CS2R R24, SRZ ;  /* 0x0000000000187805 */ /* 0x000fe4000001ff00 */
[----:B------:R-:W-:Y:S01]  /*1600*/  CS2R R12, SRZ ;  /* 0x00000000000c7805 */ /* 0x000fe2000001ff00 */
[----:B------:R-:W-:Y:S01]  /*1610*/  IMAD.MOV.U32 R106, RZ, RZ, RZ ;  /* 0x000000ffff6a7224 */ /* 0x000fe200078e00ff */
[----:B------:R-:W-:Y:S01]  /*1620*/  USEL UR43, URZ, UR5, !UP0 ;  /* 0x000000053f2b7287 */ /* 0x000fe2000c000000 */
[----:B------:R-:W-:Y:S01]  /*1630*/  IMAD.MOV.U32 R27, RZ, RZ, RZ ;  /* 0x000000ffff1b7224 */ /* 0x000fe200078e00ff */
[----:B------:R-:W-:Y:S02]  /*1640*/  CS2R R102, SRZ ;  /* 0x0000000000667805 */ /* 0x000fe4000001ff00 */
[----:B------:R-:W-:-:S02]  /*1650*/  CS2R R100, SRZ ;  /* 0x0000000000647805 */ /* 0x000fc4000001ff00 */
[----:B------:R-:W-:Y:S02]  /*1660*/  CS2R R98, SRZ ;  /* 0x0000000000627805 */ /* 0x000fe4000001ff00 */
[----:B------:R-:W-:Y:S02]  /*1670*/  CS2R R96, SRZ ;  /* 0x0000000000607805 */ /* 0x000fe4000001ff00 */
[----:B------:R-:W-:Y:S02]  /*1680*/  ISETP.GT.AND P1, PT, R88, UR43, PT ;  /* 0x0000002b58007c0c */ /* 0x000fe4000bf24270 */
[----:B------:R-:W-:Y:S02]  /*1690*/  CS2R R94, SRZ ;  /* 0x00000000005e7805 */ /* 0x000fe4000001ff00 */
[----:B------:R-:W-:Y:S02]  /*16a0*/  CS2R R92, SRZ ;  /* 0x00000000005c7805 */ /* 0x000fe4000001ff00 */
[----:B------:R-:W-:Y:S01]  /*16b0*/  CS2R R90, SRZ ;  /* 0x00000000005a7805 */ /* 0x000fe2000001ff00 */
[----:B------:R-:W-:-:S06]  /*16c0*/  IMAD.MOV.U32 R89, RZ, RZ, RZ ;  /* 0x000000ffff597224 */ /* 0x000fcc00078e00ff */
[----:B------:R-:W-:Y:S05]  /*16d0*/  @!P1 BRA `(.L_x_849) ;  /* 0x000000d400549947 */ /* 0x000fea0003800000 */
[----:B------:R-:W0:Y:S01]  /*16e0*/  S2R R3, SR_TID.X ;  /* 0x0000000000037919 */ /* 0x000e220000002100 */
[----:B------:R-:W1:Y:S01]  /*16f0*/  S2UR UR6, SR_CgaCtaId ;  /* 0x00000000000679c3 */ /* 0x000e620000008800 */
[----:B------:R-:W-:Y:S02]  /*1700*/  UMOV UR45, 0x400 ;  /* 0x00000400002d7882 */ /* 0x000fe40000000000 */
[----:B-1----:R-:W-:Y:S01]  /*1710*/  ULEA UR45, UR6, UR45, 0x18 ;  /* 0x0000002d062d7291 */ /* 0x002fe2000f8ec03f */
[----:B0-----:R-:W-:-:S05]  /*1720*/  VIADD R4, R3, 0xffffff80 ;  /* 0xffffff8003047836 */ /* 0x001fca0000000000 */
[----:B------:R-:W-:-:S04]  /*1730*/  SHF.R.S32.HI R3, RZ, 0x1f, R4 ;  /* 0x0000001fff037819 */ /* 0x000fc80000011404 */
[----:B------:R-:W-:-:S04]  /*1740*/  LEA.HI R3, R3, R4, RZ, 0x7 ;  /* 0x0000000403037211 */ /* 0x000fc800078f38ff */
[----:B------:R-:W-:-:S05]  /*1750*/  SHF.R.S32.HI R3, RZ, 0x7, R3 ;  /* 0x00000007ff037819 */ /* 0x000fca0000011403 */
[----:B------:R-:W0:Y:S02]  /*1760*/  SHFL.IDX PT, R0, R3, RZ, 0x1f ;  /* 0x00001fff03007589 */ /* 0x000e2400000e0000 */
[----:B0-----:R-:W-:-:S13]  /*1770*/  R2UR UR44, R0 ;  /* 0x00000000002c72ca */ /* 0x001fda00000e0000 */
        /* <DEDUP_REMOVED lines=14> */
[----:B------:R0:W1:Y:S01]  /*1860*/  LDC.64 R2, c[0x4][R0] ;  /* 0x0100000000027b82 */ /* 0x0000620000000a00 */
        /* <DEDUP_REMOVED lines=10> */
[----:B-1----:R-:W-:Y:S05]  /*1910*/  CALL.ABS.NOINC R2 ;  /* 0x0000000002007343 */ /* 0x002fea0003c00000 */
.L_x_850:
        /* <DEDUP_REMOVED lines=9> */
.L_x_1033:
[----:B------:R-:W-:Y:S05]  /*19b0*/  @!P0 BRA `(.L_x_852) ;  /* 0x0000000000048947 */ /* 0x000fea0003800000 */
[----:B------:R-:W-:Y:S01]  /*19c0*/  BPT.TRAP 0x1 ;  /* 0x000000040000795c */ /* 0x000fe20000300000 */
.L_x_852:
[----:B------:R-:W-:Y:S02]  /*19d0*/  IMAD.U32 R4, RZ, RZ, UR39 ;  /* 0x00000027ff047e24 */ /* 0x000fe4000f8e00ff */
[----:B0-----:R-:W-:-:S03]  /*19e0*/  IMAD.U32 R3, RZ, RZ, UR38 ;  /* 0x00000026ff037e24 */ /* 0x001fc6000f8e00ff */
[----:B------:R-:W-:Y:S02]  /*19f0*/  LEA R4, R4, UR45, 0x3 ;  /* 0x0000002d04047c11 */ /* 0x000fe4000f8e18ff */
[----:B------:R-:W-:-:S04]  /*1a00*/  SHF.L.U32 R3, R3, 0x1f, RZ ;  /* 0x0000001f03037819 */ /* 0x000fc800000006ff */
[----:B------:R0:W1:Y:S01]  /*1a10*/  SYNCS.PHASECHK.TRANS64.TRYWAIT P2, [R4+URZ+0x16830], R3 ;  /* 0x01683003040075a7 */ /* 0x000062000804017f */
[----:B------:R-:W-:Y:S05]  /*1a20*/  @!P0 BRA `(.L_x_853) ;  /* 0x0000000000048947 */ /* 0x000fea0003800000 */
[----:B------:R-:W-:Y:S01]  /*1a30*/  BPT.TRAP 0x1 ;  /* 0x000000040000795c */ /* 0x000fe20000300000 */
.L_x_853:
[----:B------:R-:W2:Y:S02]  /*1a40*/  S2R R0, SR_TID.X ;  /* 0x0000000000007919 */ /* 0x000ea40000002100 */
[----:B--2---:R-:W-:Y:S01]  /*1a50*/  LOP3.LUT P1, RZ, R0, 0x7f, RZ, 0xc0, !PT ;  /* 0x0000007f00ff7812 */ /* 0x004fe2000782c0ff */
[----:B-1----:R-:W-:-:S12]  /*1a60*/  @P2 BRA `(.L_x_854) ;  /* 0x0000000000082947 */ /* 0x002fd80003800000 */
[----:B------:R-:W1:Y:S02]  /*1a70*/  SYNCS.PHASECHK.TRANS64.TRYWAIT P2, [R4+URZ+0x16830], R3 ;  /* 0x01683003040075a7 */ /* 0x000e64000804017f */
[----:B-1----:R-:W-:Y:S05]  /*1a80*/  @!P2 BRA `(.L_x_855) ;  /* 0x000001300044a947 */ /* 0x002fea0003800000 */
.L_x_854:
[----:B------:R-:W-:Y:S05]  /*1a90*/  WARPSYNC.ALL ;  /* 0x0000000000007948 */ /* 0x000fea0003800000 */
[----:B------:R-:W-:Y:S01]  /*1aa0*/  UIADD3 UR4, UR45, 0xe400, URZ ;  /* 0x0000e4002d047890 */ /* 0x000fe2000fffe03f */
[----:B------:R-:W2:Y:S01]  /*1ab0*/  LDL R98, [R1+0x4] ;  /* 0x0000040001627983 */ /* 0x000ea20000100800 */
[----:B------:R-:W-:Y:S01]  /*1ac0*/  ULOP3.LUT UR16, UR48, 0x10000, URZ, 0xfc, !UPT ;  /* 0x0001000030107892 */ /* 0x000fe2000f8efc3f */
[----:B------:R-:W-:Y:S01]  /*1ad0*/  WARPGROUP.ARRIVE ;  /* 0x00000000000079c5 */ /* 0x000fe20000000000 */
[----:B------:R-:W-:Y:S01]  /*1ae0*/  USHF.R.U32.HI UR4, URZ, 0x4, UR4 ;  /* 0x000000043f047899 */ /* 0x000fe20008011604 */
[----:B------:R-:W-:Y:S01]  /*1af0*/  IMAD.MOV.U32 R21, RZ, RZ, -0x80 ;  /* 0xffffff80ff157424 */ /* 0x000fe200078e00ff */
[----:B------:R-:W-:Y:S01]  /*1b00*/  UMOV UR17, 0x40000040 ;  /* 0x4000004000117882 */ /* 0x000fe20000000000 */
[----:B------:R-:W-:Y:S01]  /*1b10*/  UMOV UR19, 0x40000040 ;  /* 0x4000004000137882 */ /* 0x000fe20000000000 */
[----:B------:R-:W-:Y:S01]  /*1b20*/  ULOP3.LUT UR4, UR4, 0x3fff, URZ, 0xc0, !UPT ;  /* 0x00003fff04047892 */ /* 0x000fe2000f8ec03f */
[----:B01----:R-:W-:Y:S01]  /*1b30*/  @!P1 VIADD R4, R4, 0x16840 ;  /* 0x0001684004049836 */ /* 0x003fe20000000000 */
[----:B------:R-:W-:Y:S01]  /*1b40*/  UMOV UR5, 0x40000040 ;  /* 0x4000004000057882 */ /* 0x000fe20000000000 */
[----:B------:R-:W-:Y:S01]  /*1b50*/  UMOV UR7, 0x40000040 ;  /* 0x4000004000077882 */ /* 0x000fe20000000000 */
[----:B------:R-:W-:-:S02]  /*1b60*/  ULOP3.LUT UR20, UR4, 0x10000, URZ, 0xfc, !UPT ;  /* 0x0001000004147892 */ /* 0x000fc4000f8efc3f */
[----:B------:R-:W-:Y:S01]  /*1b70*/  UIADD3 UR4, UR16, 0x2, URZ ;  /* 0x0000000210047890 */ /* 0x000fe2000fffe03f */
[----:B------:R-:W-:Y:S01]  /*1b80*/  @!P1 PRMT R4, RZ, 0x654, R4 ;  /* 0x00000654ff049816 */ /* 0x000fe20000000004 */
[----:B------:R-:W-:Y:S02]  /*1b90*/  ULEA UR18, UR39, UR20, 0xa ;  /* 0x0000001427127291 */ /* 0x000fe4000f8e503f */
[----:B------:R-:W-:Y:S02]  /*1ba0*/  UIADD3 UR8, UR16, 0x4, URZ ;  /* 0x0000000410087890 */ /* 0x000fe4000fffe03f */
[----:B------:R-:W-:Y:S02]  /*1bb0*/  UIADD3 UR6, UR18, 0x2, URZ ;  /* 0x0000000212067890 */ /* 0x000fe4000fffe03f */
[----:B------:R-:W-:Y:S01]  /*1bc0*/  UIADD3 UR10, UR18, 0x4, URZ ;  /* 0x00000004120a7890 */ /* 0x000fe2000fffe03f */
[----:B------:R-:W-:Y:S02]  /*1bd0*/  UMOV UR9, 0x40000040 ;  /* 0x4000004000097882 */ /* 0x000fe40000000000 */
[----:B------:R-:W-:Y:S01]  /*1be0*/  HGMMA.64x128x16.F32.BF16 R24, gdesc[UR16], RZ, !UPT, gsb0 ;  /* 0x01e00000101879f0 */ /* 0x000fe2000c0018ff */
[----:B------:R-:W-:Y:S01]  /*1bf0*/  UMOV UR11, 0x40000040 ;  /* 0x40000040000b7882 */ /* 0x000fe20000000000 */
[----:B------:R-:W-:-:S02]  /*1c00*/  UIADD3 UR12, UR16, 0x6, URZ ;  /* 0x00000006100c7890 */ /* 0x000fc4000fffe03f */
        /* <DEDUP_REMOVED lines=54> */
[----:B------:R-:W-:-:S02]  /*1f70*/  IMAD.IADD R57, R17, 0x1, R74 ;  /* 0x0000000111397824 */ /* 0x000fc400078e024a */
        /* <DEDUP_REMOVED lines=28> */
[--C-:B------:R-:W-:Y:S01]  /*2140*/  IADD3 R59, -R18, 0x1, R57.reuse ;  /* 0x00000001123b7810 */ /* 0x100fe20007ffe139 */
[----:B------:R-:W0:Y:S01]  /*2150*/  MUFU.TANH R2, R2 ;  /* 0x0000000200027308 */ /* 0x000e220000002400 */
[----:B------:R2:W-:Y:S01]  /*2160*/  @!P1 SYNCS.ARRIVE.TRANS64.RED.A1T0 RZ, [R4+URZ], RZ ;  /* 0x000000ff04ff99a7 */ /* 0x0005e2000810043f */
[----:B------:R-:W-:Y:S01]  /*2170*/  FMUL.FTZ R73, R73, UR10 ;  /* 0x0000000a49497c20 */ /* 0x000fe20008410000 */
[----:B------:R-:W-:Y:S01]  /*2180*/  IMAD R75, R16, -0x2, R57 ;  /* 0xfffffffe104b7824 */ /* 0x000fe200078e0239 */
[----:B------:R-:W-:Y:S01]  /*2190*/  LEA R78, R88, 0xffffff80, 0x7 ;  /* 0xffffff80584e7811 */ /* 0x000fe200078e38ff */
[----:B------:R-:W-:-:S03]  /*21a0*/  IMAD R59, R16, -0x2, R59 ;  /* 0xfffffffe103b7824 */ /* 0x000fc600078e023b */
[----:B------:R-:W1:Y:S01]  /*21b0*/  MUFU.TANH R5, R5 ;  /* 0x0000000500057308 */ /* 0x000e620000002400 */
[----:B--2---:R-:W-:Y:S02]  /*21c0*/  IMAD R4, R153, 0xc0, R98 ;  /* 0x000000c099047824 */ /* 0x004fe400078e0262 */
[C---:B------:R-:W-:Y:S02]  /*21d0*/  VIADD R82, R59.reuse, UR6 ;  /* 0x000000063b527c36 */ /* 0x040fe40008000000 */
[----:B------:R-:W-:-:S03]  /*21e0*/  VIADD R79, R59, UR21 ;  /* 0x000000153b4f7c36 */ /* 0x000fc60008000000 */
[----:B------:R-:W2:Y:S01]  /*21f0*/  MUFU.TANH R0, R0 ;  /* 0x0000000000007308 */ /* 0x000ea20000002400 */
[----:B------:R-:W-:-:S07]  /*2200*/  VIADDMNMX R70, R4, R82, R75, PT ;  /* 0x0000005204467246 */ /* 0x000fce000380014b */
[----:B------:R-:W3:Y:S08]  /*2210*/  MUFU.TANH R3, R3 ;  /* 0x0000000300037308 */ /* 0x000ef00000002400 */
[----:B------:R-:W4:Y:S08]  /*2220*/  MUFU.TANH R89, R89 ;  /* 0x0000005900597308 */ /* 0x000f300000002400 */
[----:B------:R-:W0:Y:S08]  /*2230*/  MUFU.TANH R90, R90 ;  /* 0x0000005a005a7308 */ /* 0x000e300000002400 */
        /* <DEDUP_REMOVED lines=57> */
[----:B------:R5:W0:Y:S02]  /*25d0*/  MUFU.TANH R97, R73 ;  /* 0x0000004900617308 */ /* 0x000a240000002400 */
[----:B-----5:R-:W-:Y:S01]  /*25e0*/  IMAD.IADD R73, R79, 0x1, R4 ;  /* 0x000000014f497824 */ /* 0x020fe200078e0204 */
[----:B-1234-:R-:W-:Y:S06]  /*25f0*/  @P2 BRA `(.L_x_856) ;  /* 0x0000000000582947 */ /* 0x01efec0003800000 */
[----:B------:R-:W-:Y:S01]  /*2600*/  IADD3 R57, -R18, R17, R4 ;  /* 0x0000001112397210 */ /* 0x000fe20007ffe104 */
[----:B------:R-:W-:Y:S03]  /*2610*/  BSSY B0, `(.L_x_857) ;  /* 0x0000010000007945 */ /* 0x000fe60003800000 */
        /* <DEDUP_REMOVED lines=10> */
.L_x_858:
[----:B------:R-:W-:-:S06]  /*26c0*/  UISETP.NE.AND UP1, UPT, UR7, 0x1, UPT ;  /* 0x000000010700788c */ /* 0x000fcc000bf25270 */
[----:B------:R-:W-:-:S05]  /*26d0*/  PLOP3.LUT P2, PT, PT, PT, UP1, 0x80, 0x0 ;  /* 0x000000000000781c */ /* 0x000fca0003f4f018 */
[----:B------:R-:W-:-:S08]  /*26e0*/  @UP1 ULDC.64 UR10, c[0x0][0x9e8] ;  /* 0x00027a00000a1ab9 */ /* 0x000fd00000000a00 */
[----:B------:R-:W-:-:S05]  /*26f0*/  @P2 IMAD.HI.U32 R58, R57, UR10, RZ ;  /* 0x0000000a393a2c27 */ /* 0x000fca000f8e00ff */
[----:B------:R-:W-:-:S07]  /*2700*/  @P2 SHF.R.U32.HI R57, RZ, UR11, R58 ;  /* 0x0000000bff392c19 */ /* 0x000fce000801163a */
.L_x_859:
[----:B------:R-:W-:Y:S05]  /*2710*/  BSYNC B0 ;  /* 0x0000000000007941 */ /* 0x000fea0003800000 */
.L_x_857:
[----:B------:R-:W-:-:S04]  /*2720*/  IMAD R57, R57, UR7, -R78 ;  /* 0x0000000739397c24 */ /* 0x000fc8000f8e0a4e */
[----:B------:R-:W-:-:S05]  /*2730*/  IMAD R57, R16, -0x2, R57 ;  /* 0xfffffffe10397824 */ /* 0x000fca00078e0239 */
[----:B------:R-:W-:Y:S02]  /*2740*/  VIMNMX R73, R73, R57, !PT ;  /* 0x0000003949497248 */ /* 0x000fe40007fe0100 */
[----:B------:R-:W-:-:S07]  /*2750*/  VIADDMNMX R70, R57, UR7, R70, PT ;  /* 0x0000000739467c46 */ /* 0x000fce000b800146 */
.L_x_856:
[C---:B------:R-:W-:Y:S02]  /*2760*/  ISETP.GE.AND P4, PT, R74.reuse, 0x9, PT ;  /* 0x000000094a00780c */ /* 0x040fe40003f86270 */
[C---:B------:R-:W-:Y:S02]  /*2770*/  ISETP.GE.AND P2, PT, R74.reuse, 0x2, PT ;  /* 0x000000024a00780c */ /* 0x040fe40003f46270 */
[----:B------:R-:W-:Y:S02]  /*2780*/  ISETP.GE.AND P5, PT, R74, 0xa, PT ;  /* 0x0000000a4a00780c */ /* 0x000fe40003fa6270 */
[----:B------:R-:W-:Y:S02]  /*2790*/  LOP3.LUT R22, R22, 0xfffffffd, RZ, 0xc0, !PT ;  /* 0xfffffffd16167812 */ /* 0x000fe400078ec0ff */
[----:B------:R-:W-:-:S04]  /*27a0*/  ISETP.GT.AND P3, PT, R73, 0x1, !P2 ;  /* 0x000000014900780c */ /* 0x000fc80005764270 */
[----:B------:R-:W-:Y:S02]  /*27b0*/  ISETP.LT.OR P3, PT, R70, 0x2, P3 ;  /* 0x000000024600780c */ /* 0x000fe40001f61670 */
[----:B------:R-:W-:Y:S02]  /*27c0*/  @P4 LOP3.LUT R22, R22, 0x2, RZ, 0xfc, !PT ;  /* 0x0000000216164812 */ /* 0x000fe400078efcff */
[----:B------:R-:W-:Y:S01]  /*27d0*/  FSEL R71, R5, -INF , !P3 ;  /* 0xff80000005477808 */ /* 0x000fe20005800000 */
[----:B------:R-:W-:Y:S01]  /*27e0*/  VIADD R5, R4, 0x8 ;  /* 0x0000000804057836 */ /* 0x000fe20000000000 */
[----:B------:R-:W-:Y:S02]  /*27f0*/  LOP3.LUT R22, R22, 0xfffffffb, RZ, 0xc0, !PT ;  /* 0xfffffffb16167812 */ /* 0x000fe400078ec0ff */
[----:B------:R-:W-:Y:S02]  /*2800*/  ISETP.GT.AND P4, PT, R73, 0x8, !P4 ;  /* 0x000000084900780c */ /* 0x000fe40006784270 */
[----:B------:R-:W-:-:S02]  /*2810*/  @P5 LOP3.LUT R22, R22, 0x4, RZ, 0xfc, !PT ;  /* 0x0000000416165812 */ /* 0x000fc400078efcff */
[----:B------:R-:W-:Y:S02]  /*2820*/  ISETP.GT.AND P3, PT, R73, 0x9, !P5 ;  /* 0x000000094900780c */ /* 0x000fe40006f64270 */
[----:B------:R-:W-:Y:S02]  /*2830*/  ISETP.GE.AND P5, PT, R74, 0x11, PT ;  /* 0x000000114a00780c */ /* 0x000fe40003fa6270 */
[C---:B------:R-:W-:Y:S02]  /*2840*/  ISETP.LT.OR P4, PT, R70.reuse, 0x9, P4 ;  /* 0x000000094600780c */ /* 0x040fe40002781670 */
[----:B------:R-:W-:Y:S02]  /*2850*/  ISETP.LT.OR P3, PT, R70, 0xa, P3 ;  /* 0x0000000a4600780c */ /* 0x000fe40001f61670 */
[----:B------:R-:W-:Y:S02]  /*2860*/  FSEL R89, R89, -INF , !P4 ;  /* 0xff80000059597808 */ /* 0x000fe40006000000 */
[----:B------:R-:W-:-:S02]  /*2870*/  ISETP.GE.AND P4, PT, R74, 0x12, PT ;  /* 0x000000124a00780c */ /* 0x000fc40003f86270 */
[----:B------:R-:W-:Y:S02]  /*2880*/  LOP3.LUT R22, R22, 0xfffffff7, RZ, 0xc0, !PT ;  /* 0xfffffff716167812 */ /* 0x000fe400078ec0ff */
[----:B0-----:R-:W-:Y:S02]  /*2890*/  FSEL R90, R90, -INF , !P3 ;  /* 0xff8000005a5a7808 */ /* 0x001fe40005800000 */
        /* <DEDUP_REMOVED lines=159> */
[----:B------:R-:W-:Y:S02]  /*3290*/  FSEL R76, R2, -INF , !P6 ;  /* 0xff800000024c7808 */ /* 0x000fe40007000000 */
[----:B------:R-:W-:Y:S01]  /*32a0*/  ISETP.GE.AND P6, PT, R74, 0x7a, PT ;  /* 0x0000007a4a00780c */ /* 0x000fe20003fc6270 */
[----:B------:R-:W-:-:S12]  /*32b0*/  IMAD.IADD R74, R79, 0x1, R5 ;  /* 0x000000014f4a7824 */ /* 0x000fd800078e0205 */
[----:B------:R-:W-:Y:S02]  /*32c0*/  @P6 LOP3.LUT R22, R22, 0x8000000, RZ, 0xfc, !PT ;  /* 0x0800000016166812 */ /* 0x000fe400078efcff */
[----:B------:R-:W-:-:S04]  /*32d0*/  ISETP.GT.AND P6, PT, R73, 0x79, !P6 ;  /* 0x000000794900780c */ /* 0x000fc800077c4270 */
[----:B------:R-:W-:Y:S02]  /*32e0*/  ISETP.LT.OR P6, PT, R70, 0x7a, P6 ;  /* 0x0000007a4600780c */ /* 0x000fe400037c1670 */
[----:B------:R-:W-:Y:S02]  /*32f0*/  VIADDMNMX R70, R5, R82, R75, PT ;  /* 0x0000005205467246 */ /* 0x000fe4000380014b */
[----:B------:R-:W-:Y:S02]  /*3300*/  FSEL R2, R85, -INF , !P6 ;  /* 0xff80000055027808 */ /* 0x000fe40007000000 */
[----:B------:R-:W-:-:S13]  /*3310*/  PLOP3.LUT P6, PT, PT, PT, UP0, 0x40, 0x0 ;  /* 0x000000000000781c */ /* 0x000fda0003fce808 */
[----:B------:R-:W-:Y:S05]  /*3320*/  @P6 BRA `(.L_x_860) ;  /* 0x0000000000646947 */ /* 0x000fea0003800000 */
[----:B------:R-:W-:Y:S01]  /*3330*/  IADD3 R73, R17, 0x8, R4 ;  /* 0x0000000811497810 */ /* 0x000fe20007ffe004 */
[----:B------:R-:W-:Y:S04]  /*3340*/  BSSY B0, `(.L_x_861) ;  /* 0x0000013000007945 */ /* 0x000fe80003800000 */
        /* <DEDUP_REMOVED lines=12> */
.L_x_862:
[----:B------:R-:W-:-:S06]  /*3410*/  UISETP.NE.AND UP1, UPT, UR7, 0x1, UPT ;  /* 0x000000010700788c */ /* 0x000fcc000bf25270 */
[----:B------:R-:W-:-:S05]  /*3420*/  PLOP3.LUT P6, PT, PT, PT, UP1, 0x80, 0x0 ;  /* 0x000000000000781c */ /* 0x000fca0003fcf018 */
[----:B------:R-:W-:-:S08]  /*3430*/  @UP1 ULDC.64 UR10, c[0x0][0x9e8] ;  /* 0x00027a00000a1ab9 */ /* 0x000fd00000000a00 */
[----:B------:R-:W-:Y:S01]  /*3440*/  @P6 IMAD.HI.U32 R40, R73, UR10, RZ ;  /* 0x0000000a49286c27 */ /* 0x000fe2000f8e00ff */
[----:B------:R-:W-:-:S13]  /*3450*/  PLOP3.LUT P6, PT, PT, PT, UP1, 0x80, 0x0 ;  /* 0x000000000000781c */ /* 0x000fda0003fcf018 */
[----:B------:R-:W-:-:S07]  /*3460*/  @P6 SHF.R.U32.HI R73, RZ, UR11, R40 ;  /* 0x0000000bff496c19 */ /* 0x000fce0008011628 */
.L_x_863:
[----:B------:R-:W-:Y:S05]  /*3470*/  BSYNC B0 ;  /* 0x0000000000007941 */ /* 0x000fea0003800000 */
.L_x_861:
[----:B------:R-:W-:-:S04]  /*3480*/  IMAD R73, R73, UR7, -R78 ;  /* 0x0000000749497c24 */ /* 0x000fc8000f8e0a4e */
[----:B------:R-:W-:-:S05]  /*3490*/  IMAD R73, R16, -0x2, R73 ;  /* 0xfffffffe10497824 */ /* 0x000fca00078e0249 */
[----:B------:R-:W-:Y:S02]  /*34a0*/  VIMNMX R74, R74, R73, !PT ;  /* 0x000000494a4a7248 */ /* 0x000fe40007fe0100 */
[----:B------:R-:W-:-:S07]  /*34b0*/  VIADDMNMX R70, R73, UR7, R70, PT ;  /* 0x0000000749467c46 */ /* 0x000fce000b800146 */
.L_x_860:
[----:B------:R-:W-:Y:S01]  /*34c0*/  ISETP.GT.AND P2, PT, R74, 0x1, !P2 ;  /* 0x000000014a00780c */ /* 0x000fe20005744270 */
[----:B------:R-:W-:Y:S01]  /*34d0*/  ULDC UR10, c[0x0][0x988] ;  /* 0x00026200000a7ab9 */ /* 0x000fe20000000800 */
[----:B------:R-:W-:Y:S02]  /*34e0*/  LOP3.LUT P6, RZ, R22, 0x8, RZ, 0xc0, !PT ;  /* 0x0000000816ff7812 */ /* 0x000fe400078cc0ff */
[----:B------:R-:W-:Y:S02]  /*34f0*/  ISETP.LT.OR P2, PT, R70, 0x2, P2 ;  /* 0x000000024600780c */ /* 0x000fe40001741670 */
[----:B------:R-:W-:Y:S02]  /*3500*/  ISETP.GT.AND P3, PT, R74, 0x70, !P3 ;  /* 0x000000704a00780c */ /* 0x000fe40005f64270 */
[----:B------:R-:W-:Y:S02]  /*3510*/  FSEL R3, R3, -INF , !P2 ;  /* 0xff80000003037808 */ /* 0x000fe40005000000 */
[----:B------:R-:W-:-:S02]  /*3520*/  LOP3.LUT P2, RZ, R22, 0x2, RZ, 0xc0, !PT ;  /* 0x0000000216ff7812 */ /* 0x000fc4000784c0ff */
[C---:B------:R-:W-:Y:S02]  /*3530*/  ISETP.GT.AND P4, PT, R74.reuse, 0x71, !P4 ;  /* 0x000000714a00780c */ /* 0x040fe40006784270 */
[----:B------:R-:W-:Y:S02]  /*3540*/  ISETP.GT.AND P2, PT, R74, 0x8, !P2 ;  /* 0x000000084a00780c */ /* 0x000fe40005744270 */
[C---:B------:R-:W-:Y:S02]  /*3550*/  ISETP.LT.OR P3, PT, R70.reuse, 0x71, P3 ;  /* 0x000000714600780c */ /* 0x040fe40001f61670 */
[----:B------:R-:W-:Y:S02]  /*3560*/  ISETP.LT.OR P2, PT, R70, 0x9, P2 ;  /* 0x000000094600780c */ /* 0x000fe40001741670 */
[----:B------:R-:W-:Y:S02]  /*3570*/  ISETP.GT.AND P5, PT, R74, 0x78, !P5 ;  /* 0x000000784a00780c */ /* 0x000fe40006fa4270 */
[----:B------:R-:W-:-:S02]  /*3580*/  FSEL R40, R7, -INF , !P2 ;  /* 0xff80000007287808 */ /* 0x000fc40005000000 */
[----:B------:R-:W-:Y:S02]  /*3590*/  LOP3.LUT P2, RZ, R22, 0x4, RZ, 0xc0, !PT ;  /* 0x0000000416ff7812 */ /* 0x000fe4000784c0ff */
[----:B------:R-:W-:Y:S02]  /*35a0*/  ISETP.LT.OR P4, PT, R70, 0x72, P4 ;  /* 0x000000724600780c */ /* 0x000fe40002781670 */
        /* <DEDUP_REMOVED lines=81> */
[----:B------:R-:W0:Y:S01]  /*3ac0*/  SHFL.BFLY PT, R7, R6, 0x2, 0x1f ;  /* 0x0c401f0006077f89 */ /* 0x000e2200000e0000 */
[----:B------:R-:W-:-:S02]  /*3ad0*/  LOP3.LUT P6, RZ, R22, 0x10, RZ, 0xc0, !PT ;  /* 0x0000001016ff7812 */ /* 0x000fc400078cc0ff */
[----:B------:R-:W-:Y:S02]  /*3ae0*/  ISETP.LT.OR P2, PT, R70, 0x3a, P2 ;  /* 0x0000003a4600780c */ /* 0x000fe40001741670 */
[----:B------:R-:W-:Y:S02]  /*3af0*/  FSEL R26, R26, -INF , !P5 ;  /* 0xff8000001a1a7808 */ /* 0x000fe40006800000 */
[----:B------:R-:W-:Y:S02]  /*3b00*/  FSEL R30, R30, -INF , !P2 ;  /* 0xff8000001e1e7808 */ /* 0x000fe40005000000 */
[----:B------:R-:W-:-:S04]  /*3b10*/  LOP3.LUT P2, RZ, R22, 0x4000, RZ, 0xc0, !PT ;  /* 0x0000400016ff7812 */ /* 0x000fc8000784c0ff */
[----:B------:R-:W-:-:S04]  /*3b20*/  ISETP.GT.AND P2, PT, R74, 0x40, !P2 ;  /* 0x000000404a00780c */ /* 0x000fc80005744270 */
[----:B------:R-:W-:-:S04]  /*3b30*/  ISETP.LT.OR P2, PT, R70, 0x41, P2 ;  /* 0x000000414600780c */ /* 0x000fc80001741670 */
[----:B------:R-:W-:Y:S02]  /*3b40*/  FSEL R33, R33, -INF , !P2 ;  /* 0xff80000021217808 */ /* 0x000fe40005000000 */
[----:B------:R-:W-:Y:S02]  /*3b50*/  LOP3.LUT P2, RZ, R22, 0x2000, RZ, 0xc0, !PT ;  /* 0x0000200016ff7812 */ /* 0x000fe4000784c0ff */
[----:B0-----:R-:W-:Y:S02]  /*3b60*/  FMNMX.FTZ R73, R6, R7, !PT ;  /* 0x0000000706497209 */ /* 0x001fe40007810000 */
[----:B------:R-:W-:-:S03]  /*3b70*/  ISETP.GT.AND P2, PT, R74, 0x41, !P2 ;  /* 0x000000414a00780c */ /* 0x000fc60005744270 */
[----:B------:R-:W0:Y:S01]  /*3b80*/  SHFL.BFLY PT, R78, R73, 0x1, 0x1f ;  /* 0x0c201f00494e7f89 */ /* 0x000e2200000e0000 */
[----:B------:R-:W-:-:S04]  /*3b90*/  ISETP.LT.OR P2, PT, R70, 0x42, P2 ;  /* 0x000000424600780c */ /* 0x000fc80001741670 */
        /* <DEDUP_REMOVED lines=41> */
[----:B------:R-:W-:Y:S02]  /*3e30*/  ISETP.GT.AND P2, PT, R74, RZ, !P6 ;  /* 0x000000ff4a00720c */ /* 0x000fe40007744270 */
        /* <DEDUP_REMOVED lines=9> */
[--C-:B------:R-:W-:Y:S01]  /*3ed0*/  FFMA.FTZ R148, R76, UR10, -R75.reuse ;  /* 0x0000000a4c947c23 */ /* 0x100fe2000801084b */
[----:B------:R-:W-:Y:S01]  /*3ee0*/  FMNMX.FTZ R77, R0, R3, !PT ;  /* 0x00000003004d7209 */ /* 0x000fe20007810000 */
[--C-:B------:R-:W-:Y:S01]  /*3ef0*/  FFMA.FTZ R71, R71, UR10, -R75.reuse ;  /* 0x0000000a47477c23 */ /* 0x100fe2000801084b */
[----:B------:R-:W-:Y:S01]  /*3f00*/  ISETP.GT.AND P2, PT, R74, 0x69, !P2 ;  /* 0x000000694a00780c */ /* 0x000fe20005744270 */
[--C-:B------:R-:W-:Y:S01]  /*3f10*/  FFMA.FTZ R150, R89, UR10, -R75.reuse ;  /* 0x0000000a59967c23 */ /* 0x100fe2000801084b */
[----:B------:R-:W-:Y:S01]  /*3f20*/  FMNMX.FTZ R77, R40, R77, !PT ;  /* 0x0000004d284d7209 */ /* 0x000fe20007810000 */
[----:B------:R-:W-:Y:S01]  /*3f30*/  MUFU.EX2 R148, R148 ;  /* 0x0000009400947308 */ /* 0x000fe20000000800 */
[----:B------:R-:W-:Y:S01]  /*3f40*/  ISETP.LT.OR P2, PT, R70, 0x6a, P2 ;  /* 0x0000006a4600780c */ /* 0x000fe20001741670 */
[--C-:B------:R-:W-:Y:S01]  /*3f50*/  FFMA.FTZ R73, R90, UR10, -R75.reuse ;  /* 0x0000000a5a497c23 */ /* 0x100fe2000801084b */
[----:B------:R-:W-:Y:S01]  /*3f60*/  FMNMX.FTZ R6, R42, R77, !PT ;  /* 0x0000004d2a067209 */ /* 0x000fe20007810000 */
[--C-:B------:R-:W-:Y:S01]  /*3f70*/  FFMA.FTZ R81, R32, UR10, -R75.reuse ;  /* 0x0000000a20517c23 */ /* 0x100fe2000801084b */
[----:B------:R-:W-:Y:S01]  /*3f80*/  FSEL R12, R12, -INF , !P2 ;  /* 0xff8000000c0c7808 */ /* 0x000fe20005000000 */
[--C-:B------:R-:W-:Y:S01]  /*3f90*/  FFMA.FTZ R144, R72, UR10, -R75.reuse ;  /* 0x0000000a48907c23 */ /* 0x100fe2000801084b */
[----:B------:R-:W-:Y:S01]  /*3fa0*/  FMNMX.FTZ R77, R9, R6, !PT ;  /* 0x00000006094d7209 */ /* 0x000fe20007810000 */
[----:B------:R-:W0:Y:S01]  /*3fb0*/  MUFU.EX2 R71, R71 ;  /* 0x0000004700477308 */ /* 0x000e220000000800 */
[----:B------:R-:W-:Y:S01]  /*3fc0*/  FSEL R58, R15, -INF , !P4 ;  /* 0xff8000000f3a7808 */ /* 0x000fe20006000000 */
[--C-:B------:R-:W-:Y:S01]  /*3fd0*/  FFMA.FTZ R69, R69, UR10, -R75.reuse ;  /* 0x0000000a45457c23 */ /* 0x100fe2000801084b */
[----:B------:R-:W-:Y:S01]  /*3fe0*/  FMNMX.FTZ R6, R8, R77, !PT ;  /* 0x0000004d08067209 */ /* 0x000fe20007810000 */
[--C-:B------:R-:W-:Y:S01]  /*3ff0*/  FFMA.FTZ R146, R68, UR10, -R75.reuse ;  /* 0x0000000a44927c23 */ /* 0x100fe2000801084b */
[----:B------:R-:W-:Y:S01]  /*4000*/  ISETP.LT.OR P6, PT, R70, 0x7a, P6 ;  /* 0x0000007a4600780c */ /* 0x000fe200037c1670 */
[--C-:B------:R-:W-:Y:S01]  /*4010*/  FFMA.FTZ R63, R63, UR10, -R75.reuse ;  /* 0x0000000a3f3f7c23 */ /* 0x100fe2000801084b */
[----:B------:R-:W-:Y:S01]  /*4020*/  FMNMX.FTZ R77, R11, R6, !PT ;  /* 0x000000060b4d7209 */ /* 0x000fe20007810000 */
[----:B------:R-:W1:Y:S01]  /*4030*/  MUFU.EX2 R150, R150 ;  /* 0x0000009600967308 */ /* 0x000e620000000800 */
[--C-:B------:R-:W-:Y:S01]  /*4040*/  FFMA.FTZ R120, R34, UR10, -R75.reuse ;  /* 0x0000000a22787c23 */ /* 0x100fe2000801084b */
[--C-:B------:R-:W-:Y:S01]  /*4050*/  FFMA.FTZ R142, R66, UR10, -R75.reuse ;  /* 0x0000000a428e7c23 */ /* 0x100fe2000801084b */
[----:B------:R-:W-:Y:S01]  /*4060*/  FMNMX.FTZ R77, R10, R77, !PT ;  /* 0x0000004d0a4d7209 */ /* 0x000fe20007810000 */
[--C-:B------:R-:W-:Y:S01]  /*4070*/  FFMA.FTZ R122, R31, UR10, -R75.reuse ;  /* 0x0000000a1f7a7c23 */ /* 0x100fe2000801084b */
[--C-:B------:R-:W-:Y:S01]  /*4080*/  FFMA.FTZ R31, R2, UR10, -R75.reuse ;  /* 0x0000000a021f7c23 */ /* 0x100fe2000801084b */
[--C-:B------:R-:W-:Y:S01]  /*4090*/  FFMA.FTZ R61, R61, UR10, -R75.reuse ;  /* 0x0000000a3d3d7c23 */ /* 0x100fe2000801084b */
[----:B------:R-:W-:Y:S01]  /*40a0*/  FMNMX.FTZ R6, R14, R77, !PT ;  /* 0x0000004d0e067209 */ /* 0x000fe20007810000 */
[----:B------:R-:W2:Y:S01]  /*40b0*/  MUFU.EX2 R73, R73 ;  /* 0x0000004900497308 */ /* 0x000ea20000000800 */
[--C-:B------:R-:W-:Y:S01]  /*40c0*/  FFMA.FTZ R79, R36, UR10, -R75.reuse ;  /* 0x0000000a244f7c23 */ /* 0x100fe2000801084b */
[--C-:B------:R-:W-:Y:S01]  /*40d0*/  FFMA.FTZ R136, R65, UR10, -R75.reuse ;  /* 0x0000000a41887c23 */ /* 0x100fe2000801084b */
[----:B------:R-:W-:Y:S01]  /*40e0*/  FMNMX.FTZ R6, R13, R6, !PT ;  /* 0x000000060d067209 */ /* 0x000fe20007810000 */
[--C-:B------:R-:W-:Y:S01]  /*40f0*/  FFMA.FTZ R65, R62, UR10, -R75.reuse ;  /* 0x0000000a3e417c23 */ /* 0x100fe2000801084b */
[--C-:B------:R-:W-:Y:S01]  /*4100*/  FFMA.FTZ R138, R64, UR10, -R75.reuse ;  /* 0x0000000a408a7c23 */ /* 0x100fe2000801084b */
[--C-:B------:R-:W-:Y:S01]  /*4110*/  FFMA.FTZ R126, R38, UR10, -R75.reuse ;  /* 0x0000000a267e7c23 */ /* 0x100fe2000801084b */
[----:B------:R-:W-:Y:S01]  /*4120*/  FMNMX.FTZ R67, R25, R6, !PT ;  /* 0x0000000619437209 */ /* 0x000fe20007810000 */
[----:B------:R-:W3:Y:S01]  /*4130*/  MUFU.EX2 R144, R144 ;  /* 0x0000009000907308 */ /* 0x000ee20000000800 */
[--C-:B------:R-:W-:Y:S01]  /*4140*/  FFMA.FTZ R59, R59, UR10, -R75.reuse ;  /* 0x0000000a3b3b7c23 */ /* 0x100fe2000801084b */
        /* <DEDUP_REMOVED lines=8> */
[----:B------:R-:W-:Y:S01]  /*41d0*/  FFMA.FTZ R55, R55, UR10, -R75 ;  /* 0x0000000a37377c23 */ /* 0x000fe2000801084b */
[----:B------:R-:W-:-:S04]  /*41e0*/  FMNMX.FTZ R6, R27, R6, !PT ;  /* 0x000000061b067209 */ /* 0x000fc80007810000 */
[----:B------:R-:W-:Y:S01]  /*41f0*/  FMNMX.FTZ R77, R29, R6, !PT ;  /* 0x000000061d4d7209 */ /* 0x000fe20007810000 */
[----:B------:R5:W-:Y:S03]  /*4200*/  MUFU.EX2 R67, R60 ;  /* 0x0000003c00437308 */ /* 0x000be60000000800 */
[----:B------:R-:W-:-:S04]  /*4210*/  FMNMX.FTZ R6, R30, R77, !PT ;  /* 0x0000004d1e067209 */ /* 0x000fc80007810000 */
[----:B------:R-:W-:Y:S01]  /*4220*/  FMNMX.FTZ R6, R33, R6, !PT ;  /* 0x0000000621067209 */ /* 0x000fe20007810000 */
[----:B------:R-:W4:Y:S01]  /*4230*/  MUFU.EX2 R146, R146 ;  /* 0x0000009200927308 */ /* 0x000f220000000800 */
[----:B-----5:R-:W-:Y:S01]  /*4240*/  FSEL R60, R21, -INF , !P6 ;  /* 0xff800000153c7808 */ /* 0x020fe20007000000 */
        /* <DEDUP_REMOVED lines=22> */
[----:B------:R-:W-:-:S05]  /*43b0*/  FMNMX.FTZ R77, R60, R77, !PT ;  /* 0x0000004d3c4d7209 */ /* 0x000fca0007810000 */
[----:B------:R-:W0:Y:S01]  /*43c0*/  SHFL.BFLY PT, R6, R77, 0x2, 0x1f ;  /* 0x0c401f004d067f89 */ /* 0x000e2200000e0000 */
[----:B------:R-:W-:Y:S08]  /*43d0*/  MUFU.EX2 R59, R59 ;  /* 0x0000003b003b7308 */ /* 0x000ff00000000800 */
[----:B------:R-:W-:Y:S08]  /*43e0*/  MUFU.EX2 R132, R132 ;  /* 0x0000008400847308 */ /* 0x000ff00000000800 */
[----:B------:R-:W-:Y:S01]  /*43f0*/  MUFU.EX2 R15, R15 ;  /* 0x0000000f000f7308 */ /* 0x000fe20000000800 */
[----:B0-----:R-:W-:-:S07]  /*4400*/  FMNMX.FTZ R46, R77, R6, !PT ;  /* 0x000000064d2e7209 */ /* 0x001fce0007810000 */
[----:B------:R-:W-:Y:S01]  /*4410*/  MUFU.EX2 R134, R134 ;  /* 0x0000008600867308 */ /* 0x000fe20000000800 */
[----:B------:R-:W-:Y:S01]  /*4420*/  FFMA.FTZ R77, R44, UR10, -R75 ;  /* 0x0000000a2c4d7c23 */ /* 0x000fe2000801084b */
[----:B------:R-:W0:Y:S06]  /*4430*/  SHFL.BFLY PT, R83, R46, 0x1, 0x1f ;  /* 0x0c201f002e537f89 */ /* 0x000e2c00000e0000 */
[----:B------:R-:W-:Y:S08]  /*4440*/  MUFU.EX2 R21, R21 ;  /* 0x0000001500157308 */ /* 0x000ff00000000800 */
[----:B------:R-:W-:Y:S08]  /*4450*/  MUFU.EX2 R128, R128 ;  /* 0x0000008000807308 */ /* 0x000ff00000000800 */
[----:B------:R-:W-:Y:S01]  /*4460*/  MUFU.EX2 R57, R57 ;  /* 0x0000003900397308 */ /* 0x000fe20000000800 */
[----:B0-----:R-:W-:-:S04]  /*4470*/  FMNMX.FTZ R6, R46, R83, !PT ;  /* 0x000000532e067209 */ /* 0x001fc80007810000 */
[C---:B------:R-:W-:Y:S01]  /*4480*/  FSETP.NEU.FTZ.AND P2, PT, R6.reuse, -INF , PT ;  /* 0xff8000000600780b */ /* 0x040fe20003f5d000 */
[----:B------:R-:W-:Y:S02]  /*4490*/  FMUL.FTZ R32, R6, UR10 ;  /* 0x0000000a06207c20 */ /* 0x000fe40008410000 */
[----:B------:R-:W-:Y:S03]  /*44a0*/  MUFU.EX2 R130, R130 ;  /* 0x0000008200827308 */ /* 0x000fe60000000800 */
[----:B------:R-:W-:Y:S02]  /*44b0*/  FSEL R32, R32, RZ, P2 ;  /* 0x000000ff20207208 */ /* 0x000fe40001000000 */
[----:B------:R-:W-:-:S03]  /*44c0*/  PLOP3.LUT P2, PT, PT, PT, UP0, 0x40, 0x0 ;  /* 0x000000000000781c */ /* 0x000fc60003f4e808 */
[----:B------:R-:W-:Y:S01]  /*44d0*/  MUFU.EX2 R55, R55 ;  /* 0x0000003700377308 */ /* 0x000fe20000000800 */
[--C-:B------:R-:W-:Y:S01]  /*44e0*/  FFMA.FTZ R149, R0, UR10, -R32.reuse ;  /* 0x0000000a00957c23 */ /* 0x100fe20008010820 */
[--C-:B------:R-:W-:Y:S01]  /*44f0*/  FFMA.FTZ R0, R3, UR10, -R32.reuse ;  /* 0x0000000a03007c23 */ /* 0x100fe20008010820 */
[----:B------:R-:W-:Y:S01]  /*4500*/  FADD.FTZ R3, R148, R71 ;  /* 0x0000004794037221 */ /* 0x000fe20000010000 */
[--C-:B------:R-:W-:Y:S01]  /*4510*/  FFMA.FTZ R151, R40, UR10, -R32.reuse ;  /* 0x0000000a28977c23 */ /* 0x100fe20008010820 */
[--C-:B------:R-:W-:Y:S01]  /*4520*/  FFMA.FTZ R2, R42, UR10, -R32.reuse ;  /* 0x0000000a2a027c23 */ /* 0x100fe20008010820 */
[--C-:B------:R-:W-:Y:S01]  /*4530*/  FFMA.FTZ R145, R9, UR10, -R32.reuse ;  /* 0x0000000a09917c23 */ /* 0x100fe20008010820 */
[----:B-1----:R-:W-:Y:S01]  /*4540*/  FADD.FTZ R34, R150, R3 ;  /* 0x0000000396227221 */ /* 0x002fe20000010000 */
[----:B------:R-:W-:Y:S01]  /*4550*/  MUFU.EX2 R149, R149 ;  /* 0x0000009500957308 */ /* 0x000fe20000000800 */
[--C-:B------:R-:W-:Y:S01]  /*4560*/  FFMA.FTZ R8, R8, UR10, -R32.reuse ;  /* 0x0000000a08087c23 */ /* 0x100fe20008010820 */
[----:B------:R-:W-:Y:S01]  /*4570*/  FFMA.FTZ R147, R11, UR10, -R32 ;  /* 0x0000000a0b937c23 */ /* 0x000fe20008010820 */
[----:B--2---:R-:W-:Y:S01]  /*4580*/  FADD.FTZ R3, R73, R34 ;  /* 0x0000002249037221 */ /* 0x004fe20000010000 */
[--C-:B------:R-:W-:Y:S01]  /*4590*/  FFMA.FTZ R10, R10, UR10, -R32.reuse ;  /* 0x0000000a0a0a7c23 */ /* 0x100fe20008010820 */
[--C-:B------:R-:W-:Y:S01]  /*45a0*/  FFMA.FTZ R141, R14, UR10, -R32.reuse ;  /* 0x0000000a0e8d7c23 */ /* 0x100fe20008010820 */
[--C-:B------:R-:W-:Y:S01]  /*45b0*/  FFMA.FTZ R14, R13, UR10, -R32.reuse ;  /* 0x0000000a0d0e7c23 */ /* 0x100fe20008010820 */
[----:B---3--:R-:W-:Y:S01]  /*45c0*/  FADD.FTZ R34, R144, R3 ;  /* 0x0000000390227221 */ /* 0x008fe20000010000 */
[----:B------:R-:W0:Y:S01]  /*45d0*/  MUFU.EX2 R0, R0 ;  /* 0x0000000000007308 */ /* 0x000e220000000800 */
[--C-:B------:R-:W-:Y:S01]  /*45e0*/  FFMA.FTZ R143, R25, UR10, -R32.reuse ;  /* 0x0000000a198f7c23 */ /* 0x100fe20008010820 */
[----:B------:R-:W-:Y:S01]  /*45f0*/  FFMA.FTZ R24, R24, UR10, -R32 ;  /* 0x0000000a18187c23 */ /* 0x000fe20008010820 */
[----:B----4-:R-:W-:Y:S01]  /*4600*/  FADD.FTZ R3, R69, R34 ;  /* 0x0000002245037221 */ /* 0x010fe20000010000 */
[--C-:B------:R-:W-:Y:S01]  /*4610*/  FFMA.FTZ R137, R28, UR10, -R32.reuse ;  /* 0x0000000a1c897c23 */ /* 0x100fe20008010820 */
[--C-:B------:R-:W-:Y:S01]  /*4620*/  FFMA.FTZ R28, R27, UR10, -R32.reuse ;  /* 0x0000000a1b1c7c23 */ /* 0x100fe20008010820 */
[--C-:B------:R-:W-:Y:S01]  /*4630*/  FFMA.FTZ R139, R29, UR10, -R32.reuse ;  /* 0x0000000a1d8b7c23 */ /* 0x100fe20008010820 */
[----:B------:R-:W-:Y:S01]  /*4640*/  FADD.FTZ R36, R146, R3 ;  /* 0x0000000392247221 */ /* 0x000fe20000010000 */
[----:B------:R-:W1:Y:S01]  /*4650*/  MUFU.EX2 R151, R151 ;  /* 0x0000009700977308 */ /* 0x000e620000000800 */
[--C-:B------:R-:W-:Y:S01]  /*4660*/  FFMA.FTZ R30, R30, UR10, -R32.reuse ;  /* 0x0000000a1e1e7c23 */ /* 0x100fe20008010820 */
[----:B------:R-:W-:Y:S01]  /*4670*/  FFMA.FTZ R133, R33, UR10, -R32 ;  /* 0x0000000a21857c23 */ /* 0x000fe20008010820 */
[----:B-----5:R-:W-:Y:S01]  /*4680*/  FADD.FTZ R3, R63, R36 ;  /* 0x000000243f037221 */ /* 0x020fe20000010000 */
[--C-:B------:R-:W-:Y:S01]  /*4690*/  FFMA.FTZ R34, R35, UR10, -R32.reuse ;  /* 0x0000000a23227c23 */ /* 0x100fe20008010820 */
[--C-:B------:R-:W-:Y:S01]  /*46a0*/  FFMA.FTZ R135, R37, UR10, -R32.reuse ;  /* 0x0000000a25877c23 */ /* 0x100fe20008010820 */
[----:B------:R-:W-:Y:S01]  /*46b0*/  FFMA.FTZ R129, R41, UR10, -R32 ;  /* 0x0000000a29817c23 */ /* 0x000fe20008010820 */
[----:B------:R-:W-:Y:S01]  /*46c0*/  FADD.FTZ R36, R140, R3 ;  /* 0x000000038c247221 */ /* 0x000fe20000010000 */
[----:B------:R-:W2:Y:S01]  /*46d0*/  MUFU.EX2 R2, R2 ;  /* 0x0000000200027308 */ /* 0x000ea20000000800 */
[----:B0-----:R-:W-:Y:S01]  /*46e0*/  FADD.FTZ R38, R149, R0 ;  /* 0x0000000095267221 */ /* 0x001fe20000010000 */
[----:B------:R-:W-:Y:S01]  /*46f0*/  FFMA.FTZ R131, R45, UR10, -R32 ;  /* 0x0000000a2d837c23 */ /* 0x000fe20008010820 */
[----:B------:R-:W-:Y:S01]  /*4700*/  FADD.FTZ R9, R67, R36 ;  /* 0x0000002443097221 */ /* 0x000fe20000010000 */
[--C-:B------:R-:W-:Y:S01]  /*4710*/  FFMA.FTZ R36, R39, UR10, -R32.reuse ;  /* 0x0000000a27247c23 */ /* 0x100fe20008010820 */
[--C-:B------:R-:W-:Y:S01]  /*4720*/  FFMA.FTZ R47, R47, UR10, -R32.reuse ;  /* 0x0000000a2f2f7c23 */ /* 0x100fe20008010820 */
[----:B------:R-:W-:Y:S01]  /*4730*/  FFMA.FTZ R49, R49, UR10, -R32 ;  /* 0x0000000a31317c23 */ /* 0x000fe20008010820 */
[----:B------:R-:W-:Y:S01]  /*4740*/  FADD.FTZ R40, R142, R9 ;  /* 0x000000098e287221 */ /* 0x000fe20000010000 */
[----:B------:R-:W0:Y:S01]  /*4750*/  MUFU.EX2 R145, R145 ;  /* 0x0000009100917308 */ /* 0x000e220000000800 */
[----:B-1----:R-:W-:Y:S01]  /*4760*/  FADD.FTZ R3, R151, R38 ;  /* 0x0000002697037221 */ /* 0x002fe20000010000 */
[----:B------:R-:W-:Y:S01]  /*4770*/  FFMA.FTZ R51, R51, UR10, -R32 ;  /* 0x0000000a33337c23 */ /* 0x000fe20008010820 */
[----:B------:R-:W-:Y:S01]  /*4780*/  FADD.FTZ R9, R61, R40 ;  /* 0x000000283d097221 */ /* 0x000fe20000010000 */
[--C-:B------:R-:W-:Y:S01]  /*4790*/  FFMA.FTZ R53, R53, UR10, -R32.reuse ;  /* 0x0000000a35357c23 */ /* 0x100fe20008010820 */
[----:B------:R-:W-:Y:S01]  /*47a0*/  FFMA.FTZ R58, R58, UR10, -R32 ;  /* 0x0000000a3a3a7c23 */ /* 0x000fe20008010820 */
[----:B------:R-:W-:-:S02]  /*47b0*/  F2FP.BF16.F32.PACK_AB R149, R0, R149 ;  /* 0x000000950095723e */ /* 0x000fc400000010ff */
[----:B------:R-:W1:Y:S01]  /*47c0*/  MUFU.EX2 R8, R8 ;  /* 0x0000000800087308 */ /* 0x000e620000000800 */
[C---:B--2---:R-:W-:Y:S01]  /*47d0*/  FADD.FTZ R38, R2.reuse, R3 ;  /* 0x0000000302267221 */ /* 0x044fe20000010000 */
[----:B------:R-:W-:Y:S02]  /*47e0*/  F2FP.BF16.F32.PACK_AB R151, R2, R151 ;  /* 0x000000970297723e */ /* 0x000fe400000010ff */
[----:B------:R-:W-:Y:S02]  /*47f0*/  F2FP.BF16.F32.PACK_AB R148, R71, R148 ;  /* 0x000000944794723e */ /* 0x000fe400000010ff */
[----:B------:R-:W-:Y:S02]  /*4800*/  F2FP.BF16.F32.PACK_AB R150, R73, R150 ;  /* 0x000000964996723e */ /* 0x000fe400000010ff */
[----:B------:R-:W2:Y:S01]  /*4810*/  MUFU.EX2 R147, R147 ;  /* 0x0000009300937308 */ /* 0x000ea20000000800 */
[----:B0-----:R-:W-:Y:S01]  /*4820*/  FADD.FTZ R3, R145, R38 ;  /* 0x0000002691037221 */ /* 0x001fe20000010000 */
[----:B------:R-:W-:Y:S01]  /*4830*/  FADD.FTZ R38, R136, R9 ;  /* 0x0000000988267221 */ /* 0x000fe20000010000 */
[----:B------:R-:W-:-:S02]  /*4840*/  F2FP.BF16.F32.PACK_AB R144, R69, R144 ;  /* 0x000000904590723e */ /* 0x000fc400000010ff */
[----:B------:R-:W-:Y:S01]  /*4850*/  F2FP.BF16.F32.PACK_AB R146, R63, R146 ;  /* 0x000000923f92723e */ /* 0x000fe200000010ff */
[----:B------:R-:W-:Y:S01]  /*4860*/  FADD.FTZ R9, R65, R38 ;  /* 0x0000002641097221 */ /* 0x000fe20000010000 */
[----:B------:R-:W-:Y:S01]  /*4870*/  FFMA.FTZ R38, R43, UR10, -R32 ;  /* 0x0000000a2b267c23 */ /* 0x000fe20008010820 */
[----:B------:R-:W0:Y:S01]  /*4880*/  MUFU.EX2 R10, R10 ;  /* 0x0000000a000a7308 */ /* 0x000e220000000800 */
[----:B-1----:R-:W-:Y:S01]  /*4890*/  FADD.FTZ R40, R8, R3 ;  /* 0x0000000308287221 */ /* 0x002fe20000010000 */
[----:B------:R-:W-:Y:S01]  /*48a0*/  FADD.FTZ R42, R138, R9 ;  /* 0x000000098a2a7221 */ /* 0x000fe20000010000 */
[----:B------:R-:W-:Y:S02]  /*48b0*/  F2FP.BF16.F32.PACK_AB R140, R67, R140 ;  /* 0x0000008c438c723e */ /* 0x000fe400000010ff */
[----:B------:R-:W-:Y:S01]  /*48c0*/  F2FP.BF16.F32.PACK_AB R142, R61, R142 ;  /* 0x0000008e3d8e723e */ /* 0x000fe200000010ff */
[----:B------:R-:W-:Y:S01]  /*48d0*/  FADD.FTZ R9, R59, R42 ;  /* 0x0000002a3b097221 */ /* 0x000fe20000010000 */
[----:B------:R-:W-:Y:S01]  /*48e0*/  F2FP.BF16.F32.PACK_AB R136, R65, R136 ;  /* 0x000000884188723e */ /* 0x000fe200000010ff */
[----:B------:R-:W1:Y:S01]  /*48f0*/  MUFU.EX2 R141, R141 ;  /* 0x0000008d008d7308 */ /* 0x000e620000000800 */
[----:B--2---:R-:W-:Y:S01]  /*4900*/  FADD.FTZ R3, R147, R40 ;  /* 0x0000002893037221 */ /* 0x004fe20000010000 */
[----:B------:R-:W-:Y:S01]  /*4910*/  FADD.FTZ R42, R132, R9 ;  /* 0x00000009842a7221 */ /* 0x000fe20000010000 */
[----:B------:R-:W-:-:S02]  /*4920*/  F2FP.BF16.F32.PACK_AB R132, R15, R132 ;  /* 0x000000840f84723e */ /* 0x000fc400000010ff */
[----:B------:R-:W-:Y:S01]  /*4930*/  F2FP.BF16.F32.PACK_AB R138, R59, R138 ;  /* 0x0000008a3b8a723e */ /* 0x000fe200000010ff */
[----:B------:R-:W-:Y:S01]  /*4940*/  FADD.FTZ R9, R15, R42 ;  /* 0x0000002a0f097221 */ /* 0x000fe20000010000 */
[----:B------:R-:W-:Y:S01]  /*4950*/  F2FP.BF16.F32.PACK_AB R145, R8, R145 ;  /* 0x000000910891723e */ /* 0x000fe200000010ff */
[----:B------:R-:W2:Y:S01]  /*4960*/  MUFU.EX2 R14, R14 ;  /* 0x0000000e000e7308 */ /* 0x000ea20000000800 */
[C---:B0-----:R-:W-:Y:S01]  /*4970*/  FADD.FTZ R40, R10.reuse, R3 ;  /* 0x000000030a287221 */ /* 0x041fe20000010000 */
[----:B------:R-:W-:-:S06]  /*4980*/  F2FP.BF16.F32.PACK_AB R147, R10, R147 ;  /* 0x000000930a93723e */ /* 0x000fcc00000010ff */
[----:B------:R-:W0:Y:S01]  /*4990*/  MUFU.EX2 R143, R143 ;  /* 0x0000008f008f7308 */ /* 0x000e220000000800 */
[----:B-1----:R-:W-:-:S07]  /*49a0*/  FADD.FTZ R3, R141, R40 ;  /* 0x000000288d037221 */ /* 0x002fce0000010000 */
[----:B------:R-:W1:Y:S01]  /*49b0*/  MUFU.EX2 R24, R24 ;  /* 0x0000001800187308 */ /* 0x000e620000000800 */
[----:B--2---:R-:W-:Y:S01]  /*49c0*/  FADD.FTZ R40, R14, R3 ;  /* 0x000000030e287221 */ /* 0x004fe20000010000 */
[----:B------:R-:W-:Y:S01]  /*49d0*/  FFMA.FTZ R3, R12, UR10, -R32 ;  /* 0x0000000a0c037c23 */ /* 0x000fe20008010820 */
[----:B------:R-:W-:-:S05]  /*49e0*/  F2FP.BF16.F32.PACK_AB R141, R14, R141 ;  /* 0x0000008d0e8d723e */ /* 0x000fca00000010ff */
[----:B------:R-:W2:Y:S01]  /*49f0*/  MUFU.EX2 R137, R137 ;  /* 0x0000008900897308 */ /* 0x000ea20000000800 */
[----:B0-----:R-:W-:Y:S01]  /*4a00*/  FADD.FTZ R11, R143, R40 ;  /* 0x000000288f0b7221 */ /* 0x001fe20000010000 */
[----:B------:R-:W-:Y:S01]  /*4a10*/  FADD.FTZ R40, R134, R9 ;  /* 0x0000000986287221 */ /* 0x000fe20000010000 */
[----:B------:R-:W-:Y:S01]  /*4a20*/  FFMA.FTZ R9, R20, UR10, -R32 ;  /* 0x0000000a14097c23 */ /* 0x000fe20008010820 */
[C---:B------:R-:W-:Y:S02]  /*4a30*/  F2FP.BF16.F32.PACK_AB R134, R21.reuse, R134 ;  /* 0x000000861586723e */ /* 0x040fe400000010ff */
[----:B------:R-:W-:Y:S02]  /*4a40*/  FADD.FTZ R25, R21, R40 ;  /* 0x0000002815197221 */ /* 0x000fe40000010000 */
[----:B------:R-:W0:Y:S01]  /*4a50*/  MUFU.EX2 R28, R28 ;  /* 0x0000001c001c7308 */ /* 0x000e220000000800 */
[----:B-1----:R-:W-:Y:S01]  /*4a60*/  FADD.FTZ R20, R24, R11 ;  /* 0x0000000b18147221 */ /* 0x002fe20000010000 */
[--C-:B------:R-:W-:Y:S01]  /*4a70*/  FFMA.FTZ R11, R26, UR10, -R32.reuse ;  /* 0x0000000a1a0b7c23 */ /* 0x100fe20008010820 */
[----:B------:R-:W-:Y:S01]  /*4a80*/  FADD.FTZ R26, R128, R25 ;  /* 0x00000019801a7221 */ /* 0x000fe20000010000 */
[----:B------:R-:W-:Y:S01]  /*4a90*/  FFMA.FTZ R32, R60, UR10, -R32 ;  /* 0x0000000a3c207c23 */ /* 0x000fe20008010820 */
[----:B------:R-:W-:-:S02]  /*4aa0*/  F2FP.BF16.F32.PACK_AB R128, R57, R128 ;  /* 0x000000803980723e */ /* 0x000fc400000010ff */
[----:B------:R-:W-:Y:S01]  /*4ab0*/  FADD.FTZ R25, R57, R26 ;  /* 0x0000001a39197221 */ /* 0x000fe20000010000 */
[----:B------:R-:W1:Y:S01]  /*4ac0*/  MUFU.EX2 R139, R139 ;  /* 0x0000008b008b7308 */ /* 0x000e620000000800 */
[----:B--2---:R-:W-:Y:S01]  /*4ad0*/  FADD.FTZ R13, R137, R20 ;  /* 0x00000014890d7221 */ /* 0x004fe20000010000 */
[----:B------:R-:W-:Y:S01]  /*4ae0*/  F2FP.BF16.F32.PACK_AB R143, R24, R143 ;  /* 0x0000008f188f723e */ /* 0x000fe200000010ff */
[----:B------:R-:W-:Y:S01]  /*4af0*/  FADD.FTZ R40, R130, R25 ;  /* 0x0000001982287221 */ /* 0x000fe20000010000 */
[----:B------:R-:W-:-:S03]  /*4b00*/  F2FP.BF16.F32.PACK_AB R130, R55, R130 ;  /* 0x000000823782723e */ /* 0x000fc600000010ff */
[----:B------:R-:W-:Y:S01]  /*4b10*/  FADD.FTZ R25, R55, R40 ;  /* 0x0000002837197221 */ /* 0x000fe20000010000 */
[----:B------:R-:W2:Y:S01]  /*4b20*/  MUFU.EX2 R30, R30 ;  /* 0x0000001e001e7308 */ /* 0x000ea20000000800 */
[C---:B0-----:R-:W-:Y:S01]  /*4b30*/  FADD.FTZ R20, R28.reuse, R13 ;  /* 0x0000000d1c147221 */ /* 0x041fe20000010000 */
[----:B------:R-:W-:-:S06]  /*4b40*/  F2FP.BF16.F32.PACK_AB R137, R28, R137 ;  /* 0x000000891c89723e */ /* 0x000fcc00000010ff */
[----:B------:R-:W0:Y:S01]  /*4b50*/  MUFU.EX2 R133, R133 ;  /* 0x0000008500857308 */ /* 0x000e220000000800 */
[----:B-1----:R-:W-:-:S07]  /*4b60*/  FADD.FTZ R13, R139, R20 ;  /* 0x000000148b0d7221 */ /* 0x002fce0000010000 */
[----:B------:R-:W1:Y:S01]  /*4b70*/  MUFU.EX2 R34, R34 ;  /* 0x0000002200227308 */ /* 0x000e620000000800 */
[C---:B--2---:R-:W-:Y:S01]  /*4b80*/  FADD.FTZ R26, R30.reuse, R13 ;  /* 0x0000000d1e1a7221 */ /* 0x044fe20000010000 */
[----:B------:R-:W-:-:S06]  /*4b90*/  F2FP.BF16.F32.PACK_AB R139, R30, R139 ;  /* 0x0000008b1e8b723e */ /* 0x000fcc00000010ff */
[----:B------:R-:W2:Y:S01]  /*4ba0*/  MUFU.EX2 R124, R124 ;  /* 0x0000007c007c7308 */ /* 0x000ea20000000800 */
[----:B0-----:R-:W-:-:S07]  /*4bb0*/  FADD.FTZ R13, R133, R26 ;  /* 0x0000001a850d7221 */ /* 0x001fce0000010000 */
[----:B------:R-:W0:Y:S01]  /*4bc0*/  MUFU.EX2 R135, R135 ;  /* 0x0000008700877308 */ /* 0x000e220000000800 */
[C---:B-1----:R-:W-:Y:S01]  /*4bd0*/  FADD.FTZ R26, R34.reuse, R13 ;  /* 0x0000000d221a7221 */ /* 0x042fe20000010000 */
[----:B------:R-:W-:-:S06]  /*4be0*/  F2FP.BF16.F32.PACK_AB R133, R34, R133 ;  /* 0x000000852285723e */ /* 0x000fcc00000010ff */
[----:B------:R-:W1:Y:S01]  /*4bf0*/  MUFU.EX2 R77, R77 ;  /* 0x0000004d004d7308 */ /* 0x000e620000000800 */
[----:B--2---:R-:W-:-:S07]  /*4c00*/  FADD.FTZ R40, R124, R25 ;  /* 0x000000197c287221 */ /* 0x004fce0000010000 */
[----:B------:R-:W2:Y:S01]  /*4c10*/  MUFU.EX2 R36, R36 ;  /* 0x0000002400247308 */ /* 0x000ea20000000800 */
[----:B0-----:R-:W-:-:S07]  /*4c20*/  FADD.FTZ R13, R135, R26 ;  /* 0x0000001a870d7221 */ /* 0x001fce0000010000 */
[----:B------:R-:W0:Y:S01]  /*4c30*/  MUFU.EX2 R126, R126 ;  /* 0x0000007e007e7308 */ /* 0x000e220000000800 */
[C---:B-1----:R-:W-:Y:S01]  /*4c40*/  FADD.FTZ R25, R77.reuse, R40 ;  /* 0x000000284d197221 */ /* 0x042fe20000010000 */
[----:B------:R-:W-:-:S06]  /*4c50*/  F2FP.BF16.F32.PACK_AB R124, R77, R124 ;  /* 0x0000007c4d7c723e */ /* 0x000fcc00000010ff */
[----:B------:R-:W1:Y:S01]  /*4c60*/  MUFU.EX2 R129, R129 ;  /* 0x0000008100817308 */ /* 0x000e620000000800 */
[C---:B--2---:R-:W-:Y:S01]  /*4c70*/  FADD.FTZ R40, R36.reuse, R13 ;  /* 0x0000000d24287221 */ /* 0x044fe20000010000 */
[----:B------:R-:W-:-:S06]  /*4c80*/  F2FP.BF16.F32.PACK_AB R135, R36, R135 ;  /* 0x000000872487723e */ /* 0x000fcc00000010ff */
[----:B------:R-:W2:Y:S01]  /*4c90*/  MUFU.EX2 R79, R79 ;  /* 0x0000004f004f7308 */ /* 0x000ea20000000800 */
[----:B0-----:R-:W-:-:S07]  /*4ca0*/  FADD.FTZ R42, R126, R25 ;  /* 0x000000197e2a7221 */ /* 0x001fce0000010000 */
[----:B------:R-:W0:Y:S01]  /*4cb0*/  MUFU.EX2 R38, R38 ;  /* 0x0000002600267308 */ /* 0x000e220000000800 */
[----:B-1----:R-:W-:-:S07]  /*4cc0*/  FADD.FTZ R13, R129, R40 ;  /* 0x00000028810d7221 */ /* 0x002fce0000010000 */
[----:B------:R-:W1:Y:S01]  /*4cd0*/  MUFU.EX2 R120, R120 ;  /* 0x0000007800787308 */ /* 0x000e620000000800 */
[C---:B--2---:R-:W-:Y:S01]  /*4ce0*/  FADD.FTZ R15, R79.reuse, R42 ;  /* 0x0000002a4f0f7221 */ /* 0x044fe20000010000 */
[----:B------:R-:W-:-:S06]  /*4cf0*/  F2FP.BF16.F32.PACK_AB R126, R79, R126 ;  /* 0x0000007e4f7e723e */ /* 0x000fcc00000010ff */
[----:B------:R-:W-:Y:S01]  /*4d00*/  MUFU.EX2 R131, R131 ;  /* 0x0000008300837308 */ /* 0x000fe20000000800 */
[C---:B0-----:R-:W-:Y:S01]  /*4d10*/  FADD.FTZ R40, R38.reuse, R13 ;  /* 0x0000000d26287221 */ /* 0x041fe20000010000 */
[----:B------:R-:W-:-:S06]  /*4d20*/  F2FP.BF16.F32.PACK_AB R129, R38, R129 ;  /* 0x000000812681723e */ /* 0x000fcc00000010ff */
[----:B------:R-:W0:Y:S01]  /*4d30*/  MUFU.EX2 R81, R81 ;  /* 0x0000005100517308 */ /* 0x000e220000000800 */
[----:B-1----:R-:W-:-:S07]  /*4d40*/  FADD.FTZ R42, R120, R15 ;  /* 0x0000000f782a7221 */ /* 0x002fce0000010000 */
[----:B------:R-:W-:Y:S08]  /*4d50*/  MUFU.EX2 R12, R47 ;  /* 0x0000002f000c7308 */ /* 0x000ff00000000800 */
[----:B------:R-:W1:Y:S01]  /*4d60*/  MUFU.EX2 R122, R122 ;  /* 0x0000007a007a7308 */ /* 0x000e620000000800 */
[C---:B0-----:R-:W-:Y:S01]  /*4d70*/  FADD.FTZ R13, R81.reuse, R42 ;  /* 0x0000002a510d7221 */ /* 0x041fe20000010000 */
[----:B------:R-:W-:-:S06]  /*4d80*/  F2FP.BF16.F32.PACK_AB R120, R81, R120 ;  /* 0x000000785178723e */ /* 0x000fcc00000010ff */
[----:B------:R-:W-:Y:S08]  /*4d90*/  MUFU.EX2 R49, R49 ;  /* 0x0000003100317308 */ /* 0x000ff00000000800 */
[----:B------:R-:W0:Y:S01]  /*4da0*/  MUFU.EX2 R31, R31 ;  /* 0x0000001f001f7308 */ /* 0x000e220000000800 */
[----:B-1----:R-:W-:-:S07]  /*4db0*/  FADD.FTZ R42, R122, R13 ;  /* 0x0000000d7a2a7221 */ /* 0x002fce0000010000 */
[----:B------:R-:W1:Y:S08]  /*4dc0*/  MUFU.EX2 R20, R51 ;  /* 0x0000003300147308 */ /* 0x000e700000000800 */
[----:B------:R-:W-:Y:S01]  /*4dd0*/  MUFU.EX2 R53, R53 ;  /* 0x0000003500357308 */ /* 0x000fe20000000800 */
[----:B0-----:R-:W-:-:S07]  /*4de0*/  F2FP.BF16.F32.PACK_AB R122, R31, R122 ;  /* 0x0000007a1f7a723e */ /* 0x001fce00000010ff */
[----:B------:R0:W2:Y:S01]  /*4df0*/  MUFU.EX2 R26, R3 ;  /* 0x00000003001a7308 */ /* 0x0000a20000000800 */
[----:B-1----:R-:W-:-:S07]  /*4e00*/  F2FP.BF16.F32.PACK_AB R125, R20, R49 ;  /* 0x00000031147d723e */ /* 0x002fce00000010ff */
[----:B------:R-:W1:Y:S01]  /*4e10*/  MUFU.EX2 R9, R9 ;  /* 0x0000000900097308 */ /* 0x000e620000000800 */
[----:B0-----:R-:W-:Y:S01]  /*4e20*/  FADD.FTZ R3, R131, R40 ;  /* 0x0000002883037221 */ /* 0x001fe20000010000 */
[----:B------:R-:W-:-:S03]  /*4e30*/  F2FP.BF16.F32.PACK_AB R131, R12, R131 ;  /* 0x000000830c83723e */ /* 0x000fc600000010ff */
[----:B------:R-:W-:Y:S01]  /*4e40*/  FADD.FTZ R40, R12, R3 ;  /* 0x000000030c287221 */ /* 0x000fe20000010000 */
[----:B------:R-:W-:Y:S01]  /*4e50*/  FADD.FTZ R3, R31, R42 ;  /* 0x0000002a1f037221 */ /* 0x000fe20000010000 */
[----:B------:R-:W-:Y:S01]  /*4e60*/  IMAD.IADD R42, R17, 0x1, -R18 ;  /* 0x00000001112a7824 */ /* 0x000fe200078e0a12 */
[----:B------:R-:W0:Y:S01]  /*4e70*/  MUFU.EX2 R58, R58 ;  /* 0x0000003a003a7308 */ /* 0x000e220000000800 */
[----:B------:R-:W-:Y:S01]  /*4e80*/  FADD.FTZ R13, R49, R40 ;  /* 0x00000028310d7221 */ /* 0x000fe20000010000 */
[----:B--2---:R-:W-:Y:S01]  /*4e90*/  F2FP.BF16.F32.PACK_AB R127, R26, R53 ;  /* 0x000000351a7f723e */ /* 0x004fe200000010ff */
[----:B------:R-:W-:Y:S02]  /*4ea0*/  IMAD R42, R153, 0xc0, R42 ;  /* 0x000000c0992a7824 */ /* 0x000fe400078e022a */
[----:B------:R-:W-:-:S03]  /*4eb0*/  FADD.FTZ R0, R20, R13 ;  /* 0x0000000d14007221 */ /* 0x000fc60000010000 */
[----:B------:R-:W2:Y:S01]  /*4ec0*/  MUFU.EX2 R11, R11 ;  /* 0x0000000b000b7308 */ /* 0x000ea20000000800 */
[----:B------:R-:W-:Y:S01]  /*4ed0*/  FADD.FTZ R13, R53, R0 ;  /* 0x00000000350d7221 */ /* 0x000fe20000010000 */
[----:B------:R-:W-:-:S03]  /*4ee0*/  R2UR UR14, R42 ;  /* 0x000000002a0e72ca */ /* 0x000fc600000e0000 */
[----:B------:R-:W-:-:S03]  /*4ef0*/  FADD.FTZ R0, R26, R13 ;  /* 0x0000000d1a007221 */ /* 0x000fc60000010000 */
[----:B------:R-:W3:Y:S01]  /*4f00*/  MUFU.EX2 R32, R32 ;  /* 0x0000002000207308 */ /* 0x000ee20000000800 */
[----:B-1----:R-:W-:Y:S01]  /*4f10*/  FADD.FTZ R13, R9, R0 ;  /* 0x00000000090d7221 */ /* 0x002fe20000010000 */
[----:B0-----:R-:W-:-:S03]  /*4f20*/  F2FP.BF16.F32.PACK_AB R121, R58, R9 ;  /* 0x000000093a79723e */ /* 0x001fc600000010ff */
[----:B------:R-:W-:Y:S02]  /*4f30*/  FADD.FTZ R0, R58, R13 ;  /* 0x0000000d3a007221 */ /* 0x000fe40000010000 */
[----:B------:R-:W-:Y:S02]  /*4f40*/  UIADD3 UR6, UR14, UR6, URZ ;  /* 0x000000060e067290 */ /* 0x000fe4000fffe03f */
[----:B--2---:R-:W-:Y:S01]  /*4f50*/  FADD.FTZ R13, R11, R0 ;  /* 0x000000000b0d7221 */ /* 0x004fe20000010000 */
[----:B------:R-:W-:-:S03]  /*4f60*/  VIADD R0, R88, 0xfffffffe ;  /* 0xfffffffe58007836 */ /* 0x000fc60000000000 */
[C---:B---3--:R-:W-:Y:S01]  /*4f70*/  FADD.FTZ R2, R32.reuse, R13 ;  /* 0x0000000d20027221 */ /* 0x048fe20000010000 */
[----:B------:R-:W-:Y:S01]  /*4f80*/  F2FP.BF16.F32.PACK_AB R123, R32, R11 ;  /* 0x0000000b207b723e */ /* 0x000fe200000010ff */
[----:B------:R-:W-:Y:S06]  /*4f90*/  @P2 BRA `(.L_x_864) ;  /* 0x0000000000482947 */ /* 0x000fec0003800000 */
[C---:B------:R-:W-:Y:S01]  /*4fa0*/  ISETP.GT.AND P2, PT, R42.reuse, RZ, PT ;  /* 0x000000ff2a00720c */ /* 0x040fe20003f44270 */
[----:B------:R-:W-:-:S05]  /*4fb0*/  VIADD R8, R42, 0xffffffff ;  /* 0xffffffff2a087836 */ /* 0x000fca0000000000 */
[----:B------:R-:W-:-:S07]  /*4fc0*/  R2UR UR11, R8 ;  /* 0x00000000080b72ca */ /* 0x000fce00000e0000 */
[----:B------:R-:W-:Y:S08]  /*4fd0*/  @P2 BRA `(.L_x_865) ;  /* 0x00000000001c2947 */ /* 0x000ff00003800000 */
[----:B------:R-:W-:Y:S02]  /*4fe0*/  UISETP.NE.AND UP1, UPT, UR7, 0x1, UPT ;  /* 0x000000010700788c */ /* 0x000fe4000bf25270 */
[----:B------:R-:W-:-:S09]  /*4ff0*/  UIADD3 UR11, -UR14, URZ, URZ ;  /* 0x0000003f0e0b7290 */ /* 0x000fd2000fffe13f */
[----:B------:R-:W-:Y:S02]  /*5000*/  @UP1 ULDC.64 UR18, c[0x0][0x9e8] ;  /* 0x00027a0000121ab9 */ /* 0x000fe40000000a00 */
[----:B------:R-:W-:-:S04]  /*5010*/  UIMAD.WIDE.U32 UR14, UR11, UR18, URZ ;  /* 0x000000120b0e72a5 */ /* 0x000fc8000f8e003f */
[----:B------:R-:W-:-:S04]  /*5020*/  @UP1 USHF.R.U32.HI UR11, URZ, UR19, UR15 ;  /* 0x000000133f0b1299 */ /* 0x000fc8000801160f */
[----:B------:R-:W-:Y:S01]  /*5030*/  ULOP3.LUT UR11, URZ, UR11, URZ, 0x33, !UPT ;  /* 0x0000000b3f0b7292 */ /* 0x000fe2000f8e333f */
[----:B------:R-:W-:Y:S11]  /*5040*/  BRA `(.L_x_866) ;  /* 0x0000000000107947 */ /* 0x000ff60003800000 */
.L_x_865:
[----:B------:R-:W-:-:S11]  /*5050*/  UISETP.NE.AND UP1, UPT, UR7, 0x1, UPT ;  /* 0x000000010700788c */ /* 0x000fd6000bf25270 */
[----:B------:R-:W-:Y:S02]  /*5060*/  @UP1 ULDC.64 UR18, c[0x0][0x9e8] ;  /* 0x00027a0000121ab9 */ /* 0x000fe40000000a00 */
[----:B------:R-:W-:-:S04]  /*5070*/  UIMAD.WIDE.U32 UR14, UR11, UR18, URZ ;  /* 0x000000120b0e72a5 */ /* 0x000fc8000f8e003f */
[----:B------:R-:W-:-:S12]  /*5080*/  @UP1 USHF.R.U32.HI UR11, URZ, UR19, UR15 ;  /* 0x000000133f0b1299 */ /* 0x000fd8000801160f */
.L_x_866:
[----:B------:R-:W-:-:S04]  /*5090*/  UIMAD UR7, UR11, UR7, UR7 ;  /* 0x000000070b0772a4 */ /* 0x000fc8000f8e0207 */
[----:B------:R-:W-:-:S04]  /*50a0*/  UISETP.LT.AND UP1, UPT, UR6, UR7, UPT ;  /* 0x000000070600728c */ /* 0x000fc8000bf21270 */
[----:B------:R-:W-:-:S12]  /*50b0*/  USEL UR6, UR6, UR7, UP1 ;  /* 0x0000000706067287 */ /* 0x000fd80008800000 */
.L_x_864:
        /* <DEDUP_REMOVED lines=23> */
[----:B------:R-:W-:Y:S01]  /*5230*/  IADD3 R15, R4, R17, -R18 ;  /* 0x00000011040f7210 */ /* 0x000fe20007ffe812 */
[----:B------:R-:W-:Y:S01]  /*5240*/  IMAD.MOV.U32 R119, RZ, RZ, RZ ;  /* 0x000000ffff777224 */ /* 0x000fe200078e00ff */
[----:B------:R-:W-:Y:S01]  /*5250*/  ULDC UR25, c[0x0][0x9e4] ;  /* 0x0002790000197ab9 */ /* 0x000fe20000000800 */
[----:B------:R-:W-:Y:S01]  /*5260*/  ULDC UR24, c[0x0][0x988] ;  /* 0x0002620000187ab9 */ /* 0x000fe20000000800 */
[----:B------:R-:W-:Y:S01]  /*5270*/  LOP3.LUT R11, RZ, R15, RZ, 0x33, !PT ;  /* 0x0000000fff0b7212 */ /* 0x000fe200078e33ff */
[----:B------:R-:W-:Y:S01]  /*5280*/  VIADD R13, R15, 0x8 ;  /* 0x000000080f0d7836 */ /* 0x000fe20000000000 */
[----:B------:R-:W-:Y:S01]  /*5290*/  ULDC UR23, c[0x0][0x9d8] ;  /* 0x0002760000177ab9 */ /* 0x000fe20000000800 */
[----:B------:R-:W-:-:S03]  /*52a0*/  ULDC UR22, c[0x0][0x9e0] ;  /* 0x0002780000167ab9 */ /* 0x000fc60000000800 */
[----:B------:R-:W-:-:S07]  /*52b0*/  LOP3.LUT R9, RZ, R13, RZ, 0x33, !PT ;  /* 0x0000000dff097212 */ /* 0x000fce00078e33ff */
.L_x_884:
        /* <DEDUP_REMOVED lines=9> */
.L_x_869:
[----:B------:R-:W-:Y:S01]  /*5350*/  ULEA UR6, UR27, UR45, 0x3 ;  /* 0x0000002d1b067291 */ /* 0x000fe2000f8e183f */
[----:B------:R-:W-:-:S05]  /*5360*/  IMAD.U32 R8, RZ, RZ, UR26 ;  /* 0x0000001aff087e24 */ /* 0x000fca000f8e00ff */
[----:B------:R-:W-:-:S04]  /*5370*/  SHF.L.U32 R8, R8, 0x1f, RZ ;  /* 0x0000001f08087819 */ /* 0x000fc800000006ff */
[----:B------:R0:W1:Y:S01]  /*5380*/  SYNCS.PHASECHK.TRANS64.TRYWAIT P2, [UR6+0x16830], R8 ;  /* 0x01683008ff0075a7 */ /* 0x0000620008040146 */
[----:B------:R-:W-:Y:S05]  /*5390*/  @!P0 BRA `(.L_x_870) ;  /* 0x0000000000048947 */ /* 0x000fea0003800000 */
[----:B------:R-:W-:Y:S01]  /*53a0*/  BPT.TRAP 0x1 ;  /* 0x000000040000795c */ /* 0x000fe20000300000 */
.L_x_870:
[----:B-1----:R-:W-:Y:S05]  /*53b0*/  @P2 BRA `(.L_x_868) ;  /* 0x0000000000082947 */ /* 0x002fea0003800000 */
[----:B------:R-:W1:Y:S02]  /*53c0*/  SYNCS.PHASECHK.TRANS64.TRYWAIT P2, [UR6+0x16830], R8 ;  /* 0x01683008ff0075a7 */ /* 0x000e640008040146 */
[----:B-1----:R-:W-:Y:S05]  /*53d0*/  @!P2 BRA `(.L_x_871) ;  /* 0x000000f80004a947 */ /* 0x002fea0003800000 */
.L_x_868:
[----:B------:R-:W2:Y:S01]  /*53e0*/  S2R R10, SR_TID.X ;  /* 0x00000000000a7919 */ /* 0x000ea20000002100 */
[----:B------:R-:W-:Y:S01]  /*53f0*/  ULEA UR18, UR27, UR20, 0xa ;  /* 0x000000141b127291 */ /* 0x000fe2000f8e503f */
[----:B------:R-:W-:Y:S01]  /*5400*/  UMOV UR19, 0x40000040 ;  /* 0x4000004000137882 */ /* 0x000fe20000000000 */
[----:B------:R-:W-:Y:S02]  /*5410*/  UMOV UR7, 0x40000040 ;  /* 0x4000004000077882 */ /* 0x000fe40000000000 */
[----:B------:R-:W-:Y:S02]  /*5420*/  UIADD3 UR6, UR18, 0x2, URZ ;  /* 0x0000000212067890 */ /* 0x000fe4000fffe03f */
[----:B------:R-:W-:Y:S01]  /*5430*/  UIADD3 UR10, UR18, 0x4, URZ ;  /* 0x00000004120a7890 */ /* 0x000fe2000fffe03f */
[----:B------:R-:W-:Y:S01]  /*5440*/  UMOV UR11, 0x40000040 ;  /* 0x40000040000b7882 */ /* 0x000fe20000000000 */
[----:B------:R-:W-:Y:S01]  /*5450*/  UIADD3 UR14, UR18, 0x6, URZ ;  /* 0x00000006120e7890 */ /* 0x000fe2000fffe03f */
[----:B------:R-:W-:Y:S01]  /*5460*/  UMOV UR15, 0x40000040 ;  /* 0x40000040000f7882 */ /* 0x000fe20000000000 */
[----:B--2---:R-:W-:-:S05]  /*5470*/  SHF.R.U32.HI R10, RZ, 0x7, R10 ;  /* 0x00000007ff0a7819 */ /* 0x004fca000001160a */
[----:B01----:R-:W-:-:S05]  /*5480*/  VIADD R8, R10, 0x8 ;  /* 0x000000080a087836 */ /* 0x003fca0000000000 */
[----:B------:R0:W-:Y:S06]  /*5490*/  BAR.SYNC.DEFER_BLOCKING R8, 0x100 ;  /* 0x000400080000751d */ /* 0x0001ec0000010000 */
        /* <DEDUP_REMOVED lines=12> */
[----:B0-----:R-:W-:Y:S05]  /*5560*/  @P3 BRA `(.L_x_872) ;  /* 0x00000000002c3947 */ /* 0x001fea0003800000 */
[----:B------:R-:W-:Y:S05]  /*5570*/  @!P0 BRA `(.L_x_873) ;  /* 0x0000000000048947 */ /* 0x000fea0003800000 */
[----:B------:R-:W-:Y:S01]  /*5580*/  BPT.TRAP 0x1 ;  /* 0x000000040000795c */ /* 0x000fe20000300000 */
.L_x_873:
[----:B------:R-:W-:Y:S01]  /*5590*/  ULEA UR6, UR39, UR45, 0x3 ;  /* 0x0000002d27067291 */ /* 0x000fe2000f8e183f */
[----:B------:R-:W-:-:S05]  /*55a0*/  IMAD.U32 R8, RZ, RZ, UR38 ;  /* 0x00000026ff087e24 */ /* 0x000fca000f8e00ff */
[----:B------:R-:W-:-:S04]  /*55b0*/  SHF.L.U32 R8, R8, 0x1f, RZ ;  /* 0x0000001f08087819 */ /* 0x000fc800000006ff */
[----:B------:R0:W1:Y:S01]  /*55c0*/  SYNCS.PHASECHK.TRANS64.TRYWAIT P2, [UR6+0x16850], R8 ;  /* 0x01685008ff0075a7 */ /* 0x0000620008040146 */
[----:B------:R-:W-:Y:S05]  /*55d0*/  @!P0 BRA `(.L_x_874) ;  /* 0x0000000000048947 */ /* 0x000fea0003800000 */
[----:B------:R-:W-:Y:S01]  /*55e0*/  BPT.TRAP 0x1 ;  /* 0x000000040000795c */ /* 0x000fe20000300000 */
.L_x_874:
[----:B-1----:R-:W-:Y:S05]  /*55f0*/  @P2 BRA `(.L_x_872) ;  /* 0x0000000000082947 */ /* 0x002fea0003800000 */
[----:B------:R-:W1:Y:S02]  /*5600*/  SYNCS.PHASECHK.TRANS64.TRYWAIT P2, [UR6+0x16850], R8 ;  /* 0x01685008ff0075a7 */ /* 0x000e640008040146 */
[----:B-1----:R-:W-:Y:S05]  /*5610*/  @!P2 BRA `(.L_x_875) ;  /* 0x000000f4008ca947 */ /* 0x002fea0003800000 */
.L_x_872:
[----:B------:R-:W-:Y:S01]  /*5620*/  UIADD3 UR6, UR45, 0x400, URZ ;  /* 0x000004002d067890 */ /* 0x000fe2000fffe03f */
[----:B------:R-:W-:Y:S01]  /*5630*/  WARPGROUP.ARRIVE ;  /* 0x00000000000079c5 */ /* 0x000fe20000000000 */
[----:B------:R-:W-:-:S05]  /*5640*/  UMOV UR7, 0x40000040 ;  /* 0x4000004000077882 */ /* 0x000fca0000000000 */
[----:B------:R-:W2:Y:S01]  /*5650*/  S2R R154, SR_TID.X ;  /* 0x00000000009a7919 */ /* 0x000ea20000002100 */
[----:B------:R-:W-:Y:S01]  /*5660*/  USHF.R.U32.HI UR6, URZ, 0x4, UR6 ;  /* 0x000000043f067899 */ /* 0x000fe20008011606 */
[----:B------:R-:W-:Y:S01]  /*5670*/  FMUL.FTZ R10, R25, UR23 ;  /* 0x00000017190a7c20 */ /* 0x000fe20008410000 */
[----:B------:R-:W-:Y:S01]  /*5680*/  FMUL.FTZ R25, R31, UR23 ;  /* 0x000000171f197c20 */ /* 0x000fe20008410000 */
[----:B------:R-:W-:Y:S01]  /*5690*/  FMUL.FTZ R31, R37, UR23 ;  /* 0x00000017251f7c20 */ /* 0x000fe20008410000 */
[----:B------:R-:W-:Y:S01]  /*56a0*/  ULOP3.LUT UR6, UR6, 0x3fff, URZ, 0xc0, !UPT ;  /* 0x00003fff06067892 */ /* 0x000fe2000f8ec03f */
[----:B01----:R-:W-:Y:S01]  /*56b0*/  FMUL.FTZ R8, R24, UR23 ;  /* 0x0000001718087c20 */ /* 0x003fe20008410000 */
[----:B------:R-:W-:Y:S01]  /*56c0*/  FMUL.FTZ R37, R43, UR23 ;  /* 0x000000172b257c20 */ /* 0x000fe20008410000 */
[----:B------:R-:W-:Y:S01]  /*56d0*/  FMUL.FTZ R20, R28, UR23 ;  /* 0x000000171c147c20 */ /* 0x000fe20008410000 */
        /* <DEDUP_REMOVED lines=30> */
[----:B--2---:R-:W-:Y:S01]  /*58c0*/  SHF.R.U32.HI R152, RZ, 0x7, R154 ;  /* 0x00000007ff987819 */ /* 0x004fe2000001169a */
        /* <DEDUP_REMOVED lines=23> */
[----:B------:R-:W-:Y:S02]  /*5a40*/  IMAD.SHL.U32 R82, R0, 0x80, RZ ;  /* 0x0000008000527824 */ /* 0x000fe400078e00ff */
[----:B------:R-:W-:Y:S01]  /*5a50*/  FMUL.FTZ R74, R76, UR23 ;  /* 0x000000174c4a7c20 */ /* 0x000fe20008410000 */
[----:B------:R-:W-:Y:S01]  /*5a60*/  FMUL.FTZ R72, R78, UR23 ;  /* 0x000000174e487c20 */ /* 0x000fe20008410000 */
[----:B------:R-:W-:Y:S02]  /*5a70*/  VIADD R38, R152, 0x9 ;  /* 0x0000000998267836 */ /* 0x000fe40000000000 */
[----:B------:R-:W-:Y:S01]  /*5a80*/  FMUL.FTZ R71, R73, UR23 ;  /* 0x0000001749477c20 */ /* 0x000fe20008410000 */
[----:B------:R-:W-:Y:S01]  /*5a90*/  FMUL.FTZ R76, R80, UR23 ;  /* 0x00000017504c7c20 */ /* 0x000fe20008410000 */
[----:B------:R-:W-:Y:S01]  /*5aa0*/  FMUL.FTZ R78, R83, UR23 ;  /* 0x00000017534e7c20 */ /* 0x000fe20008410000 */
[----:B------:R-:W-:Y:S01]  /*5ab0*/  ISETP.GE.U32.AND P2, PT, R154, 0x180, PT ;  /* 0x000001809a00780c */ /* 0x000fe20003f46070 */
[----:B------:R-:W-:Y:S01]  /*5ac0*/  FMUL.FTZ R73, R79, UR23 ;  /* 0x000000174f497c20 */ /* 0x000fe20008410000 */
[----:B------:R-:W-:Y:S01]  /*5ad0*/  FMUL.FTZ R80, R81, UR23 ;  /* 0x0000001751507c20 */ /* 0x000fe20008410000 */
[----:B------:R-:W-:Y:S01]  /*5ae0*/  FMUL.FTZ R83, R84, UR23 ;  /* 0x0000001754537c20 */ /* 0x000fe20008410000 */
[----:B------:R-:W-:Y:S01]  /*5af0*/  FMUL.FTZ R84, R85, UR23 ;  /* 0x0000001755547c20 */ /* 0x000fe20008410000 */
[----:B------:R-:W-:Y:S01]  /*5b00*/  FMUL.FTZ R79, R86, UR23 ;  /* 0x00000017564f7c20 */ /* 0x000fe20008410000 */
[----:B------:R-:W-:Y:S01]  /*5b10*/  FMUL.FTZ R81, R87, UR23 ;  /* 0x0000001757517c20 */ /* 0x000fe20008410000 */
[----:B------:R-:W-:Y:S01]  /*5b20*/  @!P1 LEA R39, R39, UR45, 0x3 ;  /* 0x0000002d27279c11 */ /* 0x000fe2000f8e18ff */
[----:B------:R-:W0:Y:S01]  /*5b30*/  MUFU.TANH R8, R8 ;  /* 0x0000000800087308 */ /* 0x000e220000002400 */
[----:B------:R-:W-:-:S02]  /*5b40*/  IADD3 R85, R17, 0x1, -R82 ;  /* 0x0000000111557810 */ /* 0x000fc40007ffe852 */
[----:B------:R-:W-:Y:S01]  /*5b50*/  SEL R38, R38, 0x9, !P2 ;  /* 0x0000000926267807 */ /* 0x000fe20005000000 */
[----:B------:R-:W-:Y:S01]  /*5b60*/  @!P1 VIADD R39, R39, 0x16840 ;  /* 0x0001684027279836 */ /* 0x000fe20000000000 */
[----:B------:R-:W-:Y:S01]  /*5b70*/  PLOP3.LUT P2, PT, PT, PT, UP0, 0x40, 0x0 ;  /* 0x000000000000781c */ /* 0x000fe20003f4e808 */
[----:B------:R-:W-:Y:S02]  /*5b80*/  IMAD.IADD R85, R85, 0x1, -R18 ;  /* 0x0000000155557824 */ /* 0x000fe400078e0a12 */
[----:B------:R-:W1:Y:S01]  /*5b90*/  MUFU.TANH R10, R10 ;  /* 0x0000000a000a7308 */ /* 0x000e620000002400 */
[----:B------:R-:W-:Y:S01]  /*5ba0*/  @!P1 PRMT R39, RZ, 0x654, R39 ;  /* 0x00000654ff279816 */ /* 0x000fe20000000027 */
[----:B------:R-:W-:-:S04]  /*5bb0*/  IMAD R85, R16, -0x2, R85 ;  /* 0xfffffffe10557824 */ /* 0x000fc800078e0255 */
[----:B------:R-:W-:Y:S02]  /*5bc0*/  VIADD R87, R85, UR21 ;  /* 0x0000001555577c36 */ /* 0x000fe40008000000 */
[----:B------:R-:W2:Y:S01]  /*5bd0*/  MUFU.TANH R12, R12 ;  /* 0x0000000c000c7308 */ /* 0x000ea20000002400 */
[----:B------:R-:W-:Y:S02]  /*5be0*/  WARPGROUP.DEPBAR.LE gsb0, 0x0 ;  /* 0x00008000000079c5 */ /* 0x000fe40000010000 */
[----:B------:R-:W-:-:S05]  /*5bf0*/  WARPGROUP.ARRIVE ;  /* 0x00000000000079c5 */ /* 0x000fca0000000000 */
[----:B------:R-:W3:Y:S01]  /*5c00*/  MUFU.TANH R14, R14 ;  /* 0x0000000e000e7308 */ /* 0x000ee20000002400 */
[----:B------:R-:W-:Y:S01]  /*5c10*/  HGMMA.64x64x16.F32.BF16 R88, R144, gdesc[UR4].tnspB, R88, gsb0 ;  /* 0x40e0000490587df0 */ /* 0x000fe20008001858 */
[----:B------:R-:W-:Y:S01]  /*5c20*/  UIADD3 UR6, UR10, 0x100, URZ ;  /* 0x000001000a067890 */ /* 0x000fe2000fffe03f */
[----:B------:R-:W-:-:S05]  /*5c30*/  UMOV UR7, 0x40000040 ;  /* 0x4000004000077882 */ /* 0x000fca0000000000 */
        /* <DEDUP_REMOVED lines=8> */
[----:B------:R-:W0:Y:S01]  /*5cc0*/  MUFU.TANH R30, R30 ;  /* 0x0000001e001e7308 */ /* 0x000e220000002400 */
[----:B------:R-:W-:-:S02]  /*5cd0*/  WARPGROUP.DEPBAR.LE gsb0, 0x0 ;  /* 0x00008000000079c5 */ /* 0x000fc40000010000 */
[----:B------:R-:W-:-:S05]  /*5ce0*/  WARPGROUP.ARRIVE ;  /* 0x00000000000079c5 */ /* 0x000fca0000000000 */
[----:B------:R-:W0:Y:S01]  /*5cf0*/  MUFU.TANH R31, R31 ;  /* 0x0000001f001f7308 */ /* 0x000e220000002400 */
[----:B------:R-:W-:Y:S01]  /*5d00*/  HGMMA.64x64x16.F32.BF16 R88, R140, gdesc[UR4].tnspB, R88, gsb0 ;  /* 0x40e000048c587df0 */ /* 0x000fe20008001858 */
[----:B------:R-:W-:Y:S01]  /*5d10*/  UIADD3 UR6, UR10, 0x180, URZ ;  /* 0x000001800a067890 */ /* 0x000fe2000fffe03f */
[----:B------:R-:W-:-:S05]  /*5d20*/  UMOV UR7, 0x40000040 ;  /* 0x4000004000077882 */ /* 0x000fca0000000000 */
        /* <DEDUP_REMOVED lines=71> */
[----:B------:R-:W-:-:S06]  /*61a0*/  WARPGROUP.ARRIVE ;  /* 0x00000000000079c5 */ /* 0x000fcc0000000000 */
[----:B------:R-:W-:Y:S03]  /*61b0*/  HGMMA.64x64x16.F32.BF16 R88, R120, gdesc[UR4].tnspB, R88, gsb0 ;  /* 0x40e0000478587df0 */ /* 0x000fe60008001858 */
[----:B------:R-:W-:Y:S02]  /*61c0*/  WARPGROUP.DEPBAR.LE gsb0, 0x0 ;  /* 0x00008000000079c5 */ /* 0x000fe40000010000 */
[----:B------:R0:W-:Y:S06]  /*61d0*/  BAR.ARV R38, 0x100 ;  /* 0x000400260000751d */ /* 0x0001ec0000002000 */
[----:B------:R-:W-:Y:S01]  /*61e0*/  VIADD R120, R85, UR22 ;  /* 0x0000001655787c36 */ /* 0x000fe20008000000 */
[----:B------:R0:W-:Y:S01]  /*61f0*/  @!P1 SYNCS.ARRIVE.TRANS64.RED.A1T0 RZ, [R39+URZ], RZ ;  /* 0x000000ff27ff99a7 */ /* 0x0001e2000810043f */
[----:B------:R-:W-:-:S02]  /*6200*/  IMAD.IADD R85, R4, 0x1, R87 ;  /* 0x0000000104557824 */ /* 0x000fc400078e0257 */
[----:B------:R-:W-:Y:S01]  /*6210*/  IMAD.IADD R86, R4, 0x1, R120 ;  /* 0x0000000104567824 */ /* 0x000fe200078e0278 */
[----:B-1234-:R-:W-:Y:S06]  /*6220*/  @P2 BRA `(.L_x_876) ;  /* 0x0000000000582947 */ /* 0x01efec0003800000 */
[----:B------:R-:W-:Y:S01]  /*6230*/  ISETP.GT.AND P2, PT, R15, -0x1, PT ;  /* 0xffffffff0f00780c */ /* 0x000fe20003f44270 */
[----:B------:R-:W-:-:S12]  /*6240*/  BSSY B0, `(.L_x_877) ;  /* 0x0000010000007945 */ /* 0x000fd80003800000 */
[----:B------:R-:W-:Y:S05]  /*6250*/  @P2 BRA `(.L_x_878) ;  /* 0x0000000000202947 */ /* 0x000fea0003800000 */
[----:B------:R-:W-:-:S05]  /*6260*/  IMAD.U32 R123, RZ, RZ, UR25 ;  /* 0x00000019ff7b7e24 */ /* 0x000fca000f8e00ff */
[----:B------:R-:W-:-:S13]  /*6270*/  ISETP.NE.AND P2, PT, R123, 0x1, PT ;  /* 0x000000017b00780c */ /* 0x000fda0003f45270 */
[----:B0-----:R-:W0:Y:S02]  /*6280*/  @P2 LDC.64 R38, c[0x0][0x9e8] ;  /* 0x00027a00ff262b82 */ /* 0x001e240000000a00 */
[----:B0-----:R-:W-:-:S04]  /*6290*/  @P2 IMAD.HI.U32 R122, R11, R38, RZ ;  /* 0x000000260b7a2227 */ /* 0x001fc800078e00ff */
[----:B------:R-:W-:Y:S01]  /*62a0*/  IMAD.MOV.U32 R38, RZ, RZ, R11 ;  /* 0x000000ffff267224 */ /* 0x000fe200078e000b */
[----:B------:R-:W-:-:S04]  /*62b0*/  @P2 SHF.R.U32.HI R38, RZ, R39, R122 ;  /* 0x00000027ff262219 */ /* 0x000fc8000001167a */
[----:B------:R-:W-:Y:S01]  /*62c0*/  LOP3.LUT R121, RZ, R38, RZ, 0x33, !PT ;  /* 0x00000026ff797212 */ /* 0x000fe200078e33ff */
[----:B------:R-:W-:Y:S06]  /*62d0*/  BRA `(.L_x_879) ;  /* 0x0000000000187947 */ /* 0x000fec0003800000 */
.L_x_878:
[----:B------:R-:W-:Y:S02]  /*62e0*/  IMAD.U32 R123, RZ, RZ, UR25 ;  /* 0x00000019ff7b7e24 */ /* 0x000fe4000f8e00ff */
[----:B------:R-:W-:-:S03]  /*62f0*/  IMAD.MOV.U32 R121, RZ, RZ, R15 ;  /* 0x000000ffff797224 */ /* 0x000fc600078e000f */
[----:B------:R-:W-:-:S13]  /*6300*/  ISETP.NE.AND P2, PT, R123, 0x1, PT ;  /* 0x000000017b00780c */ /* 0x000fda0003f45270 */
[----:B0-----:R-:W0:Y:S02]  /*6310*/  @P2 LDC.64 R38, c[0x0][0x9e8] ;  /* 0x00027a00ff262b82 */ /* 0x001e240000000a00 */
[----:B0-----:R-:W-:-:S05]  /*6320*/  @P2 IMAD.HI.U32 R38, R15, R38, RZ ;  /* 0x000000260f262227 */ /* 0x001fca00078e00ff */
[----:B------:R-:W-:-:S07]  /*6330*/  @P2 SHF.R.U32.HI R121, RZ, R39, R38 ;  /* 0x00000027ff792219 */ /* 0x000fce0000011626 */
.L_x_879:
[----:B------:R-:W-:Y:S05]  /*6340*/  BSYNC B0 ;  /* 0x0000000000007941 */ /* 0x000fea0003800000 */
.L_x_877:
[----:B------:R-:W-:-:S04]  /*6350*/  IMAD R39, R121, R123, -R82 ;  /* 0x0000007b79277224 */ /* 0x000fc800078e0a52 */
[----:B------:R-:W-:-:S05]  /*6360*/  IMAD R39, R16, -0x2, R39 ;  /* 0xfffffffe10277824 */ /* 0x000fca00078e0227 */
[----:B------:R-:W-:Y:S02]  /*6370*/  VIADDMNMX R86, R39, R123, R86, PT ;  /* 0x0000007b27567246 */ /* 0x000fe40003800156 */
[----:B------:R-:W-:-:S07]  /*6380*/  VIMNMX R85, R85, R39, !PT ;  /* 0x0000002755557248 */ /* 0x000fce0007fe0100 */
.L_x_876:
[----:B------:R-:W-:Y:S01]  /*6390*/  ISETP.GT.AND P2, PT, R0, -0x1, PT ;  /* 0xffffffff0000780c */ /* 0x000fe20003f44270 */
[C---:B------:R-:W-:Y:S02]  /*63a0*/  IMAD.IADD R120, R5.reuse, 0x1, R120 ;  /* 0x0000000105787824 */ /* 0x040fe400078e0278 */
[----:B------:R-:W-:Y:S01]  /*63b0*/  IMAD.IADD R87, R5, 0x1, R87 ;  /* 0x0000000105577824 */ /* 0x000fe200078e0257 */
[C---:B------:R-:W-:Y:S02]  /*63c0*/  ISETP.GT.AND P5, PT, R85.reuse, RZ, P2 ;  /* 0x000000ff5500720c */ /* 0x040fe400017a4270 */
[C---:B------:R-:W-:Y:S02]  /*63d0*/  ISETP.GT.AND P4, PT, R85.reuse, 0x1, P2 ;  /* 0x000000015500780c */ /* 0x040fe40001784270 */
[----:B------:R-:W-:Y:S02]  /*63e0*/  ISETP.LT.OR P5, PT, R86, 0x1, P5 ;  /* 0x000000015600780c */ /* 0x000fe40002fa1670 */
[----:B------:R-:W-:-:S02]  /*63f0*/  ISETP.GT.AND P6, PT, R85, 0x8, P2 ;  /* 0x000000085500780c */ /* 0x000fc400017c4270 */
[----:B0-----:R-:W-:Y:S02]  /*6400*/  FSEL R8, R8, -INF , !P5 ;  /* 0xff80000008087808 */ /* 0x001fe40006800000 */
[C---:B------:R-:W-:Y:S02]  /*6410*/  ISETP.GT.AND P5, PT, R85.reuse, 0x10, P2 ;  /* 0x000000105500780c */ /* 0x040fe400017a4270 */
[----:B------:R-:W-:Y:S02]  /*6420*/  ISETP.GT.AND P3, PT, R85, 0x9, P2 ;  /* 0x000000095500780c */ /* 0x000fe40001764270 */
[C---:B------:R-:W-:Y:S02]  /*6430*/  ISETP.LT.OR P5, PT, R86.reuse, 0x11, P5 ;  /* 0x000000115600780c */ /* 0x040fe40002fa1670 */
[----:B------:R-:W-:Y:S02]  /*6440*/  ISETP.LT.OR P4, PT, R86, 0x2, P4 ;  /* 0x000000025600780c */ /* 0x000fe40002781670 */
[----:B------:R-:W-:-:S02]  /*6450*/  FSEL R26, R26, -INF , !P5 ;  /* 0xff8000001a1a7808 */ /* 0x000fc40006800000 */
[----:B------:R-:W-:Y:S02]  /*6460*/  ISETP.GT.AND P5, PT, R85, 0x20, P2 ;  /* 0x000000205500780c */ /* 0x000fe400017a4270 */
[C---:B------:R-:W-:Y:S02]  /*6470*/  ISETP.LT.OR P6, PT, R86.reuse, 0x9, P6 ;  /* 0x000000095600780c */ /* 0x040fe400037c1670 */
[C---:B------:R-:W-:Y:S02]  /*6480*/  ISETP.LT.OR P3, PT, R86.reuse, 0xa, P3 ;  /* 0x0000000a5600780c */ /* 0x040fe40001f61670 */
[----:B------:R-:W-:Y:S02]  /*6490*/  ISETP.LT.OR P5, PT, R86, 0x21, P5 ;  /* 0x000000215600780c */ /* 0x000fe40002fa1670 */
[----:B------:R-:W-:Y:S02]  /*64a0*/  FSEL R10, R10, -INF , !P4 ;  /* 0xff8000000a0a7808 */ /* 0x000fe40006000000 */
[----:B------:R-:W-:-:S02]  /*64b0*/  FSEL R38, R20, -INF , !P6 ;  /* 0xff80000014267808 */ /* 0x000fc40007000000 */
[----:B------:R-:W-:Y:S02]  /*64c0*/  FSEL R39, R21, -INF , !P3 ;  /* 0xff80000015277808 */ /* 0x000fe40005800000 */
[C---:B------:R-:W-:Y:S02]  /*64d0*/  ISETP.GT.AND P4, PT, R85.reuse, 0x11, P2 ;  /* 0x000000115500780c */ /* 0x040fe40001784270 */
[C---:B------:R-:W-:Y:S02]  /*64e0*/  ISETP.GT.AND P6, PT, R85.reuse, 0x18, P2 ;  /* 0x000000185500780c */ /* 0x040fe400017c4270 */
[C---:B------:R-:W-:Y:S02]  /*64f0*/  ISETP.GT.AND P3, PT, R85.reuse, 0x19, P2 ;  /* 0x000000195500780c */ /* 0x040fe40001764270 */
[----:B------:R-:W-:Y:S02]  /*6500*/  FSEL R34, R34, -INF , !P5 ;  /* 0xff80000022227808 */ /* 0x000fe40006800000 */
[----:B------:R-:W-:-:S02]  /*6510*/  ISETP.GT.AND P5, PT, R85, 0x30, P2 ;  /* 0x000000305500780c */ /* 0x000fc400017a4270 */
[C---:B------:R-:W-:Y:S02]  /*6520*/  ISETP.LT.OR P4, PT, R86.reuse, 0x12, P4 ;  /* 0x000000125600780c */ /* 0x040fe40002781670 */
        /* <DEDUP_REMOVED lines=56> */
[----:B------:R-:W-:Y:S02]  /*68b0*/  ISETP.GT.AND P3, PT, R85, 0x69, P2 ;  /* 0x000000695500780c */ /* 0x000fe40001764270 */
[----:B------:R-:W-:Y:S02]  /*68c0*/  FSEL R76, R76, -INF , !P5 ;  /* 0xff8000004c4c7808 */ /* 0x000fe40006800000 */
[----:B------:R-:W-:-:S02]  /*68d0*/  PLOP3.LUT P5, PT, PT, PT, UP0, 0x40, 0x0 ;  /* 0x000000000000781c */ /* 0x000fc40003fae808 */
        /* <DEDUP_REMOVED lines=14> */
[----:B------:R-:W-:Y:S01]  /*69c0*/  FSEL R84, R84, -INF , !P3 ;  /* 0xff80000054547808 */ /* 0x000fe20005800000 */
[----:B------:R-:W-:Y:S06]  /*69d0*/  @P5 BRA `(.L_x_880) ;  /* 0x0000000000585947 */ /* 0x000fec0003800000 */
[----:B------:R-:W-:Y:S01]  /*69e0*/  ISETP.GT.AND P3, PT, R13, -0x1, PT ;  /* 0xffffffff0d00780c */ /* 0x000fe20003f64270 */
[----:B------:R-:W-:-:S12]  /*69f0*/  BSSY B0, `(.L_x_881) ;  /* 0x0000010000007945 */ /* 0x000fd80003800000 */
[----:B------:R-:W-:Y:S05]  /*6a00*/  @P3 BRA `(.L_x_882) ;  /* 0x0000000000203947 */ /* 0x000fea0003800000 */
[----:B------:R-:W-:-:S05]  /*6a10*/  IMAD.U32 R121, RZ, RZ, UR25 ;  /* 0x00000019ff797e24 */ /* 0x000fca000f8e00ff */
[----:B------:R-:W-:-:S13]  /*6a20*/  ISETP.NE.AND P3, PT, R121, 0x1, PT ;  /* 0x000000017900780c */ /* 0x000fda0003f65270 */
[----:B------:R-:W0:Y:S02]  /*6a30*/  @P3 LDC.64 R20, c[0x0][0x9e8] ;  /* 0x00027a00ff143b82 */ /* 0x000e240000000a00 */
[----:B0-----:R-:W-:-:S04]  /*6a40*/  @P3 IMAD.HI.U32 R86, R9, R20, RZ ;  /* 0x0000001409563227 */ /* 0x001fc800078e00ff */
[----:B------:R-:W-:Y:S01]  /*6a50*/  IMAD.MOV.U32 R20, RZ, RZ, R9 ;  /* 0x000000ffff147224 */ /* 0x000fe200078e0009 */
[----:B------:R-:W-:-:S04]  /*6a60*/  @P3 SHF.R.U32.HI R20, RZ, R21, R86 ;  /* 0x00000015ff143219 */ /* 0x000fc80000011656 */
[----:B------:R-:W-:Y:S01]  /*6a70*/  LOP3.LUT R85, RZ, R20, RZ, 0x33, !PT ;  /* 0x00000014ff557212 */ /* 0x000fe200078e33ff */
[----:B------:R-:W-:Y:S06]  /*6a80*/  BRA `(.L_x_883) ;  /* 0x0000000000187947 */ /* 0x000fec0003800000 */
.L_x_882:
[----:B------:R-:W-:Y:S02]  /*6a90*/  IMAD.U32 R121, RZ, RZ, UR25 ;  /* 0x00000019ff797e24 */ /* 0x000fe4000f8e00ff */
[----:B------:R-:W-:-:S03]  /*6aa0*/  IMAD.MOV.U32 R85, RZ, RZ, R13 ;  /* 0x000000ffff557224 */ /* 0x000fc600078e000d */
[----:B------:R-:W-:-:S13]  /*6ab0*/  ISETP.NE.AND P3, PT, R121, 0x1, PT ;  /* 0x000000017900780c */ /* 0x000fda0003f65270 */
[----:B------:R-:W0:Y:S02]  /*6ac0*/  @P3 LDC.64 R20, c[0x0][0x9e8] ;  /* 0x00027a00ff143b82 */ /* 0x000e240000000a00 */
[----:B0-----:R-:W-:-:S05]  /*6ad0*/  @P3 IMAD.HI.U32 R20, R13, R20, RZ ;  /* 0x000000140d143227 */ /* 0x001fca00078e00ff */
[----:B------:R-:W-:-:S07]  /*6ae0*/  @P3 SHF.R.U32.HI R85, RZ, R21, R20 ;  /* 0x00000015ff553219 */ /* 0x000fce0000011614 */
.L_x_883:
[----:B------:R-:W-:Y:S05]  /*6af0*/  BSYNC B0 ;  /* 0x0000000000007941 */ /* 0x000fea0003800000 */
.L_x_881:
[----:B------:R-:W-:-:S04]  /*6b00*/  IMAD R21, R85, R121, -R82 ;  /* 0x0000007955157224 */ /* 0x000fc800078e0a52 */
[----:B------:R-:W-:-:S05]  /*6b10*/  IMAD R21, R16, -0x2, R21 ;  /* 0xfffffffe10157824 */ /* 0x000fca00078e0215 */
[----:B------:R-:W-:Y:S02]  /*6b20*/  VIADDMNMX R120, R21, R121, R120, PT ;  /* 0x0000007915787246 */ /* 0x000fe40003800178 */
[----:B------:R-:W-:-:S07]  /*6b30*/  VIMNMX R87, R87, R21, !PT ;  /* 0x0000001557577248 */ /* 0x000fce0007fe0100 */
.L_x_880:
[----:B------:R-:W-:Y:S01]  /*6b40*/  FMNMX.FTZ R21, R8, R7, !PT ;  /* 0x0000000708157209 */ /* 0x000fe20007810000 */
[----:B------:R-:W-:Y:S01]  /*6b50*/  UMOV UR10, UR24 ;  /* 0x00000018000a7c82 */ /* 0x000fe20008000000 */
[----:B------:R-:W-:Y:S01]  /*6b60*/  ISETP.GT.AND P5, PT, R87, 0x8, P2 ;  /* 0x000000085700780c */ /* 0x000fe200017a4270 */
[----:B------:R-:W-:Y:S01]  /*6b70*/  UMOV UR38, UR26 ;  /* 0x0000001a00267c82 */ /* 0x000fe20008000000 */
        /* <DEDUP_REMOVED lines=61> */
[----:B------:R-:W-:-:S03]  /*6f50*/  ISETP.GT.AND P4, PT, R87, 0x48, P2 ;  /* 0x000000485700780c */ /* 0x000fc60001784270 */
[----:B------:R-:W0:Y:S01]  /*6f60*/  SHFL.BFLY PT, R20, R21, 0x2, 0x1f ;  /* 0x0c401f0015147f89 */ /* 0x000e2200000e0000 */
[----:B------:R-:W-:-:S04]  /*6f70*/  ISETP.LT.OR P4, PT, R120, 0x49, P4 ;  /* 0x000000497800780c */ /* 0x000fc80002781670 */
[----:B------:R-:W-:Y:S02]  /*6f80*/  FSEL R56, R56, -INF , !P4 ;  /* 0xff80000038387808 */ /* 0x000fe40006000000 */
[----:B------:R-:W-:-:S04]  /*6f90*/  ISETP.GT.AND P4, PT, R87, 0x51, P2 ;  /* 0x000000515700780c */ /* 0x000fc80001784270 */
[----:B------:R-:W-:-:S04]  /*6fa0*/  ISETP.LT.OR P4, PT, R120, 0x52, P4 ;  /* 0x000000527800780c */ /* 0x000fc80002781670 */
[----:B------:R-:W-:Y:S02]  /*6fb0*/  FSEL R61, R61, -INF , !P4 ;  /* 0xff8000003d3d7808 */ /* 0x000fe40006000000 */
[----:B------:R-:W-:-:S04]  /*6fc0*/  ISETP.GT.AND P4, PT, R87, 0x60, P2 ;  /* 0x000000605700780c */ /* 0x000fc80001784270 */
[----:B------:R-:W-:Y:S02]  /*6fd0*/  ISETP.LT.OR P4, PT, R120, 0x61, P4 ;  /* 0x000000617800780c */ /* 0x000fe40002781670 */
[----:B0-----:R-:W-:Y:S02]  /*6fe0*/  FMNMX.FTZ R82, R21, R20, !PT ;  /* 0x0000001415527209 */ /* 0x001fe40007810000 */
[----:B------:R-:W-:Y:S02]  /*6ff0*/  FSEL R68, R68, -INF , !P4 ;  /* 0xff80000044447808 */ /* 0x000fe40006000000 */
[----:B------:R-:W-:Y:S01]  /*7000*/  ISETP.GT.AND P4, PT, R87, 0x69, P2 ;  /* 0x000000695700780c */ /* 0x000fe20001784270 */
[----:B------:R-:W0:Y:S03]  /*7010*/  SHFL.BFLY PT, R85, R82, 0x1, 0x1f ;  /* 0x0c201f0052557f89 */ /* 0x000e2600000e0000 */
[----:B------:R-:W-:-:S04]  /*7020*/  ISETP.LT.OR P4, PT, R120, 0x6a, P4 ;  /* 0x0000006a7800780c */ /* 0x000fc80002781670 */
[----:B------:R-:W-:Y:S02]  /*7030*/  FSEL R73, R73, -INF , !P4 ;  /* 0xff80000049497808 */ /* 0x000fe40006000000 */
[----:B------:R-:W-:-:S04]  /*7040*/  ISETP.GT.AND P4, PT, R87, 0x78, P2 ;  /* 0x000000785700780c */ /* 0x000fc80001784270 */
[----:B------:R-:W-:Y:S02]  /*7050*/  ISETP.LT.OR P4, PT, R120, 0x79, P4 ;  /* 0x000000797800780c */ /* 0x000fe40002781670 */
[----:B0-----:R-:W-:-:S04]  /*7060*/  FMNMX.FTZ R20, R82, R85, !PT ;  /* 0x0000005552147209 */ /* 0x001fc80007810000 */
[C---:B------:R-:W-:Y:S01]  /*7070*/  FSETP.NEU.FTZ.AND P6, PT, R20.reuse, -INF , PT ;  /* 0xff8000001400780b */ /* 0x040fe20003fdd000 */
[----:B------:R-:W-:-:S05]  /*7080*/  FMUL.FTZ R85, R20, UR10 ;  /* 0x0000000a14557c20 */ /* 0x000fca0008410000 */
[----:B------:R-:W-:-:S05]  /*7090*/  FSEL R21, R85, RZ, P6 ;  /* 0x000000ff55157208 */ /* 0x000fca0003000000 */
[--C-:B------:R-:W-:Y:S01]  /*70a0*/  FFMA.FTZ R148, R8, UR10, -R21.reuse ;  /* 0x0000000a08947c23 */ /* 0x100fe20008010815 */
[----:B------:R-:W-:Y:S01]  /*70b0*/  FSEL R8, R29, -INF , !P5 ;  /* 0xff8000001d087808 */ /* 0x000fe20006800000 */
[--C-:B------:R-:W-:Y:S01]  /*70c0*/  FFMA.FTZ R150, R38, UR10, -R21.reuse ;  /* 0x0000000a26967c23 */ /* 0x100fe20008010815 */
[----:B------:R-:W-:Y:S01]  /*70d0*/  ISETP.GT.AND P5, PT, R87, 0x20, P2 ;  /* 0x000000205700780c */ /* 0x000fe200017a4270 */
[--C-:B------:R-:W-:Y:S01]  /*70e0*/  FFMA.FTZ R38, R39, UR10, -R21.reuse ;  /* 0x0000000a27267c23 */ /* 0x100fe20008010815 */
[--C-:B------:R-:W-:Y:S01]  /*70f0*/  FFMA.FTZ R10, R10, UR10, -R21.reuse ;  /* 0x0000000a0a0a7c23 */ /* 0x100fe20008010815 */
[--C-:B------:R-:W-:Y:S01]  /*7100*/  FFMA.FTZ R144, R26, UR10, -R21.reuse ;  /* 0x0000000a1a907c23 */ /* 0x100fe20008010815 */
[----:B------:R-:W-:Y:S01]  /*7110*/  ISETP.LT.OR P5, PT, R120, 0x21, P5 ;  /* 0x000000217800780c */ /* 0x000fe20002fa1670 */
[--C-:B------:R-:W-:Y:S01]  /*7120*/  FFMA.FTZ R146, R30, UR10, -R21.reuse ;  /* 0x0000000a1e927c23 */ /* 0x100fe20008010815 */
[----:B------:R0:W-:Y:S01]  /*7130*/  MUFU.EX2 R29, R10 ;  /* 0x0000000a001d7308 */ /* 0x0001e20000000800 */
[----:B------:R-:W-:Y:S01]  /*7140*/  FSEL R26, R79, -INF , !P4 ;  /* 0xff8000004f1a7808 */ /* 0x000fe20006000000 */
[--C-:B------:R-:W-:Y:S01]  /*7150*/  FFMA.FTZ R140, R34, UR10, -R21.reuse ;  /* 0x0000000a228c7c23 */ /* 0x100fe20008010815 */
[----:B------:R-:W-:Y:S01]  /*7160*/  FSEL R36, R36, -INF , !P5 ;  /* 0xff80000024247808 */ /* 0x000fe20006800000 */
[--C-:B------:R-:W-:Y:S01]  /*7170*/  FFMA.FTZ R27, R27, UR10, -R21.reuse ;  /* 0x0000000a1b1b7c23 */ /* 0x100fe20008010815 */
[----:B------:R-:W-:Y:S01]  /*7180*/  ISETP.GT.AND P5, PT, R87, RZ, P2 ;  /* 0x000000ff5700720c */ /* 0x000fe200017a4270 */
[--C-:B------:R-:W-:Y:S01]  /*7190*/  FFMA.FTZ R122, R83, UR10, -R21.reuse ;  /* 0x0000000a537a7c23 */ /* 0x100fe20008010815 */
[----:B------:R-:W-:Y:S01]  /*71a0*/  FSEL R34, R20, RZ, P6 ;  /* 0x000000ff14227208 */ /* 0x000fe20003000000 */
[----:B------:R-:W-:Y:S01]  /*71b0*/  MUFU.EX2 R148, R148 ;  /* 0x0000009400947308 */ /* 0x000fe20000000800 */
[----:B------:R-:W-:Y:S01]  /*71c0*/  ISETP.LT.OR P5, PT, R120, 0x1, P5 ;  /* 0x000000017800780c */ /* 0x000fe20002fa1670 */
[----:B------:R-:W-:Y:S01]  /*71d0*/  FFMA.FTZ R31, R31, UR10, -R21 ;  /* 0x0000000a1f1f7c23 */ /* 0x000fe20008010815 */
[----:B0-----:R-:W-:Y:S01]  /*71e0*/  FSEL R10, R37, -INF , !P3 ;  /* 0xff800000250a7808 */ /* 0x001fe20005800000 */
[----:B------:R-:W-:Y:S01]  /*71f0*/  FADD.FTZ R34, -R34, R7 ;  /* 0x0000000722227221 */ /* 0x000fe20000010100 */
[----:B------:R-:W-:Y:S01]  /*7200*/  FSEL R39, R12, -INF , !P5 ;  /* 0xff8000000c277808 */ /* 0x000fe20006800000 */
[--C-:B------:R-:W-:Y:S01]  /*7210*/  FFMA.FTZ R35, R35, UR10, -R21.reuse ;  /* 0x0000000a23237c23 */ /* 0x100fe20008010815 */
[----:B------:R-:W-:Y:S01]  /*7220*/  ISETP.GT.AND P3, PT, R87, 0x29, P2 ;  /* 0x000000295700780c */ /* 0x000fe20001764270 */
[----:B------:R-:W-:Y:S01]  /*7230*/  FMUL.FTZ R7, R34, UR10 ;  /* 0x0000000a22077c20 */ /* 0x000fe20008410000 */
[----:B------:R-:W-:Y:S01]  /*7240*/  FMNMX.FTZ R85, R39, R6, !PT ;  /* 0x0000000627557209 */ /* 0x000fe20007810000 */
[----:B------:R-:W-:Y:S01]  /*7250*/  MUFU.EX2 R150, R150 ;  /* 0x0000009600967308 */ /* 0x000fe20000000800 */
[----:B------:R-:W-:Y:S01]  /*7260*/  ISETP.LT.OR P5, PT, R120, 0x2a, P3 ;  /* 0x0000002a7800780c */ /* 0x000fe20001fa1670 */
[--C-:B------:R-:W-:Y:S01]  /*7270*/  FFMA.FTZ R142, R40, UR10, -R21.reuse ;  /* 0x0000000a288e7c23 */ /* 0x100fe20008010815 */
[----:B------:R-:W-:Y:S01]  /*7280*/  FMNMX.FTZ R85, R14, R85, !PT ;  /* 0x000000550e557209 */ /* 0x000fe20007810000 */
[--C-:B------:R-:W-:Y:S01]  /*7290*/  FFMA.FTZ R41, R41, UR10, -R21.reuse ;  /* 0x0000000a29297c23 */ /* 0x100fe20008010815 */
[----:B------:R-:W-:Y:S01]  /*72a0*/  ISETP.GT.AND P3, PT, R87, 0x31, P2 ;  /* 0x000000315700780c */ /* 0x000fe20001764270 */
[--C-:B------:R-:W-:Y:S01]  /*72b0*/  FFMA.FTZ R136, R44, UR10, -R21.reuse ;  /* 0x0000000a2c887c23 */ /* 0x100fe20008010815 */
[----:B------:R-:W-:Y:S01]  /*72c0*/  FMNMX.FTZ R12, R24, R85, !PT ;  /* 0x00000055180c7209 */ /* 0x000fe20007810000 */
[----:B------:R-:W0:Y:S01]  /*72d0*/  MUFU.EX2 R7, R7 ;  /* 0x0000000700077308 */ /* 0x000e220000000800 */
[----:B------:R-:W-:Y:S01]  /*72e0*/  FSEL R43, R43, -INF , !P5 ;  /* 0xff8000002b2b7808 */ /* 0x000fe20006800000 */
[--C-:B------:R-:W-:Y:S01]  /*72f0*/  FFMA.FTZ R45, R45, UR10, -R21.reuse ;  /* 0x0000000a2d2d7c23 */ /* 0x100fe20008010815 */
[----:B------:R-:W-:Y:S01]  /*7300*/  FMNMX.FTZ R85, R25, R12, !PT ;  /* 0x0000000c19557209 */ /* 0x000fe20007810000 */
[--C-:B------:R-:W-:Y:S01]  /*7310*/  FFMA.FTZ R138, R50, UR10, -R21.reuse ;  /* 0x0000000a328a7c23 */ /* 0x100fe20008010815 */
[----:B------:R-:W-:Y:S01]  /*7320*/  ISETP.GT.AND P5, PT, R87, 0x38, P2 ;  /* 0x000000385700780c */ /* 0x000fe200017a4270 */
[--C-:B------:R-:W-:Y:S01]  /*7330*/  FFMA.FTZ R51, R51, UR10, -R21.reuse ;  /* 0x0000000a33337c23 */ /* 0x100fe20008010815 */
[----:B------:R-:W-:Y:S01]  /*7340*/  FMNMX.FTZ R85, R28, R85, !PT ;  /* 0x000000551c557209 */ /* 0x000fe20007810000 */
[----:B------:R1:W2:Y:S01]  /*7350*/  MUFU.EX2 R37, R38 ;  /* 0x0000002600257308 */ /* 0x0002a20000000800 */
[----:B------:R-:W-:Y:S01]  /*7360*/  ISETP.LT.OR P3, PT, R120, 0x32, P3 ;  /* 0x000000327800780c */ /* 0x000fe20001f61670 */
[--C-:B------:R-:W-:Y:S01]  /*7370*/  FFMA.FTZ R132, R54, UR10, -R21.reuse ;  /* 0x0000000a36847c23 */ /* 0x100fe20008010815 */
[----:B------:R-:W-:Y:S01]  /*7380*/  FMNMX.FTZ R85, R8, R85, !PT ;  /* 0x0000005508557209 */ /* 0x000fe20007810000 */
[--C-:B------:R-:W-:Y:S01]  /*7390*/  FFMA.FTZ R55, R55, UR10, -R21.reuse ;  /* 0x0000000a37377c23 */ /* 0x100fe20008010815 */
[----:B------:R-:W-:Y:S01]  /*73a0*/  FSEL R47, R47, -INF , !P3 ;  /* 0xff8000002f2f7808 */ /* 0x000fe20005800000 */
[----:B------:R-:W-:Y:S01]  /*73b0*/  FFMA.FTZ R134, R58, UR10, -R21 ;  /* 0x0000000a3a867c23 */ /* 0x000fe20008010815 */
[----:B------:R-:W-:Y:S01]  /*73c0*/  FMNMX.FTZ R12, R32, R85, !PT ;  /* 0x00000055200c7209 */ /* 0x000fe20007810000 */
[----:B------:R-:W3:Y:S01]  /*73d0*/  MUFU.EX2 R144, R144 ;  /* 0x0000009000907308 */ /* 0x000ee20000000800 */
[----:B------:R-:W-:Y:S01]  /*73e0*/  ISETP.LT.OR P5, PT, R120, 0x39, P5 ;  /* 0x000000397800780c */ /* 0x000fe20002fa1670 */
[----:B0-----:R-:W-:Y:S01]  /*73f0*/  FFMA.FTZ R34, R7, R3, R148 ;  /* 0x0000000307227223 */ /* 0x001fe20000010094 */
[----:B------:R-:W-:Y:S01]  /*7400*/  FMNMX.FTZ R85, R33, R12, !PT ;  /* 0x0000000c21557209 */ /* 0x000fe20007810000 */
[----:B-1----:R-:W-:Y:S01]  /*7410*/  IMAD.U32 R38, RZ, RZ, UR39 ;  /* 0x00000027ff267e24 */ /* 0x002fe2000f8e00ff */
[----:B------:R-:W-:Y:S01]  /*7420*/  ISETP.GT.AND P3, PT, R87, 0x40, P2 ;  /* 0x000000405700780c */ /* 0x000fe20001764270 */
[----:B------:R-:W-:Y:S01]  /*7430*/  FADD.FTZ R3, R29, R34 ;  /* 0x000000221d037221 */ /* 0x000fe20000010000 */
[----:B------:R-:W-:Y:S01]  /*7440*/  FMNMX.FTZ R85, R36, R85, !PT ;  /* 0x0000005524557209 */ /* 0x000fe20007810000 */
[----:B------:R-:W0:Y:S01]  /*7450*/  MUFU.EX2 R27, R27 ;  /* 0x0000001b001b7308 */ /* 0x000e220000000800 */
[----:B------:R-:W-:Y:S01]  /*7460*/  FSEL R48, R48, -INF , !P5 ;  /* 0xff80000030307808 */ /* 0x000fe20006800000 */
[----:B------:R-:W-:Y:S01]  /*7470*/  FADD.FTZ R34, R150, R3 ;  /* 0x0000000396227221 */ /* 0x000fe20000010000 */
[----:B------:R-:W-:Y:S01]  /*7480*/  FMNMX.FTZ R85, R10, R85, !PT ;  /* 0x000000550a557209 */ /* 0x000fe20007810000 */
[--C-:B------:R-:W-:Y:S01]  /*7490*/  FFMA.FTZ R59, R59, UR10, -R21.reuse ;  /* 0x0000000a3b3b7c23 */ /* 0x100fe20008010815 */
[----:B------:R-:W-:Y:S01]  /*74a0*/  ISETP.GT.AND P5, PT, R87, 0x41, P2 ;  /* 0x000000415700780c */ /* 0x000fe200017a4270 */
[--C-:B------:R-:W-:Y:S01]  /*74b0*/  FFMA.FTZ R128, R62, UR10, -R21.reuse ;  /* 0x0000000a3e807c23 */ /* 0x100fe20008010815 */
[----:B------:R-:W-:Y:S01]  /*74c0*/  FMNMX.FTZ R12, R42, R85, !PT ;  /* 0x000000552a0c7209 */ /* 0x000fe20007810000 */
[----:B------:R-:W1:Y:S01]  /*74d0*/  MUFU.EX2 R146, R146 ;  /* 0x0000009200927308 */ /* 0x000e620000000800 */
[----:B------:R-:W-:Y:S01]  /*74e0*/  ISETP.LT.OR P3, PT, R120, 0x41, P3 ;  /* 0x000000417800780c */ /* 0x000fe20001f61670 */
[--C-:B------:R-:W-:Y:S01]  /*74f0*/  FFMA.FTZ R63, R63, UR10, -R21.reuse ;  /* 0x0000000a3f3f7c23 */ /* 0x100fe20008010815 */
[----:B------:R-:W-:Y:S01]  /*7500*/  FMNMX.FTZ R85, R43, R12, !PT ;  /* 0x0000000c2b557209 */ /* 0x000fe20007810000 */
[--C-:B------:R-:W-:Y:S01]  /*7510*/  FFMA.FTZ R130, R66, UR10, -R21.reuse ;  /* 0x0000000a42827c23 */ /* 0x100fe20008010815 */
[----:B------:R-:W-:Y:S01]  /*7520*/  ISETP.LT.OR P5, PT, R120, 0x42, P5 ;  /* 0x000000427800780c */ /* 0x000fe20002fa1670 */
[--C-:B------:R-:W-:Y:S01]  /*7530*/  FFMA.FTZ R67, R67, UR10, -R21.reuse ;  /* 0x0000000a43437c23 */ /* 0x100fe20008010815 */
[----:B------:R-:W-:Y:S01]  /*7540*/  FMNMX.FTZ R12, R46, R85, !PT ;  /* 0x000000552e0c7209 */ /* 0x000fe20007810000 */
[----:B------:R-:W4:Y:S01]  /*7550*/  MUFU.EX2 R31, R31 ;  /* 0x0000001f001f7308 */ /* 0x000f220000000800 */
[----:B------:R-:W-:Y:S01]  /*7560*/  FSEL R52, R52, -INF , !P3 ;  /* 0xff80000034347808 */ /* 0x000fe20005800000 */
[--C-:B------:R-:W-:Y:S01]  /*7570*/  FFMA.FTZ R124, R70, UR10, -R21.reuse ;  /* 0x0000000a467c7c23 */ /* 0x100fe20008010815 */
[----:B------:R-:W-:Y:S01]  /*7580*/  FMNMX.FTZ R85, R47, R12, !PT ;  /* 0x0000000c2f557209 */ /* 0x000fe20007810000 */
[--C-:B------:R-:W-:Y:S01]  /*7590*/  FFMA.FTZ R71, R71, UR10, -R21.reuse ;  /* 0x0000000a47477c23 */ /* 0x100fe20008010815 */
[----:B------:R-:W-:Y:S01]  /*75a0*/  ISETP.GT.AND P3, PT, R87, 0x49, P2 ;  /* 0x000000495700780c */ /* 0x000fe20001764270 */
[--C-:B------:R-:W-:Y:S01]  /*75b0*/  FFMA.FTZ R126, R74, UR10, -R21.reuse ;  /* 0x0000000a4a7e7c23 */ /* 0x100fe20008010815 */
[----:B------:R-:W-:Y:S01]  /*75c0*/  FMNMX.FTZ R12, R48, R85, !PT ;  /* 0x00000055300c7209 */ /* 0x000fe20007810000 */
[----:B------:R-:W5:Y:S01]  /*75d0*/  MUFU.EX2 R140, R140 ;  /* 0x0000008c008c7308 */ /* 0x000f620000000800 */
[----:B------:R-:W-:Y:S01]  /*75e0*/  FSEL R53, R53, -INF , !P5 ;  /* 0xff80000035357808 */ /* 0x000fe20006800000 */
[----:B------:R-:W-:Y:S01]  /*75f0*/  FFMA.FTZ R75, R75, UR10, -R21 ;  /* 0x0000000a4b4b7c23 */ /* 0x000fe20008010815 */
[----:B------:R-:W-:Y:S01]  /*7600*/  FMNMX.FTZ R85, R49, R12, !PT ;  /* 0x0000000c31557209 */ /* 0x000fe20007810000 */
[----:B------:R-:W-:Y:S01]  /*7610*/  UMOV UR39, UR27 ;  /* 0x0000001b00277c82 */ /* 0x000fe20008000000 */
[----:B------:R-:W-:Y:S01]  /*7620*/  ISETP.GT.AND P5, PT, R87, 0x50, P2 ;  /* 0x000000505700780c */ /* 0x000fe200017a4270 */
[----:B------:R-:W-:Y:S01]  /*7630*/  FMUL.FTZ R88, R88, R7 ;  /* 0x0000000758587220 */ /* 0x000fe20000410000 */
[----:B------:R-:W-:Y:S01]  /*7640*/  FMNMX.FTZ R12, R52, R85, !PT ;  /* 0x00000055340c7209 */ /* 0x000fe20007810000 */
[----:B------:R-:W5:Y:S01]  /*7650*/  MUFU.EX2 R35, R35 ;  /* 0x0000002300237308 */ /* 0x000f620000000800 */
[----:B------:R-:W-:Y:S01]  /*7660*/  ISETP.LT.OR P3, PT, R120, 0x4a, P3 ;  /* 0x0000004a7800780c */ /* 0x000fe20001f61670 */
[-C--:B------:R-:W-:Y:S01]  /*7670*/  FMUL.FTZ R89, R89, R7.reuse ;  /* 0x0000000759597220 */ /* 0x080fe20000410000 */
[----:B------:R-:W-:Y:S01]  /*7680*/  FMNMX.FTZ R85, R53, R12, !PT ;  /* 0x0000000c35557209 */ /* 0x000fe20007810000 */
[-C--:B------:R-:W-:Y:S01]  /*7690*/  FMUL.FTZ R92, R92, R7.reuse ;  /* 0x000000075c5c7220 */ /* 0x080fe20000410000 */
[----:B------:R-:W-:Y:S01]  /*76a0*/  FSEL R57, R57, -INF , !P3 ;  /* 0xff80000039397808 */ /* 0x000fe20005800000 */
[----:B------:R-:W-:Y:S01]  /*76b0*/  FMUL.FTZ R93, R93, R7 ;  /* 0x000000075d5d7220 */ /* 0x000fe20000410000 */
[----:B------:R-:W-:Y:S01]  /*76c0*/  ISETP.LT.OR P5, PT, R120, 0x51, P5 ;  /* 0x000000517800780c */ /* 0x000fe20002fa1670 */
[----:B------:R-:W5:Y:S01]  /*76d0*/  MUFU.EX2 R142, R142 ;  /* 0x0000008e008e7308 */ /* 0x000f620000000800 */
[----:B------:R-:W-:Y:S01]  /*76e0*/  FMNMX.FTZ R12, R56, R85, !PT ;  /* 0x00000055380c7209 */ /* 0x000fe20007810000 */
[-C--:B------:R-:W-:Y:S01]  /*76f0*/  FMUL.FTZ R96, R96, R7.reuse ;  /* 0x0000000760607220 */ /* 0x080fe20000410000 */
[----:B------:R-:W-:Y:S01]  /*7700*/  ISETP.GT.AND P3, PT, R87, 0x58, P2 ;  /* 0x000000585700780c */ /* 0x000fe20001764270 */
[-C--:B------:R-:W-:Y:S01]  /*7710*/  FMUL.FTZ R97, R97, R7.reuse ;  /* 0x0000000761617220 */ /* 0x080fe20000410000 */
[----:B------:R-:W-:Y:S01]  /*7720*/  FSEL R60, R60, -INF , !P5 ;  /* 0xff8000003c3c7808 */ /* 0x000fe20006800000 */
[-C--:B------:R-:W-:Y:S01]  /*7730*/  FMUL.FTZ R100, R100, R7.reuse ;  /* 0x0000000764647220 */ /* 0x080fe20000410000 */
[----:B------:R-:W-:Y:S01]  /*7740*/  FMNMX.FTZ R85, R57, R12, !PT ;  /* 0x0000000c39557209 */ /* 0x000fe20007810000 */
[----:B------:R-:W5:Y:S01]  /*7750*/  MUFU.EX2 R41, R41 ;  /* 0x0000002900297308 */ /* 0x000f620000000800 */
[----:B------:R-:W-:Y:S01]  /*7760*/  ISETP.GT.AND P5, PT, R87, 0x59, P2 ;  /* 0x000000595700780c */ /* 0x000fe200017a4270 */
[-C--:B------:R-:W-:Y:S01]  /*7770*/  FMUL.FTZ R101, R101, R7.reuse ;  /* 0x0000000765657220 */ /* 0x080fe20000410000 */
[----:B------:R-:W-:Y:S01]  /*7780*/  ISETP.LT.OR P3, PT, R120, 0x59, P3 ;  /* 0x000000597800780c */ /* 0x000fe20001f61670 */
[----:B------:R-:W-:Y:S01]  /*7790*/  FMUL.FTZ R104, R104, R7 ;  /* 0x0000000768687220 */ /* 0x000fe20000410000 */
[----:B------:R-:W-:Y:S01]  /*77a0*/  FMNMX.FTZ R12, R60, R85, !PT ;  /* 0x000000553c0c7209 */ /* 0x000fe20007810000 */
[-C--:B------:R-:W-:Y:S01]  /*77b0*/  FMUL.FTZ R105, R105, R7.reuse ;  /* 0x0000000769697220 */ /* 0x080fe20000410000 */
[----:B------:R-:W-:Y:S01]  /*77c0*/  ISETP.LT.OR P5, PT, R120, 0x5a, P5 ;  /* 0x0000005a7800780c */ /* 0x000fe20002fa1670 */
[----:B------:R-:W5:Y:S01]  /*77d0*/  MUFU.EX2 R136, R136 ;  /* 0x0000008800887308 */ /* 0x000f620000000800 */
[----:B------:R-:W-:Y:S01]  /*77e0*/  FSEL R64, R64, -INF , !P3 ;  /* 0xff80000040407808 */ /* 0x000fe20005800000 */
[-C--:B------:R-:W-:Y:S01]  /*77f0*/  FMUL.FTZ R108, R108, R7.reuse ;  /* 0x000000076c6c7220 */ /* 0x080fe20000410000 */
[----:B------:R-:W-:Y:S01]  /*7800*/  FMNMX.FTZ R85, R61, R12, !PT ;  /* 0x0000000c3d557209 */ /* 0x000fe20007810000 */
[-C--:B------:R-:W-:Y:S01]  /*7810*/  FMUL.FTZ R109, R109, R7.reuse ;  /* 0x000000076d6d7220 */ /* 0x080fe20000410000 */
[----:B------:R-:W-:Y:S01]  /*7820*/  ISETP.GT.AND P3, PT, R87, 0x61, P2 ;  /* 0x000000615700780c */ /* 0x000fe20001764270 */
[----:B------:R-:W-:Y:S01]  /*7830*/  FMUL.FTZ R112, R112, R7 ;  /* 0x0000000770707220 */ /* 0x000fe20000410000 */
[----:B------:R-:W-:Y:S01]  /*7840*/  FSEL R65, R65, -INF , !P5 ;  /* 0xff80000041417808 */ /* 0x000fe20006800000 */
[----:B------:R-:W-:Y:S01]  /*7850*/  MUFU.EX2 R45, R45 ;  /* 0x0000002d002d7308 */ /* 0x000fe20000000800 */
[----:B------:R-:W-:Y:S01]  /*7860*/  FMNMX.FTZ R12, R64, R85, !PT ;  /* 0x00000055400c7209 */ /* 0x000fe20007810000 */
[-C--:B------:R-:W-:Y:S01]  /*7870*/  FMUL.FTZ R113, R113, R7.reuse ;  /* 0x0000000771717220 */ /* 0x080fe20000410000 */
[----:B------:R-:W-:Y:S01]  /*7880*/  ISETP.GT.AND P5, PT, R87, 0x68, P2 ;  /* 0x000000685700780c */ /* 0x000fe200017a4270 */
[-C--:B------:R-:W-:Y:S01]  /*7890*/  FMUL.FTZ R116, R116, R7.reuse ;  /* 0x0000000774747220 */ /* 0x080fe20000410000 */
[C---:B------:R-:W-:Y:S01]  /*78a0*/  ISETP.LT.OR P3, PT, R120.reuse, 0x62, P3 ;  /* 0x000000627800780c */ /* 0x040fe20001f61670 */
[----:B------:R-:W-:Y:S01]  /*78b0*/  FMUL.FTZ R117, R117, R7 ;  /* 0x0000000775757220 */ /* 0x000fe20000410000 */
[----:B------:R-:W-:Y:S01]  /*78c0*/  FMNMX.FTZ R85, R65, R12, !PT ;  /* 0x0000000c41557209 */ /* 0x000fe20007810000 */
[----:B------:R-:W-:Y:S01]  /*78d0*/  MUFU.EX2 R138, R138 ;  /* 0x0000008a008a7308 */ /* 0x000fe20000000800 */
[----:B------:R-:W-:Y:S01]  /*78e0*/  FSEL R69, R69, -INF , !P3 ;  /* 0xff80000045457808 */ /* 0x000fe20005800000 */
[----:B------:R-:W-:Y:S01]  /*78f0*/  IMAD.MOV.U32 R7, RZ, RZ, R20 ;  /* 0x000000ffff077224 */ /* 0x000fe200078e0014 */
[----:B------:R-:W-:-:S02]  /*7900*/  ISETP.LT.OR P5, PT, R120, 0x69, P5 ;  /* 0x000000697800780c */ /* 0x000fc40002fa1670 */
[----:B------:R-:W-:Y:S02]  /*7910*/  FMNMX.FTZ R12, R68, R85, !PT ;  /* 0x00000055440c7209 */ /* 0x000fe40007810000 */
[----:B------:R-:W-:Y:S01]  /*7920*/  ISETP.GT.AND P3, PT, R87, 0x70, P2 ;  /* 0x000000705700780c */ /* 0x000fe20001764270 */
[----:B------:R-:W-:Y:S01]  /*7930*/  MUFU.EX2 R51, R51 ;  /* 0x0000003300337308 */ /* 0x000fe20000000800 */
[----:B------:R-:W-:Y:S02]  /*7940*/  FSEL R72, R72, -INF , !P5 ;  /* 0xff80000048487808 */ /* 0x000fe40006800000 */
[----:B------:R-:W-:Y:S02]  /*7950*/  FMNMX.FTZ R85, R69, R12, !PT ;  /* 0x0000000c45557209 */ /* 0x000fe40007810000 */
[----:B------:R-:W-:Y:S02]  /*7960*/  ISETP.GT.AND P5, PT, R87, 0x71, P2 ;  /* 0x000000715700780c */ /* 0x000fe400017a4270 */
[----:B------:R-:W-:Y:S01]  /*7970*/  ISETP.LT.OR P3, PT, R120, 0x71, P3 ;  /* 0x000000717800780c */ /* 0x000fe20001f61670 */
[----:B------:R-:W-:Y:S01]  /*7980*/  MUFU.EX2 R132, R132 ;  /* 0x0000008400847308 */ /* 0x000fe20000000800 */
[----:B------:R-:W-:-:S02]  /*7990*/  FMNMX.FTZ R12, R72, R85, !PT ;  /* 0x00000055480c7209 */ /* 0x000fc40007810000 */
[----:B------:R-:W-:Y:S02]  /*79a0*/  ISETP.LT.OR P5, PT, R120, 0x72, P5 ;  /* 0x000000727800780c */ /* 0x000fe40002fa1670 */
[----:B------:R-:W-:Y:S02]  /*79b0*/  FSEL R77, R77, -INF , !P3 ;  /* 0xff8000004d4d7808 */ /* 0x000fe40005800000 */
[----:B------:R-:W-:Y:S01]  /*79c0*/  FMNMX.FTZ R12, R73, R12, !PT ;  /* 0x0000000c490c7209 */ /* 0x000fe20007810000 */
[----:B------:R-:W-:Y:S01]  /*79d0*/  MUFU.EX2 R55, R55 ;  /* 0x0000003700377308 */ /* 0x000fe20000000800 */
[----:B------:R-:W-:Y:S02]  /*79e0*/  ISETP.GT.AND P2, PT, R87, 0x79, P2 ;  /* 0x000000795700780c */ /* 0x000fe40001744270 */
[----:B------:R-:W-:Y:S02]  /*79f0*/  FSEL R78, R78, -INF , !P5 ;  /* 0xff8000004e4e7808 */ /* 0x000fe40006800000 */
[----:B------:R-:W-:-:S02]  /*7a00*/  FMNMX.FTZ R85, R77, R12, !PT ;  /* 0x0000000c4d557209 */ /* 0x000fc40007810000 */
[----:B------:R-:W-:Y:S01]  /*7a10*/  ISETP.LT.OR P2, PT, R120, 0x7a, P2 ;  /* 0x0000007a7800780c */ /* 0x000fe20001741670 */
[----:B------:R-:W-:Y:S01]  /*7a20*/  MUFU.EX2 R134, R134 ;  /* 0x0000008600867308 */ /* 0x000fe20000000800 */
[----:B------:R-:W-:Y:S01]  /*7a30*/  FMNMX.FTZ R85, R78, R85, !PT ;  /* 0x000000554e557209 */ /* 0x000fe20007810000 */
[----:B------:R-:W-:Y:S01]  /*7a40*/  FFMA.FTZ R120, R76, UR10, -R21 ;  /* 0x0000000a4c787c23 */ /* 0x000fe20008010815 */
[----:B------:R-:W-:Y:S02]  /*7a50*/  FSEL R81, R81, -INF , !P2 ;  /* 0xff80000051517808 */ /* 0x000fe40005000000 */
[----:B------:R-:W-:Y:S02]  /*7a60*/  FMNMX.FTZ R12, R26, R85, !PT ;  /* 0x000000551a0c7209 */ /* 0x000fe40007810000 */
[----:B------:R-:W-:Y:S01]  /*7a70*/  @!P1 LEA R38, R38, UR45, 0x3 ;  /* 0x0000002d26269c11 */ /* 0x000fe2000f8e18ff */
[----:B------:R-:W-:Y:S01]  /*7a80*/  MUFU.EX2 R59, R59 ;  /* 0x0000003b003b7308 */ /* 0x000fe20000000800 */
[----:B------:R-:W-:-:S02]  /*7a90*/  FMNMX.FTZ R12, R81, R12, !PT ;  /* 0x0000000c510c7209 */ /* 0x000fc40007810000 */
[----:B------:R-:W-:Y:S01]  /*7aa0*/  F2FP.BF16.F32.PACK_AB R148, R29, R148 ;  /* 0x000000941d94723e */ /* 0x000fe200000010ff */
[----:B------:R-:W-:Y:S01]  /*7ab0*/  @!P1 VIADD R38, R38, 0x16860 ;  /* 0x0001686026269836 */ /* 0x000fe20000000000 */
[----:B--2---:R-:W-:Y:S01]  /*7ac0*/  F2FP.BF16.F32.PACK_AB R150, R37, R150 ;  /* 0x000000962596723e */ /* 0x004fe200000010ff */
[----:B------:R-:W2:Y:S02]  /*7ad0*/  SHFL.BFLY PT, R79, R12, 0x2, 0x1f ;  /* 0x0c401f000c4f7f89 */ /* 0x000ea400000e0000 */
[----:B------:R-:W-:Y:S01]  /*7ae0*/  MUFU.EX2 R128, R128 ;  /* 0x0000008000807308 */ /* 0x000fe20000000800 */
[----:B------:R-:W-:-:S04]  /*7af0*/  @!P1 PRMT R38, RZ, 0x654, R38 ;  /* 0x00000654ff269816 */ /* 0x000fc80000000026 */
[----:B------:R5:W-:Y:S03]  /*7b00*/  @!P1 SYNCS.ARRIVE.TRANS64.RED.A1T0 RZ, [R38+URZ], RZ ;  /* 0x000000ff26ff99a7 */ /* 0x000be6000810043f */
[----:B------:R-:W-:Y:S08]  /*7b10*/  MUFU.EX2 R63, R63 ;  /* 0x0000003f003f7308 */ /* 0x000ff00000000800 */
[----:B------:R-:W-:Y:S01]  /*7b20*/  MUFU.EX2 R130, R130 ;  /* 0x0000008200827308 */ /* 0x000fe20000000800 */
[----:B--2---:R-:W-:Y:S01]  /*7b30*/  FMNMX.FTZ R30, R12, R79, !PT ;  /* 0x0000004f0c1e7209 */ /* 0x004fe20007810000 */
[----:B------:R-:W-:-:S06]  /*7b40*/  FFMA.FTZ R79, R80, UR10, -R21 ;  /* 0x0000000a504f7c23 */ /* 0x000fcc0008010815 */
[----:B------:R-:W-:Y:S01]  /*7b50*/  MUFU.EX2 R67, R67 ;  /* 0x0000004300437308 */ /* 0x000fe20000000800 */
[----:B------:R-:W-:Y:S01]  /*7b60*/  FFMA.FTZ R21, R84, UR10, -R21 ;  /* 0x0000000a54157c23 */ /* 0x000fe20008010815 */
[----:B------:R-:W2:Y:S06]  /*7b70*/  SHFL.BFLY PT, R85, R30, 0x1, 0x1f ;  /* 0x0c201f001e557f89 */ /* 0x000eac00000e0000 */
[----:B------:R-:W-:Y:S08]  /*7b80*/  MUFU.EX2 R124, R124 ;  /* 0x0000007c007c7308 */ /* 0x000ff00000000800 */
[----:B------:R-:W-:Y:S08]  /*7b90*/  MUFU.EX2 R71, R71 ;  /* 0x0000004700477308 */ /* 0x000ff00000000800 */
[----:B------:R-:W-:Y:S01]  /*7ba0*/  MUFU.EX2 R126, R126 ;  /* 0x0000007e007e7308 */ /* 0x000fe20000000800 */
[----:B--2---:R-:W-:-:S04]  /*7bb0*/  FMNMX.FTZ R12, R30, R85, !PT ;  /* 0x000000551e0c7209 */ /* 0x004fc80007810000 */
[C---:B------:R-:W-:Y:S01]  /*7bc0*/  FSETP.NEU.FTZ.AND P2, PT, R12.reuse, -INF , PT ;  /* 0xff8000000c00780b */ /* 0x040fe20003f5d000 */
[C---:B------:R-:W-:Y:S02]  /*7bd0*/  FMUL.FTZ R83, R12.reuse, UR10 ;  /* 0x0000000a0c537c20 */ /* 0x040fe40008410000 */
[----:B------:R-:W-:Y:S01]  /*7be0*/  MUFU.EX2 R75, R75 ;  /* 0x0000004b004b7308 */ /* 0x000fe20000000800 */
[----:B------:R-:W-:Y:S02]  /*7bf0*/  FSEL R3, R12, RZ, P2 ;  /* 0x000000ff0c037208 */ /* 0x000fe40001000000 */
[----:B------:R-:W-:Y:S02]  /*7c00*/  FSEL R83, R83, RZ, P2 ;  /* 0x000000ff53537208 */ /* 0x000fe40001000000 */
[----:B------:R-:W-:Y:S01]  /*7c10*/  ISETP.GT.AND P2, PT, R0, UR28, PT ;  /* 0x0000001c00007c0c */ /* 0x000fe2000bf44270 */
[----:B------:R-:W-:Y:S02]  /*7c20*/  FADD.FTZ R3, -R3, R6 ;  /* 0x0000000603037221 */ /* 0x000fe40000010100 */
[----:B------:R-:W-:Y:S01]  /*7c30*/  MUFU.EX2 R120, R120 ;  /* 0x0000007800787308 */ /* 0x000fe20000000800 */
[--C-:B------:R-:W-:Y:S01]  /*7c40*/  FFMA.FTZ R149, R14, UR10, -R83.reuse ;  /* 0x0000000a0e957c23 */ /* 0x100fe20008010853 */
[--C-:B------:R-:W-:Y:S01]  /*7c50*/  FFMA.FTZ R14, R25, UR10, -R83.reuse ;  /* 0x0000000a190e7c23 */ /* 0x100fe20008010853 */
[----:B------:R-:W-:Y:S01]  /*7c60*/  FADD.FTZ R25, R37, R34 ;  /* 0x0000002225197221 */ /* 0x000fe20000010000 */
[--C-:B------:R-:W-:Y:S01]  /*7c70*/  FFMA.FTZ R30, R39, UR10, -R83.reuse ;  /* 0x0000000a271e7c23 */ /* 0x100fe20008010853 */
[----:B------:R-:W-:Y:S01]  /*7c80*/  FMUL.FTZ R3, R3, UR10 ;  /* 0x0000000a03037c20 */ /* 0x000fe20008410000 */
[----:B------:R-:W-:Y:S01]  /*7c90*/  FFMA.FTZ R151, R24, UR10, -R83 ;  /* 0x0000000a18977c23 */ /* 0x000fe20008010853 */
[----:B---3--:R-:W-:Y:S01]  /*7ca0*/  FADD.FTZ R34, R144, R25 ;  /* 0x0000001990227221 */ /* 0x008fe20000010000 */
[--C-:B------:R-:W-:Y:S01]  /*7cb0*/  FFMA.FTZ R24, R33, UR10, -R83.reuse ;  /* 0x0000000a21187c23 */ /* 0x100fe20008010853 */
[----:B------:R-:W-:Y:S01]  /*7cc0*/  MUFU.EX2 R149, R149 ;  /* 0x0000009500957308 */ /* 0x000fe20000000800 */
[--C-:B------:R-:W-:Y:S01]  /*7cd0*/  FFMA.FTZ R145, R28, UR10, -R83.reuse ;  /* 0x0000000a1c917c23 */ /* 0x100fe20008010853 */
[----:B0-----:R-:W-:Y:S01]  /*7ce0*/  FADD.FTZ R25, R27, R34 ;  /* 0x000000221b197221 */ /* 0x001fe20000010000 */
[--C-:B------:R-:W-:Y:S01]  /*7cf0*/  FFMA.FTZ R141, R36, UR10, -R83.reuse ;  /* 0x0000000a248d7c23 */ /* 0x100fe20008010853 */
[--C-:B------:R-:W-:Y:S01]  /*7d00*/  FFMA.FTZ R8, R8, UR10, -R83.reuse ;  /* 0x0000000a08087c23 */ /* 0x100fe20008010853 */
[----:B------:R-:W-:Y:S01]  /*7d10*/  FFMA.FTZ R147, R32, UR10, -R83 ;  /* 0x0000000a20937c23 */ /* 0x000fe20008010853 */
[----:B-1----:R-:W-:Y:S01]  /*7d20*/  FADD.FTZ R34, R146, R25 ;  /* 0x0000001992227221 */ /* 0x002fe20000010000 */
[--C-:B------:R-:W-:Y:S01]  /*7d30*/  FFMA.FTZ R10, R10, UR10, -R83.reuse ;  /* 0x0000000a0a0a7c23 */ /* 0x100fe20008010853 */
[----:B------:R-:W-:Y:S01]  /*7d40*/  MUFU.EX2 R30, R30 ;  /* 0x0000001e001e7308 */ /* 0x000fe20000000800 */
[--C-:B------:R-:W-:Y:S01]  /*7d50*/  FFMA.FTZ R143, R42, UR10, -R83.reuse ;  /* 0x0000000a2a8f7c23 */ /* 0x100fe20008010853 */
[----:B----4-:R-:W-:Y:S01]  /*7d60*/  FADD.FTZ R33, R31, R34 ;  /* 0x000000221f217221 */ /* 0x010fe20000010000 */
[--C-:B------:R-:W-:Y:S01]  /*7d70*/  FFMA.FTZ R28, R43, UR10, -R83.reuse ;  /* 0x0000000a2b1c7c23 */ /* 0x100fe20008010853 */
[--C-:B------:R-:W-:Y:S01]  /*7d80*/  FFMA.FTZ R137, R46, UR10, -R83.reuse ;  /* 0x0000000a2e897c23 */ /* 0x100fe20008010853 */
[----:B------:R-:W-:Y:S01]  /*7d90*/  FFMA.FTZ R32, R47, UR10, -R83 ;  /* 0x0000000a2f207c23 */ /* 0x000fe20008010853 */
[----:B-----5:R-:W-:Y:S01]  /*7da0*/  FADD.FTZ R34, R140, R33 ;  /* 0x000000218c227221 */ /* 0x020fe20000010000 */
[--C-:B------:R-:W-:Y:S01]  /*7db0*/  FFMA.FTZ R139, R48, UR10, -R83.reuse ;  /* 0x0000000a308b7c23 */ /* 0x100fe20008010853 */
[----:B------:R0:W1:Y:S01]  /*7dc0*/  MUFU.EX2 R25, R3 ;  /* 0x0000000300197308 */ /* 0x0000620000000800 */
[--C-:B------:R-:W-:Y:S01]  /*7dd0*/  FFMA.FTZ R49, R49, UR10, -R83.reuse ;  /* 0x0000000a31317c23 */ /* 0x100fe20008010853 */
[----:B------:R-:W-:Y:S01]  /*7de0*/  FADD.FTZ R33, R35, R34 ;  /* 0x0000002223217221 */ /* 0x000fe20000010000 */
[--C-:B------:R-:W-:Y:S01]  /*7df0*/  FFMA.FTZ R133, R52, UR10, -R83.reuse ;  /* 0x0000000a34857c23 */ /* 0x100fe20008010853 */
[----:B------:R-:W-:Y:S01]  /*7e00*/  FFMA.FTZ R34, R53, UR10, -R83 ;  /* 0x0000000a35227c23 */ /* 0x000fe20008010853 */
[----:B------:R-:W-:Y:S01]  /*7e10*/  F2FP.BF16.F32.PACK_AB R144, R27, R144 ;  /* 0x000000901b90723e */ /* 0x000fe200000010ff */
[----:B------:R-:W-:Y:S01]  /*7e20*/  FADD.FTZ R36, R142, R33 ;  /* 0x000000218e247221 */ /* 0x000fe20000010000 */
[--C-:B------:R-:W-:Y:S01]  /*7e30*/  FFMA.FTZ R135, R56, UR10, -R83.reuse ;  /* 0x0000000a38877c23 */ /* 0x100fe20008010853 */
[----:B------:R-:W2:Y:S01]  /*7e40*/  MUFU.EX2 R151, R151 ;  /* 0x0000009700977308 */ /* 0x000ea20000000800 */
[--C-:B------:R-:W-:Y:S01]  /*7e50*/  FFMA.FTZ R129, R60, UR10, -R83.reuse ;  /* 0x0000000a3c817c23 */ /* 0x100fe20008010853 */
[----:B0-----:R-:W-:Y:S01]  /*7e60*/  FADD.FTZ R3, R41, R36 ;  /* 0x0000002429037221 */ /* 0x001fe20000010000 */
[--C-:B------:R-:W-:Y:S01]  /*7e70*/  FFMA.FTZ R131, R64, UR10, -R83.reuse ;  /* 0x0000000a40837c23 */ /* 0x100fe20008010853 */
[--C-:B------:R-:W-:Y:S01]  /*7e80*/  FFMA.FTZ R68, R68, UR10, -R83.reuse ;  /* 0x0000000a44447c23 */ /* 0x100fe20008010853 */
[----:B------:R-:W-:Y:S01]  /*7e90*/  FFMA.FTZ R69, R69, UR10, -R83 ;  /* 0x0000000a45457c23 */ /* 0x000fe20008010853 */
[----:B------:R-:W-:Y:S01]  /*7ea0*/  FADD.FTZ R40, R136, R3 ;  /* 0x0000000388287221 */ /* 0x000fe20000010000 */
[--C-:B------:R-:W-:Y:S01]  /*7eb0*/  FFMA.FTZ R72, R72, UR10, -R83.reuse ;  /* 0x0000000a48487c23 */ /* 0x100fe20008010853 */
[----:B------:R-:W0:Y:S01]  /*7ec0*/  MUFU.EX2 R14, R14 ;  /* 0x0000000e000e7308 */ /* 0x000e220000000800 */
[----:B-1----:R-:W-:Y:S01]  /*7ed0*/  FFMA.FTZ R36, R25, R2, R30 ;  /* 0x0000000219247223 */ /* 0x002fe2000001001e */
[----:B------:R-:W-:Y:S01]  /*7ee0*/  FADD.FTZ R33, R45, R40 ;  /* 0x000000282d217221 */ /* 0x000fe20000010000 */
[--C-:B------:R-:W-:Y:S01]  /*7ef0*/  FFMA.FTZ R2, R57, UR10, -R83.reuse ;  /* 0x0000000a39027c23 */ /* 0x100fe20008010853 */
[--C-:B------:R-:W-:Y:S01]  /*7f00*/  FFMA.FTZ R73, R73, UR10, -R83.reuse ;  /* 0x0000000a49497c23 */ /* 0x100fe20008010853 */
[----:B------:R-:W-:Y:S01]  /*7f10*/  FADD.FTZ R38, R149, R36 ;  /* 0x0000002495267221 */ /* 0x000fe20000010000 */
[--C-:B------:R-:W-:Y:S01]  /*7f20*/  FFMA.FTZ R36, R61, UR10, -R83.reuse ;  /* 0x0000000a3d247c23 */ /* 0x100fe20008010853 */
[----:B------:R-:W-:Y:S01]  /*7f30*/  FFMA.FTZ R77, R77, UR10, -R83 ;  /* 0x0000000a4d4d7c23 */ /* 0x000fe20008010853 */
[----:B------:R-:W1:Y:S01]  /*7f40*/  MUFU.EX2 R145, R145 ;  /* 0x0000009100917308 */ /* 0x000e620000000800 */
[----:B--2---:R-:W-:Y:S01]  /*7f50*/  FADD.FTZ R3, R151, R38 ;  /* 0x0000002697037221 */ /* 0x004fe20000010000 */
[----:B------:R-:W-:Y:S01]  /*7f60*/  FADD.FTZ R38, R138, R33 ;  /* 0x000000218a267221 */ /* 0x000fe20000010000 */
[--C-:B------:R-:W-:Y:S01]  /*7f70*/  FFMA.FTZ R78, R78, UR10, -R83.reuse ;  /* 0x0000000a4e4e7c23 */ /* 0x100fe20008010853 */
[--C-:B------:R-:W-:Y:S01]  /*7f80*/  FFMA.FTZ R26, R26, UR10, -R83.reuse ;  /* 0x0000000a1a1a7c23 */ /* 0x100fe20008010853 */
[--C-:B------:R-:W-:Y:S01]  /*7f90*/  FFMA.FTZ R81, R81, UR10, -R83.reuse ;  /* 0x0000000a51517c23 */ /* 0x100fe20008010853 */
[----:B------:R-:W-:Y:S01]  /*7fa0*/  FADD.FTZ R33, R51, R38 ;  /* 0x0000002633217221 */ /* 0x000fe20000010000 */
[----:B------:R-:W-:Y:S01]  /*7fb0*/  FFMA.FTZ R38, R65, UR10, -R83 ;  /* 0x0000000a41267c23 */ /* 0x000fe20008010853 */
[----:B------:R-:W2:Y:S01]  /*7fc0*/  MUFU.EX2 R8, R8 ;  /* 0x0000000800087308 */ /* 0x000ea20000000800 */
[----:B0-----:R-:W-:Y:S01]  /*7fd0*/  FADD.FTZ R40, R14, R3 ;  /* 0x000000030e287221 */ /* 0x001fe20000010000 */
[----:B------:R-:W-:Y:S01]  /*7fe0*/  FADD.FTZ R42, R132, R33 ;  /* 0x00000021842a7221 */ /* 0x000fe20000010000 */
[----:B------:R-:W-:Y:S01]  /*7ff0*/  F2FP.BF16.F32.PACK_AB R146, R31, R146 ;  /* 0x000000921f92723e */ /* 0x000fe200000010ff */
[----:B------:R-:W-:Y:S01]  /*8000*/  VIADD R0, R0, 0xffffffff ;  /* 0xffffffff00007836 */ /* 0x000fe20000000000 */
[----:B------:R-:W-:Y:S01]  /*8010*/  F2FP.BF16.F32.PACK_AB R140, R35, R140 ;  /* 0x0000008c238c723e */ /* 0x000fe200000010ff */
[----:B------:R-:W-:Y:S01]  /*8020*/  FADD.FTZ R33, R55, R42 ;  /* 0x0000002a37217221 */ /* 0x000fe20000010000 */
[----:B------:R-:W-:Y:S01]  /*8030*/  F2FP.BF16.F32.PACK_AB R142, R41, R142 ;  /* 0x0000008e298e723e */ /* 0x000fe200000010ff */
[----:B------:R-:W0:Y:S01]  /*8040*/  MUFU.EX2 R147, R147 ;  /* 0x0000009300937308 */ /* 0x000e220000000800 */
[----:B-1----:R-:W-:Y:S01]  /*8050*/  FADD.FTZ R3, R145, R40 ;  /* 0x0000002891037221 */ /* 0x002fe20000010000 */
[----:B------:R-:W-:Y:S01]  /*8060*/  FADD.FTZ R42, R134, R33 ;  /* 0x00000021862a7221 */ /* 0x000fe20000010000 */
[----:B------:R-:W-:Y:S01]  /*8070*/  F2FP.BF16.F32.PACK_AB R136, R45, R136 ;  /* 0x000000882d88723e */ /* 0x000fe200000010ff */
[-C--:B------:R-:W-:Y:S01]  /*8080*/  FMUL.FTZ R90, R90, R25.reuse ;  /* 0x000000195a5a7220 */ /* 0x080fe20000410000 */
[----:B------:R-:W-:Y:S01]  /*8090*/  F2FP.BF16.F32.PACK_AB R138, R51, R138 ;  /* 0x0000008a338a723e */ /* 0x000fe200000010ff */
[----:B------:R-:W-:Y:S01]  /*80a0*/  FADD.FTZ R33, R59, R42 ;  /* 0x0000002a3b217221 */ /* 0x000fe20000010000 */
[----:B------:R-:W-:Y:S01]  /*80b0*/  F2FP.BF16.F32.PACK_AB R132, R55, R132 ;  /* 0x000000843784723e */ /* 0x000fe200000010ff */
[----:B------:R-:W1:Y:S01]  /*80c0*/  MUFU.EX2 R24, R24 ;  /* 0x0000001800187308 */ /* 0x000e620000000800 */
[----:B--2---:R-:W-:Y:S01]  /*80d0*/  FADD.FTZ R40, R8, R3 ;  /* 0x0000000308287221 */ /* 0x004fe20000010000 */
[----:B------:R-:W-:Y:S01]  /*80e0*/  FADD.FTZ R42, R128, R33 ;  /* 0x00000021802a7221 */ /* 0x000fe20000010000 */
[----:B------:R-:W-:Y:S01]  /*80f0*/  F2FP.BF16.F32.PACK_AB R134, R59, R134 ;  /* 0x000000863b86723e */ /* 0x000fe200000010ff */
[-C--:B------:R-:W-:Y:S01]  /*8100*/  FMUL.FTZ R91, R91, R25.reuse ;  /* 0x000000195b5b7220 */ /* 0x080fe20000410000 */
[C---:B------:R-:W-:Y:S01]  /*8110*/  F2FP.BF16.F32.PACK_AB R128, R63.reuse, R128 ;  /* 0x000000803f80723e */ /* 0x040fe200000010ff */
[----:B------:R-:W-:Y:S01]  /*8120*/  FADD.FTZ R33, R63, R42 ;  /* 0x0000002a3f217221 */ /* 0x000fe20000010000 */
[----:B------:R-:W-:Y:S01]  /*8130*/  F2FP.BF16.F32.PACK_AB R149, R149, R30 ;  /* 0x0000001e9595723e */ /* 0x000fe200000010ff */
[----:B------:R-:W2:Y:S01]  /*8140*/  MUFU.EX2 R141, R141 ;  /* 0x0000008d008d7308 */ /* 0x000ea20000000800 */
[----:B0-----:R-:W-:Y:S01]  /*8150*/  FADD.FTZ R3, R147, R40 ;  /* 0x0000002893037221 */ /* 0x001fe20000010000 */
[----:B------:R-:W-:Y:S01]  /*8160*/  FADD.FTZ R42, R130, R33 ;  /* 0x00000021822a7221 */ /* 0x000fe20000010000 */
[C---:B------:R-:W-:Y:S01]  /*8170*/  F2FP.BF16.F32.PACK_AB R130, R67.reuse, R130 ;  /* 0x000000824382723e */ /* 0x040fe200000010ff */
[----:B------:R-:W-:Y:S01]  /*8180*/  FMUL.FTZ R94, R94, R25 ;  /* 0x000000195e5e7220 */ /* 0x000fe20000410000 */
[----:B------:R-:W-:Y:S01]  /*8190*/  F2FP.BF16.F32.PACK_AB R151, R14, R151 ;  /* 0x000000970e97723e */ /* 0x000fe200000010ff */
[----:B------:R-:W-:Y:S01]  /*81a0*/  FADD.FTZ R27, R67, R42 ;  /* 0x0000002a431b7221 */ /* 0x000fe20000010000 */
[----:B------:R-:W-:Y:S01]  /*81b0*/  F2FP.BF16.F32.PACK_AB R145, R8, R145 ;  /* 0x000000910891723e */ /* 0x000fe200000010ff */
[----:B------:R-:W0:Y:S01]  /*81c0*/  MUFU.EX2 R10, R10 ;  /* 0x0000000a000a7308 */ /* 0x000e220000000800 */
[----:B-1----:R-:W-:Y:S01]  /*81d0*/  FADD.FTZ R40, R24, R3 ;  /* 0x0000000318287221 */ /* 0x002fe20000010000 */
[----:B------:R-:W-:Y:S01]  /*81e0*/  FADD.FTZ R42, R124, R27 ;  /* 0x0000001b7c2a7221 */ /* 0x000fe20000010000 */
[----:B------:R-:W-:Y:S01]  /*81f0*/  F2FP.BF16.F32.PACK_AB R124, R71, R124 ;  /* 0x0000007c477c723e */ /* 0x000fe200000010ff */
[----:B------:R-:W-:Y:S01]  /*8200*/  FMUL.FTZ R95, R95, R25 ;  /* 0x000000195f5f7220 */ /* 0x000fe20000410000 */
[----:B------:R-:W-:Y:S01]  /*8210*/  F2FP.BF16.F32.PACK_AB R147, R24, R147 ;  /* 0x000000931893723e */ /* 0x000fe200000010ff */
[----:B------:R-:W-:Y:S01]  /*8220*/  FADD.FTZ R27, R71, R42 ;  /* 0x0000002a471b7221 */ /* 0x000fe20000010000 */
[-C--:B------:R-:W-:Y:S01]  /*8230*/  FMUL.FTZ R98, R98, R25.reuse ;  /* 0x0000001962627220 */ /* 0x080fe20000410000 */
[----:B------:R-:W1:Y:S01]  /*8240*/  MUFU.EX2 R143, R143 ;  /* 0x0000008f008f7308 */ /* 0x000e620000000800 */
[----:B--2---:R-:W-:Y:S01]  /*8250*/  FADD.FTZ R3, R141, R40 ;  /* 0x000000288d037221 */ /* 0x004fe20000010000 */
[----:B------:R-:W-:Y:S01]  /*8260*/  FADD.FTZ R42, R126, R27 ;  /* 0x0000001b7e2a7221 */ /* 0x000fe20000010000 */
[----:B------:R-:W-:Y:S01]  /*8270*/  F2FP.BF16.F32.PACK_AB R126, R75, R126 ;  /* 0x0000007e4b7e723e */ /* 0x000fe200000010ff */
[-C--:B------:R-:W-:Y:S01]  /*8280*/  FMUL.FTZ R99, R99, R25.reuse ;  /* 0x0000001963637220 */ /* 0x080fe20000410000 */
[-C--:B------:R-:W-:Y:S01]  /*8290*/  FMUL.FTZ R102, R102, R25.reuse ;  /* 0x0000001966667220 */ /* 0x080fe20000410000 */
[----:B------:R-:W-:Y:S01]  /*82a0*/  FADD.FTZ R27, R75, R42 ;  /* 0x0000002a4b1b7221 */ /* 0x000fe20000010000 */
[----:B------:R-:W-:Y:S01]  /*82b0*/  FMUL.FTZ R103, R103, R25 ;  /* 0x0000001967677220 */ /* 0x000fe20000410000 */
[----:B------:R-:W2:Y:S01]  /*82c0*/  MUFU.EX2 R28, R28 ;  /* 0x0000001c001c7308 */ /* 0x000ea20000000800 */
[----:B0-----:R-:W-:Y:S01]  /*82d0*/  FADD.FTZ R40, R10, R3 ;  /* 0x000000030a287221 */ /* 0x001fe20000010000 */
[----:B------:R-:W-:Y:S01]  /*82e0*/  FADD.FTZ R42, R120, R27 ;  /* 0x0000001b782a7221 */ /* 0x000fe20000010000 */
[----:B------:R-:W-:Y:S01]  /*82f0*/  F2FP.BF16.F32.PACK_AB R141, R10, R141 ;  /* 0x0000008d0a8d723e */ /* 0x000fe200000010ff */
[-C--:B------:R-:W-:Y:S01]  /*8300*/  FMUL.FTZ R106, R106, R25.reuse ;  /* 0x000000196a6a7220 */ /* 0x080fe20000410000 */
[-C--:B------:R-:W-:Y:S01]  /*8310*/  FMUL.FTZ R107, R107, R25.reuse ;  /* 0x000000196b6b7220 */ /* 0x080fe20000410000 */
[-C--:B------:R-:W-:Y:S01]  /*8320*/  FMUL.FTZ R110, R110, R25.reuse ;  /* 0x000000196e6e7220 */ /* 0x080fe20000410000 */
[-C--:B------:R-:W-:Y:S01]  /*8330*/  FMUL.FTZ R111, R111, R25.reuse ;  /* 0x000000196f6f7220 */ /* 0x080fe20000410000 */
[----:B------:R-:W0:Y:S01]  /*8340*/  MUFU.EX2 R137, R137 ;  /* 0x0000008900897308 */ /* 0x000e220000000800 */
[----:B-1----:R-:W-:Y:S01]  /*8350*/  FADD.FTZ R3, R143, R40 ;  /* 0x000000288f037221 */ /* 0x002fe20000010000 */
[-C--:B------:R-:W-:Y:S01]  /*8360*/  FMUL.FTZ R114, R114, R25.reuse ;  /* 0x0000001972727220 */ /* 0x080fe20000410000 */
[-C--:B------:R-:W-:Y:S01]  /*8370*/  FMUL.FTZ R115, R115, R25.reuse ;  /* 0x0000001973737220 */ /* 0x080fe20000410000 */
[-C--:B------:R-:W-:Y:S01]  /*8380*/  FMUL.FTZ R118, R118, R25.reuse ;  /* 0x0000001976767220 */ /* 0x080fe20000410000 */
[----:B------:R-:W-:-:S03]  /*8390*/  FMUL.FTZ R119, R119, R25 ;  /* 0x0000001977777220 */ /* 0x000fc60000410000 */
        /* <DEDUP_REMOVED lines=11> */
[C---:B0-----:R-:W-:Y:S01]  /*8450*/  FADD.FTZ R40, R6.reuse, R3 ;  /* 0x0000000306287221 */ /* 0x041fe20000010000 */
[----:B------:R-:W-:Y:S01]  /*8460*/  F2FP.BF16.F32.PACK_AB R139, R6, R139 ;  /* 0x0000008b068b723e */ /* 0x000fe200000010ff */
[----:B------:R-:W-:-:S05]  /*8470*/  IMAD.MOV.U32 R6, RZ, RZ, R12 ;  /* 0x000000ffff067224 */ /* 0x000fca00078e000c */
[----:B------:R-:W0:Y:S01]  /*8480*/  MUFU.EX2 R79, R79 ;  /* 0x0000004f004f7308 */ /* 0x000e220000000800 */
[----:B-1----:R-:W-:-:S07]  /*8490*/  FADD.FTZ R3, R133, R40 ;  /* 0x0000002885037221 */ /* 0x002fce0000010000 */
[----:B------:R-:W1:Y:S01]  /*84a0*/  MUFU.EX2 R135, R135 ;  /* 0x0000008700877308 */ /* 0x000e620000000800 */
[C---:B--2---:R-:W-:Y:S01]  /*84b0*/  FADD.FTZ R40, R34.reuse, R3 ;  /* 0x0000000322287221 */ /* 0x044fe20000010000 */
[----:B------:R-:W-:-:S06]  /*84c0*/  F2FP.BF16.F32.PACK_AB R133, R34, R133 ;  /* 0x000000852285723e */ /* 0x000fcc00000010ff */
[----:B------:R-:W2:Y:S01]  /*84d0*/  MUFU.EX2 R122, R122 ;  /* 0x0000007a007a7308 */ /* 0x000ea20000000800 */
[C---:B0-----:R-:W-:Y:S01]  /*84e0*/  FADD.FTZ R27, R79.reuse, R42 ;  /* 0x0000002a4f1b7221 */ /* 0x041fe20000010000 */
[----:B------:R-:W-:-:S06]  /*84f0*/  F2FP.BF16.F32.PACK_AB R120, R79, R120 ;  /* 0x000000784f78723e */ /* 0x000fcc00000010ff */
[----:B------:R-:W0:Y:S01]  /*8500*/  MUFU.EX2 R2, R2 ;  /* 0x0000000200027308 */ /* 0x000e220000000800 */
[----:B-1----:R-:W-:-:S07]  /*8510*/  FADD.FTZ R3, R135, R40 ;  /* 0x0000002887037221 */ /* 0x002fce0000010000 */
[----:B------:R-:W1:Y:S01]  /*8520*/  MUFU.EX2 R21, R21 ;  /* 0x0000001500157308 */ /* 0x000e620000000800 */
[----:B--2---:R-:W-:-:S07]  /*8530*/  FADD.FTZ R42, R122, R27 ;  /* 0x0000001b7a2a7221 */ /* 0x004fce0000010000 */
[----:B------:R-:W2:Y:S01]  /*8540*/  MUFU.EX2 R129, R129 ;  /* 0x0000008100817308 */ /* 0x000ea20000000800 */
[C---:B0-----:R-:W-:Y:S01]  /*8550*/  FADD.FTZ R40, R2.reuse, R3 ;  /* 0x0000000302287221 */ /* 0x041fe20000010000 */
[----:B------:R-:W-:-:S06]  /*8560*/  F2FP.BF16.F32.PACK_AB R135, R2, R135 ;  /* 0x000000870287723e */ /* 0x000fcc00000010ff */
[----:B------:R-:W0:Y:S01]  /*8570*/  MUFU.EX2 R36, R36 ;  /* 0x0000002400247308 */ /* 0x000e220000000800 */
[C---:B-1----:R-:W-:Y:S01]  /*8580*/  FADD.FTZ R3, R21.reuse, R42 ;  /* 0x0000002a15037221 */ /* 0x042fe20000010000 */
[----:B------:R-:W-:-:S06]  /*8590*/  F2FP.BF16.F32.PACK_AB R122, R21, R122 ;  /* 0x0000007a157a723e */ /* 0x000fcc00000010ff */
[----:B------:R-:W1:Y:S01]  /*85a0*/  MUFU.EX2 R131, R131 ;  /* 0x0000008300837308 */ /* 0x000e620000000800 */
[----:B--2---:R-:W-:-:S07]  /*85b0*/  FADD.FTZ R21, R129, R40 ;  /* 0x0000002881157221 */ /* 0x004fce0000010000 */
        /* <DEDUP_REMOVED lines=22> */
[----:B------:R-:W-:-:S03]  /*8720*/  F2FP.BF16.F32.PACK_AB R121, R78, R77 ;  /* 0x0000004d4e79723e */ /* 0x000fc600000010ff */
[----:B0-----:R-:W-:-:S04]  /*8730*/  FADD.FTZ R40, R123, R40 ;  /* 0x000000287b287221 */ /* 0x001fc80000010000 */
[C---:B-1----:R-:W-:Y:S01]  /*8740*/  FADD.FTZ R2, R81.reuse, R40 ;  /* 0x0000002851027221 */ /* 0x042fe20000010000 */
[----:B------:R-:W-:Y:S01]  /*8750*/  F2FP.BF16.F32.PACK_AB R123, R81, R123 ;  /* 0x0000007b517b723e */ /* 0x000fe200000010ff */
[----:B------:R-:W-:Y:S06]  /*8760*/  @P2 BRA `(.L_x_884) ;  /* 0xffffffc800d42947 */ /* 0x000fec000383ffff */
[----:B------:R-:W-:Y:S01]  /*8770*/  IMAD.MOV.U32 R6, RZ, RZ, R12 ;  /* 0x000000ffff067224 */ /* 0x000fe200078e000c */
[----:B------:R-:W-:Y:S01]  /*8780*/  UMOV UR39, UR27 ;  /* 0x0000001b00277c82 */ /* 0x000fe20008000000 */
[----:B------:R-:W-:Y:S01]  /*8790*/  IMAD.MOV.U32 R7, RZ, RZ, R20 ;  /* 0x000000ffff077224 */ /* 0x000fe200078e0014 */
[----:B------:R-:W-:-:S06]  /*87a0*/  UMOV UR38, UR26 ;  /* 0x0000001a00267c82 */ /* 0x000fcc0008000000 */
.L_x_867:
[----:B------:R-:W-:Y:S01]  /*87b0*/  IADD3 R8, R17, 0xc0, -R18 ;  /* 0x000000c011087810 */ /* 0x000fe20007ffe812 */
[----:B------:R-:W-:Y:S01]  /*87c0*/  ULDC UR15, c[0x0][0x9e4] ;  /* 0x00027900000f7ab9 */ /* 0x000fe20000000800 */
[----:B------:R-:W-:Y:S01]  /*87d0*/  ULDC UR14, c[0x0][0x9dc] ;  /* 0x00027700000e7ab9 */ /* 0x000fe20000000800 */
[----:B------:R-:W-:Y:S02]  /*87e0*/  UISETP.GE.AND UP0, UPT, UR15, 0x1, UPT ;  /* 0x000000010f00788c */ /* 0x000fe4000bf06270 */
[----:B------:R-:W-:-:S04]  /*87f0*/  IMAD R8, R153, 0xc0, R8 ;  /* 0x000000c099087824 */ /* 0x000fc800078e0208 */
[----:B------:R-:W-:Y:S02]  /*8800*/  PLOP3.LUT P5, PT, PT, PT, UP0, 0x80, 0x0 ;  /* 0x000000000000781c */ /* 0x000fe40003faf008 */
[----:B------:R-:W-:-:S13]  /*8810*/  R2UR UR11, R8 ;  /* 0x00000000080b72ca */ /* 0x000fda00000e0000 */
[----:B------:R-:W-:Y:S01]  /*8820*/  UIADD3 UR14, UR11, -UR14, URZ ;  /* 0x8000000e0b0e7290 */ /* 0x000fe2000fffe03f */
        /* <DEDUP_REMOVED lines=11> */
.L_x_886:
[----:B------:R-:W-:-:S11]  /*88e0*/  UISETP.NE.AND UP0, UPT, UR15, 0x1, UPT ;  /* 0x000000010f00788c */ /* 0x000fd6000bf05270 */
[----:B------:R-:W-:Y:S02]  /*88f0*/  @UP0 ULDC.64 UR18, c[0x0][0x9e8] ;  /* 0x00027a0000120ab9 */ /* 0x000fe40000000a00 */
[----:B------:R-:W-:-:S04]  /*8900*/  UIMAD.WIDE.U32 UR6, UR11, UR18, URZ ;  /* 0x000000120b0672a5 */ /* 0x000fc8000f8e003f */
[----:B------:R-:W-:-:S12]  /*8910*/  @UP0 USHF.R.U32.HI UR11, URZ, UR19, UR7 ;  /* 0x000000133f0b0299 */ /* 0x000fd80008011607 */
.L_x_887:
[----:B------:R-:W-:-:S04]  /*8920*/  UIMAD UR11, UR11, UR15, URZ ;  /* 0x0000000f0b0b72a4 */ /* 0x000fc8000f8e023f */
[----:B------:R-:W-:-:S04]  /*8930*/  UISETP.LT.AND UP0, UPT, UR14, UR11, UPT ;  /* 0x0000000b0e00728c */ /* 0x000fc8000bf01270 */
[----:B------:R-:W-:-:S12]  /*8940*/  USEL UR14, UR14, UR11, !UP0 ;  /* 0x0000000b0e0e7287 */ /* 0x000fd8000c000000 */
.L_x_885:
        /* <DEDUP_REMOVED lines=14> */
.L_x_897:
        /* <DEDUP_REMOVED lines=9> */
.L_x_890:
[----:B------:R-:W-:Y:S01]  /*8ac0*/  ULEA UR6, UR39, UR45, 0x3 ;  /* 0x0000002d27067291 */ /* 0x000fe2000f8e183f */
[----:B------:R-:W-:-:S05]  /*8ad0*/  IMAD.U32 R6, RZ, RZ, UR38 ;  /* 0x00000026ff067e24 */ /* 0x000fca000f8e00ff */
[----:B------:R-:W-:-:S04]  /*8ae0*/  SHF.L.U32 R6, R6, 0x1f, RZ ;  /* 0x0000001f06067819 */ /* 0x000fc800000006ff */
[----:B------:R0:W1:Y:S01]  /*8af0*/  SYNCS.PHASECHK.TRANS64.TRYWAIT P2, [UR6+0x16830], R6 ;  /* 0x01683006ff0075a7 */ /* 0x0000620008040146 */
[----:B------:R-:W-:Y:S05]  /*8b00*/  @!P0 BRA `(.L_x_891) ;  /* 0x0000000000048947 */ /* 0x000fea0003800000 */
[----:B------:R-:W-:Y:S01]  /*8b10*/  BPT.TRAP 0x1 ;  /* 0x000000040000795c */ /* 0x000fe20000300000 */
.L_x_891:
[----:B-1----:R-:W-:Y:S05]  /*8b20*/  @P2 BRA `(.L_x_889) ;  /* 0x0000000000082947 */ /* 0x002fea0003800000 */
[----:B------:R-:W1:Y:S02]  /*8b30*/  SYNCS.PHASECHK.TRANS64.TRYWAIT P2, [UR6+0x16830], R6 ;  /* 0x01683006ff0075a7 */ /* 0x000e640008040146 */
[----:B-1----:R-:W-:Y:S05]  /*8b40*/  @!P2 BRA `(.L_x_892) ;  /* 0x000000c00058a947 */ /* 0x002fea0003800000 */
.L_x_889:
[----:B-1----:R-:W1:Y:S01]  /*8b50*/  S2R R7, SR_TID.X ;  /* 0x0000000000077919 */ /* 0x002e620000002100 */
        /* <DEDUP_REMOVED lines=26> */
.L_x_894:
[----:B------:R-:W-:Y:S01]  /*8d00*/  ULEA UR6, UR22, UR45, 0x3 ;  /* 0x0000002d16067291 */ /* 0x000fe2000f8e183f */
[----:B------:R-:W-:-:S05]  /*8d10*/  IMAD.U32 R6, RZ, RZ, UR26 ;  /* 0x0000001aff067e24 */ /* 0x000fca000f8e00ff */
[----:B------:R-:W-:-:S04]  /*8d20*/  SHF.L.U32 R6, R6, 0x1f, RZ ;  /* 0x0000001f06067819 */ /* 0x000fc800000006ff */
[----:B------:R0:W1:Y:S01]  /*8d30*/  SYNCS.PHASECHK.TRANS64.TRYWAIT P2, [UR6+0x16850], R6 ;  /* 0x01685006ff0075a7 */ /* 0x0000620008040146 */
[----:B------:R-:W-:Y:S05]  /*8d40*/  @!P0 BRA `(.L_x_895) ;  /* 0x0000000000048947 */ /* 0x000fea0003800000 */
[----:B------:R-:W-:Y:S01]  /*8d50*/  BPT.TRAP 0x1 ;  /* 0x000000040000795c */ /* 0x000fe20000300000 */
.L_x_895:
[----:B-1----:R-:W-:Y:S05]  /*8d60*/  @P2 BRA `(.L_x_893) ;  /* 0x0000000000082947 */ /* 0x002fea0003800000 */
[----:B------:R-:W1:Y:S02]  /*8d70*/  SYNCS.PHASECHK.TRANS64.TRYWAIT P2, [UR6+0x16850], R6 ;  /* 0x01685006ff0075a7 */ /* 0x000e640008040146 */
[----:B-1----:R-:W-:Y:S05]  /*8d80*/  @!P2 BRA `(.L_x_896) ;  /* 0x000000bc00e0a947 */ /* 0x002fea0003800000 */
.L_x_893:
[----:B------:R-:W-:Y:S01]  /*8d90*/  UIADD3 UR6, UR45, 0x400, URZ ;  /* 0x000004002d067890 */ /* 0x000fe2000fffe03f */
[----:B------:R-:W-:Y:S01]  /*8da0*/  WARPGROUP.ARRIVE ;  /* 0x00000000000079c5 */ /* 0x000fe20000000000 */
[----:B------:R-:W-:Y:S01]  /*8db0*/  UMOV UR7, 0x40000040 ;  /* 0x4000004000077882 */ /* 0x000fe20000000000 */
[----:B------:R-:W-:Y:S01]  /*8dc0*/  FMUL.FTZ R11, R24, UR24 ;  /* 0x00000018180b7c20 */ /* 0x000fe20008410000 */
[----:B------:R-:W-:Y:S01]  /*8dd0*/  USHF.R.U32.HI UR6, URZ, 0x4, UR6 ;  /* 0x000000043f067899 */ /* 0x000fe20008011606 */
[----:B01----:R-:W-:Y:S01]  /*8de0*/  FMUL.FTZ R6, R25, UR24 ;  /* 0x0000001819067c20 */ /* 0x003fe20008410000 */
[----:B------:R-:W-:Y:S01]  /*8df0*/  FMUL.FTZ R13, R28, UR24 ;  /* 0x000000181c0d7c20 */ /* 0x000fe20008410000 */
[----:B------:R-:W-:Y:S01]  /*8e00*/  FMUL.FTZ R15, R29, UR24 ;  /* 0x000000181d0f7c20 */ /* 0x000fe20008410000 */
[----:B------:R-:W-:Y:S01]  /*8e10*/  ULOP3.LUT UR6, UR6, 0x3fff, URZ, 0xc0, !UPT ;  /* 0x00003fff06067892 */ /* 0x000fe2000f8ec03f */
[----:B------:R-:W0:Y:S01]  /*8e20*/  MUFU.TANH R11, R11 ;  /* 0x0000000b000b7308 */ /* 0x000e220000002400 */
[----:B------:R-:W-:Y:S01]  /*8e30*/  FMUL.FTZ R21, R32, UR24 ;  /* 0x0000001820157c20 */ /* 0x000fe20008410000 */
[----:B------:R-:W-:Y:S01]  /*8e40*/  FMUL.FTZ R24, R33, UR24 ;  /* 0x0000001821187c20 */ /* 0x000fe20008410000 */
[----:B------:R-:W-:Y:S01]  /*8e50*/  ULEA UR11, UR22, UR6, 0xa ;  /* 0x00000006160b7291 */ /* 0x000fe2000f8e503f */
[----:B------:R-:W-:Y:S01]  /*8e60*/  FMUL.FTZ R12, R27, UR24 ;  /* 0x000000181b0c7c20 */ /* 0x000fe20008410000 */
[----:B------:R-:W-:Y:S01]  /*8e70*/  FMUL.FTZ R27, R36, UR24 ;  /* 0x00000018241b7c20 */ /* 0x000fe20008410000 */
[----:B------:R-:W-:Y:S01]  /*8e80*/  FMUL.FTZ R29, R37, UR24 ;  /* 0x00000018251d7c20 */ /* 0x000fe20008410000 */
[----:B------:R-:W-:Y:S01]  /*8e90*/  FMUL.FTZ R37, R45, UR24 ;  /* 0x000000182d257c20 */ /* 0x000fe20008410000 */
[----:B------:R-:W1:Y:S01]  /*8ea0*/  MUFU.TANH R6, R6 ;  /* 0x0000000600067308 */ /* 0x000e620000002400 */
[----:B------:R-:W-:Y:S01]  /*8eb0*/  FMUL.FTZ R45, R54, UR24 ;  /* 0x00000018362d7c20 */ /* 0x000fe20008410000 */
[----:B------:R-:W-:Y:S01]  /*8ec0*/  UMOV UR6, UR11 ;  /* 0x0000000b00067c82 */ /* 0x000fe20008000000 */
[----:B------:R-:W-:Y:S01]  /*8ed0*/  FMUL.FTZ R28, R38, UR24 ;  /* 0x00000018261c7c20 */ /* 0x000fe20008410000 */
[----:B------:R-:W-:Y:S01]  /*8ee0*/  HGMMA.64x64x16.F32.BF16 R88, R148, gdesc[UR4].tnspB, R88, gsb0 ;  /* 0x40e0000494587df0 */ /* 0x000fe20008001858 */
[----:B------:R-:W-:Y:S01]  /*8ef0*/  UIADD3 UR6, UR11, 0x80, URZ ;  /* 0x000000800b067890 */ /* 0x000fe2000fffe03f */
[----:B------:R-:W-:Y:S01]  /*8f00*/  FMUL.FTZ R38, R47, UR24 ;  /* 0x000000182f267c20 */ /* 0x000fe20008410000 */
[----:B------:R-:W-:Y:S01]  /*8f10*/  UMOV UR7, 0x40000040 ;  /* 0x4000004000077882 */ /* 0x000fe20000000000 */
        /* <DEDUP_REMOVED lines=45> */
[----:B------:R-:W-:Y:S01]  /*91f0*/  UMOV UR10, UR25 ;  /* 0x00000019000a7c82 */ /* 0x000fe20008000000 */
        /* <DEDUP_REMOVED lines=15> */
[----:B------:R-:W1:Y:S01]  /*92f0*/  S2R R153, SR_TID.X ;  /* 0x0000000000997919 */ /* 0x000e620000002100 */
[----:B------:R-:W-:-:S02]  /*9300*/  UMOV UR26, UR38 ;  /* 0x00000026001a7c82 */ /* 0x000fc40008000000 */
[----:B------:R-:W3:Y:S01]  /*9310*/  MUFU.TANH R35, R35 ;  /* 0x0000002300237308 */ /* 0x000ee20000002400 */
[----:B--2---:R-:W-:-:S07]  /*9320*/  FMNMX.FTZ R7, R31, R58, !PT ;  /* 0x0000003a1f077209 */ /* 0x004fce0007810000 */
[----:B------:R-:W2:Y:S01]  /*9330*/  MUFU.TANH R37, R37 ;  /* 0x0000002500257308 */ /* 0x000ea20000002400 */
[----:B0-----:R-:W-:Y:S01]  /*9340*/  FMNMX.FTZ R58, R32, R7, !PT ;  /* 0x00000007203a7209 */ /* 0x001fe20007810000 */
[----:B------:R-:W-:Y:S02]  /*9350*/  WARPGROUP.DEPBAR.LE gsb0, 0x0 ;  /* 0x00008000000079c5 */ /* 0x000fe40000010000 */
[----:B------:R-:W-:-:S04]  /*9360*/  WARPGROUP.ARRIVE ;  /* 0x00000000000079c5 */ /* 0x000fc80000000000 */
[----:B------:R-:W0:Y:S01]  /*9370*/  MUFU.TANH R39, R39 ;  /* 0x0000002700277308 */ /* 0x000e220000002400 */
[----:B---3--:R-:W-:Y:S01]  /*9380*/  FMNMX.FTZ R60, R35, R58, !PT ;  /* 0x0000003a233c7209 */ /* 0x008fe20007810000 */
[----:B------:R-:W-:Y:S01]  /*9390*/  HGMMA.64x64x16.F32.BF16 R88, R144, gdesc[UR4].tnspB, R88, gsb0 ;  /* 0x40e0000490587df0 */ /* 0x000fe20008001858 */
[----:B------:R-:W-:Y:S01]  /*93a0*/  UIADD3 UR6, UR11, 0x100, URZ ;  /* 0x000001000b067890 */ /* 0x000fe2000fffe03f */
[----:B------:R-:W-:Y:S01]  /*93b0*/  FMUL.FTZ R58, R72, UR24 ;  /* 0x00000018483a7c20 */ /* 0x000fe20008410000 */
[----:B------:R-:W-:-:S03]  /*93c0*/  UMOV UR7, 0x40000040 ;  /* 0x4000004000077882 */ /* 0x000fc60000000000 */
[----:B------:R-:W3:Y:S01]  /*93d0*/  MUFU.TANH R41, R41 ;  /* 0x0000002900297308 */ /* 0x000ee20000002400 */
[----:B--2---:R-:W-:Y:S02]  /*93e0*/  FMNMX.FTZ R60, R37, R60, !PT ;  /* 0x0000003c253c7209 */ /* 0x004fe40007810000 */
[----:B-1----:R-:W-:Y:S02]  /*93f0*/  SHF.R.U32.HI R152, RZ, 0x7, R153 ;  /* 0x00000007ff987819 */ /* 0x002fe40000011699 */
[----:B------:R-:W-:-:S03]  /*9400*/  ISETP.GE.U32.AND P2, PT, R153, 0x180, PT ;  /* 0x000001809900780c */ /* 0x000fc60003f46070 */
[----:B------:R-:W1:Y:S01]  /*9410*/  MUFU.TANH R43, R43 ;  /* 0x0000002b002b7308 */ /* 0x000e620000002400 */
[----:B0-----:R-:W-:-:S07]  /*9420*/  FMNMX.FTZ R60, R39, R60, !PT ;  /* 0x0000003c273c7209 */ /* 0x001fce0007810000 */
[----:B------:R-:W0:Y:S01]  /*9430*/  MUFU.TANH R44, R44 ;  /* 0x0000002c002c7308 */ /* 0x000e220000002400 */
[----:B---3--:R-:W-:-:S07]  /*9440*/  FMNMX.FTZ R60, R41, R60, !PT ;  /* 0x0000003c293c7209 */ /* 0x008fce0007810000 */
[----:B------:R-:W2:Y:S01]  /*9450*/  MUFU.TANH R47, R47 ;  /* 0x0000002f002f7308 */ /* 0x000ea20000002400 */
[----:B-1----:R-:W-:Y:S01]  /*9460*/  FMNMX.FTZ R7, R43, R60, !PT ;  /* 0x0000003c2b077209 */ /* 0x002fe20007810000 */
[----:B------:R-:W-:-:S06]  /*9470*/  FMUL.FTZ R60, R76, UR24 ;  /* 0x000000184c3c7c20 */ /* 0x000fcc0008410000 */
        /* <DEDUP_REMOVED lines=8> */
[----:B------:R-:W-:-:S06]  /*9500*/  FMUL.FTZ R62, R80, UR24 ;  /* 0x00000018503e7c20 */ /* 0x000fcc0008410000 */
[----:B------:R-:W0:Y:S01]  /*9510*/  MUFU.TANH R55, R55 ;  /* 0x0000003700377308 */ /* 0x000e220000002400 */
[----:B--2---:R-:W-:Y:S01]  /*9520*/  FMNMX.FTZ R7, R52, R7, !PT ;  /* 0x0000000734077209 */ /* 0x004fe20007810000 */
[----:B------:R-:W-:Y:S02]  /*9530*/  WARPGROUP.DEPBAR.LE gsb0, 0x0 ;  /* 0x00008000000079c5 */ /* 0x000fe40000010000 */
[----:B------:R-:W-:-:S04]  /*9540*/  WARPGROUP.ARRIVE ;  /* 0x00000000000079c5 */ /* 0x000fc80000000000 */
[----:B------:R-:W2:Y:S01]  /*9550*/  MUFU.TANH R56, R56 ;  /* 0x0000003800387308 */ /* 0x000ea20000002400 */
[----:B-1----:R-:W-:Y:S01]  /*9560*/  FMNMX.FTZ R68, R54, R7, !PT ;  /* 0x0000000736447209 */ /* 0x002fe20007810000 */
[----:B------:R-:W-:Y:S01]  /*9570*/  HGMMA.64x64x16.F32.BF16 R88, R140, gdesc[UR4].tnspB, R88, gsb0 ;  /* 0x40e000048c587df0 */ /* 0x000fe20008001858 */
[----:B------:R-:W-:Y:S02]  /*9580*/  UIADD3 UR6, UR11, 0x180, URZ ;  /* 0x000001800b067890 */ /* 0x000fe4000fffe03f */
[----:B0-----:R-:W-:Y:S01]  /*9590*/  FMNMX.FTZ R7, R55, R68, !PT ;  /* 0x0000004437077209 */ /* 0x001fe20007810000 */
[----:B------:R-:W-:Y:S02]  /*95a0*/  UMOV UR7, 0x40000040 ;  /* 0x4000004000077882 */ /* 0x000fe40000000000 */
[----:B------:R-:W0:Y:S08]  /*95b0*/  MUFU.TANH R57, R57 ;  /* 0x0000003900397308 */ /* 0x000e300000002400 */
[----:B------:R-:W1:Y:S01]  /*95c0*/  MUFU.TANH R58, R58 ;  /* 0x0000003a003a7308 */ /* 0x000e620000002400 */
[----:B--2---:R-:W-:-:S07]  /*95d0*/  FMNMX.FTZ R68, R56, R7, !PT ;  /* 0x0000000738447209 */ /* 0x004fce0007810000 */
[----:B------:R-:W2:Y:S01]  /*95e0*/  MUFU.TANH R59, R59 ;  /* 0x0000003b003b7308 */ /* 0x000ea20000002400 */
[----:B0-----:R-:W-:Y:S01]  /*95f0*/  FMNMX.FTZ R7, R57, R68, !PT ;  /* 0x0000004439077209 */ /* 0x001fe20007810000 */
[----:B------:R-:W-:-:S06]  /*9600*/  FMUL.FTZ R68, R85, UR24 ;  /* 0x0000001855447c20 */ /* 0x000fcc0008410000 */
        /* <DEDUP_REMOVED lines=14> */
[----:B------:R-:W-:Y:S02]  /*96f0*/  WARPGROUP.DEPBAR.LE gsb0, 0x0 ;  /* 0x00008000000079c5 */ /* 0x000fe40000010000 */
[----:B------:R-:W-:Y:S01]  /*9700*/  WARPGROUP.ARRIVE ;  /* 0x00000000000079c5 */ /* 0x000fe20000000000 */
[----:B------:R-:W-:Y:S01]  /*9710*/  FMUL.FTZ R72, R75, UR24 ;  /* 0x000000184b487c20 */ /* 0x000fe20008410000 */
[----:B------:R-:W-:Y:S02]  /*9720*/  FMUL.FTZ R75, R82, UR24 ;  /* 0x00000018524b7c20 */ /* 0x000fe40008410000 */
[----:B------:R-:W1:Y:S01]  /*9730*/  MUFU.TANH R12, R12 ;  /* 0x0000000c000c7308 */ /* 0x000e620000002400 */
[----:B--2---:R-:W-:Y:S01]  /*9740*/  FMNMX.FTZ R7, R68, R7, !PT ;  /* 0x0000000744077209 */ /* 0x004fe20007810000 */
[----:B------:R-:W-:Y:S01]  /*9750*/  HGMMA.64x64x16.F32.BF16 R88, R136, gdesc[UR4].tnspB, R88, gsb0 ;  /* 0x40e0000488587df0 */ /* 0x000fe20008001858 */
[----:B------:R-:W-:Y:S01]  /*9760*/  UIADD3 UR6, UR11, 0x200, URZ ;  /* 0x000002000b067890 */ /* 0x000fe2000fffe03f */
[----:B------:R-:W-:-:S02]  /*9770*/  UMOV UR7, 0x40000040 ;  /* 0x4000004000077882 */ /* 0x000fc40000000000 */
[----:B------:R-:W2:Y:S02]  /*9780*/  SHFL.BFLY PT, R76, R7, 0x2, 0x1f ;  /* 0x0c401f00074c7f89 */ /* 0x000ea400000e0000 */
[----:B------:R-:W3:Y:S08]  /*9790*/  MUFU.TANH R14, R14 ;  /* 0x0000000e000e7308 */ /* 0x000ef00000002400 */
[----:B------:R-:W4:Y:S08]  /*97a0*/  MUFU.TANH R20, R20 ;  /* 0x0000001400147308 */ /* 0x000f300000002400 */
[----:B------:R-:W5:Y:S01]  /*97b0*/  MUFU.TANH R25, R25 ;  /* 0x0000001900197308 */ /* 0x000f620000002400 */
[----:B--2---:R-:W-:Y:S01]  /*97c0*/  FMNMX.FTZ R80, R7, R76, !PT ;  /* 0x0000004c07507209 */ /* 0x004fe20007810000 */
[----:B------:R-:W-:-:S06]  /*97d0*/  FMUL.FTZ R76, R83, UR24 ;  /* 0x00000018534c7c20 */ /* 0x000fcc0008410000 */
[----:B------:R-:W2:Y:S01]  /*97e0*/  MUFU.TANH R26, R26 ;  /* 0x0000001a001a7308 */ /* 0x000ea20000002400 */
[----:B------:R-:W0:Y:S07]  /*97f0*/  SHFL.BFLY PT, R7, R80, 0x1, 0x1f ;  /* 0x0c201f0050077f89 */ /* 0x000e2e00000e0000 */
[----:B------:R-:W2:Y:S08]  /*9800*/  MUFU.TANH R28, R28 ;  /* 0x0000001c001c7308 */ /* 0x000eb00000002400 */
[----:B------:R-:W2:Y:S08]  /*9810*/  MUFU.TANH R30, R30 ;  /* 0x0000001e001e7308 */ /* 0x000eb00000002400 */
[----:B------:R-:W2:Y:S01]  /*9820*/  MUFU.TANH R33, R33 ;  /* 0x0000002100217308 */ /* 0x000ea20000002400 */
[----:B0-----:R-:W-:-:S05]  /*9830*/  FMNMX.FTZ R7, R80, R7, !PT ;  /* 0x0000000750077209 */ /* 0x001fca0007810000 */
[C---:B------:R-:W-:Y:S02]  /*9840*/  FMUL.FTZ R80, R7.reuse, UR10 ;  /* 0x0000000a07507c20 */ /* 0x040fe40008410000 */
[----:B------:R-:W0:Y:S01]  /*9850*/  MUFU.TANH R34, R34 ;  /* 0x0000002200227308 */ /* 0x000e220000002400 */
[----:B------:R-:W-:Y:S01]  /*9860*/  FADD.FTZ R8, -R7, R8 ;  /* 0x0000000807087221 */ /* 0x000fe20000010100 */
        /* <DEDUP_REMOVED lines=8> */
[--C-:B------:R-:W-:Y:S01]  /*98f0*/  FFMA.FTZ R24, R24, UR10, -R80.reuse ;  /* 0x0000000a18187c23 */ /* 0x100fe20008010850 */
[----:B---3--:R-:W-:Y:S01]  /*9900*/  FMNMX.FTZ R21, R14, R13, !PT ;  /* 0x0000000d0e157209 */ /* 0x008fe20007810000 */
[--C-:B------:R-:W-:Y:S01]  /*9910*/  FFMA.FTZ R146, R27, UR10, -R80.reuse ;  /* 0x0000000a1b927c23 */ /* 0x100fe20008010850 */
[----:B------:R-:W-:Y:S01]  /*9920*/  FFMA.FTZ R27, R29, UR10, -R80 ;  /* 0x0000000a1d1b7c23 */ /* 0x000fe20008010850 */
[----:B------:R-:W-:-:S02]  /*9930*/  WARPGROUP.DEPBAR.LE gsb0, 0x0 ;  /* 0x00008000000079c5 */ /* 0x000fc40000010000 */
[----:B------:R-:W-:Y:S01]  /*9940*/  WARPGROUP.ARRIVE ;  /* 0x00000000000079c5 */ /* 0x000fe20000000000 */
[----:B----4-:R-:W-:Y:S01]  /*9950*/  FMNMX.FTZ R6, R20, R21, !PT ;  /* 0x0000001514067209 */ /* 0x010fe20007810000 */
[----:B------:R-:W3:Y:S01]  /*9960*/  MUFU.TANH R38, R38 ;  /* 0x0000002600267308 */ /* 0x000ee20000002400 */
[--C-:B------:R-:W-:Y:S01]  /*9970*/  FFMA.FTZ R136, R39, UR10, -R80.reuse ;  /* 0x0000000a27887c23 */ /* 0x100fe20008010850 */
[--C-:B------:R-:W-:Y:S01]  /*9980*/  FFMA.FTZ R138, R43, UR10, -R80.reuse ;  /* 0x0000000a2b8a7c23 */ /* 0x100fe20008010850 */
[----:B-----5:R-:W-:Y:S01]  /*9990*/  FMNMX.FTZ R21, R25, R6, !PT ;  /* 0x0000000619157209 */ /* 0x020fe20007810000 */
        /* <DEDUP_REMOVED lines=9> */
[----:B------:R-:W-:Y:S01]  /*9a30*/  FMUL.FTZ R8, R8, UR10 ;  /* 0x0000000a08087c20 */ /* 0x000fe20008410000 */
[--C-:B------:R-:W-:Y:S01]  /*9a40*/  FFMA.FTZ R11, R11, UR10, -R80.reuse ;  /* 0x0000000a0b0b7c23 */ /* 0x100fe20008010850 */
[--C-:B------:R-:W-:Y:S01]  /*9a50*/  FFMA.FTZ R15, R15, UR10, -R80.reuse ;  /* 0x0000000a0f0f7c23 */ /* 0x100fe20008010850 */
[----:B------:R-:W-:Y:S01]  /*9a60*/  FMNMX.FTZ R6, R30, R21, !PT ;  /* 0x000000151e067209 */ /* 0x000fe20007810000 */
[----:B------:R-:W4:Y:S01]  /*9a70*/  MUFU.TANH R42, R42 ;  /* 0x0000002a002a7308 */ /* 0x000f220000002400 */
[--C-:B------:R-:W-:Y:S01]  /*9a80*/  FFMA.FTZ R65, R65, UR10, -R80.reuse ;  /* 0x0000000a41417c23 */ /* 0x100fe20008010850 */
[----:B------:R-:W-:Y:S01]  /*9a90*/  FFMA.FTZ R68, R68, UR10, -R80 ;  /* 0x0000000a44447c23 */ /* 0x000fe20008010850 */
[----:B------:R-:W-:-:S04]  /*9aa0*/  FMNMX.FTZ R21, R33, R6, !PT ;  /* 0x0000000621157209 */ /* 0x000fc80007810000 */
[----:B0-----:R-:W-:Y:S01]  /*9ab0*/  FMNMX.FTZ R21, R34, R21, !PT ;  /* 0x0000001522157209 */ /* 0x001fe20007810000 */
[----:B------:R-:W0:Y:S03]  /*9ac0*/  MUFU.TANH R45, R45 ;  /* 0x0000002d002d7308 */ /* 0x000e260000002400 */
[----:B-1----:R-:W-:-:S04]  /*9ad0*/  FMNMX.FTZ R21, R36, R21, !PT ;  /* 0x0000001524157209 */ /* 0x002fc80007810000 */
[----:B---3--:R-:W-:Y:S01]  /*9ae0*/  FMNMX.FTZ R21, R38, R21, !PT ;  /* 0x0000001526157209 */ /* 0x008fe20007810000 */
[----:B------:R-:W1:Y:S03]  /*9af0*/  MUFU.TANH R46, R46 ;  /* 0x0000002e002e7308 */ /* 0x000e660000002400 */
[----:B--2---:R-:W-:-:S04]  /*9b00*/  FMNMX.FTZ R21, R40, R21, !PT ;  /* 0x0000001528157209 */ /* 0x004fc80007810000 */
[----:B----4-:R-:W-:Y:S01]  /*9b10*/  FMNMX.FTZ R6, R42, R21, !PT ;  /* 0x000000152a067209 */ /* 0x010fe20007810000 */
[----:B------:R-:W2:Y:S01]  /*9b20*/  MUFU.TANH R49, R49 ;  /* 0x0000003100317308 */ /* 0x000ea20000002400 */
[--C-:B------:R-:W-:Y:S01]  /*9b30*/  FFMA.FTZ R21, R37, UR10, -R80.reuse ;  /* 0x0000000a25157c23 */ /* 0x100fe20008010850 */
[--C-:B------:R-:W-:Y:S01]  /*9b40*/  FFMA.FTZ R37, R44, UR10, -R80.reuse ;  /* 0x0000000a2c257c23 */ /* 0x100fe20008010850 */
[----:B0-----:R-:W-:Y:S01]  /*9b50*/  FMNMX.FTZ R31, R45, R6, !PT ;  /* 0x000000062d1f7209 */ /* 0x001fe20007810000 */
[----:B------:R-:W-:-:S04]  /*9b60*/  FFMA.FTZ R44, R58, UR10, -R80 ;  /* 0x0000000a3a2c7c23 */ /* 0x000fc80008010850 */
[----:B------:R-:W0:Y:S01]  /*9b70*/  MUFU.TANH R50, R50 ;  /* 0x0000003200327308 */ /* 0x000e220000002400 */
[----:B-1----:R-:W-:-:S07]  /*9b80*/  FMNMX.FTZ R6, R46, R31, !PT ;  /* 0x0000001f2e067209 */ /* 0x002fce0007810000 */
[----:B------:R-:W1:Y:S01]  /*9b90*/  MUFU.TANH R53, R53 ;  /* 0x0000003500357308 */ /* 0x000e620000002400 */
[----:B--2---:R-:W-:-:S07]  /*9ba0*/  FMNMX.FTZ R31, R49, R6, !PT ;  /* 0x00000006311f7209 */ /* 0x004fce0007810000 */
[----:B------:R-:W2:Y:S01]  /*9bb0*/  MUFU.TANH R63, R63 ;  /* 0x0000003f003f7308 */ /* 0x000ea20000002400 */
[----:B0-----:R-:W-:Y:S01]  /*9bc0*/  FMNMX.FTZ R6, R50, R31, !PT ;  /* 0x0000001f32067209 */ /* 0x001fe20007810000 */
[----:B------:R-:W-:-:S06]  /*9bd0*/  FFMA.FTZ R31, R41, UR10, -R80 ;  /* 0x0000000a291f7c23 */ /* 0x000fcc0008010850 */
[----:B------:R-:W0:Y:S01]  /*9be0*/  MUFU.TANH R66, R66 ;  /* 0x0000004200427308 */ /* 0x000e220000002400 */
[----:B-1----:R-:W-:-:S07]  /*9bf0*/  FMNMX.FTZ R6, R53, R6, !PT ;  /* 0x0000000635067209 */ /* 0x002fce0007810000 */
[----:B------:R-:W1:Y:S01]  /*9c00*/  MUFU.TANH R67, R67 ;  /* 0x0000004300437308 */ /* 0x000e620000002400 */
        /* <DEDUP_REMOVED lines=9> */
[----:B0-----:R-:W-:Y:S01]  /*9ca0*/  FMNMX.FTZ R6, R66, R35, !PT ;  /* 0x0000002342067209 */ /* 0x001fe20007810000 */
[----:B------:R-:W-:-:S04]  /*9cb0*/  UMOV UR7, 0x40000040 ;  /* 0x4000004000077882 */ /* 0x000fc80000000000 */
        /* <DEDUP_REMOVED lines=10> */
[--C-:B------:R-:W-:Y:S01]  /*9d60*/  FFMA.FTZ R35, R48, UR10, -R80.reuse ;  /* 0x0000000a30237c23 */ /* 0x100fe20008010850 */
[----:B------:R-:W-:-:S05]  /*9d70*/  FFMA.FTZ R48, R60, UR10, -R80 ;  /* 0x0000000a3c307c23 */ /* 0x000fca0008010850 */
        /* <DEDUP_REMOVED lines=8> */
[--C-:B------:R-:W-:Y:S01]  /*9e00*/  FFMA.FTZ R39, R52, UR10, -R80.reuse ;  /* 0x0000000a34277c23 */ /* 0x100fe20008010850 */
[--C-:B------:R-:W-:Y:S01]  /*9e10*/  FFMA.FTZ R52, R62, UR10, -R80.reuse ;  /* 0x0000000a3e347c23 */ /* 0x100fe20008010850 */
[----:B------:R-:W-:Y:S02]  /*9e20*/  WARPGROUP.DEPBAR.LE gsb0, 0x0 ;  /* 0x00008000000079c5 */ /* 0x000fe40000010000 */
[----:B------:R-:W-:Y:S01]  /*9e30*/  WARPGROUP.ARRIVE ;  /* 0x00000000000079c5 */ /* 0x000fe20000000000 */
[----:B-1----:R-:W-:Y:S01]  /*9e40*/  FMNMX.FTZ R41, R77, R6, !PT ;  /* 0x000000064d297209 */ /* 0x002fe20007810000 */
[----:B------:R0:W-:Y:S04]  /*9e50*/  MUFU.EX2 R13, R24 ;  /* 0x00000018000d7308 */ /* 0x0001e80000000800 */
[----:B------:R-:W-:Y:S01]  /*9e60*/  HGMMA.64x64x16.F32.BF16 R88, R124, gdesc[UR4].tnspB, R88, gsb0 ;  /* 0x40e000047c587df0 */ /* 0x000fe20008001858 */
[----:B------:R-:W-:Y:S01]  /*9e70*/  UIADD3 UR6, UR11, 0x380, URZ ;  /* 0x000003800b067890 */ /* 0x000fe2000fffe03f */
[----:B--2---:R-:W-:Y:S01]  /*9e80*/  FMNMX.FTZ R6, R78, R41, !PT ;  /* 0x000000294e067209 */ /* 0x004fe20007810000 */
[----:B------:R-:W-:Y:S01]  /*9e90*/  UMOV UR7, 0x40000040 ;  /* 0x4000004000077882 */ /* 0x000fe20000000000 */
[----:B------:R-:W-:Y:S01]  /*9ea0*/  MUFU.EX2 R8, R8 ;  /* 0x0000000800087308 */ /* 0x000fe20000000800 */
[--C-:B0-----:R-:W-:Y:S01]  /*9eb0*/  FFMA.FTZ R24, R54, UR10, -R80.reuse ;  /* 0x0000000a36187c23 */ /* 0x101fe20008010850 */
[--C-:B------:R-:W-:Y:S01]  /*9ec0*/  FFMA.FTZ R41, R55, UR10, -R80.reuse ;  /* 0x0000000a37297c23 */ /* 0x100fe20008010850 */
[----:B------:R-:W0:Y:S01]  /*9ed0*/  SHFL.BFLY PT, R47, R6, 0x2, 0x1f ;  /* 0x0c401f00062f7f89 */ /* 0x000e2200000e0000 */
[----:B------:R-:W-:-:S04]  /*9ee0*/  FFMA.FTZ R55, R64, UR10, -R80 ;  /* 0x0000000a40377c23 */ /* 0x000fc80008010850 */
[----:B------:R-:W1:Y:S08]  /*9ef0*/  MUFU.EX2 R11, R11 ;  /* 0x0000000b000b7308 */ /* 0x000e700000000800 */
[----:B------:R-:W2:Y:S08]  /*9f00*/  MUFU.EX2 R148, R148 ;  /* 0x0000009400947308 */ /* 0x000eb00000000800 */
[----:B------:R-:W3:Y:S01]  /*9f10*/  MUFU.EX2 R150, R150 ;  /* 0x0000009600967308 */ /* 0x000ee20000000800 */
[----:B-1----:R-:W-:Y:S01]  /*9f20*/  FFMA.FTZ R3, R8, R3, R11 ;  /* 0x0000000308037223 */ /* 0x002fe2000001000b */
[----:B0-----:R-:W-:Y:S01]  /*9f30*/  FMNMX.FTZ R54, R6, R47, !PT ;  /* 0x0000002f06367209 */ /* 0x001fe20007810000 */
[----:B------:R-:W-:-:S04]  /*9f40*/  FFMA.FTZ R47, R59, UR10, -R80 ;  /* 0x0000000a3b2f7c23 */ /* 0x000fc80008010850 */
[----:B------:R-:W0:Y:S01]  /*9f50*/  SHFL.BFLY PT, R57, R54, 0x1, 0x1f ;  /* 0x0c201f0036397f89 */ /* 0x000e2200000e0000 */
[----:B------:R-:W-:Y:S01]  /*9f60*/  MUFU.EX2 R15, R15 ;  /* 0x0000000f000f7308 */ /* 0x000fe20000000800 */
[C---:B--2---:R-:W-:Y:S01]  /*9f70*/  FADD.FTZ R3, R148.reuse, R3 ;  /* 0x0000000394037221 */ /* 0x044fe20000010000 */
[----:B------:R-:W-:-:S06]  /*9f80*/  F2FP.BF16.F32.PACK_AB R148, R148, R11 ;  /* 0x0000000b9494723e */ /* 0x000fcc00000010ff */
[----:B------:R-:W-:Y:S08]  /*9f90*/  MUFU.EX2 R144, R144 ;  /* 0x0000009000907308 */ /* 0x000ff00000000800 */
[----:B------:R-:W-:Y:S01]  /*9fa0*/  MUFU.EX2 R146, R146 ;  /* 0x0000009200927308 */ /* 0x000fe20000000800 */
[----:B0-----:R-:W-:-:S07]  /*9fb0*/  FMNMX.FTZ R6, R54, R57, !PT ;  /* 0x0000003936067209 */ /* 0x001fce0007810000 */
[----:B------:R-:W-:Y:S01]  /*9fc0*/  MUFU.EX2 R27, R27 ;  /* 0x0000001b001b7308 */ /* 0x000fe20000000800 */
[C---:B------:R-:W-:Y:S01]  /*9fd0*/  FMUL.FTZ R59, R6.reuse, UR10 ;  /* 0x0000000a063b7c20 */ /* 0x040fe20008410000 */
[----:B------:R-:W-:-:S03]  /*9fe0*/  FADD.FTZ R56, -R6, R9 ;  /* 0x0000000906387221 */ /* 0x000fc60000010100 */
[--C-:B------:R-:W-:Y:S01]  /*9ff0*/  FFMA.FTZ R145, R25, UR10, -R59.reuse ;  /* 0x0000000a19917c23 */ /* 0x100fe2000801083b */
[----:B------:R-:W-:Y:S02]  /*a000*/  IMAD.U32 R25, RZ, RZ, UR39 ;  /* 0x00000027ff197e24 */ /* 0x000fe4000f8e00ff */
[--C-:B------:R-:W-:Y:S01]  /*a010*/  FFMA.FTZ R10, R10, UR10, -R59.reuse ;  /* 0x0000000a0a0a7c23 */ /* 0x100fe2000801083b */
[----:B------:R-:W-:Y:S01]  /*a020*/  FMUL.FTZ R56, R56, UR10 ;  /* 0x0000000a38387c20 */ /* 0x000fe20008410000 */
[--C-:B------:R-:W-:Y:S01]  /*a030*/  FFMA.FTZ R149, R12, UR10, -R59.reuse ;  /* 0x0000000a0c957c23 */ /* 0x100fe2000801083b */
[----:B------:R-:W-:Y:S01]  /*a040*/  FFMA.FTZ R141, R33, UR10, -R59 ;  /* 0x0000000a218d7c23 */ /* 0x000fe2000801083b */
[----:B------:R-:W-:Y:S01]  /*a050*/  @!P1 LEA R25, R25, UR45, 0x3 ;  /* 0x0000002d19199c11 */ /* 0x000fe2000f8e18ff */
[----:B------:R0:W-:Y:S01]  /*a060*/  MUFU.EX2 R57, R56 ;  /* 0x0000003800397308 */ /* 0x0001e20000000800 */
[----:B------:R-:W-:Y:S01]  /*a070*/  VIADD R33, R152, 0x9 ;  /* 0x0000000998217836 */ /* 0x000fe20000000000 */
[----:B------:R-:W-:-:S02]  /*a080*/  WARPGROUP.DEPBAR.LE gsb0, 0x0 ;  /* 0x00008000000079c5 */ /* 0x000fc40000010000 */
[----:B------:R-:W-:Y:S01]  /*a090*/  WARPGROUP.ARRIVE ;  /* 0x00000000000079c5 */ /* 0x000fe20000000000 */
[--C-:B------:R-:W-:Y:S01]  /*a0a0*/  FFMA.FTZ R151, R14, UR10, -R59.reuse ;  /* 0x0000000a0e977c23 */ /* 0x100fe2000801083b */
[----:B------:R-:W-:Y:S01]  /*a0b0*/  @!P1 VIADD R25, R25, 0x16840 ;  /* 0x0001684019199836 */ /* 0x000fe20000000000 */
[----:B------:R-:W-:Y:S01]  /*a0c0*/  SEL R33, R33, 0x9, !P2 ;  /* 0x0000000921217807 */ /* 0x000fe20005000000 */
[----:B------:R-:W1:Y:S01]  /*a0d0*/  MUFU.EX2 R10, R10 ;  /* 0x0000000a000a7308 */ /* 0x000e620000000800 */
[----:B------:R-:W-:Y:S01]  /*a0e0*/  FFMA.FTZ R12, R20, UR10, -R59 ;  /* 0x0000000a140c7c23 */ /* 0x000fe2000801083b */
[----:B------:R-:W-:Y:S01]  /*a0f0*/  HGMMA.64x64x16.F32.BF16 R88, R120, gdesc[UR4].tnspB, R88, gsb0 ;  /* 0x40e0000478587df0 */ /* 0x000fe20008001858 */
[----:B------:R-:W-:Y:S01]  /*a100*/  @!P1 PRMT R25, RZ, 0x654, R25 ;  /* 0x00000654ff199816 */ /* 0x000fe20000000019 */
[--C-:B0-----:R-:W-:Y:S01]  /*a110*/  FFMA.FTZ R56, R26, UR10, -R59.reuse ;  /* 0x0000000a1a387c23 */ /* 0x101fe2000801083b */
[--C-:B------:R-:W-:Y:S01]  /*a120*/  FFMA.FTZ R147, R28, UR10, -R59.reuse ;  /* 0x0000000a1c937c23 */ /* 0x100fe2000801083b */
[--C-:B------:R-:W-:Y:S01]  /*a130*/  FFMA.FTZ R143, R36, UR10, -R59.reuse ;  /* 0x0000000a248f7c23 */ /* 0x100fe2000801083b */
[--C-:B------:R-:W-:Y:S01]  /*a140*/  FFMA.FTZ R30, R30, UR10, -R59.reuse ;  /* 0x0000000a1e1e7c23 */ /* 0x100fe2000801083b */
[----:B------:R-:W0:Y:S01]  /*a150*/  MUFU.EX2 R149, R149 ;  /* 0x0000009500957308 */ /* 0x000e220000000800 */
[----:B------:R-:W-:Y:S01]  /*a160*/  FFMA.FTZ R20, R38, UR10, -R59 ;  /* 0x0000000a26147c23 */ /* 0x000fe2000801083b */
[----:B---3--:R-:W-:Y:S01]  /*a170*/  FADD.FTZ R38, R150, R3 ;  /* 0x0000000396267221 */ /* 0x008fe20000010000 */
[--C-:B------:R-:W-:Y:S01]  /*a180*/  FFMA.FTZ R14, R34, UR10, -R59.reuse ;  /* 0x0000000a220e7c23 */ /* 0x100fe2000801083b */
[--C-:B------:R-:W-:Y:S01]  /*a190*/  FFMA.FTZ R137, R40, UR10, -R59.reuse ;  /* 0x0000000a28897c23 */ /* 0x100fe2000801083b */
[--C-:B------:R-:W-:Y:S01]  /*a1a0*/  FFMA.FTZ R28, R42, UR10, -R59.reuse ;  /* 0x0000000a2a1c7c23 */ /* 0x100fe2000801083b */
[--C-:B------:R-:W-:Y:S01]  /*a1b0*/  FFMA.FTZ R139, R45, UR10, -R59.reuse ;  /* 0x0000000a2d8b7c23 */ /* 0x100fe2000801083b */
[--C-:B------:R-:W-:Y:S01]  /*a1c0*/  FFMA.FTZ R26, R46, UR10, -R59.reuse ;  /* 0x0000000a2e1a7c23 */ /* 0x100fe2000801083b */
[----:B------:R-:W2:Y:S01]  /*a1d0*/  MUFU.EX2 R151, R151 ;  /* 0x0000009700977308 */ /* 0x000ea20000000800 */
        /* <DEDUP_REMOVED lines=8> */
[----:B0-----:R-:W-:Y:S01]  /*a260*/  FADD.FTZ R36, R149, R2 ;  /* 0x0000000295247221 */ /* 0x001fe20000010000 */
[--C-:B------:R-:W-:Y:S01]  /*a270*/  FFMA.FTZ R2, R63, UR10, -R59.reuse ;  /* 0x0000000a3f027c23 */ /* 0x100fe2000801083b */
[----:B------:R-:W-:Y:S01]  /*a280*/  F2FP.BF16.F32.PACK_AB R149, R149, R10 ;  /* 0x0000000a9595723e */ /* 0x000fe200000010ff */
[--C-:B------:R-:W-:Y:S01]  /*a290*/  FFMA.FTZ R72, R72, UR10, -R59.reuse ;  /* 0x0000000a48487c23 */ /* 0x100fe2000801083b */
[--C-:B------:R-:W-:Y:S01]  /*a2a0*/  FFMA.FTZ R127, R73, UR10, -R59.reuse ;  /* 0x0000000a497f7c23 */ /* 0x100fe2000801083b */
[--C-:B------:R-:W-:Y:S01]  /*a2b0*/  FFMA.FTZ R74, R74, UR10, -R59.reuse ;  /* 0x0000000a4a4a7c23 */ /* 0x100fe2000801083b */
[--C-:B------:R-:W-:Y:S01]  /*a2c0*/  FFMA.FTZ R75, R75, UR10, -R59.reuse ;  /* 0x0000000a4b4b7c23 */ /* 0x100fe2000801083b */
[----:B------:R-:W0:Y:S01]  /*a2d0*/  MUFU.EX2 R145, R145 ;  /* 0x0000009100917308 */ /* 0x000e220000000800 */
[----:B--2---:R-:W-:Y:S01]  /*a2e0*/  FADD.FTZ R3, R151, R36 ;  /* 0x0000002497037221 */ /* 0x004fe20000010000 */
[--C-:B------:R-:W-:Y:S01]  /*a2f0*/  FFMA.FTZ R76, R76, UR10, -R59.reuse ;  /* 0x0000000a4c4c7c23 */ /* 0x100fe2000801083b */
[----:B------:R-:W-:Y:S01]  /*a300*/  FFMA.FTZ R77, R77, UR10, -R59 ;  /* 0x0000000a4d4d7c23 */ /* 0x000fe2000801083b */
[C---:B------:R-:W-:Y:S01]  /*a310*/  ISETP.GT.AND P2, PT, R0.reuse, UR23, PT ;  /* 0x0000001700007c0c */ /* 0x040fe2000bf44270 */
[----:B------:R-:W-:Y:S01]  /*a320*/  VIADD R0, R0, 0xffffffff ;  /* 0xffffffff00007836 */ /* 0x000fe20000000000 */
[----:B------:R-:W-:-:S02]  /*a330*/  F2FP.BF16.F32.PACK_AB R150, R15, R150 ;  /* 0x000000960f96723e */ /* 0x000fc400000010ff */
[----:B------:R-:W2:Y:S01]  /*a340*/  MUFU.EX2 R56, R56 ;  /* 0x0000003800387308 */ /* 0x000ea20000000800 */
[C---:B-1----:R-:W-:Y:S01]  /*a350*/  FADD.FTZ R36, R12.reuse, R3 ;  /* 0x000000030c247221 */ /* 0x042fe20000010000 */
[----:B------:R-:W-:-:S06]  /*a360*/  F2FP.BF16.F32.PACK_AB R151, R12, R151 ;  /* 0x000000970c97723e */ /* 0x000fcc00000010ff */
[----:B------:R-:W1:Y:S01]  /*a370*/  MUFU.EX2 R147, R147 ;  /* 0x0000009300937308 */ /* 0x000e620000000800 */
[----:B0-----:R-:W-:Y:S01]  /*a380*/  FADD.FTZ R3, R145, R36 ;  /* 0x0000002491037221 */ /* 0x001fe20000010000 */
[----:B------:R-:W-:-:S06]  /*a390*/  FFMA.FTZ R36, R67, UR10, -R59 ;  /* 0x0000000a43247c23 */ /* 0x000fcc000801083b */
[----:B------:R-:W0:Y:S01]  /*a3a0*/  MUFU.EX2 R30, R30 ;  /* 0x0000001e001e7308 */ /* 0x000e220000000800 */
[C---:B--2---:R-:W-:Y:S01]  /*a3b0*/  FADD.FTZ R40, R56.reuse, R3 ;  /* 0x0000000338287221 */ /* 0x044fe20000010000 */
[----:B------:R-:W-:-:S06]  /*a3c0*/  F2FP.BF16.F32.PACK_AB R145, R56, R145 ;  /* 0x000000913891723e */ /* 0x000fcc00000010ff */
[----:B------:R-:W-:Y:S01]  /*a3d0*/  MUFU.EX2 R140, R140 ;  /* 0x0000008c008c7308 */ /* 0x000fe20000000800 */
[----:B-1----:R-:W-:-:S07]  /*a3e0*/  FADD.FTZ R3, R147, R40 ;  /* 0x0000002893037221 */ /* 0x002fce0000010000 */
[----:B------:R-:W1:Y:S01]  /*a3f0*/  MUFU.EX2 R141, R141 ;  /* 0x0000008d008d7308 */ /* 0x000e620000000800 */
[C---:B0-----:R-:W-:Y:S01]  /*a400*/  FADD.FTZ R40, R30.reuse, R3 ;  /* 0x000000031e287221 */ /* 0x041fe20000010000 */
        /* <DEDUP_REMOVED lines=11> */
[----:B--2---:R-:W-:Y:S01]  /*a4c0*/  IMAD.U32 R25, RZ, RZ, UR22 ;  /* 0x00000016ff197e24 */ /* 0x004fe2000f8e00ff */
        /* <DEDUP_REMOVED lines=13> */
[-C--:B------:R-:W-:Y:S01]  /*a5a0*/  FMUL.FTZ R113, R113, R8.reuse ;  /* 0x0000000871717220 */ /* 0x080fe20000410000 */
[----:B0-----:R-:W-:Y:S01]  /*a5b0*/  @!P1 PRMT R33, RZ, 0x654, R25 ;  /* 0x00000654ff219816 */ /* 0x001fe20000000019 */
[----:B------:R-:W-:Y:S01]  /*a5c0*/  FADD.FTZ R25, R15, R38 ;  /* 0x000000260f197221 */ /* 0x000fe20000010000 */
[----:B------:R-:W0:Y:S01]  /*a5d0*/  MUFU.EX2 R143, R143 ;  /* 0x0000008f008f7308 */ /* 0x000e220000000800 */
[C---:B-1----:R-:W-:Y:S01]  /*a5e0*/  FADD.FTZ R40, R14.reuse, R3 ;  /* 0x000000030e287221 */ /* 0x042fe20000010000 */
[----:B------:R-:W-:Y:S01]  /*a5f0*/  F2FP.BF16.F32.PACK_AB R141, R14, R141 ;  /* 0x0000008d0e8d723e */ /* 0x000fe200000010ff */
[----:B------:R-:W-:Y:S01]  /*a600*/  FADD.FTZ R38, R144, R25 ;  /* 0x0000001990267221 */ /* 0x000fe20000010000 */
[----:B------:R1:W-:Y:S01]  /*a610*/  @!P1 SYNCS.ARRIVE.TRANS64.RED.A1T0 RZ, [R33+URZ], RZ ;  /* 0x000000ff21ff99a7 */ /* 0x0003e2000810043f */
[-C--:B------:R-:W-:Y:S01]  /*a620*/  FMUL.FTZ R116, R116, R8.reuse ;  /* 0x0000000874747220 */ /* 0x080fe20000410000 */
[----:B------:R-:W-:Y:S01]  /*a630*/  FMUL.FTZ R117, R117, R8 ;  /* 0x0000000875757220 */ /* 0x000fe20000410000 */
[C---:B------:R-:W-:Y:S01]  /*a640*/  FADD.FTZ R25, R13.reuse, R38 ;  /* 0x000000260d197221 */ /* 0x040fe20000010000 */
[----:B------:R-:W2:Y:S01]  /*a650*/  MUFU.EX2 R21, R21 ;  /* 0x0000001500157308 */ /* 0x000ea20000000800 */
[--C-:B------:R-:W-:Y:S01]  /*a660*/  FFMA.FTZ R38, R70, UR10, -R59.reuse ;  /* 0x0000000a46267c23 */ /* 0x100fe2000801083b */
[----:B------:R-:W-:Y:S01]  /*a670*/  FFMA.FTZ R59, R78, UR10, -R59 ;  /* 0x0000000a4e3b7c23 */ /* 0x000fe2000801083b */
[----:B------:R-:W-:Y:S01]  /*a680*/  FADD.FTZ R42, R146, R25 ;  /* 0x00000019922a7221 */ /* 0x000fe20000010000 */
[----:B------:R-:W-:Y:S01]  /*a690*/  F2FP.BF16.F32.PACK_AB R144, R13, R144 ;  /* 0x000000900d90723e */ /* 0x000fe200000010ff */
[-C--:B------:R-:W-:Y:S01]  /*a6a0*/  FMUL.FTZ R90, R90, R57.reuse ;  /* 0x000000395a5a7220 */ /* 0x080fe20000410000 */
[C---:B------:R-:W-:Y:S01]  /*a6b0*/  F2FP.BF16.F32.PACK_AB R146, R27.reuse, R146 ;  /* 0x000000921b92723e */ /* 0x040fe200000010ff */
[----:B------:R-:W-:Y:S01]  /*a6c0*/  FADD.FTZ R25, R27, R42 ;  /* 0x0000002a1b197221 */ /* 0x000fe20000010000 */
[----:B------:R-:W3:Y:S01]  /*a6d0*/  MUFU.EX2 R20, R20 ;  /* 0x0000001400147308 */ /* 0x000ee20000000800 */
[----:B0-----:R-:W-:Y:S01]  /*a6e0*/  FADD.FTZ R3, R143, R40 ;  /* 0x000000288f037221 */ /* 0x001fe20000010000 */
[-C--:B------:R-:W-:Y:S01]  /*a6f0*/  FMUL.FTZ R91, R91, R57.reuse ;  /* 0x000000395b5b7220 */ /* 0x080fe20000410000 */
[----:B------:R-:W-:Y:S01]  /*a700*/  FADD.FTZ R42, R140, R25 ;  /* 0x000000198c2a7221 */ /* 0x000fe20000010000 */
[----:B------:R-:W-:Y:S01]  /*a710*/  F2FP.BF16.F32.PACK_AB R140, R29, R140 ;  /* 0x0000008c1d8c723e */ /* 0x000fe200000010ff */
[-C--:B------:R-:W-:Y:S01]  /*a720*/  FMUL.FTZ R94, R94, R57.reuse ;  /* 0x000000395e5e7220 */ /* 0x080fe20000410000 */
[-C--:B------:R-:W-:Y:S01]  /*a730*/  FMUL.FTZ R95, R95, R57.reuse ;  /* 0x000000395f5f7220 */ /* 0x080fe20000410000 */
[----:B------:R-:W-:Y:S01]  /*a740*/  FADD.FTZ R25, R29, R42 ;  /* 0x0000002a1d197221 */ /* 0x000fe20000010000 */
[----:B------:R-:W0:Y:S01]  /*a750*/  MUFU.EX2 R136, R136 ;  /* 0x0000008800887308 */ /* 0x000e220000000800 */
[-C--:B------:R-:W-:Y:S01]  /*a760*/  FMUL.FTZ R98, R98, R57.reuse ;  /* 0x0000003962627220 */ /* 0x080fe20000410000 */
[-C--:B------:R-:W-:Y:S01]  /*a770*/  FMUL.FTZ R99, R99, R57.reuse ;  /* 0x0000003963637220 */ /* 0x080fe20000410000 */
[----:B------:R-:W-:Y:S01]  /*a780*/  FADD.FTZ R42, R142, R25 ;  /* 0x000000198e2a7221 */ /* 0x000fe20000010000 */
[----:B--2---:R-:W-:Y:S01]  /*a790*/  F2FP.BF16.F32.PACK_AB R142, R21, R142 ;  /* 0x0000008e158e723e */ /* 0x004fe200000010ff */
[-C--:B------:R-:W-:Y:S01]  /*a7a0*/  FMUL.FTZ R102, R102, R57.reuse ;  /* 0x0000003966667220 */ /* 0x080fe20000410000 */
[----:B------:R-:W-:Y:S01]  /*a7b0*/  FMUL.FTZ R103, R103, R57 ;  /* 0x0000003967677220 */ /* 0x000fe20000410000 */
[----:B------:R-:W-:Y:S01]  /*a7c0*/  FADD.FTZ R25, R21, R42 ;  /* 0x0000002a15197221 */ /* 0x000fe20000010000 */
[----:B------:R-:W2:Y:S01]  /*a7d0*/  MUFU.EX2 R137, R137 ;  /* 0x0000008900897308 */ /* 0x000ea20000000800 */
[C---:B---3--:R-:W-:Y:S01]  /*a7e0*/  FADD.FTZ R40, R20.reuse, R3 ;  /* 0x0000000314287221 */ /* 0x048fe20000010000 */
[----:B------:R-:W-:Y:S01]  /*a7f0*/  F2FP.BF16.F32.PACK_AB R143, R20, R143 ;  /* 0x0000008f148f723e */ /* 0x000fe200000010ff */
[-C--:B------:R-:W-:Y:S01]  /*a800*/  FMUL.FTZ R106, R106, R57.reuse ;  /* 0x000000396a6a7220 */ /* 0x080fe20000410000 */
[-C--:B------:R-:W-:Y:S01]  /*a810*/  FMUL.FTZ R107, R107, R57.reuse ;  /* 0x000000396b6b7220 */ /* 0x080fe20000410000 */
[-C--:B------:R-:W-:Y:S01]  /*a820*/  FMUL.FTZ R110, R110, R57.reuse ;  /* 0x000000396e6e7220 */ /* 0x080fe20000410000 */
[-C--:B------:R-:W-:Y:S01]  /*a830*/  FMUL.FTZ R111, R111, R57.reuse ;  /* 0x000000396f6f7220 */ /* 0x080fe20000410000 */
[-C--:B------:R-:W-:Y:S01]  /*a840*/  FMUL.FTZ R114, R114, R57.reuse ;  /* 0x0000003972727220 */ /* 0x080fe20000410000 */
[----:B------:R-:W3:Y:S01]  /*a850*/  MUFU.EX2 R31, R31 ;  /* 0x0000001f001f7308 */ /* 0x000ee20000000800 */
[----:B0-----:R-:W-:Y:S01]  /*a860*/  FADD.FTZ R42, R136, R25 ;  /* 0x00000019882a7221 */ /* 0x001fe20000010000 */
[-C--:B------:R-:W-:Y:S01]  /*a870*/  FMUL.FTZ R115, R115, R57.reuse ;  /* 0x0000003973737220 */ /* 0x080fe20000410000 */
[-C--:B------:R-:W-:Y:S01]  /*a880*/  FMUL.FTZ R118, R118, R57.reuse ;  /* 0x0000003976767220 */ /* 0x080fe20000410000 */
[----:B------:R-:W-:Y:S01]  /*a890*/  FMUL.FTZ R119, R119, R57 ;  /* 0x0000003977777220 */ /* 0x000fe20000410000 */
[----:B------:R-:W-:-:S03]  /*a8a0*/  IMAD.MOV.U32 R8, RZ, RZ, R7 ;  /* 0x000000ffff087224 */ /* 0x000fc600078e0007 */
[----:B------:R-:W0:Y:S01]  /*a8b0*/  MUFU.EX2 R28, R28 ;  /* 0x0000001c001c7308 */ /* 0x000e220000000800 */
[----:B--2---:R-:W-:-:S07]  /*a8c0*/  FADD.FTZ R3, R137, R40 ;  /* 0x0000002889037221 */ /* 0x004fce0000010000 */
[----:B------:R-:W2:Y:S01]  /*a8d0*/  MUFU.EX2 R138, R138 ;  /* 0x0000008a008a7308 */ /* 0x000ea20000000800 */
[C---:B---3--:R-:W-:Y:S01]  /*a8e0*/  FADD.FTZ R11, R31.reuse, R42 ;  /* 0x0000002a1f0b7221 */ /* 0x048fe20000010000 */
[----:B------:R-:W-:-:S06]  /*a8f0*/  F2FP.BF16.F32.PACK_AB R136, R31, R136 ;  /* 0x000000881f88723e */ /* 0x000fcc00000010ff */
[----:B------:R-:W3:Y:S01]  /*a900*/  MUFU.EX2 R139, R139 ;  /* 0x0000008b008b7308 */ /* 0x000ee20000000800 */
[C---:B0-----:R-:W-:Y:S01]  /*a910*/  FADD.FTZ R40, R28.reuse, R3 ;  /* 0x000000031c287221 */ /* 0x041fe20000010000 */
[----:B------:R-:W-:-:S06]  /*a920*/  F2FP.BF16.F32.PACK_AB R137, R28, R137 ;  /* 0x000000891c89723e */ /* 0x000fcc00000010ff */
[----:B------:R-:W0:Y:S01]  /*a930*/  MUFU.EX2 R37, R37 ;  /* 0x0000002500257308 */ /* 0x000e220000000800 */
[----:B--2---:R-:W-:-:S07]  /*a940*/  FADD.FTZ R10, R138, R11 ;  /* 0x0000000b8a0a7221 */ /* 0x004fce0000010000 */
[----:B------:R-:W2:Y:S01]  /*a950*/  MUFU.EX2 R26, R26 ;  /* 0x0000001a001a7308 */ /* 0x000ea20000000800 */
[----:B---3--:R-:W-:-:S07]  /*a960*/  FADD.FTZ R3, R139, R40 ;  /* 0x000000288b037221 */ /* 0x008fce0000010000 */
[----:B------:R-:W3:Y:S01]  /*a970*/  MUFU.EX2 R132, R132 ;  /* 0x0000008400847308 */ /* 0x000ee20000000800 */
[C---:B0-----:R-:W-:Y:S01]  /*a980*/  FADD.FTZ R11, R37.reuse, R10 ;  /* 0x0000000a250b7221 */ /* 0x041fe20000010000 */
[----:B------:R-:W-:-:S06]  /*a990*/  F2FP.BF16.F32.PACK_AB R138, R37, R138 ;  /* 0x0000008a258a723e */ /* 0x000fcc00000010ff */
[----:B------:R-:W0:Y:S01]  /*a9a0*/  MUFU.EX2 R133, R133 ;  /* 0x0000008500857308 */ /* 0x000e220000000800 */
[C---:B--2---:R-:W-:Y:S01]  /*a9b0*/  FADD.FTZ R12, R26.reuse, R3 ;  /* 0x000000031a0c7221 */ /* 0x044fe20000010000 */
[----:B------:R-:W-:-:S06]  /*a9c0*/  F2FP.BF16.F32.PACK_AB R139, R26, R139 ;  /* 0x0000008b1a8b723e */ /* 0x000fcc00000010ff */
[----:B------:R-:W2:Y:S01]  /*a9d0*/  MUFU.EX2 R35, R35 ;  /* 0x0000002300237308 */ /* 0x000ea20000000800 */
[----:B---3--:R-:W-:-:S07]  /*a9e0*/  FADD.FTZ R40, R132, R11 ;  /* 0x0000000b84287221 */ /* 0x008fce0000010000 */
[----:B------:R-:W3:Y:S01]  /*a9f0*/  MUFU.EX2 R34, R34 ;  /* 0x0000002200227308 */ /* 0x000ee20000000800 */
[----:B0-----:R-:W-:-:S07]  /*aa00*/  FADD.FTZ R3, R133, R12 ;  /* 0x0000000c85037221 */ /* 0x001fce0000010000 */
[----:B------:R-:W0:Y:S01]  /*aa10*/  MUFU.EX2 R134, R134 ;  /* 0x0000008600867308 */ /* 0x000e220000000800 */
[C---:B--2---:R-:W-:Y:S01]  /*aa20*/  FADD.FTZ R11, R35.reuse, R40 ;  /* 0x00000028230b7221 */ /* 0x044fe20000010000 */
[----:B------:R-:W-:-:S06]  /*aa30*/  F2FP.BF16.F32.PACK_AB R132, R35, R132 ;  /* 0x000000842384723e */ /* 0x000fcc00000010ff */
[----:B------:R-:W2:Y:S01]  /*aa40*/  MUFU.EX2 R135, R135 ;  /* 0x0000008700877308 */ /* 0x000ea20000000800 */
[C---:B---3--:R-:W-:Y:S01]  /*aa50*/  FADD.FTZ R12, R34.reuse, R3 ;  /* 0x00000003220c7221 */ /* 0x048fe20000010000 */
[----:B------:R-:W-:-:S06]  /*aa60*/  F2FP.BF16.F32.PACK_AB R133, R34, R133 ;  /* 0x000000852285723e */ /* 0x000fcc00000010ff */
[----:B------:R-:W3:Y:S01]  /*aa70*/  MUFU.EX2 R39, R39 ;  /* 0x0000002700277308 */ /* 0x000ee20000000800 */
[----:B0-----:R-:W-:-:S07]  /*aa80*/  FADD.FTZ R30, R134, R11 ;  /* 0x0000000b861e7221 */ /* 0x001fce0000010000 */
        /* <DEDUP_REMOVED lines=61> */
[----:B--2---:R-:W-:Y:S01]  /*ae60*/  FADD.FTZ R2, R77, R2 ;  /* 0x000000024d027221 */ /* 0x004fe20000010000 */
[C---:B---3--:R-:W-:Y:S01]  /*ae70*/  FADD.FTZ R3, R9.reuse, R10 ;  /* 0x0000000a09037221 */ /* 0x048fe20000010000 */
[----:B------:R-:W-:Y:S01]  /*ae80*/  F2FP.BF16.F32.PACK_AB R122, R9, R54 ;  /* 0x00000036097a723e */ /* 0x000fe200000010ff */
[----:B------:R-:W-:Y:S02]  /*ae90*/  IMAD.MOV.U32 R9, RZ, RZ, R6 ;  /* 0x000000ffff097224 */ /* 0x000fe400078e0006 */
[C---:B0-----:R-:W-:Y:S01]  /*aea0*/  FADD.FTZ R2, R59.reuse, R2 ;  /* 0x000000023b027221 */ /* 0x041fe20000010000 */
[----:B------:R-:W-:Y:S01]  /*aeb0*/  F2FP.BF16.F32.PACK_AB R123, R59, R77 ;  /* 0x0000004d3b7b723e */ /* 0x000fe200000010ff */
[----:B-1----:R-:W-:Y:S06]  /*aec0*/  @P2 BRA `(.L_x_897) ;  /* 0xffffffd800d82947 */ /* 0x002fec000383ffff */
.L_x_888:
[----:B------:R-:W-:-:S13]  /*aed0*/  ISETP.GE.AND P2, PT, R0, UR43, PT ;  /* 0x0000002b00007c0c */ /* 0x000fda000bf46270 */
[----:B------:R-:W-:Y:S05]  /*aee0*/  @!P2 BRA `(.L_x_898) ;  /* 0x000000340058a947 */ /* 0x000fea0003800000 */
[----:B------:R-:W-:Y:S01]  /*aef0*/  IMAD.IADD R13, R17, 0x1, -R18 ;  /* 0x00000001110d7824 */ /* 0x000fe200078e0a12 */
[----:B------:R-:W-:Y:S01]  /*af00*/  UMOV UR27, UR38 ;  /* 0x00000026001b7c82 */ /* 0x000fe20008000000 */
[----:B------:R-:W-:Y:S01]  /*af10*/  IMAD.MOV.U32 R10, RZ, RZ, R6 ;  /* 0x000000ffff0a7224 */ /* 0x000fe200078e0006 */
[----:B------:R-:W-:Y:S01]  /*af20*/  UMOV UR26, UR39 ;  /* 0x00000027001a7c82 */ /* 0x000fe20008000000 */
[--C-:B------:R-:W-:Y:S01]  /*af30*/  IMAD.IADD R15, R4, 0x1, R13.reuse ;  /* 0x00000001040f7824 */ /* 0x100fe200078e020d */
[----:B------:R-:W-:Y:S01]  /*af40*/  ULDC UR23, c[0x0][0x9e4] ;  /* 0x0002790000177ab9 */ /* 0x000fe20000000800 */
[----:B------:R-:W-:Y:S01]  /*af50*/  IMAD.IADD R13, R5, 0x1, R13 ;  /* 0x00000001050d7824 */ /* 0x000fe200078e020d */
[----:B------:R-:W-:Y:S01]  /*af60*/  ULDC UR22, c[0x0][0x988] ;  /* 0x0002620000167ab9 */ /* 0x000fe20000000800 */
[----:B------:R-:W-:Y:S01]  /*af70*/  IMAD.MOV.U32 R8, RZ, RZ, R7 ;  /* 0x000000ffff087224 */ /* 0x000fe200078e0007 */
[----:B------:R-:W-:Y:S01]  /*af80*/  LOP3.LUT R11, RZ, R15, RZ, 0x33, !PT ;  /* 0x0000000fff0b7212 */ /* 0x000fe200078e33ff */
[----:B------:R-:W-:Y:S01]  /*af90*/  ULDC UR24, c[0x0][0x9d8] ;  /* 0x0002760000187ab9 */ /* 0x000fe20000000800 */
[----:B------:R-:W-:Y:S01]  /*afa0*/  LOP3.LUT R9, RZ, R13, RZ, 0x33, !PT ;  /* 0x0000000dff097212 */ /* 0x000fe200078e33ff */
[----:B------:R-:W-:-:S06]  /*afb0*/  ULDC UR25, c[0x0][0x9e0] ;  /* 0x0002780000197ab9 */ /* 0x000fcc0000000800 */
.L_x_915:
        /* <DEDUP_REMOVED lines=9> */
.L_x_900:
[----:B------:R-:W-:Y:S01]  /*b050*/  ULEA UR6, UR39, UR45, 0x3 ;  /* 0x0000002d27067291 */ /* 0x000fe2000f8e183f */
[----:B------:R-:W-:-:S05]  /*b060*/  IMAD.U32 R6, RZ, RZ, UR38 ;  /* 0x00000026ff067e24 */ /* 0x000fca000f8e00ff */
[----:B------:R-:W-:-:S04]  /*b070*/  SHF.L.U32 R6, R6, 0x1f, RZ ;  /* 0x0000001f06067819 */ /* 0x000fc800000006ff */
[----:B------:R0:W1:Y:S01]  /*b080*/  SYNCS.PHASECHK.TRANS64.TRYWAIT P2, [UR6+0x16830], R6 ;  /* 0x01683006ff0075a7 */ /* 0x0000620008040146 */
[----:B------:R-:W-:Y:S05]  /*b090*/  @!P0 BRA `(.L_x_901) ;  /* 0x0000000000048947 */ /* 0x000fea0003800000 */
[----:B------:R-:W-:Y:S01]  /*b0a0*/  BPT.TRAP 0x1 ;  /* 0x000000040000795c */ /* 0x000fe20000300000 */
.L_x_901:
[----:B-1----:R-:W-:Y:S05]  /*b0b0*/  @P2 BRA `(.L_x_899) ;  /* 0x0000000000082947 */ /* 0x002fea0003800000 */
[----:B------:R-:W1:Y:S02]  /*b0c0*/  SYNCS.PHASECHK.TRANS64.TRYWAIT P2, [UR6+0x16830], R6 ;  /* 0x01683006ff0075a7 */ /* 0x000e640008040146 */
[----:B-1----:R-:W-:Y:S05]  /*b0d0*/  @!P2 BRA `(.L_x_902) ;  /* 0x0000009c0024a947 */ /* 0x002fea0003800000 */
.L_x_899:
        /* <DEDUP_REMOVED lines=27> */
.L_x_904:
[----:B------:R-:W-:Y:S01]  /*b290*/  ULEA UR6, UR26, UR45, 0x3 ;  /* 0x0000002d1a067291 */ /* 0x000fe2000f8e183f */
[----:B------:R-:W-:-:S05]  /*b2a0*/  IMAD.U32 R6, RZ, RZ, UR27 ;  /* 0x0000001bff067e24 */ /* 0x000fca000f8e00ff */
[----:B------:R-:W-:-:S04]  /*b2b0*/  SHF.L.U32 R6, R6, 0x1f, RZ ;  /* 0x0000001f06067819 */ /* 0x000fc800000006ff */
[----:B------:R0:W1:Y:S01]  /*b2c0*/  SYNCS.PHASECHK.TRANS64.TRYWAIT P2, [UR6+0x16850], R6 ;  /* 0x01685006ff0075a7 */ /* 0x0000620008040146 */
[----:B------:R-:W-:Y:S05]  /*b2d0*/  @!P0 BRA `(.L_x_905) ;  /* 0x0000000000048947 */ /* 0x000fea0003800000 */
[----:B------:R-:W-:Y:S01]  /*b2e0*/  BPT.TRAP 0x1 ;  /* 0x000000040000795c */ /* 0x000fe20000300000 */
.L_x_905:
[----:B-1----:R-:W-:Y:S05]  /*b2f0*/  @P2 BRA `(.L_x_903) ;  /* 0x0000000000082947 */ /* 0x002fea0003800000 */
[----:B------:R-:W1:Y:S02]  /*b300*/  SYNCS.PHASECHK.TRANS64.TRYWAIT P2, [UR6+0x16850], R6 ;  /* 0x01685006ff0075a7 */ /* 0x000e640008040146 */
[----:B-1----:R-:W-:Y:S05]  /*b310*/  @!P2 BRA `(.L_x_906) ;  /* 0x0000009800aca947 */ /* 0x002fea0003800000 */
.L_x_903:
        /* <DEDUP_REMOVED lines=13> */
[----:B------:R-:W-:Y:S01]  /*b3f0*/  FMUL.FTZ R42, R45, UR24 ;  /* 0x000000182d2a7c20 */ /* 0x000fe20008410000 */
[----:B------:R-:W-:Y:S01]  /*b400*/  FMUL.FTZ R45, R50, UR24 ;  /* 0x00000018322d7c20 */ /* 0x000fe20008410000 */
[----:B------:R-:W-:-:S02]  /*b410*/  IMAD.U32 R39, RZ, RZ, UR39 ;  /* 0x00000027ff277e24 */ /* 0x000fc4000f8e00ff */
        /* <DEDUP_REMOVED lines=11> */
[----:B-1----:R-:W-:Y:S01]  /*b4d0*/  FMUL.FTZ R7, R25, UR24 ;  /* 0x0000001819077c20 */ /* 0x002fe20008410000 */
[----:B------:R-:W-:Y:S01]  /*b4e0*/  FMUL.FTZ R37, R43, UR24 ;  /* 0x000000182b257c20 */ /* 0x000fe20008410000 */
[----:B------:R-:W-:Y:S01]  /*b4f0*/  FMUL.FTZ R61, R67, UR24 ;  /* 0x00000018433d7c20 */ /* 0x000fe20008410000 */
[----:B------:R-:W-:Y:S01]  /*b500*/  @!P1 LEA R39, R39, UR45, 0x3 ;  /* 0x0000002d27279c11 */ /* 0x000fe2000f8e18ff */
[----:B------:R-:W-:Y:S01]  /*b510*/  FMUL.FTZ R14, R27, UR24 ;  /* 0x000000181b0e7c20 */ /* 0x000fe20008410000 */
[----:B------:R-:W-:Y:S01]  /*b520*/  FMUL.FTZ R25, R31, UR24 ;  /* 0x000000181f197c20 */ /* 0x000fe20008410000 */
[----:B------:R-:W-:Y:S01]  /*b530*/  FMUL.FTZ R43, R47, UR24 ;  /* 0x000000182f2b7c20 */ /* 0x000fe20008410000 */
[----:B------:R-:W-:Y:S01]  /*b540*/  FMUL.FTZ R67, R74, UR24 ;  /* 0x000000184a437c20 */ /* 0x000fe20008410000 */
[----:B--2---:R-:W-:Y:S01]  /*b550*/  SHF.R.U32.HI R152, RZ, 0x7, R153 ;  /* 0x00000007ff987819 */ /* 0x004fe20000011699 */
[----:B0-----:R-:W-:Y:S01]  /*b560*/  FMUL.FTZ R6, R24, UR24 ;  /* 0x0000001818067c20 */ /* 0x001fe20008410000 */
        /* <DEDUP_REMOVED lines=8> */
[----:B------:R-:W-:-:S02]  /*b5f0*/  VIADD R38, R152, 0x9 ;  /* 0x0000000998267836 */ /* 0x000fc40000000000 */
[----:B------:R-:W-:Y:S01]  /*b600*/  FMUL.FTZ R30, R36, UR24 ;  /* 0x00000018241e7c20 */ /* 0x000fe20008410000 */
[----:B------:R-:W-:Y:S01]  /*b610*/  FMUL.FTZ R40, R44, UR24 ;  /* 0x000000182c287c20 */ /* 0x000fe20008410000 */
[----:B------:R-:W-:Y:S01]  /*b620*/  FMUL.FTZ R53, R59, UR24 ;  /* 0x000000183b357c20 */ /* 0x000fe20008410000 */
[----:B------:R-:W-:Y:S01]  /*b630*/  FMUL.FTZ R80, R81, UR24 ;  /* 0x0000001851507c20 */ /* 0x000fe20008410000 */
[----:B------:R-:W-:Y:S01]  /*b640*/  ISETP.GE.U32.AND P2, PT, R153, 0x180, PT ;  /* 0x000001809900780c */ /* 0x000fe20003f46070 */
[----:B------:R-:W-:Y:S01]  /*b650*/  FMUL.FTZ R36, R41, UR24 ;  /* 0x0000001829247c20 */ /* 0x000fe20008410000 */
[----:B------:R-:W-:Y:S01]  /*b660*/  FMUL.FTZ R44, R48, UR24 ;  /* 0x00000018302c7c20 */ /* 0x000fe20008410000 */
[----:B------:R-:W-:Y:S01]  /*b670*/  FMUL.FTZ R59, R66, UR24 ;  /* 0x00000018423b7c20 */ /* 0x000fe20008410000 */
[----:B------:R-:W-:Y:S02]  /*b680*/  @!P1 VIADD R81, R39, 0x16840 ;  /* 0x0001684027519836 */ /* 0x000fe40000000000 */
        /* <DEDUP_REMOVED lines=9> */
[----:B------:R-:W-:Y:S01]  /*b720*/  SEL R38, R38, 0x9, !P2 ;  /* 0x0000000926267807 */ /* 0x000fe20005000000 */
[----:B------:R-:W-:Y:S01]  /*b730*/  FMUL.FTZ R55, R62, UR24 ;  /* 0x000000183e377c20 */ /* 0x000fe20008410000 */
[----:B------:R-:W-:Y:S01]  /*b740*/  FMUL.FTZ R57, R63, UR24 ;  /* 0x000000183f397c20 */ /* 0x000fe20008410000 */
[----:B------:R-:W-:Y:S01]  /*b750*/  FMUL.FTZ R75, R77, UR24 ;  /* 0x000000184d4b7c20 */ /* 0x000fe20008410000 */
[----:B------:R-:W-:Y:S01]  /*b760*/  FMUL.FTZ R62, R64, UR24 ;  /* 0x00000018403e7c20 */ /* 0x000fe20008410000 */
[----:B------:R-:W-:Y:S01]  /*b770*/  FMUL.FTZ R63, R65, UR24 ;  /* 0x00000018413f7c20 */ /* 0x000fe20008410000 */
[----:B------:R-:W-:Y:S01]  /*b780*/  FMUL.FTZ R77, R82, UR24 ;  /* 0x00000018524d7c20 */ /* 0x000fe20008410000 */
[----:B------:R-:W-:Y:S01]  /*b790*/  @!P1 PRMT R81, RZ, 0x654, R81 ;  /* 0x00000654ff519816 */ /* 0x000fe20000000051 */
[----:B------:R-:W-:Y:S01]  /*b7a0*/  FMUL.FTZ R64, R70, UR24 ;  /* 0x0000001846407c20 */ /* 0x000fe20008410000 */
[----:B------:R-:W-:Y:S01]  /*b7b0*/  FMUL.FTZ R65, R71, UR24 ;  /* 0x0000001847417c20 */ /* 0x000fe20008410000 */
[----:B------:R-:W-:-:S02]  /*b7c0*/  IMAD.SHL.U32 R82, R0, 0x80, RZ ;  /* 0x0000008000527824 */ /* 0x000fc400078e00ff */
        /* <DEDUP_REMOVED lines=8> */
[----:B------:R-:W-:Y:S01]  /*b850*/  IADD3 R39, R17, 0x1, -R82 ;  /* 0x0000000111277810 */ /* 0x000fe20007ffe852 */
[----:B------:R-:W0:Y:S04]  /*b860*/  MUFU.TANH R6, R6 ;  /* 0x0000000600067308 */ /* 0x000e280000002400 */
[----:B------:R-:W-:-:S04]  /*b870*/  IMAD.IADD R39, R39, 0x1, -R18 ;  /* 0x0000000127277824 */ /* 0x000fc800078e0a12 */
[----:B------:R-:W1:Y:S01]  /*b880*/  MUFU.TANH R7, R7 ;  /* 0x0000000700077308 */ /* 0x000e620000002400 */
[----:B------:R-:W-:Y:S01]  /*b890*/  IMAD R39, R16, -0x2, R39 ;  /* 0xfffffffe10277824 */ /* 0x000fe200078e0227 */
[----:B------:R-:W-:Y:S02]  /*b8a0*/  WARPGROUP.DEPBAR.LE gsb0, 0x0 ;  /* 0x00008000000079c5 */ /* 0x000fe40000010000 */
[----:B------:R-:W-:-:S04]  /*b8b0*/  WARPGROUP.ARRIVE ;  /* 0x00000000000079c5 */ /* 0x000fc80000000000 */
[----:B------:R-:W2:Y:S02]  /*b8c0*/  MUFU.TANH R12, R12 ;  /* 0x0000000c000c7308 */ /* 0x000ea40000002400 */
[----:B------:R-:W-:Y:S01]  /*b8d0*/  HGMMA.64x64x16.F32.BF16 R88, R144, gdesc[UR4].tnspB, R88, gsb0 ;  /* 0x40e0000490587df0 */ /* 0x000fe20008001858 */
[----:B------:R-:W-:Y:S01]  /*b8e0*/  UIADD3 UR6, UR10, 0x100, URZ ;  /* 0x000001000a067890 */ /* 0x000fe2000fffe03f */
[----:B------:R-:W-:-:S04]  /*b8f0*/  UMOV UR7, 0x40000040 ;  /* 0x4000004000077882 */ /* 0x000fc80000000000 */
        /* <DEDUP_REMOVED lines=90> */
[----:B------:R5:W-:Y:S01]  /*bea0*/  @!P1 SYNCS.ARRIVE.TRANS64.RED.A1T0 RZ, [R81+URZ], RZ ;  /* 0x000000ff51ff99a7 */ /* 0x000be2000810043f */
[----:B------:R-:W-:-:S04]  /*beb0*/  VIADD R120, R39, UR25 ;  /* 0x0000001927787c36 */ /* 0x000fc80008000000 */
[----:B------:R-:W-:Y:S02]  /*bec0*/  IMAD.IADD R86, R4, 0x1, R120 ;  /* 0x0000000104567824 */ /* 0x000fe400078e0278 */
[----:B-----5:R-:W-:Y:S01]  /*bed0*/  FMUL.FTZ R81, R87, UR24 ;  /* 0x0000001857517c20 */ /* 0x020fe20008410000 */
[----:B------:R-:W-:-:S04]  /*bee0*/  VIADD R87, R39, UR21 ;  /* 0x0000001527577c36 */ /* 0x000fc80008000000 */
[----:B------:R-:W-:Y:S01]  /*bef0*/  IMAD.IADD R85, R4, 0x1, R87 ;  /* 0x0000000104557824 */ /* 0x000fe200078e0257 */
[----:B------:R-:W0:Y:S01]  /*bf00*/  MUFU.TANH R81, R81 ;  /* 0x0000005100517308 */ /* 0x000e220000002400 */
[----:B-1234-:R-:W-:Y:S05]  /*bf10*/  @!P5 BRA `(.L_x_907) ;  /* 0x000000000058d947 */ /* 0x01efea0003800000 */
        /* <DEDUP_REMOVED lines=11> */
.L_x_909:
[----:B------:R-:W-:Y:S02]  /*bfd0*/  IMAD.U32 R123, RZ, RZ, UR23 ;  /* 0x00000017ff7b7e24 */ /* 0x000fe4000f8e00ff */
[----:B------:R-:W-:-:S03]  /*bfe0*/  IMAD.MOV.U32 R121, RZ, RZ, R15 ;  /* 0x000000ffff797224 */ /* 0x000fc600078e000f */
[----:B------:R-:W-:-:S13]  /*bff0*/  ISETP.NE.AND P2, PT, R123, 0x1, PT ;  /* 0x000000017b00780c */ /* 0x000fda0003f45270 */
[----:B0-----:R-:W0:Y:S02]  /*c000*/  @P2 LDC.64 R38, c[0x0][0x9e8] ;  /* 0x00027a00ff262b82 */ /* 0x001e240000000a00 */
[----:B0-----:R-:W-:-:S05]  /*c010*/  @P2 IMAD.HI.U32 R38, R15, R38, RZ ;  /* 0x000000260f262227 */ /* 0x001fca00078e00ff */
[----:B------:R-:W-:-:S07]  /*c020*/  @P2 SHF.R.U32.HI R121, RZ, R39, R38 ;  /* 0x00000027ff792219 */ /* 0x000fce0000011626 */
.L_x_910:
[----:B------:R-:W-:Y:S05]  /*c030*/  BSYNC B0 ;  /* 0x0000000000007941 */ /* 0x000fea0003800000 */
.L_x_908:
[----:B------:R-:W-:-:S04]  /*c040*/  IMAD R39, R121, R123, -R82 ;  /* 0x0000007b79277224 */ /* 0x000fc800078e0a52 */
[----:B------:R-:W-:-:S05]  /*c050*/  IMAD R39, R16, -0x2, R39 ;  /* 0xfffffffe10277824 */ /* 0x000fca00078e0227 */
[----:B------:R-:W-:Y:S02]  /*c060*/  VIADDMNMX R86, R39, R123, R86, PT ;  /* 0x0000007b27567246 */ /* 0x000fe40003800156 */
[----:B------:R-:W-:-:S07]  /*c070*/  VIMNMX R85, R85, R39, !PT ;  /* 0x0000002755557248 */ /* 0x000fce0007fe0100 */
.L_x_907:
[----:B------:R-:W-:Y:S01]  /*c080*/  ISETP.GT.AND P2, PT, R0, -0x1, PT ;  /* 0xffffffff0000780c */ /* 0x000fe20003f44270 */
[C---:B------:R-:W-:Y:S02]  /*c090*/  IMAD.IADD R120, R5.reuse, 0x1, R120 ;  /* 0x0000000105787824 */ /* 0x040fe400078e0278 */
[----:B------:R-:W-:Y:S01]  /*c0a0*/  IMAD.IADD R87, R5, 0x1, R87 ;  /* 0x0000000105577824 */ /* 0x000fe200078e0257 */
[C---:B------:R-:W-:Y:S02]  /*c0b0*/  ISETP.GT.AND P4, PT, R85.reuse, RZ, P2 ;  /* 0x000000ff5500720c */ /* 0x040fe40001784270 */
[----:B------:R-:W-:Y:S02]  /*c0c0*/  ISETP.GT.AND P6, PT, R85, 0x1, P2 ;  /* 0x000000015500780c */ /* 0x000fe400017c4270 */
[C---:B------:R-:W-:Y:S02]  /*c0d0*/  ISETP.LT.OR P4, PT, R86.reuse, 0x1, P4 ;  /* 0x000000015600780c */ /* 0x040fe40002781670 */
[----:B------:R-:W-:-:S02]  /*c0e0*/  ISETP.LT.OR P6, PT, R86, 0x2, P6 ;  /* 0x000000025600780c */ /* 0x000fc400037c1670 */
[----:B0-----:R-:W-:Y:S02]  /*c0f0*/  FSEL R39, R6, -INF , !P4 ;  /* 0xff80000006277808 */ /* 0x001fe40006000000 */
[----:B------:R-:W-:Y:S02]  /*c100*/  FSEL R38, R7, -INF , !P6 ;  /* 0xff80000007267808 */ /* 0x000fe40007000000 */
[C---:B------:R-:W-:Y:S02]  /*c110*/  ISETP.GT.AND P3, PT, R85.reuse, 0x8, P2 ;  /* 0x000000085500780c */ /* 0x040fe40001764270 */
[C---:B------:R-:W-:Y:S02]  /*c120*/  ISETP.GT.AND P4, PT, R85.reuse, 0x9, P2 ;  /* 0x000000095500780c */ /* 0x040fe40001784270 */
[----:B------:R-:W-:Y:S02]  /*c130*/  ISETP.GT.AND P6, PT, R85, 0x10, P2 ;  /* 0x000000105500780c */ /* 0x000fe400017c4270 */
[----:B------:R-:W-:-:S02]  /*c140*/  ISETP.LT.OR P3, PT, R86, 0x9, P3 ;  /* 0x000000095600780c */ /* 0x000fc40001f61670 */
[C---:B------:R-:W-:Y:S02]  /*c150*/  ISETP.LT.OR P4, PT, R86.reuse, 0xa, P4 ;  /* 0x0000000a5600780c */ /* 0x040fe40002781670 */
[----:B------:R-:W-:Y:S02]  /*c160*/  ISETP.LT.OR P6, PT, R86, 0x11, P6 ;  /* 0x000000115600780c */ /* 0x000fe400037c1670 */
[----:B------:R-:W-:Y:S02]  /*c170*/  FSEL R20, R20, -INF , !P3 ;  /* 0xff80000014147808 */ /* 0x000fe40005800000 */
[----:B------:R-:W-:Y:S02]  /*c180*/  FSEL R21, R21, -INF , !P4 ;  /* 0xff80000015157808 */ /* 0x000fe40006000000 */
[----:B------:R-:W-:Y:S02]  /*c190*/  FSEL R26, R26, -INF , !P6 ;  /* 0xff8000001a1a7808 */ /* 0x000fe40007000000 */
[----:B------:R-:W-:-:S02]  /*c1a0*/  ISETP.GT.AND P3, PT, R85, 0x11, P2 ;  /* 0x000000115500780c */ /* 0x000fc40001764270 */
[C---:B------:R-:W-:Y:S02]  /*c1b0*/  ISETP.GT.AND P4, PT, R85.reuse, 0x18, P2 ;  /* 0x000000185500780c */ /* 0x040fe40001784270 */
[----:B------:R-:W-:Y:S02]  /*c1c0*/  ISETP.GT.AND P6, PT, R85, 0x19, P2 ;  /* 0x000000195500780c */ /* 0x000fe400017c4270 */
[C---:B------:R-:W-:Y:S02]  /*c1d0*/  ISETP.LT.OR P3, PT, R86.reuse, 0x12, P3 ;  /* 0x000000125600780c */ /* 0x040fe40001f61670 */
[C---:B------:R-:W-:Y:S02]  /*c1e0*/  ISETP.LT.OR P4, PT, R86.reuse, 0x19, P4 ;  /* 0x000000195600780c */ /* 0x040fe40002781670 */
[----:B------:R-:W-:Y:S02]  /*c1f0*/  ISETP.LT.OR P6, PT, R86, 0x1a, P6 ;  /* 0x0000001a5600780c */ /* 0x000fe400037c1670 */
[----:B------:R-:W-:-:S02]  /*c200*/  FSEL R28, R28, -INF , !P3 ;  /* 0xff8000001c1c7808 */ /* 0x000fc40005800000 */
[----:B------:R-:W-:Y:S02]  /*c210*/  FSEL R30, R30, -INF , !P4 ;  /* 0xff8000001e1e7808 */ /* 0x000fe40006000000 */
        /* <DEDUP_REMOVED lines=72> */
[----:B------:R-:W-:Y:S01]  /*c6a0*/  FSEL R84, R84, -INF , !P6 ;  /* 0xff80000054547808 */ /* 0x000fe20007000000 */
[----:B------:R-:W-:Y:S06]  /*c6b0*/  @!P5 BRA `(.L_x_911) ;  /* 0x000000000058d947 */ /* 0x000fec0003800000 */
        /* <DEDUP_REMOVED lines=11> */
.L_x_913:
[----:B------:R-:W-:Y:S02]  /*c770*/  IMAD.U32 R121, RZ, RZ, UR23 ;  /* 0x00000017ff797e24 */ /* 0x000fe4000f8e00ff */
[----:B------:R-:W-:-:S03]  /*c780*/  IMAD.MOV.U32 R85, RZ, RZ, R13 ;  /* 0x000000ffff557224 */ /* 0x000fc600078e000d */
[----:B------:R-:W-:-:S13]  /*c790*/  ISETP.NE.AND P3, PT, R121, 0x1, PT ;  /* 0x000000017900780c */ /* 0x000fda0003f65270 */
[----:B------:R-:W0:Y:S02]  /*c7a0*/  @P3 LDC.64 R6, c[0x0][0x9e8] ;  /* 0x00027a00ff063b82 */ /* 0x000e240000000a00 */
[----:B0-----:R-:W-:-:S05]  /*c7b0*/  @P3 IMAD.HI.U32 R6, R13, R6, RZ ;  /* 0x000000060d063227 */ /* 0x001fca00078e00ff */
[----:B------:R-:W-:-:S07]  /*c7c0*/  @P3 SHF.R.U32.HI R85, RZ, R7, R6 ;  /* 0x00000007ff553219 */ /* 0x000fce0000011606 */
.L_x_914:
[----:B------:R-:W-:Y:S05]  /*c7d0*/  BSYNC B0 ;  /* 0x0000000000007941 */ /* 0x000fea0003800000 */
.L_x_912:
[----:B------:R-:W-:-:S04]  /*c7e0*/  IMAD R7, R85, R121, -R82 ;  /* 0x0000007955077224 */ /* 0x000fc800078e0a52 */
[----:B------:R-:W-:-:S05]  /*c7f0*/  IMAD R7, R16, -0x2, R7 ;  /* 0xfffffffe10077824 */ /* 0x000fca00078e0207 */
[----:B------:R-:W-:Y:S02]  /*c800*/  VIADDMNMX R120, R7, R121, R120, PT ;  /* 0x0000007907787246 */ /* 0x000fe40003800178 */
[----:B------:R-:W-:-:S07]  /*c810*/  VIMNMX R87, R87, R7, !PT ;  /* 0x0000000757577248 */ /* 0x000fce0007fe0100 */
.L_x_911:
[----:B------:R-:W-:Y:S01]  /*c820*/  FMNMX.FTZ R7, R39, R8, !PT ;  /* 0x0000000827077209 */ /* 0x000fe20007810000 */
[----:B------:R-:W-:Y:S01]  /*c830*/  UMOV UR10, UR22 ;  /* 0x00000016000a7c82 */ /* 0x000fe20008000000 */
[C---:B------:R-:W-:Y:S01]  /*c840*/  ISETP.GT.AND P3, PT, R87.reuse, 0x9, P2 ;  /* 0x000000095700780c */ /* 0x040fe20001764270 */
[----:B------:R-:W-:Y:S01]  /*c850*/  UMOV UR27, UR38 ;  /* 0x00000026001b7c82 */ /* 0x000fe20008000000 */
        /* <DEDUP_REMOVED lines=13> */
[----:B------:R-:W-:Y:S02]  /*c930*/  ISETP.LT.OR P6, PT, R120, 0x9, P6 ;  /* 0x000000097800780c */ /* 0x000fe400037c1670 */
        /* <DEDUP_REMOVED lines=11> */
[----:B------:R-:W-:Y:S02]  /*c9f0*/  ISETP.GT.AND P3, PT, R87, 0x19, P2 ;  /* 0x000000195700780c */ /* 0x000fe40001764270 */
        /* <DEDUP_REMOVED lines=28> */
[----:B------:R-:W-:-:S04]  /*cbc0*/  FMNMX.FTZ R7, R76, R7, !PT ;  /* 0x000000074c077209 */ /* 0x000fc80007810000 */
[----:B------:R-:W-:-:S04]  /*cbd0*/  FMNMX.FTZ R6, R80, R7, !PT ;  /* 0x0000000750067209 */ /* 0x000fc80007810000 */
        /* <DEDUP_REMOVED lines=13> */
[----:B------:R0:W-:Y:S01]  /*ccb0*/  MUFU.EX2 R33, R6 ;  /* 0x0000000600217308 */ /* 0x0001e20000000800 */
[--C-:B------:R-:W-:Y:S01]  /*ccc0*/  FFMA.FTZ R150, R20, UR10, -R85.reuse ;  /* 0x0000000a14967c23 */ /* 0x100fe20008010855 */
[--C-:B------:R-:W-:Y:S01]  /*ccd0*/  FFMA.FTZ R144, R26, UR10, -R85.reuse ;  /* 0x0000000a1a907c23 */ /* 0x100fe20008010855 */
[----:B------:R-:W-:Y:S01]  /*cce0*/  ISETP.LT.OR P3, PT, R120, 0x22, P3 ;  /* 0x000000227800780c */ /* 0x000fe20001f61670 */
[--C-:B------:R-:W-:Y:S01]  /*ccf0*/  FFMA.FTZ R146, R30, UR10, -R85.reuse ;  /* 0x0000000a1e927c23 */ /* 0x100fe20008010855 */
[--C-:B------:R-:W-:Y:S01]  /*cd00*/  FFMA.FTZ R140, R34, UR10, -R85.reuse ;  /* 0x0000000a228c7c23 */ /* 0x100fe20008010855 */
        /* <DEDUP_REMOVED lines=8> */
[--C-:B------:R-:W-:Y:S01]  /*cd90*/  FFMA.FTZ R21, R21, UR10, -R85.reuse ;  /* 0x0000000a15157c23 */ /* 0x100fe20008010855 */
[--C-:B------:R-:W-:Y:S01]  /*cda0*/  FFMA.FTZ R46, R46, UR10, -R85.reuse ;  /* 0x0000000a2e2e7c23 */ /* 0x100fe20008010855 */
[----:B------:R-:W-:Y:S01]  /*cdb0*/  FADD.FTZ R83, -R83, R8 ;  /* 0x0000000853537221 */ /* 0x000fe20000010100 */
[----:B------:R-:W-:Y:S01]  /*cdc0*/  FSEL R39, R12, -INF , !P3 ;  /* 0xff8000000c277808 */ /* 0x000fe20005800000 */
[--C-:B------:R-:W-:Y:S01]  /*cdd0*/  FFMA.FTZ R136, R44, UR10, -R85.reuse ;  /* 0x0000000a2c887c23 */ /* 0x100fe20008010855 */
[----:B------:R-:W-:Y:S01]  /*cde0*/  FSEL R12, R43, -INF , !P4 ;  /* 0xff8000002b0c7808 */ /* 0x000fe20006000000 */
[--C-:B------:R-:W-:Y:S01]  /*cdf0*/  FFMA.FTZ R43, R28, UR10, -R85.reuse ;  /* 0x0000000a1c2b7c23 */ /* 0x100fe20008010855 */
[----:B------:R-:W-:Y:S01]  /*ce00*/  FMNMX.FTZ R121, R39, R10, !PT ;  /* 0x0000000a27797209 */ /* 0x000fe20007810000 */
[----:B------:R-:W-:Y:S01]  /*ce10*/  FMUL.FTZ R83, R83, UR10 ;  /* 0x0000000a53537c20 */ /* 0x000fe20008410000 */
[----:B------:R-:W-:Y:S01]  /*ce20*/  ISETP.GT.AND P4, PT, R87, 0x31, P2 ;  /* 0x000000315700780c */ /* 0x000fe20001784270 */
[----:B------:R-:W-:Y:S01]  /*ce30*/  MUFU.EX2 R150, R150 ;  /* 0x0000009600967308 */ /* 0x000fe20000000800 */
[----:B------:R-:W-:Y:S01]  /*ce40*/  FMNMX.FTZ R121, R14, R121, !PT ;  /* 0x000000790e797209 */ /* 0x000fe20007810000 */
[--C-:B------:R-:W-:Y:S01]  /*ce50*/  FFMA.FTZ R138, R50, UR10, -R85.reuse ;  /* 0x0000000a328a7c23 */ /* 0x100fe20008010855 */
[----:B------:R-:W-:Y:S01]  /*ce60*/  ISETP.LT.OR P4, PT, R120, 0x32, P4 ;  /* 0x000000327800780c */ /* 0x000fe20002781670 */
[--C-:B------:R-:W-:Y:S01]  /*ce70*/  FFMA.FTZ R51, R51, UR10, -R85.reuse ;  /* 0x0000000a33337c23 */ /* 0x100fe20008010855 */
[----:B0-----:R-:W-:Y:S01]  /*ce80*/  FMNMX.FTZ R6, R24, R121, !PT ;  /* 0x0000007918067209 */ /* 0x001fe20007810000 */
[--C-:B------:R-:W-:Y:S01]  /*ce90*/  FFMA.FTZ R132, R54, UR10, -R85.reuse ;  /* 0x0000000a36847c23 */ /* 0x100fe20008010855 */
[----:B------:R-:W-:Y:S01]  /*cea0*/  ISETP.GT.AND P3, PT, R87, 0x30, P2 ;  /* 0x000000305700780c */ /* 0x000fe20001764270 */
[----:B------:R-:W0:Y:S01]  /*ceb0*/  MUFU.EX2 R83, R83 ;  /* 0x0000005300537308 */ /* 0x000e220000000800 */
[----:B------:R-:W-:Y:S01]  /*cec0*/  FMNMX.FTZ R6, R25, R6, !PT ;  /* 0x0000000619067209 */ /* 0x000fe20007810000 */
[--C-:B------:R-:W-:Y:S01]  /*ced0*/  FFMA.FTZ R134, R58, UR10, -R85.reuse ;  /* 0x0000000a3a867c23 */ /* 0x100fe20008010855 */
[----:B------:R-:W-:Y:S01]  /*cee0*/  FSEL R20, R47, -INF , !P4 ;  /* 0xff8000002f147808 */ /* 0x000fe20006000000 */
[--C-:B------:R-:W-:Y:S01]  /*cef0*/  FFMA.FTZ R47, R32, UR10, -R85.reuse ;  /* 0x0000000a202f7c23 */ /* 0x100fe20008010855 */
[----:B------:R-:W-:Y:S01]  /*cf00*/  FMNMX.FTZ R6, R27, R6, !PT ;  /* 0x000000061b067209 */ /* 0x000fe20007810000 */
[--C-:B------:R-:W-:Y:S01]  /*cf10*/  FFMA.FTZ R60, R60, UR10, -R85.reuse ;  /* 0x0000000a3c3c7c23 */ /* 0x100fe20008010855 */
[----:B------:R-:W-:Y:S01]  /*cf20*/  ISETP.GT.AND P4, PT, R87, 0x39, P2 ;  /* 0x000000395700780c */ /* 0x000fe20001784270 */
[----:B------:R-:W1:Y:S01]  /*cf30*/  MUFU.EX2 R21, R21 ;  /* 0x0000001500157308 */ /* 0x000e620000000800 */
[----:B------:R-:W-:Y:S01]  /*cf40*/  FMNMX.FTZ R6, R29, R6, !PT ;  /* 0x000000061d067209 */ /* 0x000fe20007810000 */
[--C-:B------:R-:W-:Y:S01]  /*cf50*/  FFMA.FTZ R128, R62, UR10, -R85.reuse ;  /* 0x0000000a3e807c23 */ /* 0x100fe20008010855 */
[----:B------:R-:W-:Y:S01]  /*cf60*/  ISETP.LT.OR P3, PT, R120, 0x31, P3 ;  /* 0x000000317800780c */ /* 0x000fe20001f61670 */
[--C-:B------:R-:W-:Y:S01]  /*cf70*/  FFMA.FTZ R63, R63, UR10, -R85.reuse ;  /* 0x0000000a3f3f7c23 */ /* 0x100fe20008010855 */
[----:B------:R-:W-:Y:S01]  /*cf80*/  FMNMX.FTZ R121, R31, R6, !PT ;  /* 0x000000061f797209 */ /* 0x000fe20007810000 */
[--C-:B------:R-:W-:Y:S01]  /*cf90*/  FFMA.FTZ R130, R66, UR10, -R85.reuse ;  /* 0x0000000a42827c23 */ /* 0x100fe20008010855 */
[----:B------:R-:W-:Y:S01]  /*cfa0*/  ISETP.LT.OR P4, PT, R120, 0x3a, P4 ;  /* 0x0000003a7800780c */ /* 0x000fe20002781670 */
[----:B------:R-:W2:Y:S01]  /*cfb0*/  MUFU.EX2 R144, R144 ;  /* 0x0000009000907308 */ /* 0x000ea20000000800 */
[----:B------:R-:W-:Y:S01]  /*cfc0*/  FMNMX.FTZ R6, R38, R121, !PT ;  /* 0x0000007926067209 */ /* 0x000fe20007810000 */
[--C-:B------:R-:W-:Y:S01]  /*cfd0*/  FFMA.FTZ R124, R70, UR10, -R85.reuse ;  /* 0x0000000a467c7c23 */ /* 0x100fe20008010855 */
[----:B------:R-:W-:Y:S01]  /*cfe0*/  FSEL R45, R45, -INF , !P3 ;  /* 0xff8000002d2d7808 */ /* 0x000fe20005800000 */
[--C-:B------:R-:W-:Y:S01]  /*cff0*/  FFMA.FTZ R126, R74, UR10, -R85.reuse ;  /* 0x0000000a4a7e7c23 */ /* 0x100fe20008010855 */
[----:B------:R-:W-:Y:S01]  /*d000*/  ISETP.GT.AND P3, PT, R87, 0x38, P2 ;  /* 0x000000385700780c */ /* 0x000fe20001764270 */
[--C-:B------:R-:W-:Y:S01]  /*d010*/  FFMA.FTZ R75, R75, UR10, -R85.reuse ;  /* 0x0000000a4b4b7c23 */ /* 0x100fe20008010855 */
[----:B------:R-:W-:Y:S01]  /*d020*/  FSEL R26, R49, -INF , !P4 ;  /* 0xff800000311a7808 */ /* 0x000fe20006000000 */
[----:B------:R-:W-:Y:S01]  /*d030*/  FFMA.FTZ R49, R36, UR10, -R85 ;  /* 0x0000000a24317c23 */ /* 0x000fe20008010855 */
[----:B------:R-:W-:Y:S01]  /*d040*/  ISETP.GT.AND P4, PT, R87, 0x41, P2 ;  /* 0x000000415700780c */ /* 0x000fe20001784270 */
[----:B------:R-:W3:Y:S01]  /*d050*/  MUFU.EX2 R43, R43 ;  /* 0x0000002b002b7308 */ /* 0x000ee20000000800 */
[----:B------:R-:W-:Y:S01]  /*d060*/  FMNMX.FTZ R6, R35, R6, !PT ;  /* 0x0000000623067209 */ /* 0x000fe20007810000 */
[-C--:B0-----:R-:W-:Y:S01]  /*d070*/  FMUL.FTZ R88, R88, R83.reuse ;  /* 0x0000005358587220 */ /* 0x081fe20000410000 */
[C---:B------:R-:W-:Y:S01]  /*d080*/  ISETP.LT.OR P3, PT, R120.reuse, 0x39, P3 ;  /* 0x000000397800780c */ /* 0x040fe20001f61670 */
[-C--:B------:R-:W-:Y:S01]  /*d090*/  FMUL.FTZ R89, R89, R83.reuse ;  /* 0x0000005359597220 */ /* 0x080fe20000410000 */
[----:B------:R-:W-:Y:S01]  /*d0a0*/  ISETP.LT.OR P4, PT, R120, 0x42, P4 ;  /* 0x000000427800780c */ /* 0x000fe20002781670 */
[-C--:B------:R-:W-:Y:S01]  /*d0b0*/  FMUL.FTZ R92, R92, R83.reuse ;  /* 0x000000535c5c7220 */ /* 0x080fe20000410000 */
[----:B------:R-:W-:Y:S01]  /*d0c0*/  FMNMX.FTZ R6, R37, R6, !PT ;  /* 0x0000000625067209 */ /* 0x000fe20007810000 */
[----:B------:R-:W0:Y:S01]  /*d0d0*/  MUFU.EX2 R146, R146 ;  /* 0x0000009200927308 */ /* 0x000e220000000800 */
[----:B------:R-:W-:Y:S01]  /*d0e0*/  FSEL R48, R48, -INF , !P3 ;  /* 0xff80000030307808 */ /* 0x000fe20005800000 */
[-C--:B------:R-:W-:Y:S01]  /*d0f0*/  FMUL.FTZ R93, R93, R83.reuse ;  /* 0x000000535d5d7220 */ /* 0x080fe20000410000 */
[----:B------:R-:W-:Y:S01]  /*d100*/  ISETP.GT.AND P3, PT, R87, 0x40, P2 ;  /* 0x000000405700780c */ /* 0x000fe20001764270 */
[-C--:B------:R-:W-:Y:S01]  /*d110*/  FMUL.FTZ R96, R96, R83.reuse ;  /* 0x0000005360607220 */ /* 0x080fe20000410000 */
[----:B------:R-:W-:Y:S01]  /*d120*/  FSEL R28, R53, -INF , !P4 ;  /* 0xff800000351c7808 */ /* 0x000fe20006000000 */
[-C--:B------:R-:W-:Y:S01]  /*d130*/  FMUL.FTZ R97, R97, R83.reuse ;  /* 0x0000005361617220 */ /* 0x080fe20000410000 */
[----:B------:R-:W-:Y:S01]  /*d140*/  FMNMX.FTZ R53, R41, R6, !PT ;  /* 0x0000000629357209 */ /* 0x000fe20007810000 */
[----:B------:R-:W4:Y:S01]  /*d150*/  MUFU.EX2 R47, R47 ;  /* 0x0000002f002f7308 */ /* 0x000f220000000800 */
[----:B------:R-:W-:Y:S01]  /*d160*/  ISETP.LT.OR P3, PT, R120, 0x41, P3 ;  /* 0x000000417800780c */ /* 0x000fe20001f61670 */
[-C--:B------:R-:W-:Y:S01]  /*d170*/  FMUL.FTZ R100, R100, R83.reuse ;  /* 0x0000005364647220 */ /* 0x080fe20000410000 */
[----:B------:R-:W-:Y:S01]  /*d180*/  ISETP.GT.AND P4, PT, R87, 0x49, P2 ;  /* 0x000000495700780c */ /* 0x000fe20001784270 */
[----:B------:R-:W-:Y:S01]  /*d190*/  FMUL.FTZ R101, R101, R83 ;  /* 0x0000005365657220 */ /* 0x000fe20000410000 */
[----:B------:R-:W-:Y:S01]  /*d1a0*/  FMNMX.FTZ R6, R12, R53, !PT ;  /* 0x000000350c067209 */ /* 0x000fe20007810000 */
[-C--:B------:R-:W-:Y:S01]  /*d1b0*/  FMUL.FTZ R104, R104, R83.reuse ;  /* 0x0000005368687220 */ /* 0x080fe20000410000 */
[----:B------:R-:W-:Y:S01]  /*d1c0*/  FSEL R52, R52, -INF , !P3 ;  /* 0xff80000034347808 */ /* 0x000fe20005800000 */
[----:B------:R-:W5:Y:S01]  /*d1d0*/  MUFU.EX2 R140, R140 ;  /* 0x0000008c008c7308 */ /* 0x000f620000000800 */
[----:B------:R-:W-:Y:S01]  /*d1e0*/  ISETP.LT.OR P4, PT, R120, 0x4a, P4 ;  /* 0x0000004a7800780c */ /* 0x000fe20002781670 */
[-C--:B------:R-:W-:Y:S01]  /*d1f0*/  FMUL.FTZ R105, R105, R83.reuse ;  /* 0x0000005369697220 */ /* 0x080fe20000410000 */
[----:B------:R-:W-:Y:S01]  /*d200*/  ISETP.GT.AND P3, PT, R87, 0x48, P2 ;  /* 0x000000485700780c */ /* 0x000fe20001764270 */
[-C--:B------:R-:W-:Y:S01]  /*d210*/  FMUL.FTZ R108, R108, R83.reuse ;  /* 0x000000536c6c7220 */ /* 0x080fe20000410000 */
[----:B------:R-:W-:Y:S01]  /*d220*/  FMNMX.FTZ R53, R45, R6, !PT ;  /* 0x000000062d357209 */ /* 0x000fe20007810000 */
[-C--:B------:R-:W-:Y:S01]  /*d230*/  FMUL.FTZ R109, R109, R83.reuse ;  /* 0x000000536d6d7220 */ /* 0x080fe20000410000 */
[----:B------:R-:W-:Y:S01]  /*d240*/  FSEL R30, R57, -INF , !P4 ;  /* 0xff800000391e7808 */ /* 0x000fe20006000000 */
[----:B------:R-:W5:Y:S01]  /*d250*/  MUFU.EX2 R49, R49 ;  /* 0x0000003100317308 */ /* 0x000f620000000800 */
[----:B------:R-:W-:Y:S01]  /*d260*/  ISETP.LT.OR P3, PT, R120, 0x49, P3 ;  /* 0x000000497800780c */ /* 0x000fe20001f61670 */
[----:B------:R-:W-:Y:S01]  /*d270*/  FMUL.FTZ R112, R112, R83 ;  /* 0x0000005370707220 */ /* 0x000fe20000410000 */
[----:B------:R-:W-:Y:S01]  /*d280*/  FMNMX.FTZ R57, R20, R53, !PT ;  /* 0x0000003514397209 */ /* 0x000fe20007810000 */
[-C--:B------:R-:W-:Y:S01]  /*d290*/  FMUL.FTZ R113, R113, R83.reuse ;  /* 0x0000005371717220 */ /* 0x080fe20000410000 */
[----:B------:R-:W-:Y:S01]  /*d2a0*/  FSEL R55, R55, -INF , !P3 ;  /* 0xff80000037377808 */ /* 0x000fe20005800000 */
[----:B------:R-:W-:Y:S01]  /*d2b0*/  FMUL.FTZ R116, R116, R83 ;  /* 0x0000005374747220 */ /* 0x000fe20000410000 */
[----:B------:R-:W-:Y:S01]  /*d2c0*/  FMNMX.FTZ R57, R48, R57, !PT ;  /* 0x0000003930397209 */ /* 0x000fe20007810000 */
[----:B------:R-:W-:Y:S01]  /*d2d0*/  MUFU.EX2 R53, R42 ;  /* 0x0000002a00357308 */ /* 0x000fe20000000800 */
[----:B------:R-:W-:Y:S01]  /*d2e0*/  ISETP.GT.AND P3, PT, R87, 0x50, P2 ;  /* 0x000000505700780c */ /* 0x000fe20001764270 */
[----:B------:R-:W-:Y:S01]  /*d2f0*/  FMUL.FTZ R117, R117, R83 ;  /* 0x0000005375757220 */ /* 0x000fe20000410000 */
[----:B------:R-:W-:-:S02]  /*d300*/  FMNMX.FTZ R57, R26, R57, !PT ;  /* 0x000000391a397209 */ /* 0x000fc40007810000 */
[----:B------:R-:W-:Y:S02]  /*d310*/  ISETP.LT.OR P3, PT, R120, 0x51, P3 ;  /* 0x000000517800780c */ /* 0x000fe40001f61670 */
[----:B------:R-:W-:Y:S01]  /*d320*/  FMNMX.FTZ R57, R52, R57, !PT ;  /* 0x0000003934397209 */ /* 0x000fe20007810000 */
[----:B------:R-:W-:Y:S01]  /*d330*/  MUFU.EX2 R142, R142 ;  /* 0x0000008e008e7308 */ /* 0x000fe20000000800 */
[----:B------:R-:W-:Y:S02]  /*d340*/  FSEL R59, R59, -INF , !P3 ;  /* 0xff8000003b3b7808 */ /* 0x000fe40005800000 */
[C---:B------:R-:W-:Y:S02]  /*d350*/  ISETP.GT.AND P3, PT, R87.reuse, 0x58, P2 ;  /* 0x000000585700780c */ /* 0x040fe40001764270 */
[----:B------:R-:W-:Y:S02]  /*d360*/  ISETP.GT.AND P4, PT, R87, 0x51, P2 ;  /* 0x000000515700780c */ /* 0x000fe40001784270 */
[----:B------:R-:W-:Y:S01]  /*d370*/  FMNMX.FTZ R6, R28, R57, !PT ;  /* 0x000000391c067209 */ /* 0x000fe20007810000 */
[----:B------:R-:W-:Y:S01]  /*d380*/  MUFU.EX2 R136, R136 ;  /* 0x0000008800887308 */ /* 0x000fe20000000800 */
[----:B------:R-:W-:-:S02]  /*d390*/  ISETP.LT.OR P3, PT, R120, 0x59, P3 ;  /* 0x000000597800780c */ /* 0x000fc40001f61670 */
[----:B------:R-:W-:Y:S02]  /*d3a0*/  ISETP.LT.OR P4, PT, R120, 0x52, P4 ;  /* 0x000000527800780c */ /* 0x000fe40002781670 */
[----:B------:R-:W-:Y:S02]  /*d3b0*/  FMNMX.FTZ R121, R55, R6, !PT ;  /* 0x0000000637797209 */ /* 0x000fe40007810000 */
[----:B------:R-:W-:Y:S01]  /*d3c0*/  FSEL R64, R64, -INF , !P3 ;  /* 0xff80000040407808 */ /* 0x000fe20005800000 */
[----:B------:R1:W-:Y:S01]  /*d3d0*/  MUFU.EX2 R57, R46 ;  /* 0x0000002e00397308 */ /* 0x0003e20000000800 */
[----:B------:R-:W-:Y:S02]  /*d3e0*/  ISETP.GT.AND P3, PT, R87, 0x60, P2 ;  /* 0x000000605700780c */ /* 0x000fe40001764270 */
[----:B------:R-:W-:Y:S02]  /*d3f0*/  FSEL R61, R61, -INF , !P4 ;  /* 0xff8000003d3d7808 */ /* 0x000fe40006000000 */
[----:B------:R-:W-:-:S02]  /*d400*/  FMNMX.FTZ R6, R30, R121, !PT ;  /* 0x000000791e067209 */ /* 0x000fc40007810000 */
[----:B------:R-:W-:Y:S01]  /*d410*/  ISETP.GT.AND P4, PT, R87, 0x59, P2 ;  /* 0x000000595700780c */ /* 0x000fe20001784270 */
[----:B------:R-:W-:Y:S01]  /*d420*/  MUFU.EX2 R138, R138 ;  /* 0x0000008a008a7308 */ /* 0x000fe20000000800 */
[C---:B------:R-:W-:Y:S01]  /*d430*/  ISETP.LT.OR P3, PT, R120.reuse, 0x61, P3 ;  /* 0x000000617800780c */ /* 0x040fe20001f61670 */
[----:B-1----:R-:W-:Y:S01]  /*d440*/  FFMA.FTZ R46, R83, R3, R148 ;  /* 0x00000003532e7223 */ /* 0x002fe20000010094 */
[----:B------:R-:W-:Y:S02]  /*d450*/  FMNMX.FTZ R6, R59, R6, !PT ;  /* 0x000000063b067209 */ /* 0x000fe40007810000 */
[----:B------:R-:W-:Y:S01]  /*d460*/  ISETP.LT.OR P4, PT, R120, 0x5a, P4 ;  /* 0x0000005a7800780c */ /* 0x000fe20002781670 */
[----:B------:R-:W-:Y:S01]  /*d470*/  FADD.FTZ R3, R33, R46 ;  /* 0x0000002e21037221 */ /* 0x000fe20000010000 */
[----:B------:R-:W-:Y:S01]  /*d480*/  FSEL R32, R67, -INF , !P3 ;  /* 0xff80000043207808 */ /* 0x000fe20005800000 */
[----:B------:R-:W-:Y:S01]  /*d490*/  MUFU.EX2 R51, R51 ;  /* 0x0000003300337308 */ /* 0x000fe20000000800 */
[----:B------:R-:W-:Y:S01]  /*d4a0*/  FMNMX.FTZ R67, R61, R6, !PT ;  /* 0x000000063d437209 */ /* 0x000fe20007810000 */
[----:B------:R-:W-:Y:S01]  /*d4b0*/  FADD.FTZ R46, R150, R3 ;  /* 0x00000003962e7221 */ /* 0x000fe20000010000 */
[----:B------:R-:W-:-:S02]  /*d4c0*/  FSEL R65, R65, -INF , !P4 ;  /* 0xff80000041417808 */ /* 0x000fc40006000000 */
[C---:B------:R-:W-:Y:S02]  /*d4d0*/  ISETP.GT.AND P4, PT, R87.reuse, 0x61, P2 ;  /* 0x000000615700780c */ /* 0x040fe40001784270 */
[----:B------:R-:W-:Y:S01]  /*d4e0*/  FMNMX.FTZ R6, R64, R67, !PT ;  /* 0x0000004340067209 */ /* 0x000fe20007810000 */
[----:B------:R-:W-:Y:S01]  /*d4f0*/  MUFU.EX2 R132, R132 ;  /* 0x0000008400847308 */ /* 0x000fe20000000800 */
[----:B------:R-:W-:Y:S02]  /*d500*/  ISETP.GT.AND P3, PT, R87, 0x68, P2 ;  /* 0x000000685700780c */ /* 0x000fe40001764270 */
[C---:B------:R-:W-:Y:S02]  /*d510*/  ISETP.LT.OR P4, PT, R120.reuse, 0x62, P4 ;  /* 0x000000627800780c */ /* 0x040fe40002781670 */
[----:B------:R-:W-:Y:S02]  /*d520*/  FMNMX.FTZ R67, R65, R6, !PT ;  /* 0x0000000641437209 */ /* 0x000fe40007810000 */
[----:B------:R-:W-:Y:S01]  /*d530*/  ISETP.LT.OR P3, PT, R120, 0x69, P3 ;  /* 0x000000697800780c */ /* 0x000fe20001f61670 */
[----:B------:R-:W-:Y:S01]  /*d540*/  MUFU.EX2 R134, R134 ;  /* 0x0000008600867308 */ /* 0x000fe20000000800 */
[----:B------:R-:W-:-:S02]  /*d550*/  FSEL R69, R69, -INF , !P4 ;  /* 0xff80000045457808 */ /* 0x000fc40006000000 */
[----:B------:R-:W-:Y:S02]  /*d560*/  ISETP.GT.AND P4, PT, R87, 0x69, P2 ;  /* 0x000000695700780c */ /* 0x000fe40001784270 */
[----:B------:R-:W-:Y:S01]  /*d570*/  FMNMX.FTZ R6, R32, R67, !PT ;  /* 0x0000004320067209 */ /* 0x000fe20007810000 */
[----:B------:R-:W-:Y:S01]  /*d580*/  FFMA.FTZ R67, R56, UR10, -R85 ;  /* 0x0000000a38437c23 */ /* 0x000fe20008010855 */
[----:B------:R-:W-:Y:S01]  /*d590*/  FSEL R71, R71, -INF , !P3 ;  /* 0xff80000047477808 */ /* 0x000fe20005800000 */
[----:B------:R-:W-:Y:S01]  /*d5a0*/  MUFU.EX2 R128, R128 ;  /* 0x0000008000807308 */ /* 0x000fe20000000800 */
[----:B------:R-:W-:Y:S02]  /*d5b0*/  ISETP.GT.AND P3, PT, R87, 0x70, P2 ;  /* 0x000000705700780c */ /* 0x000fe40001764270 */
[----:B------:R-:W-:Y:S02]  /*d5c0*/  ISETP.LT.OR P4, PT, R120, 0x6a, P4 ;  /* 0x0000006a7800780c */ /* 0x000fe40002781670 */
[----:B------:R-:W-:-:S02]  /*d5d0*/  FMNMX.FTZ R6, R69, R6, !PT ;  /* 0x0000000645067209 */ /* 0x000fc40007810000 */
        /* <DEDUP_REMOVED lines=8> */
[C---:B------:R-:W-:Y:S02]  /*d660*/  ISETP.LT.OR P4, PT, R120.reuse, 0x72, P4 ;  /* 0x000000727800780c */ /* 0x040fe40002781670 */
[----:B------:R-:W-:Y:S02]  /*d670*/  FMNMX.FTZ R77, R73, R6, !PT ;  /* 0x00000006494d7209 */ /* 0x000fe40007810000 */
[----:B------:R-:W-:Y:S01]  /*d680*/  ISETP.LT.OR P3, PT, R120, 0x79, P3 ;  /* 0x000000797800780c */ /* 0x000fe20001f61670 */
[----:B------:R-:W-:Y:S01]  /*d690*/  MUFU.EX2 R130, R130 ;  /* 0x0000008200827308 */ /* 0x000fe20000000800 */
[----:B------:R-:W-:Y:S02]  /*d6a0*/  ISETP.GT.AND P2, PT, R87, 0x79, P2 ;  /* 0x000000795700780c */ /* 0x000fe40001744270 */
[----:B------:R-:W-:Y:S02]  /*d6b0*/  FSEL R78, R78, -INF , !P4 ;  /* 0xff8000004e4e7808 */ /* 0x000fe40006000000 */
[----:B------:R-:W-:-:S02]  /*d6c0*/  FMNMX.FTZ R77, R34, R77, !PT ;  /* 0x0000004d224d7209 */ /* 0x000fc40007810000 */
[----:B------:R-:W-:Y:S01]  /*d6d0*/  FSEL R36, R79, -INF , !P3 ;  /* 0xff8000004f247808 */ /* 0x000fe20005800000 */
[----:B------:R-:W-:Y:S01]  /*d6e0*/  MUFU.EX2 R124, R124 ;  /* 0x0000007c007c7308 */ /* 0x000fe20000000800 */
[----:B------:R-:W-:Y:S01]  /*d6f0*/  ISETP.LT.OR P2, PT, R120, 0x7a, P2 ;  /* 0x0000007a7800780c */ /* 0x000fe20001741670 */
[--C-:B------:R-:W-:Y:S01]  /*d700*/  FFMA.FTZ R120, R76, UR10, -R85.reuse ;  /* 0x0000000a4c787c23 */ /* 0x100fe20008010855 */
[----:B------:R-:W-:Y:S02]  /*d710*/  FMNMX.FTZ R79, R78, R77, !PT ;  /* 0x0000004d4e4f7209 */ /* 0x000fe40007810000 */
[----:B------:R-:W-:Y:S01]  /*d720*/  FSEL R40, R81, -INF , !P2 ;  /* 0xff80000051287808 */ /* 0x000fe20005000000 */
[----:B------:R-:W-:Y:S01]  /*d730*/  FFMA.FTZ R81, R72, UR10, -R85 ;  /* 0x0000000a48517c23 */ /* 0x000fe20008010855 */
[----:B------:R-:W-:Y:S01]  /*d740*/  FMNMX.FTZ R79, R36, R79, !PT ;  /* 0x0000004f244f7209 */ /* 0x000fe20007810000 */
[----:B------:R-:W-:Y:S01]  /*d750*/  MUFU.EX2 R77, R60 ;  /* 0x0000003c004d7308 */ /* 0x000fe20000000800 */
[----:B------:R-:W-:-:S02]  /*d760*/  F2FP.BF16.F32.PACK_AB R150, R21, R150 ;  /* 0x000000961596723e */ /* 0x000fc400000010ff */
[----:B------:R-:W-:Y:S01]  /*d770*/  FMNMX.FTZ R6, R40, R79, !PT ;  /* 0x0000004f28067209 */ /* 0x000fe20007810000 */
[----:B------:R-:W-:Y:S01]  /*d780*/  FFMA.FTZ R79, R68, UR10, -R85 ;  /* 0x0000000a444f7c23 */ /* 0x000fe20008010855 */
[----:B------:R-:W-:-:S03]  /*d790*/  F2FP.BF16.F32.PACK_AB R148, R33, R148 ;  /* 0x000000942194723e */ /* 0x000fc600000010ff */
[----:B------:R-:W1:Y:S01]  /*d7a0*/  SHFL.BFLY PT, R87, R6, 0x2, 0x1f ;  /* 0x0c401f0006577f89 */ /* 0x000e6200000e0000 */
[----:B------:R-:W-:Y:S08]  /*d7b0*/  MUFU.EX2 R81, R81 ;  /* 0x0000005100517308 */ /* 0x000ff00000000800 */
[----:B------:R-:W-:Y:S08]  /*d7c0*/  MUFU.EX2 R79, R79 ;  /* 0x0000004f004f7308 */ /* 0x000ff00000000800 */
[----:B------:R-:W-:Y:S01]  /*d7d0*/  MUFU.EX2 R126, R126 ;  /* 0x0000007e007e7308 */ /* 0x000fe20000000800 */
[----:B-1----:R-:W-:-:S07]  /*d7e0*/  FMNMX.FTZ R42, R6, R87, !PT ;  /* 0x00000057062a7209 */ /* 0x002fce0007810000 */
[----:B------:R-:W-:Y:S01]  /*d7f0*/  MUFU.EX2 R75, R75 ;  /* 0x0000004b004b7308 */ /* 0x000fe20000000800 */
[--C-:B------:R-:W-:Y:S01]  /*d800*/  FFMA.FTZ R87, R80, UR10, -R85.reuse ;  /* 0x0000000a50577c23 */ /* 0x100fe20008010855 */
[----:B------:R-:W-:Y:S01]  /*d810*/  FFMA.FTZ R85, R84, UR10, -R85 ;  /* 0x0000000a54557c23 */ /* 0x000fe20008010855 */
[----:B------:R-:W1:Y:S05]  /*d820*/  SHFL.BFLY PT, R121, R42, 0x1, 0x1f ;  /* 0x0c201f002a797f89 */ /* 0x000e6a00000e0000 */
[----:B------:R-:W-:Y:S08]  /*d830*/  MUFU.EX2 R120, R120 ;  /* 0x0000007800787308 */ /* 0x000ff00000000800 */
[----:B------:R-:W-:Y:S08]  /*d840*/  MUFU.EX2 R87, R87 ;  /* 0x0000005700577308 */ /* 0x000ff00000000800 */
[----:B------:R-:W-:Y:S01]  /*d850*/  MUFU.EX2 R122, R122 ;  /* 0x0000007a007a7308 */ /* 0x000fe20000000800 */
[----:B-1----:R-:W-:-:S04]  /*d860*/  FMNMX.FTZ R6, R42, R121, !PT ;  /* 0x000000792a067209 */ /* 0x002fc80007810000 */
[C---:B------:R-:W-:Y:S01]  /*d870*/  FSETP.NEU.FTZ.AND P2, PT, R6.reuse, -INF , PT ;  /* 0xff8000000600780b */ /* 0x040fe20003f5d000 */
[C---:B------:R-:W-:Y:S02]  /*d880*/  FMUL.FTZ R44, R6.reuse, UR10 ;  /* 0x0000000a062c7c20 */ /* 0x040fe40008410000 */
[----:B------:R-:W-:Y:S01]  /*d890*/  MUFU.EX2 R85, R85 ;  /* 0x0000005500557308 */ /* 0x000fe20000000800 */
[----:B------:R-:W-:Y:S02]  /*d8a0*/  FSEL R3, R6, RZ, P2 ;  /* 0x000000ff06037208 */ /* 0x000fe40001000000 */
[----:B------:R-:W-:Y:S02]  /*d8b0*/  FSEL R44, R44, RZ, P2 ;  /* 0x000000ff2c2c7208 */ /* 0x000fe40001000000 */
[C---:B------:R-:W-:Y:S01]  /*d8c0*/  ISETP.GT.AND P2, PT, R0.reuse, UR43, PT ;  /* 0x0000002b00007c0c */ /* 0x040fe2000bf44270 */
[----:B------:R-:W-:Y:S01]  /*d8d0*/  FADD.FTZ R3, -R3, R10 ;  /* 0x0000000a03037221 */ /* 0x000fe20000010100 */
[----:B------:R-:W-:-:S02]  /*d8e0*/  VIADD R0, R0, 0xffffffff ;  /* 0xffffffff00007836 */ /* 0x000fc40000000000 */
[--C-:B------:R-:W-:Y:S01]  /*d8f0*/  FFMA.FTZ R149, R14, UR10, -R44.reuse ;  /* 0x0000000a0e957c23 */ /* 0x100fe2000801082c */
[----:B------:R-:W-:Y:S01]  /*d900*/  FFMA.FTZ R14, R25, UR10, -R44 ;  /* 0x0000000a190e7c23 */ /* 0x000fe2000801082c */
[----:B------:R-:W-:Y:S01]  /*d910*/  FADD.FTZ R25, R21, R46 ;  /* 0x0000002e15197221 */ /* 0x000fe20000010000 */
[--C-:B------:R-:W-:Y:S01]  /*d920*/  FFMA.FTZ R8, R39, UR10, -R44.reuse ;  /* 0x0000000a27087c23 */ /* 0x100fe2000801082c */
[----:B------:R-:W-:Y:S01]  /*d930*/  FMUL.FTZ R3, R3, UR10 ;  /* 0x0000000a03037c20 */ /* 0x000fe20008410000 */
[--C-:B------:R-:W-:Y:S01]  /*d940*/  FFMA.FTZ R145, R27, UR10, -R44.reuse ;  /* 0x0000000a1b917c23 */ /* 0x100fe2000801082c */
[----:B--2---:R-:W-:Y:S01]  /*d950*/  FADD.FTZ R46, R144, R25 ;  /* 0x00000019902e7221 */ /* 0x004fe20000010000 */
[--C-:B------:R-:W-:Y:S01]  /*d960*/  FFMA.FTZ R151, R24, UR10, -R44.reuse ;  /* 0x0000000a18977c23 */ /* 0x100fe2000801082c */
[----:B------:R-:W-:Y:S01]  /*d970*/  MUFU.EX2 R149, R149 ;  /* 0x0000009500957308 */ /* 0x000fe20000000800 */
[----:B------:R-:W-:Y:S01]  /*d980*/  FFMA.FTZ R26, R26, UR10, -R44 ;  /* 0x0000000a1a1a7c23 */ /* 0x000fe2000801082c */
[----:B---3--:R-:W-:Y:S01]  /*d990*/  FADD.FTZ R25, R43, R46 ;  /* 0x0000002e2b197221 */ /* 0x008fe20000010000 */
[--C-:B------:R-:W-:Y:S01]  /*d9a0*/  FFMA.FTZ R24, R29, UR10, -R44.reuse ;  /* 0x0000000a1d187c23 */ /* 0x100fe2000801082c */
[--C-:B------:R-:W-:Y:S01]  /*d9b0*/  FFMA.FTZ R147, R31, UR10, -R44.reuse ;  /* 0x0000000a1f937c23 */ /* 0x100fe2000801082c */
[--C-:B------:R-:W-:Y:S01]  /*d9c0*/  FFMA.FTZ R38, R38, UR10, -R44.reuse ;  /* 0x0000000a26267c23 */ /* 0x100fe2000801082c */
[----:B0-----:R-:W-:Y:S01]  /*d9d0*/  FADD.FTZ R46, R146, R25 ;  /* 0x00000019922e7221 */ /* 0x001fe20000010000 */
[--C-:B------:R-:W-:Y:S01]  /*d9e0*/  FFMA.FTZ R141, R35, UR10, -R44.reuse ;  /* 0x0000000a238d7c23 */ /* 0x100fe2000801082c */
[----:B------:R-:W-:Y:S01]  /*d9f0*/  MUFU.EX2 R8, R8 ;  /* 0x0000000800087308 */ /* 0x000fe20000000800 */
[----:B------:R-:W-:Y:S01]  /*da00*/  FFMA.FTZ R42, R37, UR10, -R44 ;  /* 0x0000000a252a7c23 */ /* 0x000fe2000801082c */
[----:B----4-:R-:W-:Y:S01]  /*da10*/  FADD.FTZ R27, R47, R46 ;  /* 0x0000002e2f1b7221 */ /* 0x010fe20000010000 */
[--C-:B------:R-:W-:Y:S01]  /*da20*/  FFMA.FTZ R143, R41, UR10, -R44.reuse ;  /* 0x0000000a298f7c23 */ /* 0x100fe2000801082c */
[--C-:B------:R-:W-:Y:S01]  /*da30*/  FFMA.FTZ R12, R12, UR10, -R44.reuse ;  /* 0x0000000a0c0c7c23 */ /* 0x100fe2000801082c */
[--C-:B------:R-:W-:Y:S01]  /*da40*/  FFMA.FTZ R139, R48, UR10, -R44.reuse ;  /* 0x0000000a308b7c23 */ /* 0x100fe2000801082c */
[----:B-----5:R-:W-:Y:S01]  /*da50*/  FADD.FTZ R46, R140, R27 ;  /* 0x0000001b8c2e7221 */ /* 0x020fe20000010000 */
[--C-:B------:R-:W-:Y:S01]  /*da60*/  FFMA.FTZ R137, R45, UR10, -R44.reuse ;  /* 0x0000000a2d897c23 */ /* 0x100fe2000801082c */
[----:B------:R-:W0:Y:S01]  /*da70*/  MUFU.EX2 R25, R3 ;  /* 0x0000000300197308 */ /* 0x000e220000000800 */
[----:B------:R-:W-:Y:S01]  /*da80*/  FFMA.FTZ R20, R20, UR10, -R44 ;  /* 0x0000000a14147c23 */ /* 0x000fe2000801082c */
[----:B------:R-:W-:Y:S01]  /*da90*/  FADD.FTZ R27, R49, R46 ;  /* 0x0000002e311b7221 */ /* 0x000fe20000010000 */
[--C-:B------:R-:W-:Y:S01]  /*daa0*/  FFMA.FTZ R133, R52, UR10, -R44.reuse ;  /* 0x0000000a34857c23 */ /* 0x100fe2000801082c */
[--C-:B------:R-:W-:Y:S01]  /*dab0*/  FFMA.FTZ R135, R55, UR10, -R44.reuse ;  /* 0x0000000a37877c23 */ /* 0x100fe2000801082c */
[--C-:B------:R-:W-:Y:S01]  /*dac0*/  FFMA.FTZ R129, R59, UR10, -R44.reuse ;  /* 0x0000000a3b817c23 */ /* 0x100fe2000801082c */
[--C-:B------:R-:W-:Y:S01]  /*dad0*/  FFMA.FTZ R131, R64, UR10, -R44.reuse ;  /* 0x0000000a40837c23 */ /* 0x100fe2000801082c */
[--C-:B------:R-:W-:Y:S01]  /*dae0*/  FFMA.FTZ R32, R32, UR10, -R44.reuse ;  /* 0x0000000a20207c23 */ /* 0x100fe2000801082c */
[----:B------:R-:W1:Y:S01]  /*daf0*/  MUFU.EX2 R151, R151 ;  /* 0x0000009700977308 */ /* 0x000e620000000800 */
[--C-:B------:R-:W-:Y:S01]  /*db00*/  FFMA.FTZ R69, R69, UR10, -R44.reuse ;  /* 0x0000000a45457c23 */ /* 0x100fe2000801082c */
[--C-:B------:R-:W-:Y:S01]  /*db10*/  FFMA.FTZ R71, R71, UR10, -R44.reuse ;  /* 0x0000000a47477c23 */ /* 0x100fe2000801082c */
[--C-:B------:R-:W-:Y:S01]  /*db20*/  FFMA.FTZ R73, R73, UR10, -R44.reuse ;  /* 0x0000000a49497c23 */ /* 0x100fe2000801082c */
[--C-:B------:R-:W-:Y:S01]  /*db30*/  FFMA.FTZ R34, R34, UR10, -R44.reuse ;  /* 0x0000000a22227c23 */ /* 0x100fe2000801082c */
[--C-:B------:R-:W-:Y:S01]  /*db40*/  FFMA.FTZ R78, R78, UR10, -R44.reuse ;  /* 0x0000000a4e4e7c23 */ /* 0x100fe2000801082c */
[--C-:B------:R-:W-:Y:S01]  /*db50*/  FFMA.FTZ R36, R36, UR10, -R44.reuse ;  /* 0x0000000a24247c23 */ /* 0x100fe2000801082c */
[--C-:B------:R-:W-:Y:S01]  /*db60*/  FFMA.FTZ R40, R40, UR10, -R44.reuse ;  /* 0x0000000a28287c23 */ /* 0x100fe2000801082c */
[----:B------:R2:W-:Y:S01]  /*db70*/  MUFU.EX2 R10, R26 ;  /* 0x0000001a000a7308 */ /* 0x0005e20000000800 */
[----:B------:R-:W-:Y:S01]  /*db80*/  IMAD.U32 R29, RZ, RZ, UR26 ;  /* 0x0000001aff1d7e24 */ /* 0x000fe2000f8e00ff */
[----:B------:R-:W-:Y:S01]  /*db90*/  UMOV UR26, UR39 ;  /* 0x00000027001a7c82 */ /* 0x000fe20008000000 */
[----:B------:R-:W-:Y:S01]  /*dba0*/  F2FP.BF16.F32.PACK_AB R144, R43, R144 ;  /* 0x000000902b90723e */ /* 0x000fe200000010ff */
[-C--:B0-----:R-:W-:Y:S01]  /*dbb0*/  FMUL.FTZ R90, R90, R25.reuse ;  /* 0x000000195a5a7220 */ /* 0x081fe20000410000 */
[----:B------:R-:W-:Y:S01]  /*dbc0*/  F2FP.BF16.F32.PACK_AB R146, R47, R146 ;  /* 0x000000922f92723e */ /* 0x000fe200000010ff */
[-C--:B------:R-:W-:Y:S01]  /*dbd0*/  FMUL.FTZ R91, R91, R25.reuse ;  /* 0x000000195b5b7220 */ /* 0x080fe20000410000 */
[----:B------:R-:W-:Y:S01]  /*dbe0*/  @!P1 LEA R29, R29, UR45, 0x3 ;  /* 0x0000002d1d1d9c11 */ /* 0x000fe2000f8e18ff */
[----:B------:R-:W0:Y:S01]  /*dbf0*/  MUFU.EX2 R14, R14 ;  /* 0x0000000e000e7308 */ /* 0x000e220000000800 */
[----:B--2---:R-:W-:Y:S01]  /*dc00*/  FFMA.FTZ R26, R28, UR10, -R44 ;  /* 0x0000000a1c1a7c23 */ /* 0x004fe2000801082c */
[----:B------:R-:W-:Y:S01]  /*dc10*/  FADD.FTZ R28, R142, R27 ;  /* 0x0000001b8e1c7221 */ /* 0x000fe20000010000 */
[----:B------:R-:W-:Y:S01]  /*dc20*/  F2FP.BF16.F32.PACK_AB R140, R49, R140 ;  /* 0x0000008c318c723e */ /* 0x000fe200000010ff */
[----:B------:R-:W-:Y:S01]  /*dc30*/  @!P1 VIADD R29, R29, 0x16860 ;  /* 0x000168601d1d9836 */ /* 0x000fe20000000000 */
[C---:B------:R-:W-:Y:S01]  /*dc40*/  F2FP.BF16.F32.PACK_AB R142, R53.reuse, R142 ;  /* 0x0000008e358e723e */ /* 0x040fe200000010ff */
[----:B------:R-:W-:Y:S01]  /*dc50*/  FADD.FTZ R3, R53, R28 ;  /* 0x0000001c35037221 */ /* 0x000fe20000010000 */
[----:B------:R-:W-:Y:S01]  /*dc60*/  FFMA.FTZ R28, R25, R2, R8 ;  /* 0x00000002191c7223 */ /* 0x000fe20000010008 */
[----:B------:R-:W2:Y:S01]  /*dc70*/  MUFU.EX2 R145, R145 ;  /* 0x0000009100917308 */ /* 0x000ea20000000800 */
[----:B------:R-:W-:Y:S01]  /*dc80*/  FFMA.FTZ R2, R30, UR10, -R44 ;  /* 0x0000000a1e027c23 */ /* 0x000fe2000801082c */
[----:B------:R-:W-:Y:S01]  /*dc90*/  FADD.FTZ R46, R136, R3 ;  /* 0x00000003882e7221 */ /* 0x000fe20000010000 */
[----:B------:R-:W-:Y:S01]  /*dca0*/  FADD.FTZ R30, R149, R28 ;  /* 0x0000001c951e7221 */ /* 0x000fe20000010000 */
[----:B------:R-:W-:Y:S01]  /*dcb0*/  FFMA.FTZ R28, R61, UR10, -R44 ;  /* 0x0000000a3d1c7c23 */ /* 0x000fe2000801082c */
[----:B------:R-:W-:Y:S01]  /*dcc0*/  @!P1 PRMT R29, RZ, 0x654, R29 ;  /* 0x00000654ff1d9816 */ /* 0x000fe2000000001d */
[----:B------:R-:W-:Y:S01]  /*dcd0*/  FADD.FTZ R27, R57, R46 ;  /* 0x0000002e391b7221 */ /* 0x000fe20000010000 */
[----:B-1----:R-:W-:Y:S01]  /*dce0*/  FADD.FTZ R3, R151, R30 ;  /* 0x0000001e97037221 */ /* 0x002fe20000010000 */
[----:B------:R-:W1:Y:S01]  /*dcf0*/  MUFU.EX2 R24, R24 ;  /* 0x0000001800187308 */ /* 0x000e620000000800 */
[----:B------:R3:W-:Y:S01]  /*dd00*/  @!P1 SYNCS.ARRIVE.TRANS64.RED.A1T0 RZ, [R29+URZ], RZ ;  /* 0x000000ff1dff99a7 */ /* 0x0007e2000810043f */
[----:B------:R-:W-:Y:S01]  /*dd10*/  FADD.FTZ R30, R138, R27 ;  /* 0x0000001b8a1e7221 */ /* 0x000fe20000010000 */
[----:B0-----:R-:W-:Y:S01]  /*dd20*/  FADD.FTZ R46, R14, R3 ;  /* 0x000000030e2e7221 */ /* 0x001fe20000010000 */
[----:B------:R-:W-:Y:S01]  /*dd30*/  F2FP.BF16.F32.PACK_AB R149, R149, R8 ;  /* 0x000000089595723e */ /* 0x000fe200000010ff */
[-C--:B------:R-:W-:Y:S01]  /*dd40*/  FMUL.FTZ R94, R94, R25.reuse ;  /* 0x000000195e5e7220 */ /* 0x080fe20000410000 */
[----:B------:R-:W-:Y:S01]  /*dd50*/  FADD.FTZ R27, R51, R30 ;  /* 0x0000001e331b7221 */ /* 0x000fe20000010000 */
[----:B------:R-:W-:Y:S01]  /*dd60*/  FFMA.FTZ R30, R65, UR10, -R44 ;  /* 0x0000000a411e7c23 */ /* 0x000fe2000801082c */
[----:B------:R-:W0:Y:S01]  /*dd70*/  MUFU.EX2 R147, R147 ;  /* 0x0000009300937308 */ /* 0x000e220000000800 */
[----:B--2---:R-:W-:Y:S01]  /*dd80*/  FADD.FTZ R3, R145, R46 ;  /* 0x0000002e91037221 */ /* 0x004fe20000010000 */
[----:B------:R-:W-:Y:S01]  /*dd90*/  FADD.FTZ R48, R132, R27 ;  /* 0x0000001b84307221 */ /* 0x000fe20000010000 */
[----:B------:R-:W-:Y:S01]  /*dda0*/  F2FP.BF16.F32.PACK_AB R136, R57, R136 ;  /* 0x000000883988723e */ /* 0x000fe200000010ff */
[-C--:B------:R-:W-:Y:S01]  /*ddb0*/  FMUL.FTZ R95, R95, R25.reuse ;  /* 0x000000195f5f7220 */ /* 0x080fe20000410000 */
[----:B------:R-:W-:Y:S01]  /*ddc0*/  F2FP.BF16.F32.PACK_AB R138, R51, R138 ;  /* 0x0000008a338a723e */ /* 0x000fe200000010ff */
[C---:B------:R-:W-:Y:S01]  /*ddd0*/  FADD.FTZ R27, R67.reuse, R48 ;  /* 0x00000030431b7221 */ /* 0x040fe20000010000 */
[----:B------:R-:W-:Y:S01]  /*dde0*/  F2FP.BF16.F32.PACK_AB R132, R67, R132 ;  /* 0x000000844384723e */ /* 0x000fe200000010ff */
[----:B------:R-:W2:Y:S01]  /*ddf0*/  MUFU.EX2 R38, R38 ;  /* 0x0000002600267308 */ /* 0x000ea20000000800 */
[----:B-1----:R-:W-:Y:S01]  /*de00*/  FADD.FTZ R46, R24, R3 ;  /* 0x00000003182e7221 */ /* 0x002fe20000010000 */
[----:B------:R-:W-:Y:S01]  /*de10*/  FADD.FTZ R48, R134, R27 ;  /* 0x0000001b86307221 */ /* 0x000fe20000010000 */
[C---:B------:R-:W-:Y:S01]  /*de20*/  F2FP.BF16.F32.PACK_AB R134, R77.reuse, R134 ;  /* 0x000000864d86723e */ /* 0x040fe200000010ff */
[----:B------:R-:W-:Y:S01]  /*de30*/  FMUL.FTZ R98, R98, R25 ;  /* 0x0000001962627220 */ /* 0x000fe20000410000 */
[----:B------:R-:W-:Y:S01]  /*de40*/  F2FP.BF16.F32.PACK_AB R151, R14, R151 ;  /* 0x000000970e97723e */ /* 0x000fe200000010ff */
[----:B------:R-:W-:Y:S01]  /*de50*/  FADD.FTZ R27, R77, R48 ;  /* 0x000000304d1b7221 */ /* 0x000fe20000010000 */
[----:B------:R-:W-:Y:S01]  /*de60*/  F2FP.BF16.F32.PACK_AB R145, R24, R145 ;  /* 0x000000911891723e */ /* 0x000fe200000010ff */
[----:B------:R-:W1:Y:S01]  /*de70*/  MUFU.EX2 R141, R141 ;  /* 0x0000008d008d7308 */ /* 0x000e620000000800 */
[----:B0-----:R-:W-:Y:S01]  /*de80*/  FADD.FTZ R3, R147, R46 ;  /* 0x0000002e93037221 */ /* 0x001fe20000010000 */
[-C--:B------:R-:W-:Y:S01]  /*de90*/  FMUL.FTZ R99, R99, R25.reuse ;  /* 0x0000001963637220 */ /* 0x080fe20000410000 */
[-C--:B------:R-:W-:Y:S01]  /*dea0*/  FMUL.FTZ R102, R102, R25.reuse ;  /* 0x0000001966667220 */ /* 0x080fe20000410000 */
[-C--:B------:R-:W-:Y:S01]  /*deb0*/  FMUL.FTZ R103, R103, R25.reuse ;  /* 0x0000001967677220 */ /* 0x080fe20000410000 */
[-C--:B------:R-:W-:Y:S01]  /*dec0*/  FMUL.FTZ R106, R106, R25.reuse ;  /* 0x000000196a6a7220 */ /* 0x080fe20000410000 */
[-C--:B------:R-:W-:Y:S01]  /*ded0*/  FMUL.FTZ R107, R107, R25.reuse ;  /* 0x000000196b6b7220 */ /* 0x080fe20000410000 */
[----:B------:R-:W-:Y:S01]  /*dee0*/  FMUL.FTZ R110, R110, R25 ;  /* 0x000000196e6e7220 */ /* 0x000fe20000410000 */
[----:B------:R-:W0:Y:S01]  /*def0*/  MUFU.EX2 R42, R42 ;  /* 0x0000002a002a7308 */ /* 0x000e220000000800 */
[C---:B--2---:R-:W-:Y:S01]  /*df00*/  FADD.FTZ R46, R38.reuse, R3 ;  /* 0x00000003262e7221 */ /* 0x044fe20000010000 */
[----:B------:R-:W-:Y:S01]  /*df10*/  F2FP.BF16.F32.PACK_AB R147, R38, R147 ;  /* 0x000000932693723e */ /* 0x000fe200000010ff */
[-C--:B------:R-:W-:Y:S01]  /*df20*/  FMUL.FTZ R111, R111, R25.reuse ;  /* 0x000000196f6f7220 */ /* 0x080fe20000410000 */
[-C--:B------:R-:W-:Y:S01]  /*df30*/  FMUL.FTZ R114, R114, R25.reuse ;  /* 0x0000001972727220 */ /* 0x080fe20000410000 */
[-C--:B------:R-:W-:Y:S01]  /*df40*/  FMUL.FTZ R115, R115, R25.reuse ;  /* 0x0000001973737220 */ /* 0x080fe20000410000 */
[-C--:B------:R-:W-:Y:S01]  /*df50*/  FMUL.FTZ R118, R118, R25.reuse ;  /* 0x0000001976767220 */ /* 0x080fe20000410000 */
[----:B------:R-:W-:Y:S01]  /*df60*/  FMUL.FTZ R119, R119, R25 ;  /* 0x0000001977777220 */ /* 0x000fe20000410000 */
[----:B------:R-:W2:Y:S01]  /*df70*/  MUFU.EX2 R143, R143 ;  /* 0x0000008f008f7308 */ /* 0x000ea20000000800 */
[----:B-1----:R-:W-:Y:S01]  /*df80*/  FADD.FTZ R3, R141, R46 ;  /* 0x0000002e8d037221 */ /* 0x002fe20000010000 */
[----:B------:R-:W-:Y:S01]  /*df90*/  FADD.FTZ R46, R128, R27 ;  /* 0x0000001b802e7221 */ /* 0x000fe20000010000 */
[----:B------:R-:W-:Y:S01]  /*dfa0*/  F2FP.BF16.F32.PACK_AB R128, R63, R128 ;  /* 0x000000803f80723e */ /* 0x000fe200000010ff */
[----:B------:R-:W-:-:S02]  /*dfb0*/  IMAD.MOV.U32 R8, RZ, RZ, R7 ;  /* 0x000000ffff087224 */ /* 0x000fc400078e0007 */
[----:B------:R-:W-:Y:S02]  /*dfc0*/  FADD.FTZ R27, R63, R46 ;  /* 0x0000002e3f1b7221 */ /* 0x000fe40000010000 */
[----:B------:R-:W1:Y:S01]  /*dfd0*/  MUFU.EX2 R12, R12 ;  /* 0x0000000c000c7308 */ /* 0x000e620000000800 */
[----:B0-----:R-:W-:Y:S01]  /*dfe0*/  FADD.FTZ R44, R42, R3 ;  /* 0x000000032a2c7221 */ /* 0x001fe20000010000 */
[----:B------:R-:W-:Y:S01]  /*dff0*/  FADD.FTZ R46, R130, R27 ;  /* 0x0000001b822e7221 */ /* 0x000fe20000010000 */
[C---:B------:R-:W-:Y:S02]  /*e000*/  F2FP.BF16.F32.PACK_AB R130, R79.reuse, R130 ;  /* 0x000000824f82723e */ /* 0x040fe400000010ff */
[----:B------:R-:W-:Y:S01]  /*e010*/  F2FP.BF16.F32.PACK_AB R141, R42, R141 ;  /* 0x0000008d2a8d723e */ /* 0x000fe200000010ff */
[----:B------:R-:W-:Y:S02]  /*e020*/  FADD.FTZ R21, R79, R46 ;  /* 0x0000002e4f157221 */ /* 0x000fe40000010000 */
[----:B------:R-:W0:Y:S01]  /*e030*/  MUFU.EX2 R137, R137 ;  /* 0x0000008900897308 */ /* 0x000e220000000800 */
[----:B--2---:R-:W-:Y:S01]  /*e040*/  FADD.FTZ R3, R143, R44 ;  /* 0x0000002c8f037221 */ /* 0x004fe20000010000 */
[----:B------:R-:W-:Y:S01]  /*e050*/  FADD.FTZ R46, R124, R21 ;  /* 0x000000157c2e7221 */ /* 0x000fe20000010000 */
[----:B------:R-:W-:-:S03]  /*e060*/  F2FP.BF16.F32.PACK_AB R124, R81, R124 ;  /* 0x0000007c517c723e */ /* 0x000fc600000010ff */
[----:B------:R-:W-:Y:S02]  /*e070*/  FADD.FTZ R21, R81, R46 ;  /* 0x0000002e51157221 */ /* 0x000fe40000010000 */
[----:B------:R-:W2:Y:S01]  /*e080*/  MUFU.EX2 R20, R20 ;  /* 0x0000001400147308 */ /* 0x000ea20000000800 */
[----:B-1----:R-:W-:Y:S01]  /*e090*/  FADD.FTZ R44, R12, R3 ;  /* 0x000000030c2c7221 */ /* 0x002fe20000010000 */
[----:B------:R-:W-:Y:S01]  /*e0a0*/  FADD.FTZ R46, R126, R21 ;  /* 0x000000157e2e7221 */ /* 0x000fe20000010000 */
[C---:B------:R-:W-:Y:S02]  /*e0b0*/  F2FP.BF16.F32.PACK_AB R126, R75.reuse, R126 ;  /* 0x0000007e4b7e723e */ /* 0x040fe400000010ff */
[----:B------:R-:W-:Y:S01]  /*e0c0*/  F2FP.BF16.F32.PACK_AB R143, R12, R143 ;  /* 0x0000008f0c8f723e */ /* 0x000fe200000010ff */
[----:B------:R-:W-:Y:S02]  /*e0d0*/  FADD.FTZ R21, R75, R46 ;  /* 0x0000002e4b157221 */ /* 0x000fe40000010000 */
[----:B------:R-:W1:Y:S01]  /*e0e0*/  MUFU.EX2 R139, R139 ;  /* 0x0000008b008b7308 */ /* 0x000e620000000800 */
[----:B0-----:R-:W-:Y:S01]  /*e0f0*/  FADD.FTZ R3, R137, R44 ;  /* 0x0000002c89037221 */ /* 0x001fe20000010000 */
[----:B------:R-:W-:Y:S01]  /*e100*/  FADD.FTZ R46, R120, R21 ;  /* 0x00000015782e7221 */ /* 0x000fe20000010000 */
[----:B------:R-:W-:-:S03]  /*e110*/  F2FP.BF16.F32.PACK_AB R120, R87, R120 ;  /* 0x000000785778723e */ /* 0x000fc600000010ff */
[----:B------:R-:W-:Y:S02]  /*e120*/  FADD.FTZ R21, R87, R46 ;  /* 0x0000002e57157221 */ /* 0x000fe40000010000 */
[----:B------:R-:W0:Y:S01]  /*e130*/  MUFU.EX2 R133, R133 ;  /* 0x0000008500857308 */ /* 0x000e220000000800 */
[----:B--2---:R-:W-:Y:S01]  /*e140*/  FADD.FTZ R44, R20, R3 ;  /* 0x00000003142c7221 */ /* 0x004fe20000010000 */
[----:B------:R-:W-:Y:S01]  /*e150*/  FADD.FTZ R46, R122, R21 ;  /* 0x000000157a2e7221 */ /* 0x000fe20000010000 */
[----:B------:R-:W-:Y:S02]  /*e160*/  F2FP.BF16.F32.PACK_AB R122, R85, R122 ;  /* 0x0000007a557a723e */ /* 0x000fe400000010ff */
[----:B------:R-:W-:-:S03]  /*e170*/  F2FP.BF16.F32.PACK_AB R137, R20, R137 ;  /* 0x000000891489723e */ /* 0x000fc600000010ff */
[----:B------:R-:W2:Y:S01]  /*e180*/  MUFU.EX2 R26, R26 ;  /* 0x0000001a001a7308 */ /* 0x000ea20000000800 */
[----:B-1----:R-:W-:Y:S01]  /*e190*/  FADD.FTZ R3, R139, R44 ;  /* 0x0000002c8b037221 */ /* 0x002fe20000010000 */
[----:B------:R-:W-:-:S03]  /*e1a0*/  F2FP.BF16.F32.PACK_AB R139, R10, R139 ;  /* 0x0000008b0a8b723e */ /* 0x000fc600000010ff */
[----:B------:R-:W-:Y:S01]  /*e1b0*/  FADD.FTZ R44, R10, R3 ;  /* 0x000000030a2c7221 */ /* 0x000fe20000010000 */
[----:B------:R-:W-:Y:S02]  /*e1c0*/  IMAD.MOV.U32 R10, RZ, RZ, R6 ;  /* 0x000000ffff0a7224 */ /* 0x000fe400078e0006 */
[----:B------:R-:W1:Y:S01]  /*e1d0*/  MUFU.EX2 R135, R135 ;  /* 0x0000008700877308 */ /* 0x000e620000000800 */
[----:B0-----:R-:W-:-:S07]  /*e1e0*/  FADD.FTZ R3, R133, R44 ;  /* 0x0000002c85037221 */ /* 0x001fce0000010000 */
[----:B------:R-:W0:Y:S01]  /*e1f0*/  MUFU.EX2 R2, R2 ;  /* 0x0000000200027308 */ /* 0x000e220000000800 */
[C---:B--2---:R-:W-:Y:S01]  /*e200*/  FADD.FTZ R44, R26.reuse, R3 ;  /* 0x000000031a2c7221 */ /* 0x044fe20000010000 */
[----:B------:R-:W-:-:S06]  /*e210*/  F2FP.BF16.F32.PACK_AB R133, R26, R133 ;  /* 0x000000851a85723e */ /* 0x000fcc00000010ff */
[----:B------:R-:W2:Y:S01]  /*e220*/  MUFU.EX2 R129, R129 ;  /* 0x0000008100817308 */ /* 0x000ea20000000800 */
[----:B-1----:R-:W-:-:S07]  /*e230*/  FADD.FTZ R3, R135, R44 ;  /* 0x0000002c87037221 */ /* 0x002fce0000010000 */
[----:B------:R-:W1:Y:S01]  /*e240*/  MUFU.EX2 R28, R28 ;  /* 0x0000001c001c7308 */ /* 0x000e620000000800 */
[C---:B0-----:R-:W-:Y:S01]  /*e250*/  FADD.FTZ R44, R2.reuse, R3 ;  /* 0x00000003022c7221 */ /* 0x041fe20000010000 */
[----:B------:R-:W-:Y:S01]  /*e260*/  F2FP.BF16.F32.PACK_AB R135, R2, R135 ;  /* 0x000000870287723e */ /* 0x000fe200000010ff */
[----:B------:R-:W-:-:S05]  /*e270*/  FADD.FTZ R3, R85, R46 ;  /* 0x0000002e55037221 */ /* 0x000fca0000010000 */
[----:B------:R-:W0:Y:S01]  /*e280*/  MUFU.EX2 R131, R131 ;  /* 0x0000008300837308 */ /* 0x000e220000000800 */
[----:B--2---:R-:W-:-:S07]  /*e290*/  FADD.FTZ R21, R129, R44 ;  /* 0x0000002c81157221 */ /* 0x004fce0000010000 */
[----:B------:R-:W2:Y:S01]  /*e2a0*/  MUFU.EX2 R30, R30 ;  /* 0x0000001e001e7308 */ /* 0x000ea20000000800 */
[C---:B-1----:R-:W-:Y:S01]  /*e2b0*/  FADD.FTZ R44, R28.reuse, R21 ;  /* 0x000000151c2c7221 */ /* 0x042fe20000010000 */
[----:B------:R-:W-:-:S06]  /*e2c0*/  F2FP.BF16.F32.PACK_AB R129, R28, R129 ;  /* 0x000000811c81723e */ /* 0x000fcc00000010ff */
[----:B------:R-:W-:Y:S01]  /*e2d0*/  MUFU.EX2 R32, R32 ;  /* 0x0000002000207308 */ /* 0x000fe20000000800 */
[----:B0-----:R-:W-:-:S07]  /*e2e0*/  FADD.FTZ R21, R131, R44 ;  /* 0x0000002c83157221 */ /* 0x001fce0000010000 */
[----:B------:R-:W0:Y:S01]  /*e2f0*/  MUFU.EX2 R69, R69 ;  /* 0x0000004500457308 */ /* 0x000e220000000800 */
[C---:B--2---:R-:W-:Y:S01]  /*e300*/  FADD.FTZ R21, R30.reuse, R21 ;  /* 0x000000151e157221 */ /* 0x044fe20000010000 */
[----:B------:R-:W-:-:S06]  /*e310*/  F2FP.BF16.F32.PACK_AB R131, R30, R131 ;  /* 0x000000831e83723e */ /* 0x000fcc00000010ff */
[----:B------:R-:W-:Y:S08]  /*e320*/  MUFU.EX2 R71, R71 ;  /* 0x0000004700477308 */ /* 0x000ff00000000800 */
[----:B------:R-:W1:Y:S01]  /*e330*/  MUFU.EX2 R73, R73 ;  /* 0x0000004900497308 */ /* 0x000e620000000800 */
[----:B0-----:R-:W-:-:S07]  /*e340*/  F2FP.BF16.F32.PACK_AB R125, R69, R32 ;  /* 0x00000020457d723e */ /* 0x001fce00000010ff */
[----:B------:R0:W2:Y:S08]  /*e350*/  MUFU.EX2 R121, R34 ;  /* 0x0000002200797308 */ /* 0x0000b00000000800 */
[----:B------:R-:W4:Y:S01]  /*e360*/  MUFU.EX2 R78, R78 ;  /* 0x0000004e004e7308 */ /* 0x000f220000000800 */
[----:B0-----:R-:W-:Y:S01]  /*e370*/  FADD.FTZ R34, R32, R21 ;  /* 0x0000001520227221 */ /* 0x001fe20000010000 */
[----:B-1----:R-:W-:-:S03]  /*e380*/  F2FP.BF16.F32.PACK_AB R127, R73, R71 ;  /* 0x00000047497f723e */ /* 0x002fc600000010ff */
[----:B------:R-:W-:-:S03]  /*e390*/  FADD.FTZ R34, R69, R34 ;  /* 0x0000002245227221 */ /* 0x000fc60000010000 */
[----:B------:R-:W0:Y:S01]  /*e3a0*/  MUFU.EX2 R123, R36 ;  /* 0x00000024007b7308 */ /* 0x000e220000000800 */
[----:B------:R-:W-:-:S04]  /*e3b0*/  FADD.FTZ R34, R71, R34 ;  /* 0x0000002247227221 */ /* 0x000fc80000010000 */
[----:B------:R-:W-:-:S03]  /*e3c0*/  FADD.FTZ R34, R73, R34 ;  /* 0x0000002249227221 */ /* 0x000fc60000010000 */
[----:B------:R-:W1:Y:S01]  /*e3d0*/  MUFU.EX2 R40, R40 ;  /* 0x0000002800287308 */ /* 0x000e620000000800 */
[----:B--2---:R-:W-:Y:S01]  /*e3e0*/  FADD.FTZ R34, R121, R34 ;  /* 0x0000002279227221 */ /* 0x004fe20000010000 */
[----:B----4-:R-:W-:-:S03]  /*e3f0*/  F2FP.BF16.F32.PACK_AB R121, R78, R121 ;  /* 0x000000794e79723e */ /* 0x010fc600000010ff */
[----:B------:R-:W-:-:S04]  /*e400*/  FADD.FTZ R34, R78, R34 ;  /* 0x000000224e227221 */ /* 0x000fc80000010000 */
[----:B0-----:R-:W-:-:S04]  /*e410*/  FADD.FTZ R34, R123, R34 ;  /* 0x000000227b227221 */ /* 0x001fc80000010000 */
[C---:B-1----:R-:W-:Y:S01]  /*e420*/  FADD.FTZ R2, R40.reuse, R34 ;  /* 0x0000002228027221 */ /* 0x042fe20000010000 */
[----:B------:R-:W-:Y:S01]  /*e430*/  F2FP.BF16.F32.PACK_AB R123, R40, R123 ;  /* 0x0000007b287b723e */ /* 0x000fe200000010ff */
[----:B---3--:R-:W-:Y:S06]  /*e440*/  @P2 BRA `(.L_x_915) ;  /* 0xffffffc800dc2947 */ /* 0x008fec000383ffff */
.L_x_898:
[----:B------:R-:W-:Y:S06]  /*e450*/  BAR.ARV 0x8, 0x1a0 ;  /* 0x0206800000007b1d */ /* 0x000fec0000002000 */
[----:B------:R-:W-:Y:S05]  /*e460*/  @!P0 BRA `(.L_x_916) ;  /* 0x0000000000048947 */ /* 0x000fea0003800000 */
[----:B------:R-:W-:Y:S01]  /*e470*/  BPT.TRAP 0x1 ;  /* 0x000000040000795c */ /* 0x000fe20000300000 */
.L_x_916:
[----:B------:R-:W-:Y:S01]  /*e480*/  ULEA UR5, UR39, UR45, 0x3 ;  /* 0x0000002d27057291 */ /* 0x000fe2000f8e183f */
[----:B------:R-:W-:-:S05]  /*e490*/  IMAD.U32 R0, RZ, RZ, UR38 ;  /* 0x00000026ff007e24 */ /* 0x000fca000f8e00ff */
[----:B------:R-:W-:-:S04]  /*e4a0*/  SHF.L.U32 R0, R0, 0x1f, RZ ;  /* 0x0000001f00007819 */ /* 0x000fc800000006ff */
[----:B------:R0:W1:Y:S01]  /*e4b0*/  SYNCS.PHASECHK.TRANS64.TRYWAIT P2, [UR5+0x16850], R0 ;  /* 0x01685000ff0075a7 */ /* 0x0000620008040145 */
[----:B------:R-:W-:Y:S05]  /*e4c0*/  @!P0 BRA `(.L_x_917) ;  /* 0x0000000000048947 */ /* 0x000fea0003800000 */
[----:B------:R-:W-:Y:S01]  /*e4d0*/  BPT.TRAP 0x1 ;  /* 0x000000040000795c */ /* 0x000fe20000300000 */
.L_x_917:
[----:B-1----:R-:W-:Y:S05]  /*e4e0*/  @P2 BRA `(.L_x_918) ;  /* 0x0000000000082947 */ /* 0x002fea0003800000 */
[----:B------:R-:W1:Y:S02]  /*e4f0*/  SYNCS.PHASECHK.TRANS64.TRYWAIT P0, [UR5+0x16850], R0 ;  /* 0x01685000ff0075a7 */ /* 0x000e640008000145 */
[----:B-1----:R-:W-:Y:S05]  /*e500*/  @!P0 BRA `(.L_x_919) ;  /* 0x0000006800488947 */ /* 0x002fea0003800000 */
.L_x_918:
[----:B------:R-:W-:Y:S01]  /*e510*/  UIADD3 UR45, UR45, 0x400, URZ ;  /* 0x000004002d2d7890 */ /* 0x000fe2000fffe03f */
[----:B------:R-:W-:Y:S01]  /*e520*/  WARPGROUP.ARRIVE ;  /* 0x00000000000079c5 */ /* 0x000fe20000000000 */
[----:B------:R-:W-:Y:S01]  /*e530*/  UMOV UR7, 0x40000040 ;  /* 0x4000004000077882 */ /* 0x000fe20000000000 */
[----:B01----:R-:W0:Y:S01]  /*e540*/  SHFL.BFLY PT, R0, R3, 0x2, 0x1f ;  /* 0x0c401f0003007f89 */ /* 0x003e2200000e0000 */
[----:B------:R-:W-:Y:S01]  /*e550*/  USHF.R.U32.HI UR45, URZ, 0x4, UR45 ;  /* 0x000000043f2d7899 */ /* 0x000fe2000801162d */
[----:B------:R-:W-:Y:S01]  /*e560*/  IMAD.U32 R13, RZ, RZ, UR5 ;  /* 0x00000005ff0d7e24 */ /* 0x000fe2000f8e00ff */
[----:B------:R-:W-:Y:S01]  /*e570*/  UIADD3 UR37, UR37, 0x1, URZ ;  /* 0x0000000125257890 */ /* 0x000fe2000fffe03f */
[----:B------:R-:W1:Y:S01]  /*e580*/  SHFL.BFLY PT, R5, R2, 0x2, 0x1f ;  /* 0x0c401f0002057f89 */ /* 0x000e6200000e0000 */
[----:B------:R-:W-:Y:S01]  /*e590*/  ULOP3.LUT UR4, UR45, 0x3fff, URZ, 0xc0, !UPT ;  /* 0x00003fff2d047892 */ /* 0x000fe2000f8ec03f */
[----:B------:R-:W-:Y:S02]  /*e5a0*/  IMAD.MOV.U32 R8, RZ, RZ, RZ ;  /* 0x000000ffff087224 */ /* 0x000fe400078e00ff */
[----:B------:R-:W-:Y:S01]  /*e5b0*/  IMAD.U32 R12, RZ, RZ, UR10 ;  /* 0x0000000aff0c7e24 */ /* 0x000fe2000f8e00ff */
[----:B------:R-:W-:-:S02]  /*e5c0*/  ULEA UR4, UR39, UR4, 0xa ;  /* 0x0000000427047291 */ /* 0x000fc4000f8e503f */
[----:B------:R-:W-:-:S04]  /*e5d0*/  UIADD3 UR39, UR39, 0x1, URZ ;  /* 0x0000000127277890 */ /* 0x000fc8000fffe03f */
[----:B------:R-:W-:Y:S01]  /*e5e0*/  UISETP.NE.AND UP0, UPT, UR39, 0x2, UPT ;  /* 0x000000022700788c */ /* 0x000fe2000bf05270 */
[----:B------:R-:W-:Y:S02]  /*e5f0*/  UMOV UR6, UR4 ;  /* 0x0000000400067c82 */ /* 0x000fe40008000000 */
[----:B------:R-:W-:Y:S01]  /*e600*/  HGMMA.64x64x16.F32.BF16 R88, R148, gdesc[UR4].tnspB, R88, gsb0 ;  /* 0x40e0000494587df0 */ /* 0x000fe20008001858 */
[----:B------:R-:W-:Y:S01]  /*e610*/  UIADD3 UR6, UR4, 0x80, URZ ;  /* 0x0000008004067890 */ /* 0x000fe2000fffe03f */
[----:B------:R-:W-:Y:S01]  /*e620*/  UMOV UR7, 0x40000040 ;  /* 0x4000004000077882 */ /* 0x000fe20000000000 */
[----:B------:R-:W-:Y:S01]  /*e630*/  USEL UR39, UR39, URZ, UP0 ;  /* 0x0000003f27277287 */ /* 0x000fe20008000000 */
[----:B0-----:R-:W-:Y:S01]  /*e640*/  FADD.FTZ R0, R0, R3 ;  /* 0x0000000300007221 */ /* 0x001fe20000010000 */
[----:B------:R-:W-:Y:S02]  /*e650*/  IMAD.MOV.U32 R3, RZ, RZ, RZ ;  /* 0x000000ffff037224 */ /* 0x000fe400078e00ff */
[----:B-1----:R-:W-:Y:S01]  /*e660*/  FADD.FTZ R4, R5, R2 ;  /* 0x0000000205047221 */ /* 0x002fe20000010000 */
[----:B------:R-:W-:Y:S01]  /*e670*/  IMAD.MOV.U32 R2, RZ, RZ, -0x800000 ;  /* 0xff800000ff027424 */ /* 0x000fe200078e00ff */
[----:B------:R-:W0:Y:S04]  /*e680*/  SHFL.BFLY PT, R5, R0, 0x1, 0x1f ;  /* 0x0c201f0000057f89 */ /* 0x000e2800000e0000 */
[----:B------:R-:W1:Y:S01]  /*e690*/  SHFL.BFLY PT, R9, R4, 0x1, 0x1f ;  /* 0x0c201f0004097f89 */ /* 0x000e6200000e0000 */
[----:B0-----:R-:W-:Y:S01]  /*e6a0*/  FADD.FTZ R10, R0, R5 ;  /* 0x00000005000a7221 */ /* 0x001fe20000010000 */
[----:B------:R-:W-:-:S02]  /*e6b0*/  IMAD.MOV.U32 R0, RZ, RZ, -0x800000 ;  /* 0xff800000ff007424 */ /* 0x000fc400078e00ff */
[----:B-1----:R-:W-:Y:S02]  /*e6c0*/  FADD.FTZ R11, R4, R9 ;  /* 0x00000009040b7221 */ /* 0x002fe40000010000 */
[----:B------:R-:W-:Y:S01]  /*e6d0*/  FSETP.NE.FTZ.AND P0, PT, R10, RZ, PT ;  /* 0x000000ff0a00720b */ /* 0x000fe20003f15000 */
[----:B------:R-:W-:Y:S02]  /*e6e0*/  IMAD.U32 R4, RZ, RZ, UR10 ;  /* 0x0000000aff047e24 */ /* 0x000fe4000f8e00ff */
[----:B------:R-:W-:-:S10]  /*e6f0*/  FSETP.NE.FTZ.AND P2, PT, R11, RZ, PT ;  /* 0x000000ff0b00720b */ /* 0x000fd40003f55000 */
[----:B------:R-:W-:Y:S01]  /*e700*/  @P0 MUFU.RCP R3, R10 ;  /* 0x0000000a00030308 */ /* 0x000fe20000001000 */
[----:B------:R-:W-:Y:S02]  /*e710*/  @P0 FMUL.FTZ R4, R4, 0.69314718246459960938 ;  /* 0x3f31721804040820 */ /* 0x000fe40000410000 */
[----:B------:R-:W-:-:S05]  /*e720*/  @P2 FMUL.FTZ R12, R12, 0.69314718246459960938 ;  /* 0x3f3172180c0c2820 */ /* 0x000fca0000410000 */
[----:B------:R0:W1:Y:S08]  /*e730*/  @P0 MUFU.LG2 R5, R10 ;  /* 0x0000000a00050308 */ /* 0x0000700000000c00 */
[----:B------:R-:W2:Y:S01]  /*e740*/  @P2 MUFU.LG2 R9, R11 ;  /* 0x0000000b00092308 */ /* 0x000ea20000000c00 */
[----:B0-----:R-:W-:-:S05]  /*e750*/  @!P1 VIADD R10, R13, 0x16860 ;  /* 0x000168600d0a9836 */ /* 0x001fca0000000000 */
[----:B------:R-:W-:Y:S02]  /*e760*/  @!P1 PRMT R10, RZ, 0x654, R10 ;  /* 0x00000654ff0a9816 */ /* 0x000fe4000000000a */
[----:B------:R-:W0:Y:S01]  /*e770*/  @P2 MUFU.RCP R8, R11 ;  /* 0x0000000b00082308 */ /* 0x000e220000001000 */
[----:B------:R-:W-:Y:S02]  /*e780*/  WARPGROUP.DEPBAR.LE gsb0, 0x0 ;  /* 0x00008000000079c5 */ /* 0x000fe40000010000 */
[----:B------:R-:W-:Y:S01]  /*e790*/  WARPGROUP.ARRIVE ;  /* 0x00000000000079c5 */ /* 0x000fe20000000000 */
[----:B-1----:R-:W-:-:S04]  /*e7a0*/  @P0 FMUL.FTZ R5, R5, 0.69314718246459960938 ;  /* 0x3f31721805050820 */ /* 0x002fc80000410000 */
[----:B------:R-:W-:Y:S01]  /*e7b0*/  @P0 FFMA.FTZ R2, R4, R7, R5 ;  /* 0x0000000704020223 */ /* 0x000fe20000010005 */
[----:B------:R-:W-:Y:S01]  /*e7c0*/  HGMMA.64x64x16.F32.BF16 R88, R144, gdesc[UR4].tnspB, R88, gsb0 ;  /* 0x40e0000490587df0 */ /* 0x000fe20008001858 */
[----:B------:R-:W-:Y:S01]  /*e7d0*/  UIADD3 UR6, UR4, 0x100, URZ ;  /* 0x0000010004067890 */ /* 0x000fe2000fffe03f */
[----:B--2---:R-:W-:Y:S01]  /*e7e0*/  @P2 FMUL.FTZ R9, R9, 0.69314718246459960938 ;  /* 0x3f31721809092820 */ /* 0x004fe20000410000 */
[----:B------:R-:W-:Y:S01]  /*e7f0*/  UMOV UR7, 0x40000040 ;  /* 0x4000004000077882 */ /* 0x000fe20000000000 */
[----:B------:R-:W-:Y:S02]  /*e800*/  PLOP3.LUT P0, PT, PT, PT, PT, 0x8, 0x0 ;  /* 0x000000000000781c */ /* 0x000fe40003f0e170 */
        /* <DEDUP_REMOVED lines=50> */
[-C--:B0-----:R-:W-:Y:S01]  /*eb30*/  FMUL.FTZ R90, R90, R8.reuse ;  /* 0x000000085a5a7220 */ /* 0x081fe20000410000 */
        /* <DEDUP_REMOVED lines=14> */
[----:B-1----:R-:W-:-:S07]  /*ec20*/  FMUL.FTZ R119, R119, R8 ;  /* 0x0000000877777220 */ /* 0x002fce0000410000 */
.L_x_849:
[----:B------:R-:W0:Y:S01]  /*ec30*/  S2R R4, SR_CgaCtaId ;  /* 0x0000000000047919 */ /* 0x000e220000008800 */
[----:B------:R-:W-:Y:S01]  /*ec40*/  MOV R3, 0x400 ;  /* 0x0000040000037802 */ /* 0x000fe20000000f00 */
[----:B------:R-:W-:Y:S01]  /*ec50*/  BSSY B0, `(.L_x_920) ;  /* 0x000018e000007945 */ /* 0x000fe20003800000 */
[----:B------:R-:W-:Y:S02]  /*ec60*/  BAR.SYNC.DEFER_BLOCKING 0x5, 0x1a0 ;  /* 0x0146800000007b1d */ /* 0x000fe40000010000 */
[----:B0-----:R-:W-:-:S05]  /*ec70*/  LEA R3, R4, R3, 0x18 ;  /* 0x0000000304037211 */ /* 0x001fca00078ec0ff */
[----:B------:R-:W0:Y:S02]  /*ec80*/  LDS.128 R152, [R3+0x168d0] ;  /* 0x0168d00003987984 */ /* 0x000e240000000c00 */
[----:B0-----:R-:W-:Y:S02]  /*ec90*/  R2UR UR6, R154 ;  /* 0x000000009a0672ca */ /* 0x001fe400000e0000 */
[----:B------:R-:W-:Y:S01]  /*eca0*/  R2UR UR5, R155 ;  /* 0x000000009b0572ca */ /* 0x000fe200000e0000 */
[----:B------:R-:W-:Y:S06]  /*ecb0*/  BAR.ARV 0x4, 0x1a0 ;  /* 0x0106800000007b1d */ /* 0x000fec0000002000 */
[----:B------:R-:W-:Y:S08]  /*ecc0*/  @P0 BRA `(.L_x_921) ;  /* 0x0000000c00b40947 */ /* 0x000ff00003800000 */
[----:B------:R-:W2:Y:S01]  /*ecd0*/  LDL R5, [R1+0x8] ;  /* 0x0000080001057983 */ /* 0x000ea20000100800 */
[----:B------:R-:W-:Y:S01]  /*ece0*/  ULDC.64 UR8, c[0x0][0xbd8] ;  /* 0x0002f60000087ab9 */ /* 0x000fe20000000a00 */
[----:B------:R-:W-:Y:S01]  /*ecf0*/  F2FP.BF16.F32.PACK_AB R112, R113, R112 ;  /* 0x000000707170723e */ /* 0x000fe200000010ff */
[----:B------:R-:W-:Y:S01]  /*ed00*/  UISETP.NE.U32.AND UP0, UPT, UR8, URZ, UPT ;  /* 0x0000003f0800728c */ /* 0x000fe2000bf05070 */
[----:B------:R-:W0:Y:S01]  /*ed10*/  S2R R4, SR_SWINHI ;  /* 0x0000000000047919 */ /* 0x000e220000002f00 */
[----:B------:R-:W-:Y:S02]  /*ed20*/  F2FP.BF16.F32.PACK_AB R12, R12, R27 ;  /* 0x0000001b0c0c723e */ /* 0x000fe400000010ff */
[----:B------:R-:W-:Y:S01]  /*ed30*/  UISETP.NE.AND.EX UP0, UPT, UR9, URZ, UPT, UP0 ;  /* 0x0000003f0900728c */ /* 0x000fe2000bf05300 */
[----:B------:R-:W-:Y:S02]  /*ed40*/  F2FP.BF16.F32.PACK_AB R13, R13, R106 ;  /* 0x0000006a0d0d723e */ /* 0x000fe400000010ff */
[----:B------:R-:W-:Y:S01]  /*ed50*/  ULDC.64 UR8, c[0x0][0xbd8] ;  /* 0x0002f60000087ab9 */ /* 0x000fe20000000a00 */
[----:B------:R-:W-:Y:S01]  /*ed60*/  F2FP.BF16.F32.PACK_AB R14, R14, R25 ;  /* 0x000000190e0e723e */ /* 0x000fe200000010ff */
[----:B------:R-:W-:Y:S01]  /*ed70*/  UIMAD.WIDE UR8, UR42, 0x4, UR8 ;  /* 0x000000042a0878a5 */ /* 0x000fe2000f8e0208 */
[----:B------:R-:W-:-:S02]  /*ed80*/  F2FP.BF16.F32.PACK_AB R15, R15, R110 ;  /* 0x0000006e0f0f723e */ /* 0x000fc400000010ff */
[----:B------:R-:W-:Y:S02]  /*ed90*/  F2FP.BF16.F32.PACK_AB R113, R115, R114 ;  /* 0x000000727371723e */ /* 0x000fe400000010ff */
[----:B------:R-:W-:Y:S01]  /*eda0*/  F2FP.BF16.F32.PACK_AB R114, R117, R116 ;  /* 0x000000747572723e */ /* 0x000fe200000010ff */
[----:B------:R-:W-:Y:S01]  /*edb0*/  IMAD.U32 R25, RZ, RZ, UR9 ;  /* 0x00000009ff197e24 */ /* 0x000fe2000f8e00ff */
[----:B------:R-:W-:Y:S02]  /*edc0*/  F2FP.BF16.F32.PACK_AB R115, R119, R118 ;  /* 0x000000767773723e */ /* 0x000fe400000010ff */
[----:B------:R-:W-:Y:S02]  /*edd0*/  MOV R20, R3 ;  /* 0x0000000300147202 */ /* 0x000fe40000000f00 */
[----:B0-----:R-:W-:Y:S01]  /*ede0*/  MOV R21, R4 ;  /* 0x0000000400157202 */ /* 0x001fe20000000f00 */
[----:B------:R-:W0:Y:S08]  /*edf0*/  LDC R18, c[0x0][0xa88] ;  /* 0x0002a200ff127b82 */ /* 0x000e300000000800 */
        /* <DEDUP_REMOVED lines=16> */
[--C-:B------:R-:W-:Y:S01]  /*ef00*/  IMAD.X R11, RZ, RZ, R5.reuse, P2 ;  /* 0x000000ffff0b7224 */ /* 0x100fe200010e0605 */
[----:B------:R-:W-:Y:S01]  /*ef10*/  LOP3.LUT R4, R7, R4, RZ, 0x3c, !PT ;  /* 0x0000000407047212 */ /* 0x000fe200078e3cff */
[----:B------:R-:W-:Y:S01]  /*ef20*/  IMAD.X R7, RZ, RZ, R5, P0 ;  /* 0x000000ffff077224 */ /* 0x000fe200000e0605 */
[----:B------:R-:W-:-:S02]  /*ef30*/  LOP3.LUT R6, R6, R17, RZ, 0x3c, !PT ;  /* 0x0000001106067212 */ /* 0x000fc400078e3cff */
[----:B------:R-:W-:Y:S02]  /*ef40*/  MOV R28, R8 ;  /* 0x00000008001c7202 */ /* 0x000fe40000000f00 */
[----:B------:R-:W-:Y:S02]  /*ef50*/  MOV R29, R10 ;  /* 0x0000000a001d7202 */ /* 0x000fe40000000f00 */
[----:B------:R-:W-:Y:S02]  /*ef60*/  MOV R30, R4 ;  /* 0x00000004001e7202 */ /* 0x000fe40000000f00 */
[----:B------:R-:W-:Y:S02]  /*ef70*/  MOV R26, R6 ;  /* 0x00000006001a7202 */ /* 0x000fe40000000f00 */
[----:B------:R-:W-:Y:S01]  /*ef80*/  F2FP.BF16.F32.PACK_AB R8, R89, R24 ;  /* 0x000000185908723e */ /* 0x000fe200000010ff */
[----:B------:R-:W-:Y:S01]  /*ef90*/  IMAD.U32 R24, RZ, RZ, UR8 ;  /* 0x00000008ff187e24 */ /* 0x000fe2000f8e00ff */
[----:B------:R-:W-:Y:S01]  /*efa0*/  F2FP.BF16.F32.PACK_AB R9, R91, R90 ;  /* 0x0000005a5b09723e */ /* 0x000fe200000010ff */
[----:B------:R-:W-:Y:S01]  /*efb0*/  ULDC.64 UR8, c[0x0][0xbe0] ;  /* 0x0002f80000087ab9 */ /* 0x000fe20000000a00 */
[----:B------:R-:W-:-:S02]  /*efc0*/  F2FP.BF16.F32.PACK_AB R10, R93, R92 ;  /* 0x0000005c5d0a723e */ /* 0x000fc400000010ff */
[----:B------:R-:W-:Y:S02]  /*efd0*/  F2FP.BF16.F32.PACK_AB R11, R95, R94 ;  /* 0x0000005e5f0b723e */ /* 0x000fe400000010ff */
[----:B------:R-:W-:Y:S02]  /*efe0*/  F2FP.BF16.F32.PACK_AB R4, R97, R96 ;  /* 0x000000606104723e */ /* 0x000fe400000010ff */
[----:B------:R-:W-:Y:S01]  /*eff0*/  F2FP.BF16.F32.PACK_AB R5, R99, R98 ;  /* 0x000000626305723e */ /* 0x000fe200000010ff */
[----:B------:R-:W-:Y:S01]  /*f000*/  STSM.16.M88.4 [R30], R8 ;  /* 0x000000081e007844 */ /* 0x000fe20000000200 */
[----:B------:R-:W-:Y:S02]  /*f010*/  F2FP.BF16.F32.PACK_AB R6, R101, R100 ;  /* 0x000000646506723e */ /* 0x000fe400000010ff */
[----:B------:R-:W-:Y:S02]  /*f020*/  F2FP.BF16.F32.PACK_AB R7, R103, R102 ;  /* 0x000000666707723e */ /* 0x000fe400000010ff */
[----:B------:R-:W-:-:S03]  /*f030*/  PLOP3.LUT P0, PT, PT, PT, UP0, 0x80, 0x0 ;  /* 0x000000000000781c */ /* 0x000fc60003f0f008 */
[----:B------:R1:W-:Y:S04]  /*f040*/  STSM.16.M88.4 [R29], R4 ;  /* 0x000000041d007844 */ /* 0x0003e80000000200 */
[----:B------:R2:W-:Y:S04]  /*f050*/  STSM.16.M88.4 [R28], R12 ;  /* 0x0000000c1c007844 */ /* 0x0005e80000000200 */
[----:B------:R2:W-:Y:S01]  /*f060*/  STSM.16.M88.4 [R26], R112 ;  /* 0x000000701a007844 */ /* 0x0005e20000000200 */
[----:B------:R-:W-:Y:S01]  /*f070*/  UISETP.NE.U32.AND UP1, UPT, UR8, URZ, UPT ;  /* 0x0000003f0800728c */ /* 0x000fe2000bf25070 */
[----:B------:R-:W-:Y:S03]  /*f080*/  BAR.SYNC.DEFER_BLOCKING 0x1, 0x180 ;  /* 0x0046000000007b1d */ /* 0x000fe60000010000 */
[----:B------:R-:W-:-:S06]  /*f090*/  UISETP.NE.AND.EX UP1, UPT, UR9, URZ, UPT, UP1 ;  /* 0x0000003f0900728c */ /* 0x000fcc000bf25310 */
[----:B------:R-:W-:-:S05]  /*f0a0*/  PLOP3.LUT P1, PT, PT, PT, UP1, 0x80, 0x0 ;  /* 0x000000000000781c */ /* 0x000fca0003f2f018 */
[----:B------:R-:W-:Y:S02]  /*f0b0*/  @UP1 ULDC.64 UR8, c[0x0][0xbe0] ;  /* 0x0002f80000081ab9 */ /* 0x000fe40000000a00 */
[----:B------:R-:W-:-:S06]  /*f0c0*/  @UP1 UIMAD.WIDE UR8, UR42, 0x4, UR8 ;  /* 0x000000042a0818a5 */ /* 0x000fcc000f8e0208 */
[----:B-1----:R-:W-:Y:S02]  /*f0d0*/  IMAD.U32 R4, RZ, RZ, UR8 ;  /* 0x00000008ff047e24 */ /* 0x002fe4000f8e00ff */
[----:B------:R-:W-:Y:S01]  /*f0e0*/  IMAD.U32 R5, RZ, RZ, UR9 ;  /* 0x00000009ff057e24 */ /* 0x000fe2000f8e00ff */
[----:B------:R-:W3:Y:S01]  /*f0f0*/  @P0 LDG.E R17, desc[UR46][R24.64] ;  /* 0x0000002e18110981 */ /* 0x000ee2000c1e1900 */
[----:B------:R-:W-:-:S03]  /*f100*/  UMOV UR4, URZ ;  /* 0x0000003f00047c82 */ /* 0x000fc60008000000 */
[----:B0-----:R2:W5:Y:S01]  /*f110*/  @P1 LDG.E R18, desc[UR46][R4.64] ;  /* 0x0000002e04121981 */ /* 0x001562000c1e1900 */
[----:B---3--:R-:W-:Y:S01]  /*f120*/  @P0 R2UR UR4, R17 ;  /* 0x00000000110402ca */ /* 0x008fe200000e0000 */
[----:B--2---:R-:W-:-:S14]  /*f130*/  @P1 BRA `(.L_x_922) ;  /* 0x0000000000101947 */ /* 0x004fdc0003800000 */
[----:B------:R-:W-:Y:S05]  /*f140*/  @!P0 BRA `(.L_x_922) ;  /* 0x00000000000c8947 */ /* 0x000fea0003800000 */
[----:B------:R-:W2:Y:S04]  /*f150*/  LDG.E R5, desc[UR46][R24.64] ;  /* 0x0000002e18057981 */ /* 0x000ea8000c1e1900 */
[----:B-----5:R-:W2:Y:S02]  /*f160*/  LDG.E R18, desc[UR46][R24.64+0x4] ;  /* 0x0000042e18127981 */ /* 0x020ea4000c1e1900 */
[----:B--2---:R-:W-:-:S07]  /*f170*/  IMAD.IADD R18, R18, 0x1, -R5 ;  /* 0x0000000112127824 */ /* 0x004fce00078e0a05 */
.L_x_922:
[----:B------:R-:W2:Y:S01]  /*f180*/  LDL R5, [R1+0x4] ;  /* 0x0000040001057983 */ /* 0x000ea20000100800 */
[----:B------:R-:W-:Y:S01]  /*f190*/  USHF.R.S32.HI UR13, URZ, 0x1f, UR41 ;  /* 0x0000001f3f0d7899 */ /* 0x000fe20008011429 */
[----:B------:R-:W-:Y:S01]  /*f1a0*/  ULDC.64 UR14, c[0x0][0xb70] ;  /* 0x0002dc00000e7ab9 */ /* 0x000fe20000000a00 */
[----:B------:R-:W0:Y:S01]  /*f1b0*/  S2R R4, SR_TID.X ;  /* 0x0000000000047919 */ /* 0x000e220000002100 */
[----:B------:R-:W-:Y:S02]  /*f1c0*/  USHF.R.S32.HI UR7, URZ, 0x1f, UR42 ;  /* 0x0000001f3f077899 */ /* 0x000fe4000801142a */
[----:B------:R-:W-:Y:S02]  /*f1d0*/  USHF.R.S32.HI UR11, URZ, 0x1f, UR4 ;  /* 0x0000001f3f0b7899 */ /* 0x000fe40008011404 */
[----:B------:R-:W-:Y:S01]  /*f1e0*/  UIMAD UR12, UR13, UR14, URZ ;  /* 0x0000000e0d0c72a4 */ /* 0x000fe2000f8e023f */
        /* <DEDUP_REMOVED lines=9> */
[----:B------:R-:W-:-:S06]  /*f280*/  UIMAD UR7, UR10, UR15, UR7 ;  /* 0x0000000f0a0772a4 */ /* 0x000fcc000f8e0207 */
[----:B------:R-:W-:Y:S02]  /*f290*/  IMAD.U32 R7, RZ, RZ, UR7 ;  /* 0x00000007ff077e24 */ /* 0x000fe4000f8e00ff */
[----:B0-----:R-:W-:-:S05]  /*f2a0*/  VIADD R6, R4, 0xffffff80 ;  /* 0xffffff8004067836 */ /* 0x001fca0000000000 */
[----:B------:R-:W-:-:S04]  /*f2b0*/  SHF.R.S32.HI R8, RZ, 0x1f, R6 ;  /* 0x0000001fff087819 */ /* 0x000fc80000011406 */
[----:B------:R-:W-:-:S04]  /*f2c0*/  LEA.HI R8, R8, R6, RZ, 0x7 ;  /* 0x0000000608087211 */ /* 0x000fc800078f38ff */
[----:B------:R-:W-:-:S05]  /*f2d0*/  LOP3.LUT R8, R8, 0xffffff80, RZ, 0xc0, !PT ;  /* 0xffffff8008087812 */ /* 0x000fca00078ec0ff */
[----:B------:R-:W-:-:S05]  /*f2e0*/  IMAD.IADD R8, R6, 0x1, -R8 ;  /* 0x0000000106087824 */ /* 0x000fca00078e0a08 */
[----:B------:R-:W-:Y:S01]  /*f2f0*/  LOP3.LUT P0, RZ, R8, 0x3, RZ, 0xc0, !PT ;  /* 0x0000000308ff7812 */ /* 0x000fe2000780c0ff */
[--C-:B------:R-:W-:Y:S01]  /*f300*/  IMAD.MOV.U32 R28, RZ, RZ, R19.reuse ;  /* 0x000000ffff1c7224 */ /* 0x100fe200078e0013 */
[----:B------:R-:W-:Y:S01]  /*f310*/  SHF.R.S32.HI R29, RZ, 0x1f, R19 ;  /* 0x0000001fff1d7819 */ /* 0x000fe20000011413 */
[----:B------:R-:W-:Y:S01]  /*f320*/  VIADD R3, R3, 0x16820 ;  /* 0x0001682003037836 */ /* 0x000fe20000000000 */
[----:B------:R-:W-:-:S04]  /*f330*/  SHF.R.S32.HI R157, RZ, 0x1f, R156 ;  /* 0x0000001fff9d7819 */ /* 0x000fc8000001149c */
[----:B------:R-:W-:Y:S01]  /*f340*/  PRMT R3, RZ, 0x654, R3 ;  /* 0x00000654ff037816 */ /* 0x000fe20000000003 */
[----:B------:R-:W-:Y:S01]  /*f350*/  BSSY B1, `(.L_x_923) ;  /* 0x0000055000017945 */ /* 0x000fe20003800000 */
[----:B--2---:R-:W-:Y:S02]  /*f360*/  IMAD R9, R23, 0xc0, R5 ;  /* 0x000000c017097824 */ /* 0x004fe400078e0205 */
[----:B------:R-:W-:-:S03]  /*f370*/  IMAD R5, R156, 0x40, R19 ;  /* 0x000000409c057824 */ /* 0x000fc600078e0213 */
        /* <DEDUP_REMOVED lines=8> */
[----:B-----5:R-:W-:Y:S01]  /*f400*/  ISETP.GE.OR P1, PT, R9, R18, P0 ;  /* 0x000000120900720c */ /* 0x020fe20000726670 */
[----:B------:R-:W-:Y:S01]  /*f410*/  IMAD.X R9, RZ, RZ, R21, P3 ;  /* 0x000000ffff097224 */ /* 0x000fe200018e0615 */
[----:B------:R-:W-:Y:S01]  /*f420*/  LEA.HI.X R31, R6, UR9, R7, 0x2, P2 ;  /* 0x00000009061f7c11 */ /* 0x000fe200090f1407 */
[----:B------:R-:W-:Y:S01]  /*f430*/  ULDC.64 UR8, c[0x0][0xaa0] ;  /* 0x0002a80000087ab9 */ /* 0x000fe20000000a00 */
[----:B------:R-:W-:-:S02]  /*f440*/  IADD3 R15, P2, R20, 0x1800, RZ ;  /* 0x00001800140f7810 */ /* 0x000fc40007f5e0ff */
[C---:B------:R-:W-:Y:S02]  /*f450*/  IADD3 R7, P4, R20.reuse, 0x4800, RZ ;  /* 0x0000480014077810 */ /* 0x040fe40007f9e0ff */
[----:B------:R-:W-:Y:S01]  /*f460*/  ISETP.GE.OR P0, PT, R5, R18, P0 ;  /* 0x000000120500720c */ /* 0x000fe20000706670 */
[----:B------:R-:W-:Y:S01]  /*f470*/  IMAD.X R13, RZ, RZ, R21, P2 ;  /* 0x000000ffff0d7224 */ /* 0x000fe200010e0615 */
[----:B------:R-:W-:Y:S02]  /*f480*/  LOP3.LUT R5, R20, 0x380, RZ, 0xc0, !PT ;  /* 0x0000038014057812 */ /* 0x000fe400078ec0ff */
[----:B------:R-:W-:Y:S01]  /*f490*/  LOP3.LUT R8, R15, 0x380, RZ, 0xc0, !PT ;  /* 0x000003800f087812 */ /* 0x000fe200078ec0ff */
[----:B------:R-:W-:Y:S01]  /*f4a0*/  @!P1 STG.E desc[UR46][R30.64], R2 ;  /* 0x000000021e009986 */ /* 0x000fe2000c10192e */
[----:B------:R-:W-:Y:S02]  /*f4b0*/  LOP3.LUT R6, R11, 0x380, RZ, 0xc0, !PT ;  /* 0x000003800b067812 */ /* 0x000fe400078ec0ff */
[----:B------:R-:W-:-:S02]  /*f4c0*/  LOP3.LUT R4, R7, 0x380, RZ, 0xc0, !PT ;  /* 0x0000038007047812 */ /* 0x000fc400078ec0ff */
[----:B------:R-:W-:Y:S02]  /*f4d0*/  SHF.R.U64 R5, R5, 0x3, RZ ;  /* 0x0000000305057819 */ /* 0x000fe400000012ff */
[----:B------:R-:W-:Y:S01]  /*f4e0*/  SHF.R.U64 R8, R8, 0x3, RZ ;  /* 0x0000000308087819 */ /* 0x000fe200000012ff */
[----:B------:R-:W-:Y:S01]  /*f4f0*/  IMAD.U32 R17, RZ, RZ, UR8 ;  /* 0x00000008ff117e24 */ /* 0x000fe2000f8e00ff */
[----:B------:R-:W-:Y:S01]  /*f500*/  SHF.R.U64 R6, R6, 0x3, RZ ;  /* 0x0000000306067819 */ /* 0x000fe200000012ff */
[----:B------:R-:W-:Y:S01]  /*f510*/  UIMAD UR7, UR11, UR8, URZ ;  /* 0x000000080b0772a4 */ /* 0x000fe2000f8e023f */
[----:B------:R-:W-:Y:S01]  /*f520*/  SHF.R.U64 R4, R4, 0x3, RZ ;  /* 0x0000000304047819 */ /* 0x000fe200000012ff */
[----:B------:R0:W-:Y:S01]  /*f530*/  @!P0 STG.E desc[UR46][R30.64+0x20], R0 ;  /* 0x000020001e008986 */ /* 0x0001e2000c10192e */
[----:B------:R-:W-:Y:S01]  /*f540*/  LOP3.LUT R20, R5, R20, RZ, 0x3c, !PT ;  /* 0x0000001405147212 */ /* 0x000fe200078e3cff */
[----:B------:R-:W-:Y:S01]  /*f550*/  IMAD.X R5, RZ, RZ, R21, P4 ;  /* 0x000000ffff057224 */ /* 0x000fe200020e0615 */
[----:B------:R-:W-:-:S02]  /*f560*/  LOP3.LUT R12, R8, R15, RZ, 0x3c, !PT ;  /* 0x0000000f080c7212 */ /* 0x000fc400078e3cff */
[----:B------:R-:W-:Y:S01]  /*f570*/  LOP3.LUT R8, R6, R11, RZ, 0x3c, !PT ;  /* 0x0000000b06087212 */ /* 0x000fe200078e3cff */
[----:B------:R-:W-:Y:S01]  /*f580*/  IMAD.WIDE.U32 R28, R17, UR4, R28 ;  /* 0x00000004111c7c25 */ /* 0x000fe2000f8e001c */
[----:B------:R-:W-:Y:S01]  /*f590*/  LOP3.LUT R4, R4, R7, RZ, 0x3c, !PT ;  /* 0x0000000704047212 */ /* 0x000fe200078e3cff */
[----:B------:R-:W-:Y:S01]  /*f5a0*/  UIMAD UR7, UR4, UR9, UR7 ;  /* 0x00000009040772a4 */ /* 0x000fe2000f8e0207 */
[----:B------:R1:W5:Y:S01]  /*f5b0*/  LD.E.128 R24, desc[UR46][R20.64] ;  /* 0x0000002e14187980 */ /* 0x000362000c101d00 */
[----:B------:R-:W-:Y:S01]  /*f5c0*/  IMAD R17, R23, -0xc0, R18 ;  /* 0xffffff4017117824 */ /* 0x000fe200078e0212 */
[----:B------:R-:W-:Y:S01]  /*f5d0*/  ULDC UR4, c[0x0][0xa8c] ;  /* 0x0002a30000047ab9 */ /* 0x000fe20000000800 */
[----:B0-----:R-:W-:Y:S01]  /*f5e0*/  VIADD R0, R156, 0x30 ;  /* 0x000000309c007836 */ /* 0x001fe20000000000 */
[----:B------:R-:W5:Y:S01]  /*f5f0*/  LD.E.128 R12, desc[UR46][R12.64] ;  /* 0x0000002e0c0c7980 */ /* 0x000f62000c101d00 */
[----:B------:R-:W-:Y:S01]  /*f600*/  ISETP.GE.AND P0, PT, R19, UR4, PT ;  /* 0x0000000413007c0c */ /* 0x000fe2000bf06270 */
[----:B------:R-:W-:-:S02]  /*f610*/  ULDC.64 UR8, c[0x0][0xae0] ;  /* 0x0002b80000087ab9 */ /* 0x000fc40000000a00 */
[----:B------:R-:W5:Y:S04]  /*f620*/  LD.E.128 R8, desc[UR46][R8.64] ;  /* 0x0000002e08087980 */ /* 0x000f68000c101d00 */
[----:B------:R-:W5:Y:S01]  /*f630*/  LD.E.128 R4, desc[UR46][R4.64] ;  /* 0x0000002e04047980 */ /* 0x000f62000c101d00 */
[----:B------:R-:W-:Y:S01]  /*f640*/  UIMAD UR4, UR13, UR8, URZ ;  /* 0x000000080d0472a4 */ /* 0x000fe2000f8e023f */
[----:B------:R-:W-:Y:S01]  /*f650*/  VIADD R29, R29, UR7 ;  /* 0x000000071d1d7c36 */ /* 0x000fe20008000000 */
[----:B------:R-:W-:Y:S01]  /*f660*/  ISETP.GE.OR P3, PT, R0, R17, P0 ;  /* 0x000000110000720c */ /* 0x000fe20000766670 */
[----:B------:R-:W-:Y:S01]  /*f670*/  @!PT LDS RZ, [RZ] ;  /* 0x00000000fffff984 */ /* 0x000fe20000000800 */
[----:B------:R-:W-:Y:S01]  /*f680*/  @!PT LDS RZ, [RZ] ;  /* 0x00000000fffff984 */ /* 0x000fe20000000800 */
[----:B------:R-:W-:Y:S01]  /*f690*/  @!PT LDS RZ, [RZ] ;  /* 0x00000000fffff984 */ /* 0x000fe20000000800 */
[----:B------:R-:W-:Y:S01]  /*f6a0*/  @!PT LDS RZ, [RZ] ;  /* 0x00000000fffff984 */ /* 0x000fe20000000800 */
[----:B------:R0:W-:Y:S06]  /*f6b0*/  MEMBAR.ALL.CTA ;  /* 0x0000000000007992 */ /* 0x0001ec0000008000 */
[----:B0-----:R-:W0:Y:S01]  /*f6c0*/  FENCE.VIEW.ASYNC.S ;  /* 0x00000000000073c6 */ /* 0x001e220000000000 */
[----:B-1----:R-:W-:Y:S01]  /*f6d0*/  IMAD.U32 R21, RZ, RZ, UR8 ;  /* 0x00000008ff157e24 */ /* 0x002fe2000f8e00ff */
[----:B------:R-:W-:Y:S01]  /*f6e0*/  UIMAD UR4, UR41, UR9, UR4 ;  /* 0x00000009290472a4 */ /* 0x000fe2000f8e0204 */
[----:B------:R-:W-:-:S02]  /*f6f0*/  VIADD R0, R156, 0x60 ;  /* 0x000000609c007836 */ /* 0x000fc40000000000 */
[----:B------:R-:W-:Y:S01]  /*f700*/  VIADD R2, R156, 0x90 ;  /* 0x000000909c027836 */ /* 0x000fe20000000000 */
[----:B------:R-:W-:Y:S01]  /*f710*/  ULDC.64 UR8, c[0x0][0xae8] ;  /* 0x0002ba0000087ab9 */ /* 0x000fe20000000a00 */
[----:B------:R-:W-:Y:S01]  /*f720*/  IMAD.WIDE.U32 R20, R21, UR41, R28 ;  /* 0x0000002915147c25 */ /* 0x000fe2000f8e001c */
[-C--:B------:R-:W-:Y:S02]  /*f730*/  ISETP.GE.OR P1, PT, R0, R17.reuse, P0 ;  /* 0x000000110000720c */ /* 0x080fe40000726670 */
[-C--:B------:R-:W-:Y:S01]  /*f740*/  ISETP.GE.OR P2, PT, R2, R17.reuse, P0 ;  /* 0x000000110200720c */ /* 0x080fe20000746670 */
[----:B------:R-:W-:Y:S01]  /*f750*/  VIADD R21, R21, UR4 ;  /* 0x0000000415157c36 */ /* 0x000fe20008000000 */
[----:B------:R-:W-:Y:S01]  /*f760*/  ISETP.GE.OR P0, PT, R156, R17, P0 ;  /* 0x000000119c00720c */ /* 0x000fe20000706670 */
[----:B------:R-:W-:Y:S02]  /*f770*/  UIMAD UR4, UR16, UR8, URZ ;  /* 0x00000008100472a4 */ /* 0x000fe4000f8e023f */
[----:B------:R-:W-:-:S02]  /*f780*/  IMAD.U32 R31, RZ, RZ, UR8 ;  /* 0x00000008ff1f7e24 */ /* 0x000fc4000f8e00ff */
[----:B------:R-:W-:Y:S01]  /*f790*/  IMAD.WIDE R28, R23, 0xc0, R156 ;  /* 0x000000c0171c7825 */ /* 0x000fe200078e029c */
[----:B------:R-:W-:-:S03]  /*f7a0*/  UIMAD UR4, UR10, UR9, UR4 ;  /* 0x000000090a0472a4 */ /* 0x000fc6000f8e0204 */
[----:B------:R-:W-:Y:S01]  /*f7b0*/  IMAD.WIDE.U32 R30, R31, UR10, R20 ;  /* 0x0000000a1f1e7c25 */ /* 0x000fe2000f8e0014 */
[----:B0-----:R0:W-:Y:S03]  /*f7c0*/  SYNCS.ARRIVE.TRANS64.RED.A1T0 RZ, [R3+URZ], RZ ;  /* 0x000000ff03ff79a7 */ /* 0x0011e6000810043f */
[----:B------:R-:W-:Y:S01]  /*f7d0*/  VIADD R23, R31, UR4 ;  /* 0x000000041f177c36 */ /* 0x000fe20008000000 */
[----:B------:R-:W-:Y:S06]  /*f7e0*/  @P0 BRA `(.L_x_924) ;  /* 0x00000000002c0947 */ /* 0x000fec0003800000 */
[----:B------:R-:W-:Y:S01]  /*f7f0*/  ULDC.64 UR8, c[0x0][0xad8] ;  /* 0x0002b60000087ab9 */ /* 0x000fe20000000a00 */
[----:B------:R-:W-:Y:S02]  /*f800*/  IMAD.MOV.U32 R2, RZ, RZ, R30 ;  /* 0x000000ffff027224 */ /* 0x000fe400078e001e */
[----:B------:R-:W-:Y:S02]  /*f810*/  IMAD R17, R29, UR8, RZ ;  /* 0x000000081d117c24 */ /* 0x000fe4000f8e02ff */
[----:B0-----:R-:W-:Y:S02]  /*f820*/  IMAD.MOV.U32 R3, RZ, RZ, R23 ;  /* 0x000000ffff037224 */ /* 0x001fe400078e0017 */
[C---:B------:R-:W-:Y:S02]  /*f830*/  IMAD R17, R28.reuse, UR9, R17 ;  /* 0x000000091c117c24 */ /* 0x040fe4000f8e0211 */
[----:B------:R-:W-:Y:S01]  /*f840*/  IMAD.WIDE.U32 R2, R28, UR8, R2 ;  /* 0x000000081c027c25 */ /* 0x000fe2000f8e0002 */
[----:B------:R-:W-:-:S03]  /*f850*/  ULDC.64 UR8, c[0x0][0xa80] ;  /* 0x0002a00000087ab9 */ /* 0x000fc60000000a00 */
[----:B------:R-:W-:Y:S01]  /*f860*/  IMAD.IADD R3, R3, 0x1, R17 ;  /* 0x0000000103037824 */ /* 0x000fe200078e0211 */
[----:B------:R-:W-:-:S04]  /*f870*/  LEA R20, P0, R2, UR8, 0x1 ;  /* 0x0000000802147c11 */ /* 0x000fc8000f8008ff */
[----:B------:R-:W-:-:S05]  /*f880*/  LEA.HI.X R21, R2, UR9, R3, 0x1, P0 ;  /* 0x0000000902157c11 */ /* 0x000fca00080f0c03 */
[----:B-----5:R1:W-:Y:S04]  /*f890*/  STG.E.128 desc[UR46][R20.64], R24 ;  /* 0x0000001814007986 */ /* 0x0203e8000c101d2e */
.L_x_924:
[----:B------:R-:W-:Y:S05]  /*f8a0*/  BSYNC B1 ;  /* 0x0000000000017941 */ /* 0x000fea0003800000 */
.L_x_923:
[----:B------:R-:W-:Y:S04]  /*f8b0*/  BSSY B1, `(.L_x_925) ;  /* 0x000000f000017945 */ /* 0x000fe80003800000 */
[----:B------:R-:W-:Y:S05]  /*f8c0*/  @P3 BRA `(.L_x_926) ;  /* 0x0000000000343947 */ /* 0x000fea0003800000 */
[----:B------:R-:W-:Y:S01]  /*f8d0*/  IADD3 R17, P0, R28, 0x30, RZ ;  /* 0x000000301c117810 */ /* 0x000fe20007f1e0ff */
[----:B------:R-:W-:Y:S01]  /*f8e0*/  ULDC.64 UR8, c[0x0][0xad8] ;  /* 0x0002b60000087ab9 */ /* 0x000fe20000000a00 */
[----:B------:R-:W-:Y:S02]  /*f8f0*/  IMAD.MOV.U32 R2, RZ, RZ, R30 ;  /* 0x000000ffff027224 */ /* 0x000fe400078e001e */
[----:B0-----:R-:W-:Y:S02]  /*f900*/  IMAD.MOV.U32 R3, RZ, RZ, R23 ;  /* 0x000000ffff037224 */ /* 0x001fe400078e0017 */
        /* <DEDUP_REMOVED lines=8> */
[----:B-----5:R2:W-:Y:S02]  /*f990*/  STG.E.128 desc[UR46][R20.64], R12 ;  /* 0x0000000c14007986 */ /* 0x0205e4000c101d2e */
.L_x_926:
[----:B------:R-:W-:Y:S05]  /*f9a0*/  BSYNC B1 ;  /* 0x0000000000017941 */ /* 0x000fea0003800000 */
.L_x_925:
[----:B------:R-:W-:Y:S04]  /*f9b0*/  BSSY B1, `(.L_x_927) ;  /* 0x000000f000017945 */ /* 0x000fe80003800000 */
[----:B------:R-:W-:Y:S05]  /*f9c0*/  @P1 BRA `(.L_x_928) ;  /* 0x0000000000341947 */ /* 0x000fea0003800000 */
[----:B--2--5:R-:W-:Y:S01]  /*f9d0*/  IADD3 R13, P0, R28, 0x60, RZ ;  /* 0x000000601c0d7810 */ /* 0x024fe20007f1e0ff */
        /* <DEDUP_REMOVED lines=12> */
.L_x_928:
[----:B------:R-:W-:Y:S05]  /*faa0*/  BSYNC B1 ;  /* 0x0000000000017941 */ /* 0x000fea0003800000 */
.L_x_927:
[----:B------:R-:W-:Y:S05]  /*fab0*/  @P2 BRA `(.L_x_929) ;  /* 0x00000008009c2947 */ /* 0x000fea0003800000 */
[----:B---3-5:R-:W-:Y:S01]  /*fac0*/  IADD3 R9, P0, R28, 0x90, RZ ;  /* 0x000000901c097810 */ /* 0x028fe20007f1e0ff */
        /* <DEDUP_REMOVED lines=13> */
.L_x_921:
[----:B------:R-:W-:Y:S01]  /*fba0*/  ULDC.64 UR8, c[0x0][0xbd8] ;  /* 0x0002f60000087ab9 */ /* 0x000fe20000000a00 */
[----:B------:R-:W-:Y:S01]  /*fbb0*/  IMAD.MOV.U32 R7, RZ, RZ, RZ ;  /* 0x000000ffff077224 */ /* 0x000fe200078e00ff */
[----:B------:R-:W-:Y:S01]  /*fbc0*/  UISETP.NE.U32.AND UP0, UPT, UR8, URZ, UPT ;  /* 0x0000003f0800728c */ /* 0x000fe2000bf05070 */
[----:B------:R-:W0:Y:S03]  /*fbd0*/  S2R R4, SR_TID.X ;  /* 0x0000000000047919 */ /* 0x000e260000002100 */
[----:B------:R-:W-:-:S03]  /*fbe0*/  UISETP.NE.AND.EX UP0, UPT, UR9, URZ, UPT, UP0 ;  /* 0x0000003f0900728c */ /* 0x000fc6000bf05300 */
[----:B------:R-:W-:Y:S02]  /*fbf0*/  ULDC.64 UR8, c[0x0][0xbd8] ;  /* 0x0002f60000087ab9 */ /* 0x000fe40000000a00 */
[----:B------:R-:W-:Y:S01]  /*fc00*/  UIMAD.WIDE UR8, UR42, 0x4, UR8 ;  /* 0x000000042a0878a5 */ /* 0x000fe2000f8e0208 */
[----:B------:R-:W1:Y:S01]  /*fc10*/  LDC R0, c[0x0][0xa88] ;  /* 0x0002a200ff007b82 */ /* 0x000e620000000800 */
[----:B------:R-:W-:-:S04]  /*fc20*/  PLOP3.LUT P1, PT, PT, PT, UP0, 0x80, 0x0 ;  /* 0x000000000000781c */ /* 0x000fc80003f2f008 */
[----:B------:R-:W-:Y:S02]  /*fc30*/  IMAD.U32 R2, RZ, RZ, UR8 ;  /* 0x00000008ff027e24 */ /* 0x000fe4000f8e00ff */
[----:B------:R-:W-:Y:S01]  /*fc40*/  IMAD.U32 R3, RZ, RZ, UR9 ;  /* 0x00000009ff037e24 */ /* 0x000fe2000f8e00ff */
[----:B------:R-:W-:Y:S02]  /*fc50*/  ULDC.64 UR8, c[0x0][0xbe0] ;  /* 0x0002f80000087ab9 */ /* 0x000fe40000000a00 */
[----:B------:R-:W-:-:S04]  /*fc60*/  UISETP.NE.U32.AND UP1, UPT, UR8, URZ, UPT ;  /* 0x0000003f0800728c */ /* 0x000fc8000bf25070 */
[----:B------:R-:W-:Y:S01]  /*fc70*/  UISETP.NE.AND.EX UP1, UPT, UR9, URZ, UPT, UP1 ;  /* 0x0000003f0900728c */ /* 0x000fe2000bf25310 */
[----:B------:R2:W5:Y:S05]  /*fc80*/  @P1 LDG.E R7, desc[UR46][R2.64] ;  /* 0x0000002e02071981 */ /* 0x00056a000c1e1900 */
[----:B------:R-:W-:Y:S01]  /*fc90*/  PLOP3.LUT P2, PT, PT, PT, UP1, 0x80, 0x0 ;  /* 0x000000000000781c */ /* 0x000fe20003f4f018 */
[----:B0-----:R-:W-:-:S04]  /*fca0*/  VIADD R6, R4, 0xffffff80 ;  /* 0xffffff8004067836 */ /* 0x001fc80000000000 */
[----:B------:R-:W-:Y:S02]  /*fcb0*/  @UP1 ULDC.64 UR8, c[0x0][0xbe0] ;  /* 0x0002f80000081ab9 */ /* 0x000fe40000000a00 */
[----:B------:R-:W-:-:S06]  /*fcc0*/  @UP1 UIMAD.WIDE UR8, UR42, 0x4, UR8 ;  /* 0x000000042a0818a5 */ /* 0x000fcc000f8e0208 */
[----:B------:R-:W-:Y:S02]  /*fcd0*/  IMAD.U32 R4, RZ, RZ, UR8 ;  /* 0x00000008ff047e24 */ /* 0x000fe4000f8e00ff */
[----:B------:R-:W-:-:S05]  /*fce0*/  IMAD.U32 R5, RZ, RZ, UR9 ;  /* 0x00000009ff057e24 */ /* 0x000fca000f8e00ff */
[----:B-1----:R2:W5:Y:S01]  /*fcf0*/  @P2 LDG.E R0, desc[UR46][R4.64] ;  /* 0x0000002e04002981 */ /* 0x002562000c1e1900 */
[----:B------:R-:W-:Y:S01]  /*fd00*/  USHF.R.S32.HI UR8, URZ, 0x1f, UR41 ;  /* 0x0000001f3f087899 */ /* 0x000fe20008011429 */
[----:B------:R-:W-:Y:S01]  /*fd10*/  ISETP.GT.AND P0, PT, R6, 0xbf, PT ;  /* 0x000000bf0600780c */ /* 0x000fe20003f04270 */
[----:B------:R-:W-:-:S12]  /*fd20*/  @P2 BRA `(.L_x_930) ;  /* 0x0000000000102947 */ /* 0x000fd80003800000 */
[----:B------:R-:W-:Y:S05]  /*fd30*/  @!P1 BRA `(.L_x_930) ;  /* 0x00000000000c9947 */ /* 0x000fea0003800000 */
[----:B--2---:R-:W2:Y:S04]  /*fd40*/  LDG.E R5, desc[UR46][R2.64] ;  /* 0x0000002e02057981 */ /* 0x004ea8000c1e1900 */
[----:B-----5:R-:W2:Y:S02]  /*fd50*/  LDG.E R0, desc[UR46][R2.64+0x4] ;  /* 0x0000042e02007981 */ /* 0x020ea4000c1e1900 */
[----:B--2---:R-:W-:-:S07]  /*fd60*/  IMAD.IADD R0, R0, 0x1, -R5 ;  /* 0x0000000100007824 */ /* 0x004fce00078e0a05 */
.L_x_930:
[----:B------:R-:W-:Y:S01]  /*fd70*/  USHF.R.S32.HI UR4, URZ, 0x1f, UR42 ;  /* 0x0000001f3f047899 */ /* 0x000fe2000801142a */
[----:B------:R-:W-:Y:S01]  /*fd80*/  BSSY B1, `(.L_x_931) ;  /* 0x000001e000017945 */ /* 0x000fe20003800000 */
[----:B------:R-:W-:Y:S01]  /*fd90*/  USEL UR10, UR42, URZ, !UP0 ;  /* 0x0000003f2a0a7287 */ /* 0x000fe2000c000000 */
[----:B------:R-:W-:Y:S01]  /*fda0*/  SHF.R.S32.HI R8, RZ, 0x1f, R19 ;  /* 0x0000001fff087819 */ /* 0x000fe20000011413 */
[----:B------:R-:W-:Y:S01]  /*fdb0*/  USEL UR9, UR4, URZ, !UP0 ;  /* 0x0000003f04097287 */ /* 0x000fe2000c000000 */
[----:B-----5:R-:W-:Y:S01]  /*fdc0*/  SHF.R.S32.HI R6, RZ, 0x1f, R7 ;  /* 0x0000001fff067819 */ /* 0x020fe20000011407 */
[----:B------:R-:W-:Y:S10]  /*fdd0*/  @P0 BRA `(.L_x_932) ;  /* 0x0000000000600947 */ /* 0x000ff40003800000 */
        /* <DEDUP_REMOVED lines=13> */
[----:B------:R-:W-:Y:S01]  /*feb0*/  UIMAD UR7, UR9, UR12, URZ ;  /* 0x0000000c090772a4 */ /* 0x000fe2000f8e023f */
[----:B------:R-:W-:Y:S02]  /*fec0*/  VIADD R3, R3, UR4 ;  /* 0x0000000403037c36 */ /* 0x000fe40008000000 */
[----:B------:R-:W-:Y:S01]  /*fed0*/  IMAD.U32 R5, RZ, RZ, UR12 ;  /* 0x0000000cff057e24 */ /* 0x000fe2000f8e00ff */
        /* <DEDUP_REMOVED lines=8> */
.L_x_932:
[----:B------:R-:W-:Y:S05]  /*ff60*/  BSYNC B1 ;  /* 0x0000000000017941 */ /* 0x000fea0003800000 */
.L_x_931:
[----:B------:R-:W-:Y:S01]  /*ff70*/  ULDC.64 UR12, c[0x0][0xaa0] ;  /* 0x0002a800000c7ab9 */ /* 0x000fe20000000a00 */
[----:B--2---:R-:W-:Y:S01]  /*ff80*/  IMAD.MOV.U32 R2, RZ, RZ, R19 ;  /* 0x000000ffff027224 */ /* 0x004fe200078e0013 */
[----:B------:R-:W-:Y:S01]  /*ff90*/  ULDC UR7, c[0x0][0xa8c] ;  /* 0x0002a30000077ab9 */ /* 0x000fe20000000800 */
[----:B0-----:R-:W-:Y:S01]  /*ffa0*/  IMAD.MOV.U32 R3, RZ, RZ, R8 ;  /* 0x000000ffff037224 */ /* 0x001fe200078e0008 */
[----:B------:R-:W-:Y:S01]  /*ffb0*/  ISETP.GE.AND P0, PT, R19, UR7, PT ;  /* 0x0000000713007c0c */ /* 0x000fe2000bf06270 */
[----:B------:R-:W-:Y:S01]  /*ffc0*/  IMAD R4, R6, UR12, RZ ;  /* 0x0000000c06047c24 */ /* 0x000fe2000f8e02ff */
[----:B------:R-:W-:Y:S01]  /*ffd0*/  BSSY B1, `(.L_x_933) ;  /* 0x0000027000017945 */ /* 0x000fe20003800000 */
[----:B------:R-:W-:-:S04]  /*ffe0*/  IMAD.WIDE.U32 R2, R7, UR12, R2 ;  /* 0x0000000c07027c25 */ /* 0x000fc8000f8e0002 */
[----:B------:R-:W-:Y:S01]  /*fff0*/  IMAD R7, R7, UR13, R4 ;  /* 0x0000000d07077c24 */ /* 0x000fe2000f8e0204 */
[----:B------:R-:W-:Y:S01]  /*10000*/  ULDC.64 UR12, c[0x0][0xae0] ;  /* 0x0002b800000c7ab9 */ /* 0x000fe20000000a00 */
[----:B------:R-:W-:Y:S01]  /*10010*/  VIADD R4, R156, 0x30 ;  /* 0x000000309c047836 */ /* 0x000fe20000000000 */
[----:B------:R-:W-:Y:S01]  /*10020*/  UIMAD UR4, UR8, UR12, URZ ;  /* 0x0000000c080472a4 */ /* 0x000fe2000f8e023f */
[----:B------:R-:W-:Y:S02]  /*10030*/  IMAD R5, R23, -0xc0, R0 ;  /* 0xffffff4017057824 */ /* 0x000fe400078e0200 */
[----:B------:R-:W-:Y:S01]  /*10040*/  IMAD.IADD R3, R3, 0x1, R7 ;  /* 0x0000000103037824 */ /* 0x000fe200078e0207 */
[----:B------:R-:W-:Y:S01]  /*10050*/  UIMAD UR4, UR41, UR13, UR4 ;  /* 0x0000000d290472a4 */ /* 0x000fe2000f8e0204 */
[----:B------:R-:W-:Y:S01]  /*10060*/  IMAD.U32 R7, RZ, RZ, UR12 ;  /* 0x0000000cff077e24 */ /* 0x000fe2000f8e00ff */
[----:B------:R-:W-:Y:S01]  /*10070*/  ISETP.GE.OR P3, PT, R4, R5, P0 ;  /* 0x000000050400720c */ /* 0x000fe20000766670 */
[C---:B------:R-:W-:Y:S01]  /*10080*/  VIADD R0, R156.reuse, 0x60 ;  /* 0x000000609c007836 */ /* 0x040fe20000000000 */
[----:B------:R-:W-:Y:S01]  /*10090*/  ULDC.64 UR12, c[0x0][0xae8] ;  /* 0x0002ba00000c7ab9 */ /* 0x000fe20000000a00 */
[----:B------:R-:W-:-:S02]  /*100a0*/  VIADD R4, R156, 0x90 ;  /* 0x000000909c047836 */ /* 0x000fc40000000000 */
[----:B------:R-:W-:Y:S01]  /*100b0*/  IMAD.WIDE.U32 R2, R7, UR41, R2 ;  /* 0x0000002907027c25 */ /* 0x000fe2000f8e0002 */
[-C--:B------:R-:W-:Y:S02]  /*100c0*/  ISETP.GE.OR P1, PT, R0, R5.reuse, P0 ;  /* 0x000000050000720c */ /* 0x080fe40000726670 */
[-C--:B------:R-:W-:Y:S01]  /*100d0*/  ISETP.GE.OR P2, PT, R4, R5.reuse, P0 ;  /* 0x000000050400720c */ /* 0x080fe20000746670 */
[----:B------:R-:W-:Y:S01]  /*100e0*/  VIADD R3, R3, UR4 ;  /* 0x0000000403037c36 */ /* 0x000fe20008000000 */
[----:B------:R-:W-:Y:S01]  /*100f0*/  ISETP.GE.OR P0, PT, R156, R5, P0 ;  /* 0x000000059c00720c */ /* 0x000fe20000706670 */
[----:B------:R-:W-:Y:S02]  /*10100*/  UIMAD UR4, UR9, UR12, URZ ;  /* 0x0000000c090472a4 */ /* 0x000fe4000f8e023f */
[----:B------:R-:W-:Y:S01]  /*10110*/  IMAD.U32 R9, RZ, RZ, UR12 ;  /* 0x0000000cff097e24 */ /* 0x000fe2000f8e00ff */
[--C-:B------:R-:W-:Y:S01]  /*10120*/  SHF.R.S32.HI R7, RZ, 0x1f, R156.reuse ;  /* 0x0000001fff077819 */ /* 0x100fe2000001149c */
[----:B------:R-:W-:Y:S01]  /*10130*/  IMAD.MOV.U32 R6, RZ, RZ, R156 ;  /* 0x000000ffff067224 */ /* 0x000fe200078e009c */
[----:B------:R-:W-:-:S02]  /*10140*/  UIMAD UR4, UR10, UR13, UR4 ;  /* 0x0000000d0a0472a4 */ /* 0x000fc4000f8e0204 */
[----:B------:R-:W-:-:S04]  /*10150*/  IMAD.WIDE.U32 R4, R9, UR10, R2 ;  /* 0x0000000a09047c25 */ /* 0x000fc8000f8e0002 */
[----:B------:R-:W-:-:S04]  /*10160*/  IMAD.WIDE R6, R23, 0xc0, R6 ;  /* 0x000000c017067825 */ /* 0x000fc800078e0206 */
[----:B------:R-:W-:Y:S01]  /*10170*/  VIADD R11, R5, UR4 ;  /* 0x00000004050b7c36 */ /* 0x000fe20008000000 */
[----:B------:R-:W-:Y:S06]  /*10180*/  @P0 BRA `(.L_x_934) ;  /* 0x00000000002c0947 */ /* 0x000fec0003800000 */
        /* <DEDUP_REMOVED lines=11> */
.L_x_934:
[----:B------:R-:W-:Y:S05]  /*10240*/  BSYNC B1 ;  /* 0x0000000000017941 */ /* 0x000fea0003800000 */
.L_x_933:
[----:B------:R-:W-:Y:S04]  /*10250*/  BSSY B1, `(.L_x_935) ;  /* 0x000000f000017945 */ /* 0x000fe80003800000 */
[----:B------:R-:W-:Y:S05]  /*10260*/  @P3 BRA `(.L_x_936) ;  /* 0x0000000000343947 */ /* 0x000fea0003800000 */
[----:B0-----:R-:W-:Y:S01]  /*10270*/  IADD3 R9, P0, R6, 0x30, RZ ;  /* 0x0000003006097810 */ /* 0x001fe20007f1e0ff */
        /* <DEDUP_REMOVED lines=12> */
.L_x_936:
[----:B------:R-:W-:Y:S05]  /*10340*/  BSYNC B1 ;  /* 0x0000000000017941 */ /* 0x000fea0003800000 */
.L_x_935:
[----:B------:R-:W-:Y:S04]  /*10350*/  BSSY B1, `(.L_x_937) ;  /* 0x000000f000017945 */ /* 0x000fe80003800000 */
[----:B------:R-:W-:Y:S05]  /*10360*/  @P1 BRA `(.L_x_938) ;  /* 0x0000000000341947 */ /* 0x000fea0003800000 */
[----:B01----:R-:W-:Y:S01]  /*10370*/  IADD3 R9, P0, R6, 0x60, RZ ;  /* 0x0000006006097810 */ /* 0x003fe20007f1e0ff */
        /* <DEDUP_REMOVED lines=12> */
.L_x_938:
[----:B------:R-:W-:Y:S05]  /*10440*/  BSYNC B1 ;  /* 0x0000000000017941 */ /* 0x000fea0003800000 */
.L_x_937:
        /* <DEDUP_REMOVED lines=14> */
.L_x_929:
[----:B------:R-:W-:Y:S05]  /*10530*/  BSYNC B0 ;  /* 0x0000000000007941 */ /* 0x000fea0003800000 */
.L_x_920:
[----:B------:R-:W-:Y:S02]  /*10540*/  ULDC UR4, c[0x0][0xc14] ;  /* 0x0003050000047ab9 */ /* 0x000fe40000000800 */
[----:B------:R-:W-:-:S06]  /*10550*/  UISETP.GE.AND UP0, UPT, UR5, UR4, UPT ;  /* 0x000000040500728c */ /* 0x000fcc000bf06270 */
[----:B------:R-:W-:-:S13]  /*10560*/  PLOP3.LUT P0, PT, PT, PT, UP0, 0x80, 0x0 ;  /* 0x000000000000781c */ /* 0x000fda0003f0f008 */
[----:B------:R-:W-:Y:S05]  /*10570*/  @!P0 BRA `(.L_x_939) ;  /* 0xffffff08000c8947 */ /* 0x000fea000383ffff */
[----:B------:R-:W-:Y:S05]  /*10580*/  EXIT ;  /* 0x000000000000794d */ /* 0x000fea0003800000 */
.L_x_838:
        /* <DEDUP_REMOVED lines=19> */
[C---:B------:R-:W-:Y:S01]  /*106c0*/  ISETP.NE.AND P1, PT, R27.reuse, RZ, PT ;  /* 0x000000ff1b00720c */ /* 0x040fe20003f25270 */
[----:B------:R-:W-:Y:S01]  /*106d0*/  IMAD.MOV.U32 R16, RZ, RZ, RZ ;  /* 0x000000ffff107224 */ /* 0x000fe200078e00ff */
[----:B------:R-:W-:Y:S02]  /*106e0*/  ISETP.GE.U32.AND P0, PT, R27, 0x2, PT ;  /* 0x000000021b00780c */ /* 0x000fe40003f06070 */
[----:B------:R-:W-:-:S09]  /*106f0*/  LOP3.LUT R22, R22, 0xfffffffe, RZ, 0xc0, !PT ;  /* 0xfffffffe16167812 */ /* 0x000fd200078ec0ff */
[----:B------:R-:W-:-:S04]  /*10700*/  @P1 LOP3.LUT R22, R22, 0x1, RZ, 0xfc, !PT ;  /* 0x0000000116161812 */ /* 0x000fc800078efcff */
[----:B------:R-:W-:-:S04]  /*10710*/  LOP3.LUT R22, R22, 0xffffffef, RZ, 0xc0, !PT ;  /* 0xffffffef16167812 */ /* 0x000fc800078ec0ff */
[----:B------:R-:W-:-:S04]  /*10720*/  @P0 LOP3.LUT R22, R22, 0x10, RZ, 0xfc, !PT ;  /* 0x0000001016160812 */ /* 0x000fc800078efcff */
[----:B------:R-:W-:Y:S01]  /*10730*/  LOP3.LUT R22, R22, 0xfffffff7, RZ, 0xc0, !PT ;  /* 0xfffffff716167812 */ /* 0x000fe200078ec0ff */
[----:B--2---:R-:W0:Y:S02]  /*10740*/  SHFL.UP PT, R4, R0, 0x1, RZ ;  /* 0x0420000000047989 */ /* 0x004e2400000e00ff */
[----:B0-----:R-:W-:-:S05]  /*10750*/  SEL R5, R4, RZ, P1 ;  /* 0x000000ff04057207 */ /* 0x001fca0000800000 */
[----:B------:R-:W-:-:S05]  /*10760*/  IMAD.IADD R5, R0, 0x1, R5 ;  /* 0x0000000100057824 */ /* 0x000fca00078e0205 */
[----:B------:R-:W0:Y:S02]  /*10770*/  SHFL.UP PT, R4, R5, 0x2, RZ ;  /* 0x0440000005047989 */ /* 0x000e2400000e00ff */
[----:B0-----:R-:W-:Y:S02]  /*10780*/  SEL R4, R4, RZ, P0 ;  /* 0x000000ff04047207 */ /* 0x001fe40000000000 */
[----:B------:R-:W-:-:S03]  /*10790*/  ISETP.GE.U32.AND P0, PT, R27, 0x4, PT ;  /* 0x000000041b00780c */ /* 0x000fc60003f06070 */
[----:B------:R-:W-:-:S05]  /*107a0*/  IMAD.IADD R4, R5, 0x1, R4 ;  /* 0x0000000105047824 */ /* 0x000fca00078e0204 */
[----:B------:R-:W0:Y:S05]  /*107b0*/  SHFL.UP PT, R6, R4, 0x4, RZ ;  /* 0x0480000004067989 */ /* 0x000e2a00000e00ff */
[----:B------:R-:W-:-:S04]  /*107c0*/  @P0 LOP3.LUT R22, R22, 0x8, RZ, 0xfc, !PT ;  /* 0x0000000816160812 */ /* 0x000fc800078efcff */
[----:B------:R-:W-:Y:S02]  /*107d0*/  LOP3.LUT R22, R22, 0xfffffffb, RZ, 0xc0, !PT ;  /* 0xfffffffb16167812 */ /* 0x000fe400078ec0ff */
[----:B0-----:R-:W-:Y:S01]  /*107e0*/  SEL R3, R6, RZ, P0 ;  /* 0x000000ff06037207 */ /* 0x001fe20000000000 */
[----:B------:R-:W-:Y:S01]  /*107f0*/  IMAD.MOV.U32 R6, RZ, RZ, RZ ;  /* 0x000000ffff067224 */ /* 0x000fe200078e00ff */
[----:B------:R-:W-:-:S03]  /*10800*/  ISETP.GE.U32.AND P0, PT, R27, 0x8, PT ;  /* 0x000000081b00780c */ /* 0x000fc60003f06070 */
[----:B------:R-:W-:-:S05]  /*10810*/  IMAD.IADD R3, R4, 0x1, R3 ;  /* 0x0000000104037824 */ /* 0x000fca00078e0203 */
        /* <DEDUP_REMOVED lines=20> */
.L_x_944:
        /* <DEDUP_REMOVED lines=13> */
.L_x_943:
[----:B------:R-:W-:Y:S05]  /*10a30*/  BSYNC B0 ;  /* 0x0000000000007941 */ /* 0x000fea0003800000 */
.L_x_942:
        /* <DEDUP_REMOVED lines=25> */
[----:B------:R-:W-:-:S07]  /*10bd0*/  IMAD.MOV.U32 R5, RZ, RZ, R7 ;  /* 0x000000ffff057224 */ /* 0x000fce00078e0007 */
.L_x_940:
[----:B------:R-:W-:-:S04]  /*10be0*/  IMAD.IADD R11, R4, 0x1, -R3 ;  /* 0x00000001040b7824 */ /* 0x000fc800078e0a03 */
[----:B------:R-:W-:-:S05]  /*10bf0*/  IMAD R2, R5, UR4, R11 ;  /* 0x0000000405027c24 */ /* 0x000fca000f8e020b */
[----:B------:R-:W-:Y:S02]  /*10c00*/  ISETP.GT.AND P0, PT, R2, UR6, PT ;  /* 0x0000000602007c0c */ /* 0x000fe4000bf04270 */
[----:B------:R-:W0:Y:S11]  /*10c10*/  LDC.64 R2, c[0x0][0xc68] ;  /* 0x00031a00ff027b82 */ /* 0x000e360000000a00 */
[----:B------:R-:W-:-:S04]  /*10c20*/  VOTE.ANY R8, PT, !P0 ;  /* 0x0000000000087806 */ /* 0x000fc800040e0100 */
[----:B------:R-:W1:Y:S02]  /*10c30*/  POPC R13, R8 ;  /* 0x00000008000d7309 */ /* 0x000e640000000000 */
[----:B-1----:R-:W-:-:S04]  /*10c40*/  IMAD.IADD R19, R13, 0x1, R6 ;  /* 0x000000010d137824 */ /* 0x002fc800078e0206 */
[----:B0-----:R-:W-:-:S05]  /*10c50*/  IMAD.WIDE R2, R19, 0x4, R2 ;  /* 0x0000000413027825 */ /* 0x001fca00078e0202 */
[----:B------:R-:W2:Y:S01]  /*10c60*/  LDG.E R7, desc[UR46][R2.64] ;  /* 0x0000002e02077981 */ /* 0x000ea2000c1e1900 */
[----:B------:R-:W-:-:S03]  /*10c70*/  ISETP.NE.AND P0, PT, R8, RZ, PT ;  /* 0x000000ff0800720c */ /* 0x000fc60003f05270 */
[----:B------:R-:W2:Y:S02]  /*10c80*/  SHFL.IDX PT, R0, R0, R13, 0x1f ;  /* 0x00001f0d00007589 */ /* 0x000ea400000e0000 */
[----:B--2---:R-:W-:-:S05]  /*10c90*/  IMAD R4, R0, R7, RZ ;  /* 0x0000000700047224 */ /* 0x004fca00078e02ff */
[----:B------:R-:W-:-:S04]  /*10ca0*/  IABS R6, R4 ;  /* 0x0000000400067213 */ /* 0x000fc80000000000 */
[----:B------:R-:W0:Y:S08]  /*10cb0*/  I2F.RP R9, R6 ;  /* 0x0000000600097306 */ /* 0x000e300000209400 */
[----:B0-----:R-:W0:Y:S02]  /*10cc0*/  MUFU.RCP R9, R9 ;  /* 0x0000000900097308 */ /* 0x001e240000001000 */
[----:B0-----:R-:W-:-:S06]  /*10cd0*/  VIADD R10, R9, 0xffffffe ;  /* 0x0ffffffe090a7836 */ /* 0x001fcc0000000000 */
[----:B------:R0:W1:Y:S01]  /*10ce0*/  F2I.FTZ.U32.TRUNC.NTZ R3, R10 ;  /* 0x0000000a00037305 */ /* 0x000062000021f000 */
[----:B------:R-:W-:Y:S05]  /*10cf0*/  @!P0 BRA `(.L_x_945) ;  /* 0x0000000000088947 */ /* 0x000fea0003800000 */
[----:B------:R-:W-:-:S06]  /*10d00*/  VIADD R16, R13, 0xffffffff ;  /* 0xffffffff0d107836 */ /* 0x000fcc0000000000 */
[----:B------:R2:W3:Y:S02]  /*10d10*/  SHFL.IDX PT, R16, R5, R16, 0x1f ;  /* 0x00001f1005107589 */ /* 0x0004e400000e0000 */
.L_x_945:
[----:B---3--:R-:W-:Y:S01]  /*10d20*/  IMAD R16, R16, UR4, R11 ;  /* 0x0000000410107c24 */ /* 0x008fe2000f8e020b */
[----:B------:R-:W-:Y:S01]  /*10d30*/  IABS R2, R4 ;  /* 0x0000000400027213 */ /* 0x000fe20000000000 */
[----:B-1----:R-:W-:-:S03]  /*10d40*/  IMAD.MOV R9, RZ, RZ, -R3 ;  /* 0x000000ffff097224 */ /* 0x002fc600078e0a03 */
[----:B--2---:R-:W-:Y:S01]  /*10d50*/  IADD3 R5, -R16, UR6, RZ ;  /* 0x0000000610057c10 */ /* 0x004fe2000fffe1ff */
[----:B0-----:R-:W-:Y:S02]  /*10d60*/  IMAD.MOV R10, RZ, RZ, -R2 ;  /* 0x000000ffff0a7224 */ /* 0x001fe400078e0a02 */
[----:B------:R-:W-:Y:S01]  /*10d70*/  IMAD R9, R9, R6, RZ ;  /* 0x0000000609097224 */ /* 0x000fe200078e02ff */
[----:B------:R-:W-:Y:S01]  /*10d80*/  IABS R8, R5 ;  /* 0x0000000500087213 */ /* 0x000fe20000000000 */
[----:B------:R-:W-:-:S04]  /*10d90*/  IMAD.MOV.U32 R2, RZ, RZ, RZ ;  /* 0x000000ffff027224 */ /* 0x000fc800078e00ff */
[----:B------:R-:W-:-:S04]  /*10da0*/  IMAD.HI.U32 R2, R3, R9, R2 ;  /* 0x0000000903027227 */ /* 0x000fc800078e0002 */
[----:B------:R-:W-:Y:S02]  /*10db0*/  IMAD.MOV.U32 R3, RZ, RZ, R8 ;  /* 0x000000ffff037224 */ /* 0x000fe400078e0008 */
[----:B------:R-:W-:Y:S02]  /*10dc0*/  IMAD.MOV.U32 R8, RZ, RZ, R10 ;  /* 0x000000ffff087224 */ /* 0x000fe400078e000a */
[----:B------:R-:W-:-:S04]  /*10dd0*/  IMAD.HI.U32 R2, R2, R3, RZ ;  /* 0x0000000302027227 */ /* 0x000fc800078e00ff */
[----:B------:R-:W-:-:S05]  /*10de0*/  IMAD R3, R2, R8, R3 ;  /* 0x0000000802037224 */ /* 0x000fca00078e0203 */
[----:B------:R-:W-:-:S13]  /*10df0*/  ISETP.GT.U32.AND P0, PT, R6, R3, PT ;  /* 0x000000030600720c */ /* 0x000fda0003f04070 */
[----:B------:R-:W-:Y:S02]  /*10e00*/  @!P0 IMAD.IADD R3, R3, 0x1, -R6 ;  /* 0x0000000103038824 */ /* 0x000fe400078e0a06 */
[----:B------:R-:W-:-:S03]  /*10e10*/  @!P0 VIADD R2, R2, 0x1 ;  /* 0x0000000102028836 */ /* 0x000fc60000000000 */
[----:B------:R-:W-:Y:S02]  /*10e20*/  ISETP.GE.U32.AND P0, PT, R3, R6, PT ;  /* 0x000000060300720c */ /* 0x000fe40003f06070 */
[----:B------:R-:W-:-:S11]  /*10e30*/  LOP3.LUT R3, R5, R4, RZ, 0x3c, !PT ;  /* 0x0000000405037212 */ /* 0x000fd600078e3cff */
[----:B------:R-:W-:Y:S01]  /*10e40*/  @P0 VIADD R2, R2, 0x1 ;  /* 0x0000000102020836 */ /* 0x000fe20000000000 */
[----:B------:R-:W-:-:S13]  /*10e50*/  ISETP.GE.AND P0, PT, R3, RZ, PT ;  /* 0x000000ff0300720c */ /* 0x000fda0003f06270 */
[----:B------:R-:W-:Y:S01]  /*10e60*/  @!P0 IMAD.MOV R2, RZ, RZ, -R2 ;  /* 0x000000ffff028224 */ /* 0x000fe200078e0a02 */
[----:B------:R-:W-:-:S13]  /*10e70*/  ISETP.NE.AND P0, PT, R4, RZ, PT ;  /* 0x000000ff0400720c */ /* 0x000fda0003f05270 */
[----:B------:R-:W-:-:S05]  /*10e80*/  @!P0 LOP3.LUT R2, RZ, R4, RZ, 0x33, !PT ;  /* 0x00000004ff028212 */ /* 0x000fca00078e33ff */
[----:B------:R-:W-:Y:S02]  /*10e90*/  IMAD R6, R7, R2, RZ ;  /* 0x0000000207067224 */ /* 0x000fe400078e02ff */
[----:B------:R-:W-:Y:S02]  /*10ea0*/  IMAD.MOV R2, RZ, RZ, -R2 ;  /* 0x000000ffff027224 */ /* 0x000fe400078e0a02 */
[----:B------:R-:W-:Y:S02]  /*10eb0*/  IMAD.MOV R8, RZ, RZ, -R6 ;  /* 0x000000ffff087224 */ /* 0x000fe400078e0a06 */
[----:B------:R-:W-:Y:S02]  /*10ec0*/  IMAD R4, R4, R2, R5 ;  /* 0x0000000204047224 */ /* 0x000fe400078e0205 */
[----:B------:R-:W-:Y:S01]  /*10ed0*/  IMAD.MOV.U32 R2, RZ, RZ, RZ ;  /* 0x000000ffff027224 */ /* 0x000fe200078e00ff */
[----:B------:R-:W-:Y:S02]  /*10ee0*/  VIADDMNMX R7, R8, UR4, R7, PT ;  /* 0x0000000408077c46 */ /* 0x000fe4000b800107 */
[----:B------:R-:W-:-:S02]  /*10ef0*/  IABS R11, R4 ;  /* 0x00000004000b7213 */ /* 0x000fc40000000000 */
[----:B------:R-:W-:-:S04]  /*10f00*/  IABS R8, R7 ;  /* 0x0000000700087213 */ /* 0x000fc80000000000 */
[----:B------:R-:W0:Y:S08]  /*10f10*/  I2F.RP R9, R8 ;  /* 0x0000000800097306 */ /* 0x000e300000209400 */
[----:B0-----:R-:W0:Y:S02]  /*10f20*/  MUFU.RCP R9, R9 ;  /* 0x0000000900097308 */ /* 0x001e240000001000 */
[----:B0-----:R-:W-:-:S06]  /*10f30*/  VIADD R3, R9, 0xffffffe ;  /* 0x0ffffffe09037836 */ /* 0x001fcc0000000000 */
[----:B------:R-:W0:Y:S02]  /*10f40*/  F2I.FTZ.U32.TRUNC.NTZ R3, R3 ;  /* 0x0000000300037305 */ /* 0x000e24000021f000 */
[----:B0-----:R-:W-:-:S04]  /*10f50*/  IMAD.MOV R10, RZ, RZ, -R3 ;  /* 0x000000ffff0a7224 */ /* 0x001fc800078e0a03 */
[----:B------:R-:W-:Y:S01]  /*10f60*/  IMAD.MOV.U32 R5, RZ, RZ, R10 ;  /* 0x000000ffff057224 */ /* 0x000fe200078e000a */
[----:B------:R-:W-:-:S03]  /*10f70*/  IABS R10, R7 ;  /* 0x00000007000a7213 */ /* 0x000fc60000000000 */
[----:B------:R-:W-:-:S04]  /*10f80*/  IMAD R5, R5, R8, RZ ;  /* 0x0000000805057224 */ /* 0x000fc800078e02ff */
[----:B------:R-:W-:-:S04]  /*10f90*/  IMAD.HI.U32 R2, R3, R5, R2 ;  /* 0x0000000503027227 */ /* 0x000fc800078e0002 */
[----:B------:R-:W-:Y:S02]  /*10fa0*/  IMAD.MOV R3, RZ, RZ, -R10 ;  /* 0x000000ffff037224 */ /* 0x000fe400078e0a0a */
        /* <DEDUP_REMOVED lines=8> */
[----:B------:R-:W-:Y:S01]  /*11030*/  ISETP.GE.AND P0, PT, R3, RZ, PT ;  /* 0x000000ff0300720c */ /* 0x000fe20003f06270 */
[----:B------:R-:W-:-:S12]  /*11040*/  IMAD.IADD R3, R4, 0x1, R6 ;  /* 0x0000000104037824 */ /* 0x000fd800078e0206 */
[----:B------:R-:W-:Y:S01]  /*11050*/  @!P0 IMAD.MOV R2, RZ, RZ, -R2 ;  /* 0x000000ffff028224 */ /* 0x000fe200078e0a02 */
[----:B------:R-:W-:-:S13]  /*11060*/  ISETP.NE.AND P0, PT, R7, RZ, PT ;  /* 0x000000ff0700720c */ /* 0x000fda0003f05270 */
[----:B------:R-:W-:Y:S01]  /*11070*/  @!P0 LOP3.LUT R2, RZ, R7, RZ, 0x33, !PT ;  /* 0x00000007ff028212 */ /* 0x000fe200078e33ff */
[----:B------:R-:W-:-:S03]  /*11080*/  IMAD.MOV R7, RZ, RZ, -R7 ;  /* 0x000000ffff077224 */ /* 0x000fc600078e0a07 */
[----:B------:R-:W-:Y:S01]  /*11090*/  LOP3.LUT R17, RZ, R2, RZ, 0x33, !PT ;  /* 0x00000002ff117212 */ /* 0x000fe200078e33ff */
[----:B------:R-:W-:-:S04]  /*110a0*/  IMAD R18, R2, R7, R3 ;  /* 0x0000000702127224 */ /* 0x000fc800078e0203 */
[----:B------:R-:W-:Y:S01]  /*110b0*/  IMAD.IADD R17, R0, 0x1, R17 ;  /* 0x0000000100117824 */ /* 0x000fe200078e0211 */
[----:B------:R-:W-:Y:S06]  /*110c0*/  BRA `(.L_x_946) ;  /* 0x00000000000c7947 */ /* 0x000fec0003800000 */
.L_x_941:
[----:B------:R-:W-:Y:S02]  /*110d0*/  IMAD.MOV.U32 R17, RZ, RZ, RZ ;  /* 0x000000ffff117224 */ /* 0x000fe400078e00ff */
[----:B------:R-:W-:Y:S02]  /*110e0*/  IMAD.U32 R16, RZ, RZ, UR6 ;  /* 0x00000006ff107e24 */ /* 0x000fe4000f8e00ff */
[----:B------:R-:W-:-:S07]  /*110f0*/  IMAD.MOV.U32 R18, RZ, RZ, RZ ;  /* 0x000000ffff127224 */ /* 0x000fce00078e00ff */
.L_x_946:
[----:B------:R-:W-:Y:S01]  /*11100*/  ISETP.NE.AND P0, PT, R27, RZ, PT ;  /* 0x000000ff1b00720c */ /* 0x000fe20003f05270 */
[----:B------:R-:W-:Y:S02]  /*11110*/  IMAD.MOV.U32 R24, RZ, RZ, 0x1 ;  /* 0x00000001ff187424 */ /* 0x000fe400078e00ff */
[----:B------:R-:W-:Y:S02]  /*11120*/  IMAD.MOV.U32 R22, RZ, RZ, RZ ;  /* 0x000000ffff167224 */ /* 0x000fe400078e00ff */
[----:B------:R-:W-:-:S08]  /*11130*/  IMAD.MOV.U32 R29, RZ, RZ, RZ ;  /* 0x000000ffff1d7224 */ /* 0x000fd000078e00ff */
[----:B------:R-:W0:Y:S01]  /*11140*/  @!P0 S2R R3, SR_CgaCtaId ;  /* 0x0000000000038919 */ /* 0x000e220000008800 */
[----:B------:R-:W-:-:S04]  /*11150*/  @!P0 MOV R0, 0x400 ;  /* 0x0000040000008802 */ /* 0x000fc80000000f00 */
[----:B0-----:R-:W-:-:S05]  /*11160*/  @!P0 LEA R0, R3, R0, 0x18 ;  /* 0x0000000003008211 */ /* 0x001fca00078ec0ff */
[----:B------:R0:W-:Y:S01]  /*11170*/  @!P0 STS.128 [R0+0x168d0], R16 ;  /* 0x0168d01000008388 */ /* 0x0001e20000000c00 */
[----:B------:R-:W-:Y:S06]  /*11180*/  BAR.ARV 0x5, 0x1a0 ;  /* 0x0146800000007b1d */ /* 0x000fec0000002000 */
[----:B------:R-:W-:-:S13]  /*11190*/  ISETP.GE.AND P0, PT, R19, UR5, PT ;  /* 0x0000000513007c0c */ /* 0x000fda000bf06270 */
[----:B------:R-:W-:Y:S05]  /*111a0*/  @P0 BRA `(.L_x_947) ;  /* 0x0000003400800947 */ /* 0x000fea0003800000 */
[----:B------:R-:W-:Y:S01]  /*111b0*/  IMAD.MOV.U32 R24, RZ, RZ, 0x1 ;  /* 0x00000001ff187424 */ /* 0x000fe200078e00ff */
[----:B------:R-:W-:Y:S01]  /*111c0*/  ULDC UR37, c[0x0][0xc] ;  /* 0x0000030000257ab9 */ /* 0x000fe20000000800 */
[----:B------:R-:W-:Y:S01]  /*111d0*/  IMAD.MOV.U32 R29, RZ, RZ, RZ ;  /* 0x000000ffff1d7224 */ /* 0x000fe200078e00ff */
[----:B------:R-:W-:Y:S01]  /*111e0*/  ULDC.64 UR38, c[0x0][0x198] ;  /* 0x0000660000267ab9 */ /* 0x000fe20000000a00 */
[----:B------:R-:W-:-:S07]  /*111f0*/  IMAD.MOV.U32 R22, RZ, RZ, RZ ;  /* 0x000000ffff167224 */ /* 0x000fce00078e00ff */
.L_x_1020:
[----:B------:R-:W-:Y:S05]  /*11200*/  YIELD ;  /* 0x0000000000007946 */ /* 0x000fea0003800000 */
[----:B------:R-:W-:Y:S01]  /*11210*/  ULDC.64 UR4, c[0x0][0xa28] ;  /* 0x00028a0000047ab9 */ /* 0x000fe20000000a00 */
[----:B0-----:R-:W-:Y:S01]  /*11220*/  IMAD.MOV.U32 R0, RZ, RZ, RZ ;  /* 0x000000ffff007224 */ /* 0x001fe200078e00ff */
[----:B------:R-:W-:-:S04]  /*11230*/  ISETP.NE.U32.AND P0, PT, RZ, UR4, PT ;  /* 0x00000004ff007c0c */ /* 0x000fc8000bf05070 */
[----:B------:R-:W-:Y:S01]  /*11240*/  ISETP.NE.AND.EX P0, PT, RZ, UR5, PT, P0 ;  /* 0x00000005ff007c0c */ /* 0x000fe2000bf05300 */
[----:B------:R-:W-:-:S12]  /*11250*/  ULDC.64 UR4, c[0x0][0xa00] ;  /* 0x0002800000047ab9 */ /* 0x000fd80000000a00 */
[----:B-1----:R-:W0:Y:S01]  /*11260*/  @P0 LDC.64 R2, c[0x0][0xa28] ;  /* 0x00028a00ff020b82 */ /* 0x002e220000000a00 */
[----:B------:R-:W-:Y:S01]  /*11270*/  ISETP.NE.U32.AND P2, PT, RZ, UR4, PT ;  /* 0x00000004ff007c0c */ /* 0x000fe2000bf45070 */
[----:B0-----:R-:W-:-:S05]  /*11280*/  @P0 IMAD.WIDE R2, R19, 0x4, R2 ;  /* 0x0000000413020825 */ /* 0x001fca00078e0202 */
[----:B------:R0:W5:Y:S01]  /*11290*/  @P0 LDG.E R0, desc[UR46][R2.64] ;  /* 0x0000002e02000981 */ /* 0x000162000c1e1900 */
[----:B------:R-:W-:Y:S01]  /*112a0*/  ISETP.NE.AND.EX P2, PT, RZ, UR5, PT, P2 ;  /* 0x00000005ff007c0c */ /* 0x000fe2000bf45320 */
[----:B------:R-:W-:Y:S01]  /*112b0*/  IMAD.MOV.U32 R4, RZ, RZ, RZ ;  /* 0x000000ffff047224 */ /* 0x000fe200078e00ff */
[----:B------:R-:W-:Y:S01]  /*112c0*/  ULDC.64 UR4, c[0x0][0xa18] ;  /* 0x0002860000047ab9 */ /* 0x000fe20000000a00 */
[----:B0-----:R-:W0:Y:S02]  /*112d0*/  LDC.64 R2, c[0x0][0xa00] ;  /* 0x00028000ff027b82 */ /* 0x001e240000000a00 */
[----:B0-----:R-:W-:-:S08]  /*112e0*/  IMAD.WIDE R2, R19, 0x4, R2 ;  /* 0x0000000413027825 */ /* 0x001fd000078e0202 */
[----:B------:R-:W2:Y:S01]  /*112f0*/  @P2 LDG.E R4, desc[UR46][R2.64] ;  /* 0x0000002e02042981 */ /* 0x000ea2000c1e1900 */
[----:B------:R-:W-:Y:S01]  /*11300*/  ISETP.NE.U32.AND P1, PT, RZ, UR4, PT ;  /* 0x00000004ff007c0c */ /* 0x000fe2000bf25070 */
[----:B------:R-:W-:Y:S02]  /*11310*/  ULDC UR6, c[0x0][0x288] ;  /* 0x0000a20000067ab9 */ /* 0x000fe40000000800 */
[----:B------:R-:W-:Y:S01]  /*11320*/  IMAD.U32 R6, RZ, RZ, UR6 ;  /* 0x00000006ff067e24 */ /* 0x000fe2000f8e00ff */
[----:B------:R-:W-:Y:S01]  /*11330*/  ISETP.NE.AND.EX P1, PT, RZ, UR5, PT, P1 ;  /* 0x00000005ff007c0c */ /* 0x000fe2000bf25310 */
[----:B------:R-:W-:Y:S01]  /*11340*/  ULDC.64 UR4, c[0x0][0x3f8] ;  /* 0x0000fe0000047ab9 */ /* 0x000fe20000000a00 */
[----:B------:R-:W-:Y:S01]  /*11350*/  ULDC.64 UR6, c[0x0][0xa08] ;  /* 0x0002820000067ab9 */ /* 0x000fe20000000a00 */
[----:B------:R-:W-:-:S03]  /*11360*/  UISETP.NE.U32.AND UP0, UPT, UR4, URZ, UPT ;  /* 0x0000003f0400728c */ /* 0x000fc6000bf05070 */
[----:B------:R-:W-:Y:S01]  /*11370*/  ULDC UR4, c[0x0][0x404] ;  /* 0x0001010000047ab9 */ /* 0x000fe20000000800 */
[----:B--2---:R0:W-:Y:S06]  /*11380*/  STL [R1], R4 ;  /* 0x0000000401007387 */ /* 0x0041ec0000100800 */
[----:B0-----:R-:W0:Y:S02]  /*11390*/  @P1 LDC.64 R4, c[0x0][0xa18] ;  /* 0x00028600ff041b82 */ /* 0x001e240000000a00 */
[----:B0-----:R-:W-:-:S05]  /*113a0*/  @P1 IMAD.WIDE R4, R19, 0x4, R4 ;  /* 0x0000000413041825 */ /* 0x001fca00078e0204 */
[----:B------:R0:W5:Y:S01]  /*113b0*/  @P1 LDG.E R6, desc[UR46][R4.64] ;  /* 0x0000002e04061981 */ /* 0x000162000c1e1900 */
[----:B------:R-:W-:Y:S01]  /*113c0*/  UISETP.NE.AND.EX UP0, UPT, UR5, URZ, UPT, UP0 ;  /* 0x0000003f0500728c */ /* 0x000fe2000bf05300 */
[----:B------:R-:W-:Y:S02]  /*113d0*/  ISETP.NE.U32.AND P0, PT, RZ, UR6, PT ;  /* 0x00000006ff007c0c */ /* 0x000fe4000bf05070 */
[----:B------:R-:W-:Y:S01]  /*113e0*/  ULDC UR5, c[0x0][0x2e0] ;  /* 0x0000b80000057ab9 */ /* 0x000fe20000000800 */
[----:B------:R-:W-:Y:S01]  /*113f0*/  USEL UR4, UR4, 0x1, UP0 ;  /* 0x0000000104047887 */ /* 0x000fe20008000000 */
[----:B------:R-:W-:-:S03]  /*11400*/  ISETP.NE.AND.EX P0, PT, RZ, UR7, PT, P0 ;  /* 0x00000007ff007c0c */ /* 0x000fc6000bf05300 */
[----:B------:R-:W-:-:S06]  /*11410*/  UIMAD UR4, UR4, UR5, URZ ;  /* 0x00000005040472a4 */ /* 0x000fcc000f8e023f */
[----:B------:R-:W-:Y:S01]  /*11420*/  IMAD.U32 R7, RZ, RZ, UR4 ;  /* 0x00000004ff077e24 */ /* 0x000fe2000f8e00ff */
[----:B0--3--:R-:W-:Y:S06]  /*11430*/  @P1 BRA `(.L_x_948) ;  /* 0x0000000000101947 */ /* 0x009fec0003800000 */
[----:B------:R-:W-:Y:S05]  /*11440*/  @!P2 BRA `(.L_x_948) ;  /* 0x00000000000ca947 */ /* 0x000fea0003800000 */
[----:B------:R-:W2:Y:S04]  /*11450*/  LDG.E R5, desc[UR46][R2.64] ;  /* 0x0000002e02057981 */ /* 0x000ea8000c1e1900 */
[----:B-----5:R-:W2:Y:S02]  /*11460*/  LDG.E R6, desc[UR46][R2.64+0x4] ;  /* 0x0000042e02067981 */ /* 0x020ea4000c1e1900 */
[----:B--2---:R-:W-:-:S07]  /*11470*/  IMAD.IADD R6, R6, 0x1, -R5 ;  /* 0x0000000106067824 */ /* 0x004fce00078e0a05 */
.L_x_948:
[----:B------:R-:W0:Y:S01]  /*11480*/  LDC.64 R2, c[0x0][0xa08] ;  /* 0x00028200ff027b82 */ /* 0x000e220000000a00 */
[----:B------:R-:W-:Y:S01]  /*11490*/  IMAD.MOV.U32 R23, RZ, RZ, RZ ;  /* 0x000000ffff177224 */ /* 0x000fe200078e00ff */
[----:B------:R-:W-:Y:S01]  /*114a0*/  ULDC.64 UR4, c[0x0][0xa20] ;  /* 0x0002880000047ab9 */ /* 0x000fe20000000a00 */
[----:B0-----:R-:W-:-:S05]  /*114b0*/  IMAD.WIDE R2, R19, 0x4, R2 ;  /* 0x0000000413027825 */ /* 0x001fca00078e0202 */
[----:B------:R-:W2:Y:S01]  /*114c0*/  @P0 LDG.E R23, desc[UR46][R2.64] ;  /* 0x0000002e02170981 */ /* 0x000ea2000c1e1900 */
[----:B------:R-:W-:-:S04]  /*114d0*/  ISETP.NE.U32.AND P1, PT, RZ, UR4, PT ;  /* 0x00000004ff007c0c */ /* 0x000fc8000bf25070 */
[----:B------:R-:W-:Y:S01]  /*114e0*/  ISETP.NE.AND.EX P1, PT, RZ, UR5, PT, P1 ;  /* 0x00000005ff007c0c */ /* 0x000fe2000bf25310 */
[----:B--2--5:R-:W-:-:S12]  /*114f0*/  IMAD.IADD R23, R23, 0x1, R0 ;  /* 0x0000000117177824 */ /* 0x024fd800078e0200 */
[----:B------:R-:W-:Y:S05]  /*11500*/  @!P1 BRA `(.L_x_949) ;  /* 0x0000000000109947 */ /* 0x000fea0003800000 */
[----:B------:R-:W0:Y:S02]  /*11510*/  LDC.64 R2, c[0x0][0xa20] ;  /* 0x00028800ff027b82 */ /* 0x000e240000000a00 */
[----:B0-----:R-:W-:-:S05]  /*11520*/  IMAD.WIDE R2, R19, 0x4, R2 ;  /* 0x0000000413027825 */ /* 0x001fca00078e0202 */
[----:B------:R0:W5:Y:S01]  /*11530*/  LDG.E R7, desc[UR46][R2.64] ;  /* 0x0000002e02077981 */ /* 0x000162000c1e1900 */
[----:B------:R-:W-:Y:S05]  /*11540*/  BRA `(.L_x_950) ;  /* 0x0000000000107947 */ /* 0x000fea0003800000 */
.L_x_949:
[----:B------:R-:W-:Y:S05]  /*11550*/  @!P0 BRA `(.L_x_950) ;  /* 0x00000000000c8947 */ /* 0x000fea0003800000 */
[----:B------:R-:W2:Y:S04]  /*11560*/  LDG.E R4, desc[UR46][R2.64] ;  /* 0x0000002e02047981 */ /* 0x000ea8000c1e1900 */
[----:B------:R-:W2:Y:S02]  /*11570*/  LDG.E R7, desc[UR46][R2.64+0x4] ;  /* 0x0000042e02077981 */ /* 0x000ea4000c1e1900 */
[----:B--2---:R-:W-:-:S07]  /*11580*/  IMAD.IADD R7, R7, 0x1, -R4 ;  /* 0x0000000107077824 */ /* 0x004fce00078e0a04 */
.L_x_950:
[----:B0-----:R-:W0:Y:S01]  /*11590*/  LDC.64 R2, c[0x0][0x9e0] ;  /* 0x00027800ff027b82 */ /* 0x001e220000000a00 */
[----:B------:R-:W-:Y:S02]  /*115a0*/  IMAD R5, R17, 0xc0, RZ ;  /* 0x000000c011057824 */ /* 0x000fe400078e02ff */
[----:B-----5:R-:W-:-:S03]  /*115b0*/  IMAD.IADD R0, R7, 0x1, -R0 ;  /* 0x0000000107007824 */ /* 0x020fc600078e0a00 */
[----:B------:R-:W-:-:S05]  /*115c0*/  IADD3 R5, -R6, 0xc0, R5 ;  /* 0x000000c006057810 */ /* 0x000fca0007ffe105 */
[----:B------:R-:W-:Y:S01]  /*115d0*/  IMAD.IADD R9, R0, 0x1, R5 ;  /* 0x0000000100097824 */ /* 0x000fe200078e0205 */
[----:B0-----:R-:W-:-:S03]  /*115e0*/  ISETP.GE.AND P0, PT, R3, 0x1, PT ;  /* 0x000000010300780c */ /* 0x001fc60003f06270 */
[----:B------:R-:W-:-:S10]  /*115f0*/  IMAD.IADD R2, R9, 0x1, R2 ;  /* 0x0000000109027824 */ /* 0x000fd400078e0202 */
[----:B------:R-:W-:Y:S05]  /*11600*/  @!P0 BRA `(.L_x_951) ;  /* 0x0000000000488947 */ /* 0x000fea0003800000 */
[C---:B------:R-:W-:Y:S01]  /*11610*/  ISETP.GT.AND P1, PT, R9.reuse, RZ, PT ;  /* 0x000000ff0900720c */ /* 0x040fe20003f24270 */
[----:B------:R-:W-:Y:S01]  /*11620*/  BSSY B0, `(.L_x_952) ;  /* 0x000000e000007945 */ /* 0x000fe20003800000 */
[----:B------:R-:W-:-:S11]  /*11630*/  VIADD R7, R9, 0xffffffff ;  /* 0xffffffff09077836 */ /* 0x000fd60000000000 */
        /* <DEDUP_REMOVED lines=8> */
.L_x_953:
[----:B------:R-:W-:-:S13]  /*116c0*/  ISETP.NE.AND P1, PT, R3, 0x1, PT ;  /* 0x000000010300780c */ /* 0x000fda0003f25270 */
[----:B------:R-:W0:Y:S02]  /*116d0*/  @P1 LDC.64 R4, c[0x0][0x9e8] ;  /* 0x00027a00ff041b82 */ /* 0x000e240000000a00 */
[----:B0-----:R-:W-:-:S05]  /*116e0*/  @P1 IMAD.HI.U32 R4, R7, R4, RZ ;  /* 0x0000000407041227 */ /* 0x001fca00078e00ff */
[----:B------:R-:W-:-:S07]  /*116f0*/  @P1 SHF.R.U32.HI R7, RZ, R5, R4 ;  /* 0x00000005ff071219 */ /* 0x000fce0000011604 */
.L_x_954:
[----:B------:R-:W-:Y:S05]  /*11700*/  BSYNC B0 ;  /* 0x0000000000007941 */ /* 0x000fea0003800000 */
.L_x_952:
[----:B------:R-:W-:-:S05]  /*11710*/  IMAD R7, R7, R3, R3 ;  /* 0x0000000307077224 */ /* 0x000fca00078e0203 */
[----:B------:R-:W-:-:S07]  /*11720*/  VIMNMX R2, R2, R7, PT ;  /* 0x0000000702027248 */ /* 0x000fce0003fe0100 */
.L_x_951:
[----:B------:R-:W-:Y:S01]  /*11730*/  VIADD R2, R2, 0x7f ;  /* 0x0000007f02027836 */ /* 0x000fe20000000000 */
[----:B------:R-:W-:Y:S01]  /*11740*/  ULDC UR4, c[0x0][0x9dc] ;  /* 0x0002770000047ab9 */ /* 0x000fe20000000800 */
[----:B------:R-:W-:-:S03]  /*11750*/  IMAD R7, R17, 0xc0, -R6 ;  /* 0x000000c011077824 */ /* 0x000fc600078e0a06 */
[----:B------:R-:W-:Y:S01]  /*11760*/  SHF.R.S32.HI R5, RZ, 0x1f, R2 ;  /* 0x0000001fff057819 */ /* 0x000fe20000011402 */
[----:B------:R-:W-:-:S03]  /*11770*/  IMAD.IADD R7, R0, 0x1, R7 ;  /* 0x0000000100077824 */ /* 0x000fc600078e0207 */
[----:B------:R-:W-:Y:S01]  /*11780*/  LEA.HI R4, R5, R2, RZ, 0x7 ;  /* 0x0000000205047211 */ /* 0x000fe200078f38ff */
[----:B------:R-:W-:Y:S02]  /*11790*/  VIADD R2, R0, 0x7f ;  /* 0x0000007f00027836 */ /* 0x000fe40000000000 */
[----:B------:R-:W-:Y:S01]  /*117a0*/  VIADD R0, R7, -UR4 ;  /* 0x8000000407007c36 */ /* 0x000fe20008000000 */
[----:B------:R-:W-:Y:S02]  /*117b0*/  SHF.R.S32.HI R4, RZ, 0x7, R4 ;  /* 0x00000007ff047819 */ /* 0x000fe40000011404 */
[----:B------:R-:W-:-:S04]  /*117c0*/  SHF.R.S32.HI R5, RZ, 0x1f, R2 ;  /* 0x0000001fff057819 */ /* 0x000fc80000011402 */
[----:B------:R-:W-:-:S04]  /*117d0*/  LEA.HI R5, R5, R2, RZ, 0x7 ;  /* 0x0000000205057211 */ /* 0x000fc800078f38ff */
[----:B------:R-:W-:-:S04]  /*117e0*/  SHF.R.S32.HI R5, RZ, 0x7, R5 ;  /* 0x00000007ff057819 */ /* 0x000fc80000011405 */
[----:B------:R-:W-:Y:S01]  /*117f0*/  VIMNMX R28, R5, R4, PT ;  /* 0x00000004051c7248 */ /* 0x000fe20003fe0100 */
[----:B------:R-:W-:Y:S06]  /*11800*/  @!P0 BRA `(.L_x_955) ;  /* 0x0000000000448947 */ /* 0x000fec0003800000 */
[----:B------:R-:W-:Y:S01]  /*11810*/  ISETP.GT.AND P0, PT, R7, -0x1, PT ;  /* 0xffffffff0700780c */ /* 0x000fe20003f04270 */
[----:B------:R-:W-:-:S12]  /*11820*/  BSSY B0, `(.L_x_956) ;  /* 0x000000d000007945 */ /* 0x000fd80003800000 */
        /* <DEDUP_REMOVED lines=8> */
.L_x_957:
[----:B------:R-:W-:-:S13]  /*118b0*/  ISETP.NE.AND P0, PT, R3, 0x1, PT ;  /* 0x000000010300780c */ /* 0x000fda0003f05270 */
[----:B------:R-:W0:Y:S02]  /*118c0*/  @P0 LDC.64 R4, c[0x0][0x9e8] ;  /* 0x00027a00ff040b82 */ /* 0x000e240000000a00 */
[----:B0-----:R-:W-:-:S05]  /*118d0*/  @P0 IMAD.HI.U32 R4, R7, R4, RZ ;  /* 0x0000000407040227 */ /* 0x001fca00078e00ff */
[----:B------:R-:W-:-:S07]  /*118e0*/  @P0 SHF.R.U32.HI R7, RZ, R5, R4 ;  /* 0x00000005ff070219 */ /* 0x000fce0000011604 */
.L_x_958:
[----:B------:R-:W-:Y:S05]  /*118f0*/  BSYNC B0 ;  /* 0x0000000000007941 */ /* 0x000fea0003800000 */
.L_x_956:
[----:B------:R-:W-:-:S05]  /*11900*/  IMAD R3, R7, R3, RZ ;  /* 0x0000000307037224 */ /* 0x000fca00078e02ff */
[----:B------:R-:W-:-:S07]  /*11910*/  VIMNMX R0, R0, R3, !PT ;  /* 0x0000000300007248 */ /* 0x000fce0007fe0100 */
.L_x_955:
[----:B------:R-:W-:Y:S01]  /*11920*/  SHF.R.S32.HI R3, RZ, 0x1f, R0 ;  /* 0x0000001fff037819 */ /* 0x000fe20000011400 */
[----:B------:R-:W-:Y:S03]  /*11930*/  BSSY B6, `(.L_x_959) ;  /* 0x000022d000067945 */ /* 0x000fe60003800000 */
[----:B------:R-:W-:-:S04]  /*11940*/  LEA.HI R3, R3, R0, RZ, 0x7 ;  /* 0x0000000003037211 */ /* 0x000fc800078f38ff */
[----:B------:R-:W-:-:S04]  /*11950*/  SHF.R.S32.HI R3, RZ, 0x7, R3 ;  /* 0x00000007ff037819 */ /* 0x000fc80000011403 */
[----:B------:R-:W-:-:S04]  /*11960*/  VIMNMX R26, RZ, R3, !PT ;  /* 0x00000003ff1a7248 */ /* 0x000fc80007fe0100 */
[----:B------:R-:W-:-:S13]  /*11970*/  ISETP.GT.AND P0, PT, R28, R26, PT ;  /* 0x0000001a1c00720c */ /* 0x000fda0003f04270 */
[----:B------:R-:W-:Y:S05]  /*11980*/  @P0 BRA `(.L_x_960) ;  /* 0x00000000003c0947 */ /* 0x000fea0003800000 */
[----:B------:R-:W-:-:S13]  /*11990*/  ISETP.NE.AND P1, PT, R27, RZ, PT ;  /* 0x000000ff1b00720c */ /* 0x000fda0003f25270 */
[----:B------:R-:W-:Y:S05]  /*119a0*/  @P1 BRA `(.L_x_961) ;  /* 0x0000002000941947 */ /* 0x000fea0003800000 */
[----:B------:R-:W0:Y:S01]  /*119b0*/  S2R R7, SR_LANEID ;  /* 0x0000000000077919 */ /* 0x000e220000000000 */
[----:B------:R-:W-:Y:S01]  /*119c0*/  VOTEU.ANY UR4, UPT, PT ;  /* 0x0000000000047886 */ /* 0x000fe200038e0100 */
[----:B------:R-:W1:Y:S01]  /*119d0*/  LDC.64 R2, c[0x0][0xc38] ;  /* 0x00030e00ff027b82 */ /* 0x000e620000000a00 */
[----:B------:R-:W0:Y:S08]  /*119e0*/  FLO.U32 R0, UR4 ;  /* 0x0000000400007d00 */ /* 0x000e3000080e0000 */
[----:B------:R-:W1:Y:S01]  /*119f0*/  POPC R5, UR4 ;  /* 0x0000000400057d09 */ /* 0x000e620008000000 */
[----:B0-----:R-:W-:-:S13]  /*11a00*/  ISETP.EQ.U32.AND P0, PT, R0, R7, PT ;  /* 0x000000070000720c */ /* 0x001fda0003f02070 */
[----:B-1----:R-:W2:Y:S01]  /*11a10*/  @P0 ATOMG.E.ADD.STRONG.GPU PT, R3, desc[UR46][R2.64], R5 ;  /* 0x00000005020309a8 */ /* 0x002ea200081ee1ee */
[----:B------:R-:W0:Y:S02]  /*11a20*/  S2R R4, SR_LTMASK ;  /* 0x0000000000047919 */ /* 0x000e240000003900 */
[----:B0-----:R-:W-:-:S04]  /*11a30*/  LOP3.LUT R4, R4, UR4, RZ, 0xc0, !PT ;  /* 0x0000000404047c12 */ /* 0x001fc8000f8ec0ff */
[----:B------:R-:W0:Y:S01]  /*11a40*/  POPC R7, R4 ;  /* 0x0000000400077309 */ /* 0x000e220000000000 */
[----:B--2---:R-:W0:Y:S02]  /*11a50*/  SHFL.IDX PT, R0, R3, R0, 0x1f ;  /* 0x00001f0003007589 */ /* 0x004e2400000e0000 */
[----:B0-----:R-:W-:Y:S01]  /*11a60*/  IADD3 R16, R0, UR37, R7 ;  /* 0x0000002500107c10 */ /* 0x001fe2000fffe007 */
[----:B------:R-:W-:Y:S06]  /*11a70*/  BRA `(.L_x_961) ;  /* 0x0000002000607947 */ /* 0x000fec0003800000 */
.L_x_960:
        /* <DEDUP_REMOVED lines=10> */
[----:B------:R-:W-:Y:S02]  /*11b20*/  IMAD.U32 R4, RZ, RZ, UR6 ;  /* 0x00000006ff047e24 */ /* 0x000fe4000f8e00ff */
[----:B------:R-:W0:Y:S01]  /*11b30*/  LDC.64 R2, c[0x4][R2] ;  /* 0x0100000002027b82 */ /* 0x000e220000000a00 */
[----:B------:R-:W-:Y:S02]  /*11b40*/  IMAD.U32 R5, RZ, RZ, UR7 ;  /* 0x00000007ff057e24 */ /* 0x000fe4000f8e00ff */
        /* <DEDUP_REMOVED lines=8> */
[----:B0-----:R-:W-:Y:S05]  /*11bd0*/  CALL.ABS.NOINC R2 ;  /* 0x0000000002007343 */ /* 0x001fea0003c00000 */
.L_x_962:
[----:B------:R-:W-:-:S05]  /*11be0*/  VIADD R0, R25, 0x400 ;  /* 0x0000040019007836 */ /* 0x000fca0000000000 */
[----:B------:R-:W-:-:S13]  /*11bf0*/  LOP3.LUT P0, RZ, R0, 0x3ff, RZ, 0xc0, !PT ;  /* 0x000003ff00ff7812 */ /* 0x000fda000780c0ff */
[----:B------:R-:W-:Y:S05]  /*11c00*/  @!P0 BRA `(.L_x_963) ;  /* 0x0000000000808947 */ /* 0x000fea0003800000 */
[----:B------:R-:W-:Y:S01]  /*11c10*/  MOV R0, 0x0 ;  /* 0x0000000000007802 */ /* 0x000fe20000000f00 */
[----:B------:R-:W-:Y:S01]  /*11c20*/  ULDC.64 UR6, c[0x4][0xa8] ;  /* 0x01002a0000067ab9 */ /* 0x000fe20000000a00 */
[----:B------:R-:W-:Y:S01]  /*11c30*/  ULDC.64 UR8, c[0x4][0xb0] ;  /* 0x01002c0000087ab9 */ /* 0x000fe20000000a00 */
[----:B------:R-:W-:Y:S01]  /*11c40*/  ULDC.64 UR4, c[0x4][0x10] ;  /* 0x0100040000047ab9 */ /* 0x000fe20000000a00 */
[----:B------:R0:W1:Y:S01]  /*11c50*/  LDC.64 R2, c[0x4][R0] ;  /* 0x0100000000027b82 */ /* 0x0000620000000a00 */
[----:B------:R-:W-:Y:S02]  /*11c60*/  IMAD.U32 R4, RZ, RZ, UR6 ;  /* 0x00000006ff047e24 */ /* 0x000fe4000f8e00ff */
[----:B------:R-:W-:Y:S02]  /*11c70*/  IMAD.U32 R5, RZ, RZ, UR7 ;  /* 0x00000007ff057e24 */ /* 0x000fe4000f8e00ff */
[----:B------:R-:W-:Y:S02]  /*11c80*/  IMAD.U32 R6, RZ, RZ, UR8 ;  /* 0x00000008ff067e24 */ /* 0x000fe4000f8e00ff */
[----:B------:R-:W-:-:S02]  /*11c90*/  IMAD.U32 R7, RZ, RZ, UR9 ;  /* 0x00000009ff077e24 */ /* 0x000fc4000f8e00ff */
[----:B------:R-:W-:Y:S02]  /*11ca0*/  IMAD.U32 R10, RZ, RZ, UR4 ;  /* 0x00000004ff0a7e24 */ /* 0x000fe4000f8e00ff */
[----:B------:R-:W-:Y:S02]  /*11cb0*/  IMAD.U32 R11, RZ, RZ, UR5 ;  /* 0x00000005ff0b7e24 */ /* 0x000fe4000f8e00ff */
[----:B------:R-:W-:Y:S02]  /*11cc0*/  IMAD.MOV.U32 R8, RZ, RZ, 0x70 ;  /* 0x00000070ff087424 */ /* 0x000fe400078e00ff */
[----:B------:R-:W-:Y:S02]  /*11cd0*/  IMAD.MOV.U32 R12, RZ, RZ, 0x1 ;  /* 0x00000001ff0c7424 */ /* 0x000fe400078e00ff */
[----:B0-----:R-:W-:-:S07]  /*11ce0*/  IMAD.MOV.U32 R13, RZ, RZ, RZ ;  /* 0x000000ffff0d7224 */ /* 0x001fce00078e00ff */
[----:B------:R-:W-:-:S07]  /*11cf0*/  LEPC R20, `(.L_x_964) ;  /* 0x000000001014794e */ /* 0x000fce0000000000 */
[----:B-1----:R-:W-:Y:S05]  /*11d00*/  CALL.ABS.NOINC R2 ;  /* 0x0000000002007343 */ /* 0x002fea0003c00000 */
.L_x_964:
        /* <DEDUP_REMOVED lines=16> */
.L_x_963:
[----:B------:R-:W2:Y:S01]  /*11e10*/  LDL.LU R20, [R1] ;  /* 0x0000000001147983 */ /* 0x000ea20000300800 */
[----:B------:R-:W-:Y:S01]  /*11e20*/  ULDC.64 UR4, c[0x0][0x9f8] ;  /* 0x00027e0000047ab9 */ /* 0x000fe20000000a00 */
[----:B------:R-:W0:Y:S01]  /*11e30*/  LDC R0, c[0x0][0x428] ;  /* 0x00010a00ff007b82 */ /* 0x000e220000000800 */
[----:B------:R-:W-:Y:S01]  /*11e40*/  ISETP.NE.U32.AND P0, PT, RZ, UR4, PT ;  /* 0x00000004ff007c0c */ /* 0x000fe2000bf05070 */
[----:B------:R-:W-:-:S03]  /*11e50*/  IMAD.MOV.U32 R6, RZ, RZ, R19 ;  /* 0x000000ffff067224 */ /* 0x000fc600078e0013 */
[----:B------:R-:W-:Y:S01]  /*11e60*/  ISETP.NE.AND.EX P0, PT, RZ, UR5, PT, P0 ;  /* 0x00000005ff007c0c */ /* 0x000fe2000bf05300 */
[----:B------:R-:W-:-:S12]  /*11e70*/  ULDC.64 UR4, c[0x0][0xa00] ;  /* 0x0002800000047ab9 */ /* 0x000fd80000000a00 */
[----:B------:R-:W1:Y:S02]  /*11e80*/  @P0 LDC.64 R2, c[0x0][0x9f8] ;  /* 0x00027e00ff020b82 */ /* 0x000e640000000a00 */
[----:B-1----:R-:W-:-:S05]  /*11e90*/  @P0 IMAD.WIDE R2, R19, 0x4, R2 ;  /* 0x0000000413020825 */ /* 0x002fca00078e0202 */
[----:B------:R1:W5:Y:S01]  /*11ea0*/  @P0 LDG.E R6, desc[UR46][R2.64] ;  /* 0x0000002e02060981 */ /* 0x000362000c1e1900 */
[----:B0-----:R-:W-:Y:S01]  /*11eb0*/  ISETP.NE.AND P0, PT, R0, 0x1, PT ;  /* 0x000000010000780c */ /* 0x001fe20003f05270 */
[----:B------:R-:W-:Y:S01]  /*11ec0*/  IMAD.MOV.U32 R0, RZ, RZ, R18 ;  /* 0x000000ffff007224 */ /* 0x000fe200078e0012 */
[----:B------:R-:W-:-:S04]  /*11ed0*/  ISETP.NE.AND P6, PT, R27, RZ, PT ;  /* 0x000000ff1b00720c */ /* 0x000fc80003fc5270 */
[----:B------:R-:W-:-:S07]  /*11ee0*/  PLOP3.LUT P1, PT, P6, PT, PT, 0x8, 0x0 ;  /* 0x000000000000781c */ /* 0x000fce000372e170 */
[----:B------:R-:W0:Y:S02]  /*11ef0*/  @P0 LDC R5, c[0x0][0x42c] ;  /* 0x00010b00ff050b82 */ /* 0x000e240000000800 */
[----:B------:R-:W-:-:S05]  /*11f00*/  VOTEU.ALL UP1, P6 ;  /* 0x00000000003f7886 */ /* 0x000fca0003020000 */
[----:B------:R-:W-:Y:S01]  /*11f10*/  @!UP1 UIADD3 UR8, UP0, UR38, 0x270, URZ ;  /* 0x0000027026089890 */ /* 0x000fe2000ff1e03f */
[----:B------:R-:W3:Y:S03]  /*11f20*/  @P0 LDC R7, c[0x0][0x430] ;  /* 0x00010c00ff070b82 */ /* 0x000ee60000000800 */
[----:B------:R-:W-:-:S03]  /*11f30*/  @!UP1 UIADD3.X UR9, URZ, UR39, URZ, UP0, !UPT ;  /* 0x000000273f099290 */ /* 0x000fc600087fe43f */
[----:B------:R-:W-:Y:S01]  /*11f40*/  VOTEU.ALL UP0, P6 ;  /* 0x00000000003f7886 */ /* 0x000fe20003000000 */
[----:B0-----:R-:W-:-:S05]  /*11f50*/  @P0 IMAD.HI.U32 R4, R18, R5, RZ ;  /* 0x0000000512040227 */ /* 0x001fca00078e00ff */
[----:B---3--:R-:W-:Y:S02]  /*11f60*/  @P0 SHF.R.U32.HI R0, RZ, R7, R4 ;  /* 0x00000007ff000219 */ /* 0x008fe40000011604 */
[----:B------:R-:W-:-:S04]  /*11f70*/  ISETP.NE.U32.AND P0, PT, RZ, UR4, PT ;  /* 0x00000004ff007c0c */ /* 0x000fc8000bf05070 */
[----:B------:R-:W-:-:S04]  /*11f80*/  ISETP.NE.AND.EX P0, PT, RZ, UR5, PT, P0 ;  /* 0x00000005ff007c0c */ /* 0x000fc8000bf05300 */
[----:B------:R-:W-:Y:S01]  /*11f90*/  SEL R10, R19, RZ, !P0 ;  /* 0x000000ff130a7207 */ /* 0x000fe20004000000 */
[----:B-12---:R-:W-:-:S08]  /*11fa0*/  IMAD R17, R17, 0xc0, R20 ;  /* 0x000000c011117824 */ /* 0x006fd000078e0214 */
.L_x_965:
        /* <DEDUP_REMOVED lines=11> */
[----:B------:R-:W-:Y:S01]  /*12060*/  ULDC.64 UR4, c[0x0][0xa08] ;  /* 0x0002820000047ab9 */ /* 0x000fe20000000a00 */
[----:B------:R-:W-:Y:S01]  /*12070*/  VIADD R7, R28, 0xffffffff ;  /* 0xffffffff1c077836 */ /* 0x000fe20000000000 */
[----:B0-----:R-:W-:Y:S01]  /*12080*/  LOP3.LUT P0, RZ, R2, UR4, RZ, 0xfc, !PT ;  /* 0x0000000402ff7c12 */ /* 0x001fe2000f80fcff */
[----:B------:R-:W-:-:S03]  /*12090*/  UMOV UR4, 0xffffffff ;  /* 0xffffffff00047882 */ /* 0x000fc60000000000 */
[----:B------:R-:W-:-:S04]  /*120a0*/  LOP3.LUT P0, RZ, R3, UR5, RZ, 0xfc, P0 ;  /* 0x0000000503ff7c12 */ /* 0x000fc8000800fcff */
[----:B-----5:R-:W-:Y:S01]  /*120b0*/  SEL R8, R6, RZ, !P0 ;  /* 0x000000ff06087207 */ /* 0x020fe20004000000 */
[----:B------:R-:W-:Y:S08]  /*120c0*/  BRA.DIV UR4, `(.L_x_966) ;  /* 0x0000002e04707947 */ /* 0x000ff0000b800000 */
.L_x_1036:
[----:B------:R-:W-:Y:S01]  /*120d0*/  UMOV UR4, 0xffffffff ;  /* 0xffffffff00047882 */ /* 0x000fe20000000000 */
[----:B------:R-:W-:Y:S02]  /*120e0*/  SHF.R.S32.HI R9, RZ, 0x1f, R6 ;  /* 0x0000001fff097819 */ /* 0x000fe40000011406 */
[----:B------:R-:W-:Y:S05]  /*120f0*/  BRA.DIV UR4, `(.L_x_967) ;  /* 0x0000002e04987947 */ /* 0x000fea000b800000 */
[----:B------:R-:W-:-:S13]  /*12100*/  ELECT P6, URZ, PT ;  /* 0x00000000003f782f */ /* 0x000fda00038c0000 */
.L_x_1039:
[----:B------:R-:W-:Y:S05]  /*12110*/  @!P6 BRA `(.L_x_968) ;  /* 0x0000000000cce947 */ /* 0x000fea0003800000 */
[----:B------:R-:W-:-:S04]  /*12120*/  ISETP.NE.U32.AND P0, PT, R2, RZ, PT ;  /* 0x000000ff0200720c */ /* 0x000fc80003f05070 */
        /* <DEDUP_REMOVED lines=20> */
.L_x_969:
[----:B------:R-:W-:Y:S01]  /*12270*/  IMAD R5, R22, 0x8, R25 ;  /* 0x0000000816057824 */ /* 0x000fe200078e0219 */
[----:B------:R-:W-:-:S04]  /*12280*/  SHF.L.U32 R4, R24, 0x1f, RZ ;  /* 0x0000001f18047819 */ /* 0x000fc800000006ff */
[----:B------:R-:W1:Y:S02]  /*12290*/  SYNCS.PHASECHK.TRANS64.TRYWAIT P0, [R5+URZ+0x16840], R4 ;  /* 0x01684004050075a7 */ /* 0x000e64000800017f */
[----:B-1----:R-:W-:Y:S05]  /*122a0*/  @!P0 BRA `(.L_x_970) ;  /* 0x0000002c004c8947 */ /* 0x002fea0003800000 */
.L_x_1040:
[----:B------:R-:W2:Y:S02]  /*122b0*/  S2R R11, SR_TID.X ;  /* 0x00000000000b7919 */ /* 0x000ea40000002100 */
[----:B--2---:R-:W-:-:S04]  /*122c0*/  LOP3.LUT R11, R11, 0x7f, RZ, 0xc0, !PT ;  /* 0x0000007f0b0b7812 */ /* 0x004fc800078ec0ff */
[----:B------:R-:W-:-:S13]  /*122d0*/  ISETP.NE.AND P0, PT, R11, RZ, PT ;  /* 0x000000ff0b00720c */ /* 0x000fda0003f05270 */
[----:B------:R-:W-:Y:S05]  /*122e0*/  @P0 BRA `(.L_x_971) ;  /* 0x0000000000140947 */ /* 0x000fea0003800000 */
[----:B------:R-:W-:Y:S01]  /*122f0*/  ISETP.NE.AND P1, PT, R27, RZ, PT ;  /* 0x000000ff1b00720c */ /* 0x000fe20003f25270 */
[----:B-1----:R-:W-:-:S04]  /*12300*/  IMAD.MOV.U32 R4, RZ, RZ, 0x4000 ;  /* 0x00004000ff047424 */ /* 0x002fc800078e00ff */
[----:B------:R2:W-:Y:S08]  /*12310*/  SYNCS.ARRIVE.TRANS64 RZ, [R5+URZ+0x16830], R4 ;  /* 0x0168300405ff79a7 */ /* 0x0005f0000800003f */
[----:B------:R-:W-:Y:S05]  /*12320*/  @!P1 BRA `(.L_x_971) ;  /* 0x0000000000049947 */ /* 0x000fea0003800000 */
[----:B------:R-:W-:Y:S01]  /*12330*/  BPT.TRAP 0x1 ;  /* 0x000000040000795c */ /* 0x000fe20000300000 */
.L_x_971:
[----:B-12---:R-:W-:Y:S01]  /*12340*/  IMAD R4, R22, 0x4000, R25 ;  /* 0x0000400016047824 */ /* 0x006fe200078e0219 */
        /* <DEDUP_REMOVED lines=11> */
[----:B------:R-:W-:Y:S02]  /*12400*/  ULEA UR11, UR11, UR4, 0x7 ;  /* 0x000000040b0b7291 */ /* 0x000fe4000f8e383f */
[----:B------:R-:W-:Y:S01]  /*12410*/  UIADD3 UR8, UR8, 0xe400, URZ ;  /* 0x0000e40008087890 */ /* 0x000fe2000fffe03f */
[----:B------:R-:W-:-:S08]  /*12420*/  UMOV UR4, 0x0 ;  /* 0x0000000000047882 */ /* 0x000fd00000000000 */
[----:B------:R1:W-:Y:S02]  /*12430*/  UTMALDG.4D [UR8], [UR6], desc[UR4] ;  /* 0x00000408060075b4 */ /* 0x0003e40008019000 */
[----:B-1----:R-:W-:Y:S01]  /*12440*/  NOP ;  /* 0x0000000000007918 */ /* 0x002fe20000000000 */
.L_x_968:
[----:B------:R-:W-:Y:S05]  /*12450*/  WARPSYNC.ALL ;  /* 0x0000000000007948 */ /* 0x000fea0003800000 */
[----:B------:R-:W-:Y:S01]  /*12460*/  BAR.SYNC.DEFER_BLOCKING 0x8, 0x1a0 ;  /* 0x0206800000007b1d */ /* 0x000fe20000010000 */
[----:B------:R-:W-:Y:S02]  /*12470*/  ELECT P0, URZ, PT ;  /* 0x00000000003f782f */ /* 0x000fe40003800000 */
[----:B------:R-:W-:Y:S01]  /*12480*/  R2UR UR9, R25 ;  /* 0x00000000190972ca */ /* 0x000fe200000e0000 */
[----:B------:R-:W-:Y:S01]  /*12490*/  VIADD R29, R29, 0x1 ;  /* 0x000000011d1d7836 */ /* 0x000fe20000000000 */
[----:B------:R-:W-:-:S09]  /*124a0*/  UIADD3 UR4, UP0, UR38, 0x270, URZ ;  /* 0x0000027026047890 */ /* 0x000fd2000ff1e03f */
[----:B------:R-:W-:Y:S01]  /*124b0*/  @P0 R2UR UR13, R10 ;  /* 0x000000000a0d02ca */ /* 0x000fe200000e0000 */
[----:B------:R-:W-:Y:S01]  /*124c0*/  UMOV UR6, 0x0 ;  /* 0x0000000000067882 */ /* 0x000fe20000000000 */
[----:B------:R-:W-:Y:S01]  /*124d0*/  @P0 R2UR UR12, R18 ;  /* 0x00000000120c02ca */ /* 0x000fe200000e0000 */
[----:B------:R-:W-:Y:S01]  /*124e0*/  UIADD3.X UR5, URZ, UR39, URZ, UP0, !UPT ;  /* 0x000000273f057290 */ /* 0x000fe200087fe43f */
[----:B------:R-:W-:Y:S01]  /*124f0*/  @P0 R2UR UR11, R17 ;  /* 0x00000000110b02ca */ /* 0x000fe200000e0000 */
[----:B------:R-:W-:Y:S01]  /*12500*/  UMOV UR7, 0x12f00000 ;  /* 0x12f0000000077882 */ /* 0x000fe20000000000 */
[----:B------:R-:W-:Y:S01]  /*12510*/  UMOV UR10, URZ ;  /* 0x0000003f000a7c82 */ /* 0x000fe20008000000 */
[----:B------:R-:W-:Y:S01]  /*12520*/  BSSY B0, `(.L_x_972) ;  /* 0x000000c000007945 */ /* 0x000fe20003800000 */
[----:B------:R-:W-:Y:S01]  /*12530*/  @P0 IMAD.MOV.U32 R4, RZ, RZ, 0x6000 ;  /* 0x00006000ff040424 */ /* 0x000fe200078e00ff */
[----:B------:R-:W-:Y:S02]  /*12540*/  UIADD3 UR8, UR9, 0x8400, URZ ;  /* 0x0000840009087890 */ /* 0x000fe4000fffe03f */
[----:B------:R-:W-:Y:S01]  /*12550*/  UIADD3 UR9, UR9, 0x16800, URZ ;  /* 0x0001680009097890 */ /* 0x000fe2000fffe03f */
[----:B------:R1:W-:Y:S08]  /*12560*/  @P0 SYNCS.ARRIVE.TRANS64 RZ, [R25+URZ+0x16800], R4 ;  /* 0x0168000419ff09a7 */ /* 0x0003f0000800003f */
[----:B------:R2:W-:Y:S01]  /*12570*/  UTMALDG.4D [UR8], [UR4], desc[UR6] ;  /* 0x00000608040075b4 */ /* 0x0005e20008019000 */
[----:B-1----:R-:W-:-:S04]  /*12580*/  LEA.HI R4, R29, R29, RZ, 0x1 ;  /* 0x0000001d1d047211 */ /* 0x002fc800078f08ff */
[----:B------:R-:W-:-:S05]  /*12590*/  LOP3.LUT R4, R4, 0xfffffffe, RZ, 0xc0, !PT ;  /* 0xfffffffe04047812 */ /* 0x000fca00078ec0ff */
[----:B------:R-:W-:-:S05]  /*125a0*/  IMAD.IADD R4, R29, 0x1, -R4 ;  /* 0x000000011d047824 */ /* 0x000fca00078e0a04 */
[----:B------:R-:W-:-:S04]  /*125b0*/  SHF.L.U32 R4, R4, 0x1f, RZ ;  /* 0x0000001f04047819 */ /* 0x000fc800000006ff */
[----:B------:R-:W1:Y:S02]  /*125c0*/  SYNCS.PHASECHK.TRANS64.TRYWAIT P0, [R25+URZ+0x16820], R4 ;  /* 0x01682004190075a7 */ /* 0x000e64000800017f */
[----:B-12---:R-:W-:Y:S05]  /*125d0*/  @!P0 BRA `(.L_x_973) ;  /* 0x0000002800948947 */ /* 0x006fea0003800000 */
.L_x_1041:
[----:B------:R-:W-:Y:S05]  /*125e0*/  BSYNC B0 ;  /* 0x0000000000007941 */ /* 0x000fea0003800000 */
.L_x_972:
[----:B------:R-:W-:Y:S01]  /*125f0*/  VIADD R10, R28, 0xfffffffe ;  /* 0xfffffffe1c0a7836 */ /* 0x000fe20000000000 */
[----:B------:R-:W-:Y:S04]  /*12600*/  BSSY B0, `(.L_x_974) ;  /* 0x0000129000007945 */ /* 0x000fe80003800000 */
[----:B------:R-:W-:-:S13]  /*12610*/  ISETP.GE.AND P0, PT, R10, R26, PT ;  /* 0x0000001a0a00720c */ /* 0x000fda0003f06270 */
[----:B------:R-:W-:Y:S05]  /*12620*/  @!P0 BRA `(.L_x_975) ;  /* 0x0000001000988947 */ /* 0x000fea0003800000 */
[----:B-1----:R-:W-:Y:S01]  /*12630*/  IMAD.MOV R4, RZ, RZ, -R28 ;  /* 0x000000ffff047224 */ /* 0x002fe200078e0a1c */
[----:B------:R-:W-:Y:S01]  /*12640*/  LOP3.LUT R11, RZ, R26, RZ, 0x33, !PT ;  /* 0x0000001aff0b7212 */ /* 0x000fe200078e33ff */
[----:B------:R-:W-:Y:S03]  /*12650*/  BSSY B1, `(.L_x_976) ;  /* 0x0000064000017945 */ /* 0x000fe60003800000 */
[----:B------:R-:W-:-:S05]  /*12660*/  VIADDMNMX R11, R4, 0x1, R11, !PT ;  /* 0x00000001040b7846 */ /* 0x000fca000780010b */
[----:B------:R-:W-:-:S05]  /*12670*/  IMAD.IADD R4, R28, 0x1, R11 ;  /* 0x000000011c047824 */ /* 0x000fca00078e020b */
        /* <DEDUP_REMOVED lines=32> */
.L_x_980:
[----:B0-----:R-:W-:Y:S01]  /*12880*/  IMAD R3, R12, 0x8, R25 ;  /* 0x000000080c037824 */ /* 0x001fe200078e0219 */
[----:B------:R-:W-:-:S04]  /*12890*/  SHF.L.U32 R2, R13, 0x1f, RZ ;  /* 0x0000001f0d027819 */ /* 0x000fc800000006ff */
[----:B------:R-:W0:Y:S02]  /*128a0*/  SYNCS.PHASECHK.TRANS64.TRYWAIT P0, [R3+URZ+0x16840], R2 ;  /* 0x01684002030075a7 */ /* 0x000e24000800017f */
[----:B0-----:R-:W-:Y:S05]  /*128b0*/  @!P0 BRA `(.L_x_981) ;  /* 0x0000002400f08947 */ /* 0x001fea0003800000 */
.L_x_1042:
[----:B------:R-:W1:Y:S02]  /*128c0*/  S2R R5, SR_TID.X ;  /* 0x0000000000057919 */ /* 0x000e640000002100 */
[----:B-1----:R-:W-:-:S04]  /*128d0*/  LOP3.LUT R5, R5, 0x7f, RZ, 0xc0, !PT ;  /* 0x0000007f05057812 */ /* 0x002fc800078ec0ff */
[----:B------:R-:W-:-:S13]  /*128e0*/  ISETP.NE.AND P1, PT, R5, RZ, PT ;  /* 0x000000ff0500720c */ /* 0x000fda0003f25270 */
[----:B------:R-:W-:Y:S05]  /*128f0*/  @P1 BRA `(.L_x_982) ;  /* 0x0000000000141947 */ /* 0x000fea0003800000 */
[----:B------:R-:W-:Y:S01]  /*12900*/  ISETP.NE.AND P0, PT, R27, RZ, PT ;  /* 0x000000ff1b00720c */ /* 0x000fe20003f05270 */
[----:B0-----:R-:W-:-:S04]  /*12910*/  IMAD.MOV.U32 R2, RZ, RZ, 0x4000 ;  /* 0x00004000ff027424 */ /* 0x001fc800078e00ff */
[----:B------:R1:W-:Y:S08]  /*12920*/  SYNCS.ARRIVE.TRANS64 RZ, [R3+URZ+0x16830], R2 ;  /* 0x0168300203ff79a7 */ /* 0x0003f0000800003f */
[----:B------:R-:W-:Y:S05]  /*12930*/  @!P0 BRA `(.L_x_982) ;  /* 0x0000000000048947 */ /* 0x000fea0003800000 */
[----:B------:R-:W-:Y:S01]  /*12940*/  BPT.TRAP 0x1 ;  /* 0x000000040000795c */ /* 0x000fe20000300000 */
.L_x_982:
[----:B01----:R-:W-:Y:S01]  /*12950*/  IMAD R2, R12, 0x4000, R25 ;  /* 0x000040000c027824 */ /* 0x003fe200078e0219 */
        /* <DEDUP_REMOVED lines=14> */
[----:B------:R-:W-:Y:S02]  /*12a40*/  ULEA UR11, UR11, UR4, 0x7 ;  /* 0x000000040b0b7291 */ /* 0x000fe4000f8e383f */
[----:B------:R-:W-:Y:S01]  /*12a50*/  UIADD3 UR8, UR8, 0xe400, URZ ;  /* 0x0000e40008087890 */ /* 0x000fe2000fffe03f */
[----:B------:R-:W-:-:S08]  /*12a60*/  UMOV UR4, 0x0 ;  /* 0x0000000000047882 */ /* 0x000fd00000000000 */
[----:B------:R0:W-:Y:S01]  /*12a70*/  UTMALDG.4D [UR8], [UR6], desc[UR4] ;  /* 0x00000408060075b4 */ /* 0x0001e20008019000 */
[----:B------:R-:W1:Y:S02]  /*12a80*/  SYNCS.PHASECHK.TRANS64.TRYWAIT P0, [R2+URZ+0x60], R5 ;  /* 0x00006005020075a7 */ /* 0x000e64000800017f */
[----:B01----:R-:W-:Y:S05]  /*12a90*/  @!P0 BRA `(.L_x_983) ;  /* 0x00000024008c8947 */ /* 0x003fea0003800000 */
.L_x_1043:
[----:B------:R-:W-:Y:S05]  /*12aa0*/  @P1 BRA `(.L_x_984) ;  /* 0x0000000000181947 */ /* 0x000fea0003800000 */
[----:B------:R-:W-:Y:S01]  /*12ab0*/  ISETP.NE.AND P0, PT, R27, RZ, PT ;  /* 0x000000ff1b00720c */ /* 0x000fe20003f05270 */
[----:B0-----:R-:W-:Y:S02]  /*12ac0*/  IMAD R2, R22, 0x8, R25 ;  /* 0x0000000816027824 */ /* 0x001fe400078e0219 */
[----:B------:R-:W-:-:S04]  /*12ad0*/  IMAD.MOV.U32 R3, RZ, RZ, 0x4000 ;  /* 0x00004000ff037424 */ /* 0x000fc800078e00ff */
[----:B------:R1:W-:Y:S06]  /*12ae0*/  SYNCS.ARRIVE.TRANS64 RZ, [R2+URZ+0x16850], R3 ;  /* 0x0168500302ff79a7 */ /* 0x0003ec000800003f */
[----:B------:R-:W-:Y:S05]  /*12af0*/  @!P0 BRA `(.L_x_984) ;  /* 0x0000000000048947 */ /* 0x000fea0003800000 */
[----:B------:R-:W-:Y:S01]  /*12b00*/  BPT.TRAP 0x1 ;  /* 0x000000040000795c */ /* 0x000fe20000300000 */
.L_x_984:
[C-C-:B01----:R-:W-:Y:S01]  /*12b10*/  IMAD R2, R22.reuse, 0x8, R25.reuse ;  /* 0x0000000816027824 */ /* 0x143fe200078e0219 */
        /* <DEDUP_REMOVED lines=13> */
[----:B------:R-:W-:Y:S02]  /*12bf0*/  ULEA UR11, UR11, UR4, 0x7 ;  /* 0x000000040b0b7291 */ /* 0x000fe4000f8e383f */
[----:B------:R-:W-:Y:S02]  /*12c00*/  UIADD3 UR9, UR9, 0x16850, URZ ;  /* 0x0001685009097890 */ /* 0x000fe4000fffe03f */
[----:B------:R-:W-:Y:S01]  /*12c10*/  UIADD3 UR8, UR8, 0x400, URZ ;  /* 0x0000040008087890 */ /* 0x000fe2000fffe03f */
[----:B------:R-:W-:-:S08]  /*12c20*/  UMOV UR4, 0x0 ;  /* 0x0000000000047882 */ /* 0x000fd00000000000 */
[----:B------:R0:W-:Y:S02]  /*12c30*/  UTMALDG.4D [UR8], [UR6], desc[UR4] ;  /* 0x00000408060075b4 */ /* 0x0001e40008019000 */
[----:B0-----:R-:W-:Y:S01]  /*12c40*/  NOP ;  /* 0x0000000000007918 */ /* 0x001fe20000000000 */
.L_x_979:
[----:B------:R-:W-:Y:S05]  /*12c50*/  BSYNC B2 ;  /* 0x0000000000027941 */ /* 0x000fea0003800000 */
.L_x_978:
[----:B------:R-:W-:Y:S02]  /*12c60*/  IMAD.MOV.U32 R22, RZ, RZ, R12 ;  /* 0x000000ffff167224 */ /* 0x000fe400078e000c */
[----:B------:R-:W-:Y:S02]  /*12c70*/  IMAD.MOV.U32 R24, RZ, RZ, R13 ;  /* 0x000000ffff187224 */ /* 0x000fe400078e000d */
[----:B------:R-:W-:-:S07]  /*12c80*/  VIADD R10, R28, 0xfffffffd ;  /* 0xfffffffd1c0a7836 */ /* 0x000fce0000000000 */
.L_x_977:
[----:B------:R-:W-:Y:S05]  /*12c90*/  BSYNC B1 ;  /* 0x0000000000017941 */ /* 0x000fea0003800000 */
.L_x_976:
[----:B------:R-:W-:Y:S01]  /*12ca0*/  VIADD R11, R11, 0xfffffffe ;  /* 0xfffffffe0b0b7836 */ /* 0x000fe20000000000 */
[----:B------:R-:W-:-:S04]  /*12cb0*/  LOP3.LUT R28, RZ, R28, RZ, 0x33, !PT ;  /* 0x0000001cff1c7212 */ /* 0x000fc800078e33ff */
[----:B------:R-:W-:-:S13]  /*12cc0*/  ISETP.NE.AND P0, PT, R11, R28, PT ;  /* 0x0000001c0b00720c */ /* 0x000fda0003f05270 */
[----:B------:R-:W-:Y:S05]  /*12cd0*/  @!P0 BRA `(.L_x_975) ;  /* 0x0000000800ec8947 */ /* 0x000fea0003800000 */
[----:B------:R-:W-:-:S07]  /*12ce0*/  IMAD.MOV.U32 R4, RZ, RZ, R8 ;  /* 0x000000ffff047224 */ /* 0x000fce00078e0008 */
.L_x_999:
[----:B------:R-:W-:Y:S01]  /*12cf0*/  VIADD R11, R22, 0x1 ;  /* 0x00000001160b7836 */ /* 0x000fe20000000000 */
[----:B------:R-:W-:Y:S05]  /*12d00*/  YIELD ;  /* 0x0000000000007946 */ /* 0x000fea0003800000 */
[----:B------:R-:W-:Y:S01]  /*12d10*/  ISETP.NE.AND P0, PT, R11, 0x2, PT ;  /* 0x000000020b00780c */ /* 0x000fe20003f05270 */
[----:B------:R-:W-:Y:S03]  /*12d20*/  BSSY B1, `(.L_x_985) ;  /* 0x0000057000017945 */ /* 0x000fe60003800000 */
[----:B01----:R-:W-:-:S02]  /*12d30*/  SEL R3, RZ, 0x1, P0 ;  /* 0x00000001ff037807 */ /* 0x003fc40000000000 */
[----:B------:R-:W-:Y:S02]  /*12d40*/  SEL R11, R11, RZ, P0 ;  /* 0x000000ff0b0b7207 */ /* 0x000fe40000000000 */
[----:B0-----:R-:W-:Y:S01]  /*12d50*/  LOP3.LUT R12, R24, R3, RZ, 0x3c, !PT ;  /* 0x00000003180c7212 */ /* 0x001fe200078e3cff */
        /* <DEDUP_REMOVED lines=24> */
.L_x_987:
[----:B------:R-:W-:Y:S01]  /*12ee0*/  IMAD R3, R11, 0x8, R25 ;  /* 0x000000080b037824 */ /* 0x000fe200078e0219 */
[----:B------:R-:W-:-:S04]  /*12ef0*/  SHF.L.U32 R2, R12, 0x1f, RZ ;  /* 0x0000001f0c027819 */ /* 0x000fc800000006ff */
[----:B------:R-:W1:Y:S02]  /*12f00*/  SYNCS.PHASECHK.TRANS64.TRYWAIT P0, [R3+URZ+0x16840], R2 ;  /* 0x01684002030075a7 */ /* 0x000e64000800017f */
[----:B-1----:R-:W-:Y:S05]  /*12f10*/  @!P0 BRA `(.L_x_988) ;  /* 0x0000002000808947 */ /* 0x002fea0003800000 */
.L_x_1044:
[----:B0-----:R-:W0:Y:S02]  /*12f20*/  S2R R5, SR_TID.X ;  /* 0x0000000000057919 */ /* 0x001e240000002100 */
[----:B0-----:R-:W-:-:S04]  /*12f30*/  LOP3.LUT R5, R5, 0x7f, RZ, 0xc0, !PT ;  /* 0x0000007f05057812 */ /* 0x001fc800078ec0ff */
[----:B------:R-:W-:-:S13]  /*12f40*/  ISETP.NE.AND P0, PT, R5, RZ, PT ;  /* 0x000000ff0500720c */ /* 0x000fda0003f05270 */
[----:B------:R-:W-:Y:S05]  /*12f50*/  @P0 BRA `(.L_x_989) ;  /* 0x0000000000140947 */ /* 0x000fea0003800000 */
[----:B------:R-:W-:Y:S01]  /*12f60*/  ISETP.NE.AND P1, PT, R27, RZ, PT ;  /* 0x000000ff1b00720c */ /* 0x000fe20003f25270 */
[----:B-1----:R-:W-:-:S04]  /*12f70*/  IMAD.MOV.U32 R2, RZ, RZ, 0x4000 ;  /* 0x00004000ff027424 */ /* 0x002fc800078e00ff */
[----:B------:R0:W-:Y:S08]  /*12f80*/  SYNCS.ARRIVE.TRANS64 RZ, [R3+URZ+0x16830], R2 ;  /* 0x0168300203ff79a7 */ /* 0x0001f0000800003f */
[----:B------:R-:W-:Y:S05]  /*12f90*/  @!P1 BRA `(.L_x_989) ;  /* 0x0000000000049947 */ /* 0x000fea0003800000 */
[----:B------:R-:W-:Y:S01]  /*12fa0*/  BPT.TRAP 0x1 ;  /* 0x000000040000795c */ /* 0x000fe20000300000 */
.L_x_989:
        /* <DEDUP_REMOVED lines=21> */
.L_x_1045:
[----:B------:R-:W-:Y:S05]  /*13100*/  @P0 BRA `(.L_x_991) ;  /* 0x0000000000140947 */ /* 0x000fea0003800000 */
[----:B------:R-:W-:Y:S01]  /*13110*/  ISETP.NE.AND P1, PT, R27, RZ, PT ;  /* 0x000000ff1b00720c */ /* 0x000fe20003f25270 */
[----:B------:R-:W-:-:S04]  /*13120*/  IMAD.MOV.U32 R2, RZ, RZ, 0x4000 ;  /* 0x00004000ff027424 */ /* 0x000fc800078e00ff */
[----:B------:R1:W-:Y:S08]  /*13130*/  SYNCS.ARRIVE.TRANS64 RZ, [R3+URZ+0x50], R2 ;  /* 0x0000500203ff79a7 */ /* 0x0003f0000800003f */
[----:B------:R-:W-:Y:S05]  /*13140*/  @!P1 BRA `(.L_x_991) ;  /* 0x0000000000049947 */ /* 0x000fea0003800000 */
[----:B------:R-:W-:Y:S01]  /*13150*/  BPT.TRAP 0x1 ;  /* 0x000000040000795c */ /* 0x000fe20000300000 */
.L_x_991:
        /* <DEDUP_REMOVED lines=15> */
[----:B------:R-:W-:-:S03]  /*13250*/  ULEA UR11, UR11, UR4, 0x7 ;  /* 0x000000040b0b7291 */ /* 0x000fc6000f8e383f */
[----:B------:R-:W-:-:S06]  /*13260*/  UMOV UR4, 0x0 ;  /* 0x0000000000047882 */ /* 0x000fcc0000000000 */
[----:B------:R2:W-:Y:S02]  /*13270*/  UTMALDG.4D [UR8], [UR6], desc[UR4] ;  /* 0x00000408060075b4 */ /* 0x0005e40008019000 */
[----:B--2---:R-:W-:Y:S01]  /*13280*/  NOP ;  /* 0x0000000000007918 */ /* 0x004fe20000000000 */
.L_x_986:
[----:B------:R-:W-:Y:S05]  /*13290*/  BSYNC B1 ;  /* 0x0000000000017941 */ /* 0x000fea0003800000 */
.L_x_985:
[----:B------:R-:W-:Y:S01]  /*132a0*/  VIADD R22, R11, 0x1 ;  /* 0x000000010b167836 */ /* 0x000fe20000000000 */
[----:B------:R-:W-:Y:S01]  /*132b0*/  BSSY B1, `(.L_x_992) ;  /* 0x000005a000017945 */ /* 0x000fe20003800000 */
[----:B------:R-:W-:-:S03]  /*132c0*/  VIADD R13, R10, 0xffffffff ;  /* 0xffffffff0a0d7836 */ /* 0x000fc60000000000 */
[----:B------:R-:W-:-:S04]  /*132d0*/  ISETP.NE.AND P0, PT, R22, 0x2, PT ;  /* 0x000000021600780c */ /* 0x000fc80003f05270 */
[----:B01----:R-:W-:Y:S02]  /*132e0*/  SEL R3, RZ, 0x1, P0 ;  /* 0x00000001ff037807 */ /* 0x003fe40000000000 */
        /* <DEDUP_REMOVED lines=26> */
.L_x_994:
[----:B------:R-:W-:Y:S01]  /*13490*/  IMAD R2, R22, 0x8, R25 ;  /* 0x0000000816027824 */ /* 0x000fe200078e0219 */
[----:B------:R-:W-:-:S04]  /*134a0*/  SHF.L.U32 R3, R24, 0x1f, RZ ;  /* 0x0000001f18037819 */ /* 0x000fc800000006ff */
[----:B------:R-:W1:Y:S02]  /*134b0*/  SYNCS.PHASECHK.TRANS64.TRYWAIT P0, [R2+URZ+0x16840], R3 ;  /* 0x01684003020075a7 */ /* 0x000e64000800017f */
[----:B-1----:R-:W-:Y:S05]  /*134c0*/  @!P0 BRA `(.L_x_995) ;  /* 0x0000001c003c8947 */ /* 0x002fea0003800000 */
.L_x_1046:
        /* <DEDUP_REMOVED lines=9> */
.L_x_996:
[----:B01----:R-:W-:Y:S01]  /*13560*/  IMAD R2, R22, 0x4000, R25 ;  /* 0x0000400016027824 */ /* 0x003fe200078e0219 */
        /* <DEDUP_REMOVED lines=13> */
[----:B------:R-:W-:Y:S01]  /*13640*/  ULEA UR11, UR11, UR4, 0x7 ;  /* 0x000000040b0b7291 */ /* 0x000fe2000f8e383f */
[----:B------:R-:W-:Y:S01]  /*13650*/  SHF.L.U32 R3, R12, 0x1f, RZ ;  /* 0x0000001f0c037819 */ /* 0x000fe200000006ff */
[----:B------:R-:W-:Y:S01]  /*13660*/  UIADD3 UR8, UR8, 0xe400, URZ ;  /* 0x0000e40008087890 */ /* 0x000fe2000fffe03f */
[----:B------:R-:W-:-:S09]  /*13670*/  UMOV UR4, 0x0 ;  /* 0x0000000000047882 */ /* 0x000fd20000000000 */
[----:B------:R-:W-:-:S09]  /*13680*/  UIADD3 UR9, UR9, 0x30, URZ ;  /* 0x0000003009097890 */ /* 0x000fd2000fffe03f */
[----:B------:R0:W-:Y:S01]  /*13690*/  UTMALDG.4D [UR8], [UR6], desc[UR4] ;  /* 0x00000408060075b4 */ /* 0x0001e20008019000 */
[----:B------:R-:W1:Y:S02]  /*136a0*/  SYNCS.PHASECHK.TRANS64.TRYWAIT P1, [R2+URZ+0x60], R3 ;  /* 0x00006003020075a7 */ /* 0x000e64000802017f */
[----:B01----:R-:W-:Y:S05]  /*136b0*/  @!P1 BRA `(.L_x_997) ;  /* 0x0000001800d49947 */ /* 0x003fea0003800000 */
.L_x_1047:
[----:B------:R-:W-:Y:S05]  /*136c0*/  @P0 BRA `(.L_x_998) ;  /* 0x0000000000140947 */ /* 0x000fea0003800000 */
[----:B------:R-:W-:Y:S01]  /*136d0*/  ISETP.NE.AND P1, PT, R27, RZ, PT ;  /* 0x000000ff1b00720c */ /* 0x000fe20003f25270 */
[----:B0-----:R-:W-:-:S04]  /*136e0*/  IMAD.MOV.U32 R3, RZ, RZ, 0x4000 ;  /* 0x00004000ff037424 */ /* 0x001fc800078e00ff */
[----:B------:R1:W-:Y:S08]  /*136f0*/  SYNCS.ARRIVE.TRANS64 RZ, [R2+URZ+0x50], R3 ;  /* 0x0000500302ff79a7 */ /* 0x0003f0000800003f */
[----:B------:R-:W-:Y:S05]  /*13700*/  @!P1 BRA `(.L_x_998) ;  /* 0x0000000000049947 */ /* 0x000fea0003800000 */
[----:B------:R-:W-:Y:S01]  /*13710*/  BPT.TRAP 0x1 ;  /* 0x000000040000795c */ /* 0x000fe20000300000 */
.L_x_998:
        /* <DEDUP_REMOVED lines=19> */
.L_x_993:
[----:B------:R-:W-:Y:S05]  /*13850*/  BSYNC B1 ;  /* 0x0000000000017941 */ /* 0x000fea0003800000 */
.L_x_992:
[----:B------:R-:W-:Y:S01]  /*13860*/  ISETP.GT.AND P0, PT, R13, R26, PT ;  /* 0x0000001a0d00720c */ /* 0x000fe20003f04270 */
[----:B------:R-:W-:-:S12]  /*13870*/  VIADD R10, R10, 0xfffffffe ;  /* 0xfffffffe0a0a7836 */ /* 0x000fd80000000000 */
[----:B------:R-:W-:Y:S05]  /*13880*/  @P0 BRA `(.L_x_999) ;  /* 0xfffffff400180947 */ /* 0x000fea000383ffff */
.L_x_975:
[----:B------:R-:W-:Y:S05]  /*13890*/  BSYNC B0 ;  /* 0x0000000000007941 */ /* 0x000fea0003800000 */
.L_x_974:
[----:B------:R-:W-:Y:S01]  /*138a0*/  ISETP.NE.AND P0, PT, R27, RZ, PT ;  /* 0x000000ff1b00720c */ /* 0x000fe20003f05270 */
[----:B------:R-:W-:-:S12]  /*138b0*/  BSSY B0, `(.L_x_1000) ;  /* 0x000000e000007945 */ /* 0x000fd80003800000 */
[----:B------:R-:W-:Y:S05]  /*138c0*/  @P0 BRA `(.L_x_1001) ;  /* 0x0000000000300947 */ /* 0x000fea0003800000 */
[----:B------:R-:W2:Y:S01]  /*138d0*/  S2R R9, SR_LANEID ;  /* 0x0000000000097919 */ /* 0x000ea20000000000 */
[----:B------:R-:W-:Y:S01]  /*138e0*/  VOTEU.ANY UR4, UPT, PT ;  /* 0x0000000000047886 */ /* 0x000fe200038e0100 */
[----:B01----:R-:W0:Y:S01]  /*138f0*/  LDC.64 R2, c[0x0][0xc38] ;  /* 0x00030e00ff027b82 */ /* 0x003e220000000a00 */
[----:B------:R-:W2:Y:S08]  /*13900*/  FLO.U32 R4, UR4 ;  /* 0x0000000400047d00 */ /* 0x000eb000080e0000 */
[----:B------:R-:W0:Y:S01]  /*13910*/  POPC R5, UR4 ;  /* 0x0000000400057d09 */ /* 0x000e220008000000 */
[----:B--2---:R-:W-:-:S13]  /*13920*/  ISETP.EQ.U32.AND P0, PT, R4, R9, PT ;  /* 0x000000090400720c */ /* 0x004fda0003f02070 */
[----:B0-----:R-:W2:Y:S01]  /*13930*/  @P0 ATOMG.E.ADD.STRONG.GPU PT, R3, desc[UR46][R2.64], R5 ;  /* 0x00000005020309a8 */ /* 0x001ea200081ee1ee */
[----:B------:R-:W0:Y:S02]  /*13940*/  S2R R6, SR_LTMASK ;  /* 0x0000000000067919 */ /* 0x000e240000003900 */
[----:B0-----:R-:W-:-:S04]  /*13950*/  LOP3.LUT R6, R6, UR4, RZ, 0xc0, !PT ;  /* 0x0000000406067c12 */ /* 0x001fc8000f8ec0ff */
[----:B------:R-:W0:Y:S01]  /*13960*/  POPC R9, R6 ;  /* 0x0000000600097309 */ /* 0x000e220000000000 */
[----:B--2---:R-:W0:Y:S02]  /*13970*/  SHFL.IDX PT, R4, R3, R4, 0x1f ;  /* 0x00001f0403047589 */ /* 0x004e2400000e0000 */
[----:B0-----:R-:W-:-:S07]  /*13980*/  IADD3 R16, R4, UR37, R9 ;  /* 0x0000002504107c10 */ /* 0x001fce000fffe009 */
.L_x_1001:
[----:B------:R-:W-:Y:S05]  /*13990*/  BSYNC B0 ;  /* 0x0000000000007941 */ /* 0x000fea0003800000 */
.L_x_1000:
[----:B------:R-:W-:Y:S04]  /*139a0*/  BSSY B0, `(.L_x_1002) ;  /* 0x0000020000007945 */ /* 0x000fe80003800000 */
[----:B------:R-:W-:Y:S05]  /*139b0*/  @!P6 BRA `(.L_x_1003) ;  /* 0x000000000078e947 */ /* 0x000fea0003800000 */
[----:B01----:R-:W-:Y:S01]  /*139c0*/  IMAD R3, R22, 0x8, R25 ;  /* 0x0000000816037824 */ /* 0x003fe200078e0219 */
[----:B------:R-:W-:-:S04]  /*139d0*/  SHF.L.U32 R2, R24, 0x1f, RZ ;  /* 0x0000001f18027819 */ /* 0x000fc800000006ff */
[----:B------:R-:W0:Y:S02]  /*139e0*/  SYNCS.PHASECHK.TRANS64.TRYWAIT P0, [R3+URZ+0x16860], R2 ;  /* 0x01686002030075a7 */ /* 0x000e24000800017f */
[----:B0-----:R-:W-:Y:S05]  /*139f0*/  @!P0 BRA `(.L_x_1004) ;  /* 0x0000001800188947 */ /* 0x001fea0003800000 */
.L_x_1048:
        /* <DEDUP_REMOVED lines=9> */
.L_x_1005:
        /* <DEDUP_REMOVED lines=11> */
[----:B------:R-:W-:Y:S02]  /*13b40*/  ULEA UR11, UR11, UR4, 0x7 ;  /* 0x000000040b0b7291 */ /* 0x000fe4000f8e383f */
[----:B------:R-:W-:Y:S02]  /*13b50*/  UIADD3 UR9, UR9, 0x16850, URZ ;  /* 0x0001685009097890 */ /* 0x000fe4000fffe03f */
[----:B------:R-:W-:Y:S01]  /*13b60*/  UIADD3 UR8, UR8, 0x400, URZ ;  /* 0x0000040008087890 */ /* 0x000fe2000fffe03f */
[----:B------:R-:W-:-:S08]  /*13b70*/  UMOV UR4, 0x0 ;  /* 0x0000000000047882 */ /* 0x000fd00000000000 */
[----:B------:R2:W-:Y:S02]  /*13b80*/  UTMALDG.4D [UR8], [UR6], desc[UR4] ;  /* 0x00000408060075b4 */ /* 0x0005e40008019000 */
[----:B--2---:R-:W-:Y:S01]  /*13b90*/  NOP ;  /* 0x0000000000007918 */ /* 0x004fe20000000000 */
.L_x_1003:
[----:B------:R-:W-:Y:S05]  /*13ba0*/  BSYNC B0 ;  /* 0x0000000000007941 */ /* 0x000fea0003800000 */
.L_x_1002:
[----:B------:R-:W-:-:S05]  /*13bb0*/  VIADD R22, R22, 0x1 ;  /* 0x0000000116167836 */ /* 0x000fca0000000000 */
[----:B------:R-:W-:-:S04]  /*13bc0*/  ISETP.NE.AND P0, PT, R22, 0x2, PT ;  /* 0x000000021600780c */ /* 0x000fc80003f05270 */
[----:B01----:R-:W-:Y:S02]  /*13bd0*/  SEL R3, RZ, 0x1, P0 ;  /* 0x00000001ff037807 */ /* 0x003fe40000000000 */
[----:B------:R-:W-:Y:S02]  /*13be0*/  SEL R22, R22, RZ, P0 ;  /* 0x000000ff16167207 */ /* 0x000fe40000000000 */
[----:B------:R-:W-:-:S07]  /*13bf0*/  LOP3.LUT R24, R24, R3, RZ, 0x3c, !PT ;  /* 0x0000000318187212 */ /* 0x000fce00078e3cff */
.L_x_961:
[----:B------:R-:W-:Y:S05]  /*13c00*/  BSYNC B6 ;  /* 0x0000000000067941 */ /* 0x000fea0003800000 */
.L_x_959:
[----:B------:R-:W-:-:S03]  /*13c10*/  UMOV UR4, 0xffffffff ;  /* 0xffffffff00047882 */ /* 0x000fc60000000000 */
[----:B------:R-:W-:Y:S05]  /*13c20*/  BRA.DIV UR4, `(.L_x_1006) ;  /* 0x0000001604a07947 */ /* 0x000fea000b800000 */
[----:B------:R0:W1:Y:S04]  /*13c30*/  SHFL.IDX PT, R5, R16, RZ, 0x1f ;  /* 0x00001fff10057589 */ /* 0x00006800000e0000 */
[----:B------:R0:W2:Y:S02]  /*13c40*/  SHFL.IDX PT, R4, R16, 0x1, 0x1f ;  /* 0x00201f0010047f89 */ /* 0x0000a400000e0000 */
.L_x_1052:
        /* <DEDUP_REMOVED lines=8> */
[----:B------:R-:W3:Y:S02]  /*13cd0*/  LDC.64 R2, c[0x0][0xc58] ;  /* 0x00031600ff027b82 */ /* 0x000ee40000000a00 */
[----:B---3--:R-:W-:-:S06]  /*13ce0*/  IMAD.WIDE R2, R7, 0x4, R2 ;  /* 0x0000000407027825 */ /* 0x008fcc00078e0202 */
[----:B------:R3:W5:Y:S02]  /*13cf0*/  LDG.E R2, desc[UR46][R2.64] ;  /* 0x0000002e02027981 */ /* 0x000764000c1e1900 */
.L_x_1008:
[----:B------:R-:W-:Y:S05]  /*13d00*/  BSYNC B0 ;  /* 0x0000000000007941 */ /* 0x000fea0003800000 */
.L_x_1007:
[----:B------:R-:W-:-:S03]  /*13d10*/  UMOV UR4, 0xffffffff ;  /* 0xffffffff00047882 */ /* 0x000fc60000000000 */
[----:B------:R-:W-:Y:S05]  /*13d20*/  BRA.DIV UR4, `(.L_x_1009) ;  /* 0x0000001604ac7947 */ /* 0x000fea000b800000 */
[----:B-----5:R-:W4:Y:S01]  /*13d30*/  SHFL.UP PT, R14, R2, 0x1, RZ ;  /* 0x04200000020e7989 */ /* 0x020f2200000e00ff */
[C---:B------:R-:W-:Y:S02]  /*13d40*/  ISETP.NE.AND P0, PT, R27.reuse, RZ, PT ;  /* 0x000000ff1b00720c */ /* 0x040fe40003f05270 */
[C---:B------:R-:W-:Y:S02]  /*13d50*/  ISETP.GE.U32.AND P1, PT, R27.reuse, 0x2, PT ;  /* 0x000000021b00780c */ /* 0x040fe40003f26070 */
[----:B----4-:R-:W-:Y:S02]  /*13d60*/  SEL R13, R14, RZ, P0 ;  /* 0x000000ff0e0d7207 */ /* 0x010fe40000000000 */
[----:B------:R-:W-:-:S03]  /*13d70*/  ISETP.GE.U32.AND P0, PT, R27, 0x4, PT ;  /* 0x000000041b00780c */ /* 0x000fc60003f06070 */
[----:B------:R-:W-:-:S05]  /*13d80*/  IMAD.IADD R13, R2, 0x1, R13 ;  /* 0x00000001020d7824 */ /* 0x000fca00078e020d */
[----:B------:R-:W4:Y:S02]  /*13d90*/  SHFL.UP PT, R14, R13, 0x2, RZ ;  /* 0x044000000d0e7989 */ /* 0x000f2400000e00ff */
[----:B----4-:R-:W-:Y:S02]  /*13da0*/  SEL R14, R14, RZ, P1 ;  /* 0x000000ff0e0e7207 */ /* 0x010fe40000800000 */
[----:B------:R-:W-:-:S03]  /*13db0*/  ISETP.GE.U32.AND P1, PT, R27, 0x8, PT ;  /* 0x000000081b00780c */ /* 0x000fc60003f26070 */
[----:B---3--:R-:W-:-:S05]  /*13dc0*/  IMAD.IADD R3, R13, 0x1, R14 ;  /* 0x000000010d037824 */ /* 0x008fca00078e020e */
[----:B------:R-:W3:Y:S02]  /*13dd0*/  SHFL.UP PT, R14, R3, 0x4, RZ ;  /* 0x04800000030e7989 */ /* 0x000ee400000e00ff */
[----:B---3--:R-:W-:Y:S02]  /*13de0*/  SEL R6, R14, RZ, P0 ;  /* 0x000000ff0e067207 */ /* 0x008fe40000000000 */
[----:B------:R-:W-:-:S03]  /*13df0*/  ISETP.GE.U32.AND P0, PT, R27, 0x10, PT ;  /* 0x000000101b00780c */ /* 0x000fc60003f06070 */
[----:B------:R-:W-:-:S05]  /*13e00*/  IMAD.IADD R6, R3, 0x1, R6 ;  /* 0x0000000103067824 */ /* 0x000fca00078e0206 */
[----:B------:R-:W3:Y:S02]  /*13e10*/  SHFL.UP PT, R14, R6, 0x8, RZ ;  /* 0x05000000060e7989 */ /* 0x000ee400000e00ff */
[----:B---3--:R-:W-:-:S05]  /*13e20*/  SEL R7, R14, RZ, P1 ;  /* 0x000000ff0e077207 */ /* 0x008fca0000800000 */
[----:B------:R-:W-:-:S05]  /*13e30*/  IMAD.IADD R7, R6, 0x1, R7 ;  /* 0x0000000106077824 */ /* 0x000fca00078e0207 */
[----:B------:R-:W3:Y:S02]  /*13e40*/  SHFL.UP PT, R14, R7, 0x10, RZ ;  /* 0x06000000070e7989 */ /* 0x000ee400000e00ff */
[----:B---3--:R-:W-:-:S05]  /*13e50*/  SEL R8, R14, RZ, P0 ;  /* 0x000000ff0e087207 */ /* 0x008fca0000000000 */
[----:B------:R-:W-:-:S05]  /*13e60*/  IMAD.IADD R8, R7, 0x1, R8 ;  /* 0x0000000107087824 */ /* 0x000fca00078e0208 */
[----:B------:R3:W4:Y:S02]  /*13e70*/  SHFL.IDX PT, R14, R8, 0x1f, 0x1f ;  /* 0x03e01f00080e7f89 */ /* 0x00072400000e0000 */
.L_x_1060:
[----:B------:R-:W-:Y:S02]  /*13e80*/  ULDC UR4, c[0x0][0xc10] ;  /* 0x0003040000047ab9 */ /* 0x000fe40000000800 */
[----:B------:R-:W-:-:S04]  /*13e90*/  IMAD.U32 R6, RZ, RZ, UR4 ;  /* 0x00000004ff067e24 */ /* 0x000fc8000f8e00ff */
[----:B----4-:R-:W-:-:S04]  /*13ea0*/  IMAD R7, R14, R6, RZ ;  /* 0x000000060e077224 */ /* 0x010fc800078e02ff */
[----:B--2---:R-:W-:-:S05]  /*13eb0*/  IMAD.IADD R4, R4, 0x1, R7 ;  /* 0x0000000104047824 */ /* 0x004fca00078e0207 */
[----:B-1----:R-:W-:-:S13]  /*13ec0*/  ISETP.GT.AND P0, PT, R4, R5, PT ;  /* 0x000000050400720c */ /* 0x002fda0003f04270 */
[----:B------:R-:W-:Y:S05]  /*13ed0*/  @P0 BRA `(.L_x_1010) ;  /* 0x0000000000ac0947 */ /* 0x000fea0003800000 */
[----:B------:R-:W1:Y:S02]  /*13ee0*/  LDC R0, c[0x0][0xc14] ;  /* 0x00030500ff007b82 */ /* 0x000e640000000800 */
.L_x_1015:
[----:B------:R-:W-:-:S05]  /*13ef0*/  VIADD R19, R19, 0x1f ;  /* 0x0000001f13137836 */ /* 0x000fca0000000000 */
[----:B-1----:R-:W-:-:S13]  /*13f00*/  ISETP.GE.AND P0, PT, R19, R0, PT ;  /* 0x000000001300720c */ /* 0x002fda0003f06270 */
[----:B------:R-:W-:Y:S05]  /*13f10*/  @P0 BRA `(.L_x_1011) ;  /* 0x0000000400e00947 */ /* 0x000fea0003800000 */
[C---:B------:R-:W-:Y:S01]  /*13f20*/  IMAD.IADD R7, R27.reuse, 0x1, R19 ;  /* 0x000000011b077824 */ /* 0x040fe200078e0213 */
[----:B------:R-:W-:Y:S01]  /*13f30*/  ISETP.NE.AND P1, PT, R27, 0x1f, PT ;  /* 0x0000001f1b00780c */ /* 0x000fe20003f25270 */
[----:B------:R-:W-:Y:S01]  /*13f40*/  BSSY B0, `(.L_x_1012) ;  /* 0x0000007000007945 */ /* 0x000fe20003800000 */
[----:B------:R-:W-:Y:S02]  /*13f50*/  IMAD.MOV.U32 R2, RZ, RZ, RZ ;  /* 0x000000ffff027224 */ /* 0x000fe400078e00ff */
[----:B------:R-:W-:-:S13]  /*13f60*/  ISETP.GE.OR P0, PT, R7, R0, !P1 ;  /* 0x000000000700720c */ /* 0x000fda0004f06670 */
[----:B------:R-:W-:Y:S05]  /*13f70*/  @P0 BRA `(.L_x_1013) ;  /* 0x00000000000c0947 */ /* 0x000fea0003800000 */
[----:B------:R-:W1:Y:S02]  /*13f80*/  LDC.64 R2, c[0x0][0xc58] ;  /* 0x00031600ff027b82 */ /* 0x000e640000000a00 */
[----:B-1----:R-:W-:-:S06]  /*13f90*/  IMAD.WIDE R2, R7, 0x4, R2 ;  /* 0x0000000407027825 */ /* 0x002fcc00078e0202 */
[----:B------:R1:W5:Y:S02]  /*13fa0*/  LDG.E R2, desc[UR46][R2.64] ;  /* 0x0000002e02027981 */ /* 0x000364000c1e1900 */
.L_x_1013:
[----:B------:R-:W-:Y:S05]  /*13fb0*/  BSYNC B0 ;  /* 0x0000000000007941 */ /* 0x000fea0003800000 */
.L_x_1012:
        /* <DEDUP_REMOVED lines=11> */
[----:B-1----:R-:W-:-:S05]  /*14070*/  IMAD.IADD R3, R13, 0x1, R14 ;  /* 0x000000010d037824 */ /* 0x002fca00078e020e */
[----:B------:R-:W1:Y:S02]  /*14080*/  SHFL.UP PT, R14, R3, 0x4, RZ ;  /* 0x04800000030e7989 */ /* 0x000e6400000e00ff */
[----:B-1----:R-:W-:Y:S02]  /*14090*/  SEL R6, R14, RZ, P0 ;  /* 0x000000ff0e067207 */ /* 0x002fe40000000000 */
[----:B------:R-:W-:-:S03]  /*140a0*/  ISETP.GE.U32.AND P0, PT, R27, 0x10, PT ;  /* 0x000000101b00780c */ /* 0x000fc60003f06070 */
[----:B------:R-:W-:-:S05]  /*140b0*/  IMAD.IADD R6, R3, 0x1, R6 ;  /* 0x0000000103067824 */ /* 0x000fca00078e0206 */
[----:B------:R-:W1:Y:S02]  /*140c0*/  SHFL.UP PT, R14, R6, 0x8, RZ ;  /* 0x05000000060e7989 */ /* 0x000e6400000e00ff */
[----:B-1----:R-:W-:-:S05]  /*140d0*/  SEL R7, R14, RZ, P1 ;  /* 0x000000ff0e077207 */ /* 0x002fca0000800000 */
[----:B------:R-:W-:-:S05]  /*140e0*/  IMAD.IADD R7, R6, 0x1, R7 ;  /* 0x0000000106077824 */ /* 0x000fca00078e0207 */
[----:B------:R-:W3:Y:S02]  /*140f0*/  SHFL.UP PT, R14, R7, 0x10, RZ ;  /* 0x06000000070e7989 */ /* 0x000ee400000e00ff */
[----:B---3--:R-:W-:-:S05]  /*14100*/  SEL R8, R14, RZ, P0 ;  /* 0x000000ff0e087207 */ /* 0x008fca0000000000 */
[----:B------:R-:W-:-:S05]  /*14110*/  IMAD.IADD R8, R7, 0x1, R8 ;  /* 0x0000000107087824 */ /* 0x000fca00078e0208 */
[----:B------:R1:W2:Y:S02]  /*14120*/  SHFL.IDX PT, R14, R8, 0x1f, 0x1f ;  /* 0x03e01f00080e7f89 */ /* 0x0002a400000e0000 */
.L_x_1068:
[----:B------:R-:W-:Y:S02]  /*14130*/  ULDC UR4, c[0x0][0xc10] ;  /* 0x0003040000047ab9 */ /* 0x000fe40000000800 */
[----:B------:R-:W-:-:S04]  /*14140*/  IMAD.U32 R6, RZ, RZ, UR4 ;  /* 0x00000004ff067e24 */ /* 0x000fc8000f8e00ff */
[----:B--2---:R-:W-:-:S04]  /*14150*/  IMAD R7, R14, R6, RZ ;  /* 0x000000060e077224 */ /* 0x004fc800078e02ff */
[----:B------:R-:W-:-:S05]  /*14160*/  IMAD.IADD R4, R7, 0x1, R4 ;  /* 0x0000000107047824 */ /* 0x000fca00078e0204 */
[----:B------:R-:W-:-:S13]  /*14170*/  ISETP.GT.AND P0, PT, R4, R5, PT ;  /* 0x000000050400720c */ /* 0x000fda0003f04270 */
[----:B------:R-:W-:Y:S05]  /*14180*/  @!P0 BRA `(.L_x_1015) ;  /* 0xfffffffc00588947 */ /* 0x000fea000383ffff */
.L_x_1010:
[----:B------:R-:W-:Y:S01]  /*14190*/  IMAD.IADD R7, R4, 0x1, -R7 ;  /* 0x0000000104077824 */ /* 0x000fe200078e0a07 */
[----:B------:R-:W-:-:S03]  /*141a0*/  UMOV UR4, 0xffffffff ;  /* 0xffffffff00047882 */ /* 0x000fc60000000000 */
[----:B------:R-:W-:-:S05]  /*141b0*/  IMAD R4, R8, R6, R7 ;  /* 0x0000000608047224 */ /* 0x000fca00078e0207 */
[----:B------:R-:W-:Y:S01]  /*141c0*/  ISETP.GT.AND P6, PT, R4, R5, PT ;  /* 0x000000050400720c */ /* 0x000fe20003fc4270 */
[----:B------:R-:W-:-:S12]  /*141d0*/  BRA.DIV UR4, `(.L_x_1016) ;  /* 0x0000001a04207947 */ /* 0x000fd8000b800000 */
[----:B------:R-:W-:-:S04]  /*141e0*/  VOTE.ANY R3, PT, !P6 ;  /* 0x0000000000037806 */ /* 0x000fc800070e0100 */
[----:B------:R-:W2:Y:S02]  /*141f0*/  POPC R4, R3 ;  /* 0x0000000300047309 */ /* 0x000ea40000000000 */
[----:B--2---:R2:W4:Y:S02]  /*14200*/  SHFL.IDX PT, R17, R2, R4, 0x1f ;  /* 0x00001f0402117589 */ /* 0x00452400000e0000 */
.L_x_1072:
[----:B------:R-:W-:Y:S01]  /*14210*/  ISETP.NE.AND P0, PT, R3, RZ, PT ;  /* 0x000000ff0300720c */ /* 0x000fe20003f05270 */
[----:B------:R-:W-:-:S12]  /*14220*/  IMAD.MOV.U32 R14, RZ, RZ, RZ ;  /* 0x000000ffff0e7224 */ /* 0x000fd800078e00ff */
[----:B------:R-:W-:Y:S05]  /*14230*/  @!P0 BRA `(.L_x_1017) ;  /* 0x0000000000108947 */ /* 0x000fea0003800000 */
[----:B------:R-:W-:Y:S01]  /*14240*/  UMOV UR4, 0xffffffff ;  /* 0xffffffff00047882 */ /* 0x000fe20000000000 */
[----:B------:R-:W-:Y:S02]  /*14250*/  VIADD R12, R4, 0xffffffff ;  /* 0xffffffff040c7836 */ /* 0x000fe40000000000 */
[----:B------:R-:W-:Y:S05]  /*14260*/  BRA.DIV UR4, `(.L_x_1018) ;  /* 0x0000001a04447947 */ /* 0x000fea000b800000 */
[----:B------:R0:W0:Y:S02]  /*14270*/  SHFL.IDX PT, R14, R8, R12, 0x1f ;  /* 0x00001f0c080e7589 */ /* 0x00002400000e0000 */
.L_x_1017:
[----:B--2---:R-:W2:Y:S01]  /*14280*/  LDC.64 R2, c[0x0][0xc68] ;  /* 0x00031a00ff027b82 */ /* 0x004ea20000000a00 */
[----:B------:R-:W-:-:S04]  /*14290*/  IMAD.IADD R19, R4, 0x1, R19 ;  /* 0x0000000104137824 */ /* 0x000fc800078e0213 */
[----:B--2---:R-:W-:-:S05]  /*142a0*/  IMAD.WIDE R2, R19, 0x4, R2 ;  /* 0x0000000413027825 */ /* 0x004fca00078e0202 */
[----:B01-3--:R0:W4:Y:S01]  /*142b0*/  LDG.E R8, desc[UR46][R2.64] ;  /* 0x0000002e02087981 */ /* 0x00b122000c1e1900 */
[----:B------:R-:W-:-:S04]  /*142c0*/  IMAD R16, R14, R6, R7 ;  /* 0x000000060e107224 */ /* 0x000fc800078e0207 */
[----:B------:R-:W-:Y:S02]  /*142d0*/  IMAD.IADD R5, R5, 0x1, -R16 ;  /* 0x0000000105057824 */ /* 0x000fe400078e0a10 */
[----:B0-----:R-:W-:Y:S02]  /*142e0*/  IMAD.MOV.U32 R2, RZ, RZ, RZ ;  /* 0x000000ffff027224 */ /* 0x001fe400078e00ff */
[----:B----4-:R-:W-:-:S05]  /*142f0*/  IMAD R4, R17, R8, RZ ;  /* 0x0000000811047224 */ /* 0x010fca00078e02ff */
[----:B------:R-:W-:-:S04]  /*14300*/  IABS R9, R4 ;  /* 0x0000000400097213 */ /* 0x000fc80000000000 */
[----:B------:R-:W0:Y:S08]  /*14310*/  I2F.RP R10, R9 ;  /* 0x00000009000a7306 */ /* 0x000e300000209400 */
[----:B0-----:R-:W0:Y:S02]  /*14320*/  MUFU.RCP R10, R10 ;  /* 0x0000000a000a7308 */ /* 0x001e240000001000 */
[----:B0-----:R-:W-:-:S06]  /*14330*/  VIADD R11, R10, 0xffffffe ;  /* 0x0ffffffe0a0b7836 */ /* 0x001fcc0000000000 */
[----:B------:R-:W0:Y:S02]  /*14340*/  F2I.FTZ.U32.TRUNC.NTZ R3, R11 ;  /* 0x0000000b00037305 */ /* 0x000e24000021f000 */
[----:B0-----:R-:W-:-:S04]  /*14350*/  IMAD.MOV R12, RZ, RZ, -R3 ;  /* 0x000000ffff0c7224 */ /* 0x001fc800078e0a03 */
[----:B------:R-:W-:-:S04]  /*14360*/  IMAD R7, R12, R9, RZ ;  /* 0x000000090c077224 */ /* 0x000fc800078e02ff */
[----:B------:R-:W-:Y:S01]  /*14370*/  IMAD.HI.U32 R2, R3, R7, R2 ;  /* 0x0000000703027227 */ /* 0x000fe200078e0002 */
[----:B------:R-:W-:Y:S02]  /*14380*/  IABS R3, R5 ;  /* 0x0000000500037213 */ /* 0x000fe40000000000 */
[----:B------:R-:W-:-:S03]  /*14390*/  IABS R7, R4 ;  /* 0x0000000400077213 */ /* 0x000fc60000000000 */
[----:B------:R-:W-:-:S04]  /*143a0*/  IMAD.HI.U32 R2, R2, R3, RZ ;  /* 0x0000000302027227 */ /* 0x000fc800078e00ff */
[----:B------:R-:W-:-:S04]  /*143b0*/  IMAD.MOV R10, RZ, RZ, -R7 ;  /* 0x000000ffff0a7224 */ /* 0x000fc800078e0a07 */
        /* <DEDUP_REMOVED lines=16> */
[----:B------:R-:W-:Y:S01]  /*144c0*/  VIADDMNMX R6, R3, R6, R8, PT ;  /* 0x0000000603067246 */ /* 0x000fe20003800108 */
[----:B------:R-:W-:-:S03]  /*144d0*/  IMAD.IADD R7, R4, 0x1, R7 ;  /* 0x0000000104077824 */ /* 0x000fc600078e0207 */
[----:B------:R-:W-:-:S04]  /*144e0*/  IABS R8, R6 ;  /* 0x0000000600087213 */ /* 0x000fc80000000000 */
[----:B------:R-:W0:Y:S08]  /*144f0*/  I2F.RP R9, R8 ;  /* 0x0000000800097306 */ /* 0x000e300000209400 */
[----:B0-----:R-:W0:Y:S02]  /*14500*/  MUFU.RCP R9, R9 ;  /* 0x0000000900097308 */ /* 0x001e240000001000 */
[----:B0-----:R-:W-:Y:S01]  /*14510*/  VIADD R3, R9, 0xffffffe ;  /* 0x0ffffffe09037836 */ /* 0x001fe20000000000 */
[----:B------:R-:W-:-:S05]  /*14520*/  IABS R9, R6 ;  /* 0x0000000600097213 */ /* 0x000fca0000000000 */
[----:B------:R-:W0:Y:S02]  /*14530*/  F2I.FTZ.U32.TRUNC.NTZ R3, R3 ;  /* 0x0000000300037305 */ /* 0x000e24000021f000 */
[----:B0-----:R-:W-:-:S04]  /*14540*/  IMAD.MOV R11, RZ, RZ, -R3 ;  /* 0x000000ffff0b7224 */ /* 0x001fc800078e0a03 */
[----:B------:R-:W-:-:S04]  /*14550*/  IMAD R5, R11, R8, RZ ;  /* 0x000000080b057224 */ /* 0x000fc800078e02ff */
[----:B------:R-:W-:Y:S01]  /*14560*/  IMAD.HI.U32 R2, R3, R5, R2 ;  /* 0x0000000503027227 */ /* 0x000fe200078e0002 */
[----:B------:R-:W-:-:S03]  /*14570*/  IABS R5, R4 ;  /* 0x0000000400057213 */ /* 0x000fc60000000000 */
        /* <DEDUP_REMOVED lines=18> */
.L_x_1011:
[----:B------:R-:W-:Y:S01]  /*146a0*/  UMOV UR4, URZ ;  /* 0x0000003f00047c82 */ /* 0x000fe20008000000 */
[----:B------:R-:W-:Y:S01]  /*146b0*/  UMOV UR5, URZ ;  /* 0x0000003f00057c82 */ /* 0x000fe20008000000 */
[----:B------:R-:W-:Y:S01]  /*146c0*/  ULDC UR6, c[0x0][0xc14] ;  /* 0x0003050000067ab9 */ /* 0x000fe20000000800 */
[----:B0-----:R-:W-:Y:S02]  /*146d0*/  IMAD.MOV.U32 R16, RZ, RZ, R5 ;  /* 0x000000ffff107224 */ /* 0x001fe400078e0005 */
[----:B------:R-:W-:Y:S02]  /*146e0*/  IMAD.U32 R17, RZ, RZ, UR4 ;  /* 0x00000004ff117e24 */ /* 0x000fe4000f8e00ff */
[----:B------:R-:W-:Y:S02]  /*146f0*/  IMAD.U32 R18, RZ, RZ, UR5 ;  /* 0x00000005ff127e24 */ /* 0x000fe4000f8e00ff */
[----:B------:R-:W-:-:S07]  /*14700*/  IMAD.U32 R19, RZ, RZ, UR6 ;  /* 0x00000006ff137e24 */ /* 0x000fce000f8e00ff */
.L_x_1019:
        /* <DEDUP_REMOVED lines=10> */
.L_x_947:
[----:B------:R-:W2:Y:S01]  /*147b0*/  S2R R3, SR_CgaCtaId ;  /* 0x0000000000037919 */ /* 0x000ea20000008800 */
[----:B------:R-:W-:Y:S01]  /*147c0*/  VIADD R29, R29, 0x1 ;  /* 0x000000011d1d7836 */ /* 0x000fe20000000000 */
[----:B-1----:R-:W-:Y:S01]  /*147d0*/  MOV R2, 0x400 ;  /* 0x0000040000027802 */ /* 0x002fe20000000f00 */
[----:B------:R-:W-:Y:S03]  /*147e0*/  BSSY B0, `(.L_x_1021) ;  /* 0x0000008000007945 */ /* 0x000fe60003800000 */
[----:B0-----:R-:W-:-:S04]  /*147f0*/  LEA.HI R0, R29, R29, RZ, 0x1 ;  /* 0x0000001d1d007211 */ /* 0x001fc800078f08ff */
[----:B------:R-:W-:-:S05]  /*14800*/  LOP3.LUT R0, R0, 0xfffffffe, RZ, 0xc0, !PT ;  /* 0xfffffffe00007812 */ /* 0x000fca00078ec0ff */
[----:B------:R-:W-:-:S05]  /*14810*/  IMAD.IADD R0, R29, 0x1, -R0 ;  /* 0x000000011d007824 */ /* 0x000fca00078e0a00 */
[----:B------:R-:W-:Y:S02]  /*14820*/  SHF.L.U32 R0, R0, 0x1f, RZ ;  /* 0x0000001f00007819 */ /* 0x000fe400000006ff */
[----:B--2---:R-:W-:-:S04]  /*14830*/  LEA R9, R3, R2, 0x18 ;  /* 0x0000000203097211 */ /* 0x004fc800078ec0ff */
[----:B------:R-:W0:Y:S02]  /*14840*/  SYNCS.PHASECHK.TRANS64.TRYWAIT P0, [R9+URZ+0x16820], R0 ;  /* 0x01682000090075a7 */ /* 0x000e24000800017f */
[----:B0-----:R-:W-:Y:S05]  /*14850*/  @!P0 BRA `(.L_x_1022) ;  /* 0x0000001000ec8947 */ /* 0x001fea0003800000 */
.L_x_1075:
[----:B------:R-:W-:Y:S05]  /*14860*/  BSYNC B0 ;  /* 0x0000000000007941 */ /* 0x000fea0003800000 */
.L_x_1021:
[----:B------:R-:W-:-:S03]  /*14870*/  UMOV UR4, 0xffffffff ;  /* 0xffffffff00047882 */ /* 0x000fc60000000000 */
[----:B------:R-:W-:Y:S05]  /*14880*/  BRA.DIV UR4, `(.L_x_1023) ;  /* 0x0000001204f47947 */ /* 0x000fea000b800000 */
[----:B0-----:R-:W0:Y:S02]  /*14890*/  S2R R0, SR_TID.X ;  /* 0x0000000000007919 */ /* 0x001e240000002100 */
[----:B0-----:R-:W-:-:S04]  /*148a0*/  SHF.R.U32.HI R0, RZ, 0x5, R0 ;  /* 0x00000005ff007819 */ /* 0x001fc80000011600 */
[----:B------:R-:W-:-:S05]  /*148b0*/  LOP3.LUT R0, R0, 0x3, RZ, 0xc0, !PT ;  /* 0x0000000300007812 */ /* 0x000fca00078ec0ff */
[----:B------:R0:W1:Y:S02]  /*148c0*/  SHFL.IDX PT, R14, R0, RZ, 0x1f ;  /* 0x00001fff000e7589 */ /* 0x00006400000e0000 */
.L_x_1078:
[----:B-1----:R-:W-:Y:S01]  /*148d0*/  ISETP.NE.AND P0, PT, R14, RZ, PT ;  /* 0x000000ff0e00720c */ /* 0x002fe20003f05270 */
[----:B------:R-:W-:-:S12]  /*148e0*/  BSSY B0, `(.L_x_1024) ;  /* 0x0000024000007945 */ /* 0x000fd80003800000 */
[----:B------:R-:W-:Y:S05]  /*148f0*/  @P0 BRA `(.L_x_1025) ;  /* 0x0000000000880947 */ /* 0x000fea0003800000 */
[----:B------:R-:W-:-:S03]  /*14900*/  UMOV UR4, 0xffffffff ;  /* 0xffffffff00047882 */ /* 0x000fc60000000000 */
[----:B------:R-:W-:Y:S05]  /*14910*/  BRA.DIV UR4, `(.L_x_1026) ;  /* 0x0000001604047947 */ /* 0x000fea000b800000 */
[----:B------:R-:W-:-:S13]  /*14920*/  ELECT P6, URZ, PT ;  /* 0x00000000003f782f */ /* 0x000fda00038c0000 */
.L_x_1081:
[----:B------:R-:W-:Y:S05]  /*14930*/  @!P6 BRA `(.L_x_1025) ;  /* 0x000000000078e947 */ /* 0x000fea0003800000 */
[----:B------:R-:W-:-:S06]  /*14940*/  ULOP3.LUT UR4, UR36, 0x2, URZ, 0xfc, !UPT ;  /* 0x0000000224047892 */ /* 0x000fcc000f8efc3f */
[----:B0-----:R-:W-:-:S05]  /*14950*/  IMAD.U32 R0, RZ, RZ, UR4 ;  /* 0x00000004ff007e24 */ /* 0x001fca000f8e00ff */
[----:B------:R-:W-:-:S13]  /*14960*/  ISETP.NE.AND P2, PT, R0, 0x3, PT ;  /* 0x000000030000780c */ /* 0x000fda0003f45270 */
[----:B------:R-:W-:Y:S05]  /*14970*/  @!P2 BRA `(.L_x_1027) ;  /* 0x000000000004a947 */ /* 0x000fea0003800000 */
[----:B------:R-:W-:Y:S01]  /*14980*/  BPT.TRAP 0x1 ;  /* 0x000000040000795c */ /* 0x000fe20000300000 */
.L_x_1027:
[----:B------:R-:W-:Y:S01]  /*14990*/  VIADD R3, R9, 0x16840 ;  /* 0x0001684009037836 */ /* 0x000fe20000000000 */
[----:B------:R-:W-:Y:S01]  /*149a0*/  SHF.L.U32 R2, R24, 0x1f, RZ ;  /* 0x0000001f18027819 */ /* 0x000fe200000006ff */
[C---:B------:R-:W-:Y:S02]  /*149b0*/  VIADD R0, R22.reuse, 0x1 ;  /* 0x0000000116007836 */ /* 0x040fe40000000000 */
        /* <DEDUP_REMOVED lines=9> */
.L_x_1082:
[----:B------:R-:W1:Y:S02]  /*14a50*/  SYNCS.PHASECHK.TRANS64.TRYWAIT P0, [R3+URZ], R0 ;  /* 0x00000000030075a7 */ /* 0x000e64000800017f */
[----:B-1----:R-:W-:Y:S05]  /*14a60*/  @!P0 BRA `(.L_x_1029) ;  /* 0x0000001000e48947 */ /* 0x002fea0003800000 */
.L_x_1083:
[----:B------:R-:W-:Y:S05]  /*14a70*/  @!P2 BRA `(.L_x_1030) ;  /* 0x000000000004a947 */ /* 0x000fea0003800000 */
[----:B------:R-:W-:Y:S01]  /*14a80*/  BPT.TRAP 0x1 ;  /* 0x000000040000795c */ /* 0x000fe20000300000 */
.L_x_1030:
[----:B-1----:R-:W-:-:S04]  /*14a90*/  VIADD R3, R9, 0x16860 ;  /* 0x0001686009037836 */ /* 0x002fc80000000000 */
[----:B------:R-:W-:-:S04]  /*14aa0*/  IMAD R5, R22, 0x8, R3 ;  /* 0x0000000816057824 */ /* 0x000fc800078e0203 */
[----:B------:R-:W1:Y:S02]  /*14ab0*/  SYNCS.PHASECHK.TRANS64.TRYWAIT P0, [R5+URZ], R2 ;  /* 0x00000002050075a7 */ /* 0x000e64000800017f */
[----:B-1----:R-:W-:Y:S05]  /*14ac0*/  @!P0 BRA `(.L_x_1031) ;  /* 0x0000001000e08947 */ /* 0x002fea0003800000 */
.L_x_1084:
[----:B------:R-:W-:-:S07]  /*14ad0*/  IMAD R3, R4, 0x8, R3 ;  /* 0x0000000804037824 */ /* 0x000fce00078e0203 */
.L_x_1032:
[----:B--2---:R2:W4:Y:S02]  /*14ae0*/  SYNCS.PHASECHK.TRANS64.TRYWAIT P0, [R3+URZ], R0 ;  /* 0x00000000030075a7 */ /* 0x004524000800017f */
[----:B----4-:R-:W-:Y:S05]  /*14af0*/  @!P0 NANOSLEEP.SYNCS 0x989680 ;  /* 0x009896800000895d */ /* 0x010fea0003900000 */
[----:B------:R-:W4:Y:S02]  /*14b00*/  @!P0 SYNCS.PHASECHK.TRANS64 P0, [R3+URZ], R0 ;  /* 0x00000000030085a7 */ /* 0x000f24000800007f */
[----:B----4-:R-:W-:Y:S05]  /*14b10*/  @!P0 BRA `(.L_x_1032) ;  /* 0xfffffffc00f08947 */ /* 0x010fea000383ffff */
.L_x_1025:
[----:B------:R-:W-:Y:S05]  /*14b20*/  BSYNC B0 ;  /* 0x0000000000007941 */ /* 0x000fea0003800000 */
.L_x_1024:
[----:B------:R-:W-:Y:S05]  /*14b30*/  EXIT ;  /* 0x000000000000794d */ /* 0x000fea0003800000 */
.L_x_851:
[----:B0-----:R-:W-:-:S04]  /*14b40*/  IMAD.U32 R3, RZ, RZ, UR45 ;  /* 0x0000002dff037e24 */ /* 0x001fc8000f8e00ff */
[----:B------:R0:W1:Y:S03]  /*14b50*/  SYNCS.PHASECHK.TRANS64.TRYWAIT P1, [R3+URZ+0x16800], R0 ;  /* 0x01680000030075a7 */ /* 0x000066000802017f */
[----:B-1----:R-:W-:Y:S05]  /*14b60*/  @!P1 NANOSLEEP.SYNCS 0x989680 ;  /* 0x009896800000995d */ /* 0x002fea0003900000 */
[----:B------:R-:W1:Y:S02]  /*14b70*/  @!P1 SYNCS.PHASECHK.TRANS64 P1, [R3+URZ+0x16800], R0 ;  /* 0x01680000030095a7 */ /* 0x000e64000802007f */
[----:B-1----:R-:W-:Y:S05]  /*14b80*/  @!P1 BRA `(.L_x_851) ;  /* 0xfffffffc00ec9947 */ /* 0x002fea000383ffff */
[----:B------:R-:W-:Y:S05]  /*14b90*/  BRA `(.L_x_1033) ;  /* 0xfffffecc00847947 */ /* 0x000fea000383ffff */
.L_x_855:
[----:B-1----:R1:W2:Y:S02]  /*14ba0*/  SYNCS.PHASECHK.TRANS64.TRYWAIT P2, [R4+URZ+0x16830], R3 ;  /* 0x01683003040075a7 */ /* 0x0022a4000804017f */
[----:B--2---:R-:W-:Y:S05]  /*14bb0*/  @!P2 NANOSLEEP.SYNCS 0x989680 ;  /* 0x009896800000a95d */ /* 0x004fea0003900000 */
[----:B------:R-:W2:Y:S02]  /*14bc0*/  @!P2 SYNCS.PHASECHK.TRANS64 P2, [R4+URZ+0x16830], R3 ;  /* 0x016830030400a5a7 */ /* 0x000ea4000804007f */
[----:B--2---:R-:W-:Y:S05]  /*14bd0*/  @!P2 BRA `(.L_x_855) ;  /* 0xfffffffc00f0a947 */ /* 0x004fea000383ffff */
[----:B------:R-:W-:Y:S05]  /*14be0*/  BRA `(.L_x_854) ;  /* 0xfffffecc00a87947 */ /* 0x000fea000383ffff */
.L_x_871:
[----:B-1----:R-:W-:-:S04]  /*14bf0*/  IMAD.U32 R21, RZ, RZ, UR6 ;  /* 0x00000006ff157e24 */ /* 0x002fc8000f8e00ff */
[----:B------:R1:W2:Y:S03]  /*14c00*/  SYNCS.PHASECHK.TRANS64.TRYWAIT P2, [R21+URZ+0x16830], R8 ;  /* 0x01683008150075a7 */ /* 0x0002a6000804017f */
[----:B--2---:R-:W-:Y:S05]  /*14c10*/  @!P2 NANOSLEEP.SYNCS 0x989680 ;  /* 0x009896800000a95d */ /* 0x004fea0003900000 */
[----:B------:R-:W2:Y:S02]  /*14c20*/  @!P2 SYNCS.PHASECHK.TRANS64 P2, [R21+URZ+0x16830], R8 ;  /* 0x016830081500a5a7 */ /* 0x000ea4000804007f */
[----:B--2---:R-:W-:Y:S05]  /*14c30*/  @!P2 BRA `(.L_x_871) ;  /* 0xfffffffc00eca947 */ /* 0x004fea000383ffff */
[----:B------:R-:W-:Y:S05]  /*14c40*/  BRA `(.L_x_868) ;  /* 0xffffff0400e47947 */ /* 0x000fea000383ffff */
.L_x_875:
[----:B-1----:R-:W-:-:S04]  /*14c50*/  IMAD.U32 R21, RZ, RZ, UR6 ;  /* 0x00000006ff157e24 */ /* 0x002fc8000f8e00ff */
[----:B------:R1:W2:Y:S03]  /*14c60*/  SYNCS.PHASECHK.TRANS64.TRYWAIT P2, [R21+URZ+0x16850], R8 ;  /* 0x01685008150075a7 */ /* 0x0002a6000804017f */
[----:B--2---:R-:W-:Y:S05]  /*14c70*/  @!P2 NANOSLEEP.SYNCS 0x989680 ;  /* 0x009896800000a95d */ /* 0x004fea0003900000 */
[----:B------:R-:W2:Y:S02]  /*14c80*/  @!P2 SYNCS.PHASECHK.TRANS64 P2, [R21+URZ+0x16850], R8 ;  /* 0x016850081500a5a7 */ /* 0x000ea4000804007f */
[----:B--2---:R-:W-:Y:S05]  /*14c90*/  @!P2 BRA `(.L_x_875) ;  /* 0xfffffffc00eca947 */ /* 0x004fea000383ffff */
[----:B------:R-:W-:Y:S05]  /*14ca0*/  BRA `(.L_x_872) ;  /* 0xffffff08005c7947 */ /* 0x000fea000383ffff */
.L_x_892:
[----:B-1----:R-:W-:-:S04]  /*14cb0*/  IMAD.U32 R7, RZ, RZ, UR6 ;  /* 0x00000006ff077e24 */ /* 0x002fc8000f8e00ff */
[----:B------:R1:W2:Y:S03]  /*14cc0*/  SYNCS.PHASECHK.TRANS64.TRYWAIT P2, [R7+URZ+0x16830], R6 ;  /* 0x01683006070075a7 */ /* 0x0002a6000804017f */
[----:B--2---:R-:W-:Y:S05]  /*14cd0*/  @!P2 NANOSLEEP.SYNCS 0x989680 ;  /* 0x009896800000a95d */ /* 0x004fea0003900000 */
[----:B------:R-:W2:Y:S02]  /*14ce0*/  @!P2 SYNCS.PHASECHK.TRANS64 P2, [R7+URZ+0x16830], R6 ;  /* 0x016830060700a5a7 */ /* 0x000ea4000804007f */
[----:B--2---:R-:W-:Y:S05]  /*14cf0*/  @!P2 BRA `(.L_x_892) ;  /* 0xfffffffc00eca947 */ /* 0x004fea000383ffff */
[----:B------:R-:W-:Y:S05]  /*14d00*/  BRA `(.L_x_889) ;  /* 0xffffff3c00907947 */ /* 0x000fea000383ffff */
.L_x_896:
[----:B-1----:R-:W-:-:S04]  /*14d10*/  IMAD.U32 R7, RZ, RZ, UR6 ;  /* 0x00000006ff077e24 */ /* 0x002fc8000f8e00ff */
[----:B------:R1:W2:Y:S03]  /*14d20*/  SYNCS.PHASECHK.TRANS64.TRYWAIT P2, [R7+URZ+0x16850], R6 ;  /* 0x01685006070075a7 */ /* 0x0002a6000804017f */
[----:B--2---:R-:W-:Y:S05]  /*14d30*/  @!P2 NANOSLEEP.SYNCS 0x989680 ;  /* 0x009896800000a95d */ /* 0x004fea0003900000 */
[----:B------:R-:W2:Y:S02]  /*14d40*/  @!P2 SYNCS.PHASECHK.TRANS64 P2, [R7+URZ+0x16850], R6 ;  /* 0x016850060700a5a7 */ /* 0x000ea4000804007f */
[----:B--2---:R-:W-:Y:S05]  /*14d50*/  @!P2 BRA `(.L_x_896) ;  /* 0xfffffffc00eca947 */ /* 0x004fea000383ffff */
[----:B------:R-:W-:Y:S05]  /*14d60*/  BRA `(.L_x_893) ;  /* 0xffffff4000087947 */ /* 0x000fea000383ffff */
.L_x_902:
[----:B-1----:R-:W-:-:S04]  /*14d70*/  IMAD.U32 R7, RZ, RZ, UR6 ;  /* 0x00000006ff077e24 */ /* 0x002fc8000f8e00ff */
[----:B------:R1:W2:Y:S03]  /*14d80*/  SYNCS.PHASECHK.TRANS64.TRYWAIT P2, [R7+URZ+0x16830], R6 ;  /* 0x01683006070075a7 */ /* 0x0002a6000804017f */
[----:B--2---:R-:W-:Y:S05]  /*14d90*/  @!P2 NANOSLEEP.SYNCS 0x989680 ;  /* 0x009896800000a95d */ /* 0x004fea0003900000 */
[----:B------:R-:W2:Y:S02]  /*14da0*/  @!P2 SYNCS.PHASECHK.TRANS64 P2, [R7+URZ+0x16830], R6 ;  /* 0x016830060700a5a7 */ /* 0x000ea4000804007f */
[----:B--2---:R-:W-:Y:S05]  /*14db0*/  @!P2 BRA `(.L_x_902) ;  /* 0xfffffffc00eca947 */ /* 0x004fea000383ffff */
[----:B------:R-:W-:Y:S05]  /*14dc0*/  BRA `(.L_x_899) ;  /* 0xffffff6000c47947 */ /* 0x000fea000383ffff */
.L_x_906:
[----:B-1----:R-:W-:-:S04]  /*14dd0*/  IMAD.U32 R7, RZ, RZ, UR6 ;  /* 0x00000006ff077e24 */ /* 0x002fc8000f8e00ff */
[----:B------:R1:W2:Y:S03]  /*14de0*/  SYNCS.PHASECHK.TRANS64.TRYWAIT P2, [R7+URZ+0x16850], R6 ;  /* 0x01685006070075a7 */ /* 0x0002a6000804017f */
[----:B--2---:R-:W-:Y:S05]  /*14df0*/  @!P2 NANOSLEEP.SYNCS 0x989680 ;  /* 0x009896800000a95d */ /* 0x004fea0003900000 */
[----:B------:R-:W2:Y:S02]  /*14e00*/  @!P2 SYNCS.PHASECHK.TRANS64 P2, [R7+URZ+0x16850], R6 ;  /* 0x016850060700a5a7 */ /* 0x000ea4000804007f */
[----:B--2---:R-:W-:Y:S05]  /*14e10*/  @!P2 BRA `(.L_x_906) ;  /* 0xfffffffc00eca947 */ /* 0x004fea000383ffff */
[----:B------:R-:W-:Y:S05]  /*14e20*/  BRA `(.L_x_903) ;  /* 0xffffff64003c7947 */ /* 0x000fea000383ffff */
.L_x_919:
[----:B-1----:R-:W-:-:S04]  /*14e30*/  IMAD.U32 R5, RZ, RZ, UR5 ;  /* 0x00000005ff057e24 */ /* 0x002fc8000f8e00ff */
[----:B------:R1:W2:Y:S03]  /*14e40*/  SYNCS.PHASECHK.TRANS64.TRYWAIT P0, [R5+URZ+0x16850], R0 ;  /* 0x01685000050075a7 */ /* 0x0002a6000800017f */
[----:B--2---:R-:W-:Y:S05]  /*14e50*/  @!P0 NANOSLEEP.SYNCS 0x989680 ;  /* 0x009896800000895d */ /* 0x004fea0003900000 */
[----:B------:R-:W2:Y:S02]  /*14e60*/  @!P0 SYNCS.PHASECHK.TRANS64 P0, [R5+URZ+0x16850], R0 ;  /* 0x01685000050085a7 */ /* 0x000ea4000800007f */
[----:B--2---:R-:W-:Y:S05]  /*14e70*/  @!P0 BRA `(.L_x_919) ;  /* 0xfffffffc00ec8947 */ /* 0x004fea000383ffff */
[----:B------:R-:W-:Y:S05]  /*14e80*/  BRA `(.L_x_918) ;  /* 0xffffff9400a07947 */ /* 0x000fea000383ffff */
.L_x_966:
        /* <DEDUP_REMOVED lines=8> */
[----:B------:R-:W-:Y:S05]  /*14f10*/  WARPSYNC.COLLECTIVE R15, `(.L_x_1035) ;  /* 0x000000000f087348 */ /* 0x000fea0003c00000 */
[----:B------:R0:W1:Y:S02]  /*14f20*/  SHFL.IDX P6, R14, R13, R12, R11 ;  /* 0x0000000c0d0e7389 */ /* 0x00006400000c000b */
[----:B01----:R-:W-:Y:S01]  /*14f30*/  ENDCOLLECTIVE ;  /* 0x000000000000791b */ /* 0x003fe20003800000 */
.L_x_1035:
[----:B------:R-:W-:Y:S05]  /*14f40*/  BSYNC B0 ;  /* 0x0000000000007941 */ /* 0x000fea0003800000 */
.L_x_1034:
[----:B------:R-:W-:Y:S05]  /*14f50*/  BRA `(.L_x_1036) ;  /* 0xffffffd0005c7947 */ /* 0x000fea000383ffff */
.L_x_967:
[----:B------:R-:W-:Y:S01]  /*14f60*/  BSSY B0, `(.L_x_1037) ;  /* 0x0000006000007945 */ /* 0x000fe20003800000 */
[----:B------:R-:W-:-:S07]  /*14f70*/  IMAD.MOV.U32 R15, RZ, RZ, -0x1 ;  /* 0xffffffffff0f7424 */ /* 0x000fce00078e00ff */
[----:B------:R-:W-:Y:S05]  /*14f80*/  WARPSYNC.COLLECTIVE R15, `(.L_x_1038) ;  /* 0x000000000f0c7348 */ /* 0x000fea0003c00000 */
[----:B------:R-:W-:Y:S02]  /*14f90*/  ELECT P6, UR62, PT ;  /* 0x00000000003e782f */ /* 0x000fe400038c0000 */
[----:B------:R-:W-:Y:S01]  /*14fa0*/  MOV R14, UR62 ;  /* 0x0000003e000e7c02 */ /* 0x000fe20008000f00 */
[----:B------:R-:W-:Y:S10]  /*14fb0*/  ENDCOLLECTIVE ;  /* 0x000000000000791b */ /* 0x000ff40003800000 */
.L_x_1038:
[----:B------:R-:W-:Y:S05]  /*14fc0*/  BSYNC B0 ;  /* 0x0000000000007941 */ /* 0x000fea0003800000 */
.L_x_1037:
[----:B------:R-:W-:Y:S05]  /*14fd0*/  BRA `(.L_x_1039) ;  /* 0xffffffd0004c7947 */ /* 0x000fea000383ffff */
.L_x_970:
[----:B-1----:R1:W2:Y:S02]  /*14fe0*/  SYNCS.PHASECHK.TRANS64.TRYWAIT P0, [R5+URZ+0x16840], R4 ;  /* 0x01684004050075a7 */ /* 0x0022a4000800017f */
[----:B--2---:R-:W-:Y:S05]  /*14ff0*/  @!P0 NANOSLEEP.SYNCS 0x989680 ;  /* 0x009896800000895d */ /* 0x004fea0003900000 */
[----:B------:R-:W2:Y:S02]  /*15000*/  @!P0 SYNCS.PHASECHK.TRANS64 P0, [R5+URZ+0x16840], R4 ;  /* 0x01684004050085a7 */ /* 0x000ea4000800007f */
[----:B--2---:R-:W-:Y:S05]  /*15010*/  @!P0 BRA `(.L_x_970) ;  /* 0xfffffffc00f08947 */ /* 0x004fea000383ffff */
[----:B------:R-:W-:Y:S05]  /*15020*/  BRA `(.L_x_1040) ;  /* 0xffffffd000a07947 */ /* 0x000fea000383ffff */
.L_x_973:
[----:B-1----:R1:W2:Y:S02]  /*15030*/  SYNCS.PHASECHK.TRANS64.TRYWAIT P0, [R25+URZ+0x16820], R4 ;  /* 0x01682004190075a7 */ /* 0x0022a4000800017f */
[----:B--2---:R-:W-:Y:S05]  /*15040*/  @!P0 NANOSLEEP.SYNCS 0x989680 ;  /* 0x009896800000895d */ /* 0x004fea0003900000 */
[----:B------:R-:W2:Y:S02]  /*15050*/  @!P0 SYNCS.PHASECHK.TRANS64 P0, [R25+URZ+0x16820], R4 ;  /* 0x01682004190085a7 */ /* 0x000ea4000800007f */
[----:B--2---:R-:W-:Y:S05]  /*15060*/  @!P0 BRA `(.L_x_973) ;  /* 0xfffffffc00f08947 */ /* 0x004fea000383ffff */
[----:B------:R-:W-:Y:S05]  /*15070*/  BRA `(.L_x_1041) ;  /* 0xffffffd400587947 */ /* 0x000fea000383ffff */
.L_x_981:
[----:B0-----:R0:W1:Y:S02]  /*15080*/  SYNCS.PHASECHK.TRANS64.TRYWAIT P0, [R3+URZ+0x16840], R2 ;  /* 0x01684002030075a7 */ /* 0x001064000800017f */
[----:B-1----:R-:W-:Y:S05]  /*15090*/  @!P0 NANOSLEEP.SYNCS 0x989680 ;  /* 0x009896800000895d */ /* 0x002fea0003900000 */
[----:B------:R-:W1:Y:S02]  /*150a0*/  @!P0 SYNCS.PHASECHK.TRANS64 P0, [R3+URZ+0x16840], R2 ;  /* 0x01684002030085a7 */ /* 0x000e64000800007f */
[----:B-1----:R-:W-:Y:S05]  /*150b0*/  @!P0 BRA `(.L_x_981) ;  /* 0xfffffffc00f08947 */ /* 0x002fea000383ffff */
[----:B------:R-:W-:Y:S05]  /*150c0*/  BRA `(.L_x_1042) ;  /* 0xffffffd400fc7947 */ /* 0x000fea000383ffff */
.L_x_983:
[----:B0-----:R0:W1:Y:S02]  /*150d0*/  SYNCS.PHASECHK.TRANS64.TRYWAIT P0, [R2+URZ+0x60], R5 ;  /* 0x00006005020075a7 */ /* 0x001064000800017f */
[----:B-1----:R-:W-:Y:S05]  /*150e0*/  @!P0 NANOSLEEP.SYNCS 0x989680 ;  /* 0x009896800000895d */ /* 0x002fea0003900000 */
[----:B------:R-:W1:Y:S02]  /*150f0*/  @!P0 SYNCS.PHASECHK.TRANS64 P0, [R2+URZ+0x60], R5 ;  /* 0x00006005020085a7 */ /* 0x000e64000800007f */
[----:B-1----:R-:W-:Y:S05]  /*15100*/  @!P0 BRA `(.L_x_983) ;  /* 0xfffffffc00f08947 */ /* 0x002fea000383ffff */
[----:B------:R-:W-:Y:S05]  /*15110*/  BRA `(.L_x_1043) ;  /* 0xffffffd800607947 */ /* 0x000fea000383ffff */
.L_x_988:
[----:B-1----:R1:W2:Y:S02]  /*15120*/  SYNCS.PHASECHK.TRANS64.TRYWAIT P0, [R3+URZ+0x16840], R2 ;  /* 0x01684002030075a7 */ /* 0x0022a4000800017f */
[----:B--2---:R-:W-:Y:S05]  /*15130*/  @!P0 NANOSLEEP.SYNCS 0x989680 ;  /* 0x009896800000895d */ /* 0x004fea0003900000 */
[----:B------:R-:W2:Y:S02]  /*15140*/  @!P0 SYNCS.PHASECHK.TRANS64 P0, [R3+URZ+0x16840], R2 ;  /* 0x01684002030085a7 */ /* 0x000ea4000800007f */
[----:B--2---:R-:W-:Y:S05]  /*15150*/  @!P0 BRA `(.L_x_988) ;  /* 0xfffffffc00f08947 */ /* 0x004fea000383ffff */
[----:B------:R-:W-:Y:S05]  /*15160*/  BRA `(.L_x_1044) ;  /* 0xffffffdc006c7947 */ /* 0x000fea000383ffff */
.L_x_990:
[----:B0-----:R0:W1:Y:S02]  /*15170*/  SYNCS.PHASECHK.TRANS64.TRYWAIT P1, [R3+URZ+0x60], R24 ;  /* 0x00006018030075a7 */ /* 0x001064000802017f */
[----:B-1----:R-:W-:Y:S05]  /*15180*/  @!P1 NANOSLEEP.SYNCS 0x989680 ;  /* 0x009896800000995d */ /* 0x002fea0003900000 */
[----:B------:R-:W1:Y:S02]  /*15190*/  @!P1 SYNCS.PHASECHK.TRANS64 P1, [R3+URZ+0x60], R24 ;  /* 0x00006018030095a7 */ /* 0x000e64000802007f */
[----:B-1----:R-:W-:Y:S05]  /*151a0*/  @!P1 BRA `(.L_x_990) ;  /* 0xfffffffc00f09947 */ /* 0x002fea000383ffff */
[----:B------:R-:W-:Y:S05]  /*151b0*/  BRA `(.L_x_1045) ;  /* 0xffffffdc00d07947 */ /* 0x000fea000383ffff */
.L_x_995:
[----:B-1----:R1:W2:Y:S02]  /*151c0*/  SYNCS.PHASECHK.TRANS64.TRYWAIT P0, [R2+URZ+0x16840], R3 ;  /* 0x01684003020075a7 */ /* 0x0022a4000800017f */
[----:B--2---:R-:W-:Y:S05]  /*151d0*/  @!P0 NANOSLEEP.SYNCS 0x989680 ;  /* 0x009896800000895d */ /* 0x004fea0003900000 */
[----:B------:R-:W2:Y:S02]  /*151e0*/  @!P0 SYNCS.PHASECHK.TRANS64 P0, [R2+URZ+0x16840], R3 ;  /* 0x01684003020085a7 */ /* 0x000ea4000800007f */
[----:B--2---:R-:W-:Y:S05]  /*151f0*/  @!P0 BRA `(.L_x_995) ;  /* 0xfffffffc00f08947 */ /* 0x004fea000383ffff */
[----:B------:R-:W-:Y:S05]  /*15200*/  BRA `(.L_x_1046) ;  /* 0xffffffe000b07947 */ /* 0x000fea000383ffff */
.L_x_997:
[----:B0-----:R0:W1:Y:S02]  /*15210*/  SYNCS.PHASECHK.TRANS64.TRYWAIT P1, [R2+URZ+0x60], R3 ;  /* 0x00006003020075a7 */ /* 0x001064000802017f */
[----:B-1----:R-:W-:Y:S05]  /*15220*/  @!P1 NANOSLEEP.SYNCS 0x989680 ;  /* 0x009896800000995d */ /* 0x002fea0003900000 */
[----:B------:R-:W1:Y:S02]  /*15230*/  @!P1 SYNCS.PHASECHK.TRANS64 P1, [R2+URZ+0x60], R3 ;  /* 0x00006003020095a7 */ /* 0x000e64000802007f */
[----:B-1----:R-:W-:Y:S05]  /*15240*/  @!P1 BRA `(.L_x_997) ;  /* 0xfffffffc00f09947 */ /* 0x002fea000383ffff */
[----:B------:R-:W-:Y:S05]  /*15250*/  BRA `(.L_x_1047) ;  /* 0xffffffe400187947 */ /* 0x000fea000383ffff */
.L_x_1004:
[----:B0-----:R0:W1:Y:S02]  /*15260*/  SYNCS.PHASECHK.TRANS64.TRYWAIT P0, [R3+URZ+0x16860], R2 ;  /* 0x01686002030075a7 */ /* 0x001064000800017f */
[----:B-1----:R-:W-:Y:S05]  /*15270*/  @!P0 NANOSLEEP.SYNCS 0x989680 ;  /* 0x009896800000895d */ /* 0x002fea0003900000 */
[----:B------:R-:W1:Y:S02]  /*15280*/  @!P0 SYNCS.PHASECHK.TRANS64 P0, [R3+URZ+0x16860], R2 ;  /* 0x01686002030085a7 */ /* 0x000e64000800007f */
[----:B-1----:R-:W-:Y:S05]  /*15290*/  @!P0 BRA `(.L_x_1004) ;  /* 0xfffffffc00f08947 */ /* 0x002fea000383ffff */
[----:B------:R-:W-:Y:S05]  /*152a0*/  BRA `(.L_x_1048) ;  /* 0xffffffe400d47947 */ /* 0x000fea000383ffff */
.L_x_1006:
[----:B------:R-:W-:Y:S01]  /*152b0*/  BSSY B0, `(.L_x_1049) ;  /* 0x0000008000007945 */ /* 0x000fe20003800000 */
[----:B------:R-:W-:Y:S02]  /*152c0*/  IMAD.MOV.U32 R13, RZ, RZ, R16 ;  /* 0x000000ffff0d7224 */ /* 0x000fe400078e0010 */
[----:B------:R-:W-:Y:S02]  /*152d0*/  IMAD.MOV.U32 R12, RZ, RZ, RZ ;  /* 0x000000ffff0c7224 */ /* 0x000fe400078e00ff */
[----:B------:R-:W-:Y:S02]  /*152e0*/  IMAD.MOV.U32 R11, RZ, RZ, 0x1f ;  /* 0x0000001fff0b7424 */ /* 0x000fe400078e00ff */
[----:B------:R-:W-:-:S07]  /*152f0*/  IMAD.MOV.U32 R15, RZ, RZ, -0x1 ;  /* 0xffffffffff0f7424 */ /* 0x000fce00078e00ff */
[----:B------:R-:W-:Y:S05]  /*15300*/  WARPSYNC.COLLECTIVE R15, `(.L_x_1050) ;  /* 0x000000000f087348 */ /* 0x000fea0003c00000 */
[----:B------:R0:W1:Y:S02]  /*15310*/  SHFL.IDX P6, R14, R13, R12, R11 ;  /* 0x0000000c0d0e7389 */ /* 0x00006400000c000b */
[----:B01----:R-:W-:Y:S01]  /*15320*/  ENDCOLLECTIVE ;  /* 0x000000000000791b */ /* 0x003fe20003800000 */
.L_x_1050:
[----:B------:R-:W-:Y:S05]  /*15330*/  BSYNC B0 ;  /* 0x0000000000007941 */ /* 0x000fea0003800000 */
.L_x_1049:
[----:B------:R-:W-:Y:S02]  /*15340*/  IMAD.MOV.U32 R13, RZ, RZ, R16 ;  /* 0x000000ffff0d7224 */ /* 0x000fe400078e0010 */
[----:B------:R-:W-:Y:S02]  /*15350*/  IMAD.MOV.U32 R12, RZ, RZ, 0x1 ;  /* 0x00000001ff0c7424 */ /* 0x000fe400078e00ff */
[----:B------:R-:W-:Y:S02]  /*15360*/  IMAD.MOV.U32 R11, RZ, RZ, 0x1f ;  /* 0x0000001fff0b7424 */ /* 0x000fe400078e00ff */
[----:B------:R-:W-:Y:S02]  /*15370*/  IMAD.MOV.U32 R15, RZ, RZ, -0x1 ;  /* 0xffffffffff0f7424 */ /* 0x000fe400078e00ff */
[----:B------:R-:W-:-:S07]  /*15380*/  IMAD.MOV.U32 R5, RZ, RZ, R14 ;  /* 0x000000ffff057224 */ /* 0x000fce00078e000e */
[----:B------:R-:W-:Y:S05]  /*15390*/  WARPSYNC.COLLECTIVE R15, `(.L_x_1051) ;  /* 0x000000000f087348 */ /* 0x000fea0003c00000 */
[----:B------:R0:W1:Y:S02]  /*153a0*/  SHFL.IDX P6, R14, R13, R12, R11 ;  /* 0x0000000c0d0e7389 */ /* 0x00006400000c000b */
[----:B01----:R-:W-:Y:S01]  /*153b0*/  ENDCOLLECTIVE ;  /* 0x000000000000791b */ /* 0x003fe20003800000 */
.L_x_1051:
[----:B------:R-:W-:Y:S01]  /*153c0*/  IMAD.MOV.U32 R4, RZ, RZ, R14 ;  /* 0x000000ffff047224 */ /* 0x000fe200078e000e */
[----:B------:R-:W-:Y:S06]  /*153d0*/  BRA `(.L_x_1052) ;  /* 0xffffffe8001c7947 */ /* 0x000fec000383ffff */
.L_x_1009:
[----:B------:R-:W-:Y:S01]  /*153e0*/  BSSY B0, `(.L_x_1053) ;  /* 0x0000008000007945 */ /* 0x000fe20003800000 */
[----:B-----5:R-:W-:Y:S02]  /*153f0*/  IMAD.MOV.U32 R13, RZ, RZ, R2 ;  /* 0x000000ffff0d7224 */ /* 0x020fe400078e0002 */
[----:B------:R-:W-:Y:S02]  /*15400*/  IMAD.MOV.U32 R12, RZ, RZ, 0x1 ;  /* 0x00000001ff0c7424 */ /* 0x000fe400078e00ff */
[----:B------:R-:W-:Y:S02]  /*15410*/  IMAD.MOV.U32 R11, RZ, RZ, RZ ;  /* 0x000000ffff0b7224 */ /* 0x000fe400078e00ff */
[----:B------:R-:W-:-:S07]  /*15420*/  IMAD.MOV.U32 R15, RZ, RZ, -0x1 ;  /* 0xffffffffff0f7424 */ /* 0x000fce00078e00ff */
[----:B0123--:R-:W-:Y:S05]  /*15430*/  WARPSYNC.COLLECTIVE R15, `(.L_x_1054) ;  /* 0x000000000f087348 */ /* 0x00ffea0003c00000 */
[----:B------:R4:W0:Y:S02]  /*15440*/  SHFL.UP P6, R14, R13, R12, R11 ;  /* 0x0400000c0d0e7389 */ /* 0x00082400000c000b */
[----:B01234-:R-:W-:Y:S01]  /*15450*/  ENDCOLLECTIVE ;  /* 0x000000000000791b */ /* 0x01ffe20003800000 */
.L_x_1054:
[----:B------:R-:W-:Y:S05]  /*15460*/  BSYNC B0 ;  /* 0x0000000000007941 */ /* 0x000fea0003800000 */
.L_x_1053:
        /* <DEDUP_REMOVED lines=10> */
.L_x_1055:
        /* <DEDUP_REMOVED lines=8> */
.L_x_1056:
        /* <DEDUP_REMOVED lines=8> */
.L_x_1057:
        /* <DEDUP_REMOVED lines=8> */
.L_x_1058:
        /* <DEDUP_REMOVED lines=8> */
.L_x_1059:
[----:B------:R-:W-:Y:S05]  /*15710*/  BRA `(.L_x_1060) ;  /* 0xffffffe400d87947 */ /* 0x000fea000383ffff */
.L_x_1014:
[----:B------:R-:W-:Y:S01]  /*15720*/  BSSY B0, `(.L_x_1061) ;  /* 0x0000008000007945 */ /* 0x000fe20003800000 */
[----:B-----5:R-:W-:Y:S02]  /*15730*/  IMAD.MOV.U32 R13, RZ, RZ, R2 ;  /* 0x000000ffff0d7224 */ /* 0x020fe400078e0002 */
[----:B------:R-:W-:Y:S02]  /*15740*/  IMAD.MOV.U32 R12, RZ, RZ, 0x1 ;  /* 0x00000001ff0c7424 */ /* 0x000fe400078e00ff */
[----:B------:R-:W-:Y:S02]  /*15750*/  IMAD.MOV.U32 R11, RZ, RZ, RZ ;  /* 0x000000ffff0b7224 */ /* 0x000fe400078e00ff */
[----:B------:R-:W-:-:S07]  /*15760*/  IMAD.MOV.U32 R15, RZ, RZ, -0x1 ;  /* 0xffffffffff0f7424 */ /* 0x000fce00078e00ff */
[----:B01-3--:R-:W-:Y:S05]  /*15770*/  WARPSYNC.COLLECTIVE R15, `(.L_x_1062) ;  /* 0x000000000f087348 */ /* 0x00bfea0003c00000 */
[----:B------:R2:W4:Y:S02]  /*15780*/  SHFL.UP P6, R14, R13, R12, R11 ;  /* 0x0400000c0d0e7389 */ /* 0x00052400000c000b */
[----:B01234-:R-:W-:Y:S01]  /*15790*/  ENDCOLLECTIVE ;  /* 0x000000000000791b */ /* 0x01ffe20003800000 */
.L_x_1062:
[----:B------:R-:W-:Y:S05]  /*157a0*/  BSYNC B0 ;  /* 0x0000000000007941 */ /* 0x000fea0003800000 */
.L_x_1061:
        /* <DEDUP_REMOVED lines=10> */
.L_x_1063:
        /* <DEDUP_REMOVED lines=8> */
.L_x_1064:
        /* <DEDUP_REMOVED lines=8> */
.L_x_1065:
        /* <DEDUP_REMOVED lines=8> */
.L_x_1066:
        /* <DEDUP_REMOVED lines=8> */
.L_x_1067:
[----:B------:R-:W-:Y:S05]  /*15a50*/  BRA `(.L_x_1068) ;  /* 0xffffffe400b47947 */ /* 0x000fea000383ffff */
.L_x_1016:
[----:B------:R-:W-:Y:S01]  /*15a60*/  BSSY B0, `(.L_x_1069) ;  /* 0x0000006000007945 */ /* 0x000fe20003800000 */
[----:B------:R-:W-:Y:S01]  /*15a70*/  PLOP3.LUT P6, PT, P6, PT, PT, 0x8, 0x0 ;  /* 0x000000000000781c */ /* 0x000fe200037ce170 */
[----:B------:R-:W-:-:S12]  /*15a80*/  IMAD.MOV.U32 R15, RZ, RZ, -0x1 ;  /* 0xffffffffff0f7424 */ /* 0x000fd800078e00ff */
[----:B01-3--:R-:W-:Y:S05]  /*15a90*/  WARPSYNC.COLLECTIVE R15, `(.L_x_1070) ;  /* 0x000000000f087348 */ /* 0x00bfea0003c00000 */
[----:B------:R-:W-:Y:S01]  /*15aa0*/  VOTE.ANY R14, PT, P6 ;  /* 0x00000000000e7806 */ /* 0x000fe200030e0100 */
[----:B01-3--:R-:W-:Y:S06]  /*15ab0*/  ENDCOLLECTIVE ;  /* 0x000000000000791b */ /* 0x00bfec0003800000 */
.L_x_1070:
[----:B------:R-:W-:Y:S05]  /*15ac0*/  BSYNC B0 ;  /* 0x0000000000007941 */ /* 0x000fea0003800000 */
.L_x_1069:
        /* <DEDUP_REMOVED lines=9> */
.L_x_1071:
[----:B------:R-:W-:Y:S01]  /*15b60*/  IMAD.MOV.U32 R17, RZ, RZ, R14 ;  /* 0x000000ffff117224 */ /* 0x000fe200078e000e */
[----:B------:R-:W-:Y:S06]  /*15b70*/  BRA `(.L_x_1072) ;  /* 0xffffffe400a47947 */ /* 0x000fec000383ffff */
.L_x_1018:
[----:B------:R-:W-:Y:S01]  /*15b80*/  BSSY B0, `(.L_x_1073) ;  /* 0x0000007000007945 */ /* 0x000fe20003800000 */
[----:B------:R-:W-:Y:S02]  /*15b90*/  IMAD.MOV.U32 R13, RZ, RZ, R8 ;  /* 0x000000ffff0d7224 */ /* 0x000fe400078e0008 */
[----:B------:R-:W-:Y:S02]  /*15ba0*/  IMAD.MOV.U32 R11, RZ, RZ, 0x1f ;  /* 0x0000001fff0b7424 */ /* 0x000fe400078e00ff */
[----:B------:R-:W-:-:S07]  /*15bb0*/  IMAD.MOV.U32 R15, RZ, RZ, -0x1 ;  /* 0xffffffffff0f7424 */ /* 0x000fce00078e00ff */
[----:B01234-:R-:W-:Y:S05]  /*15bc0*/  WARPSYNC.COLLECTIVE R15, `(.L_x_1074) ;  /* 0x000000000f087348 */ /* 0x01ffea0003c00000 */
[----:B------:R0:W0:Y:S02]  /*15bd0*/  SHFL.IDX P6, R14, R13, R12, R11 ;  /* 0x0000000c0d0e7389 */ /* 0x00002400000c000b */
[----:B01234-:R-:W-:Y:S01]  /*15be0*/  ENDCOLLECTIVE ;  /* 0x000000000000791b */ /* 0x01ffe20003800000 */
.L_x_1074:
[----:B------:R-:W-:Y:S05]  /*15bf0*/  BSYNC B0 ;  /* 0x0000000000007941 */ /* 0x000fea0003800000 */
.L_x_1073:
[----:B------:R-:W-:Y:S05]  /*15c00*/  BRA `(.L_x_1017) ;  /* 0xffffffe4009c7947 */ /* 0x000fea000383ffff */
.L_x_1022:
[----:B0-----:R0:W1:Y:S02]  /*15c10*/  SYNCS.PHASECHK.TRANS64.TRYWAIT P0, [R9+URZ+0x16820], R0 ;  /* 0x01682000090075a7 */ /* 0x001064000800017f */
[----:B-1----:R-:W-:Y:S05]  /*15c20*/  @!P0 NANOSLEEP.SYNCS 0x989680 ;  /* 0x009896800000895d */ /* 0x002fea0003900000 */
[----:B------:R-:W1:Y:S02]  /*15c30*/  @!P0 SYNCS.PHASECHK.TRANS64 P0, [R9+URZ+0x16820], R0 ;  /* 0x01682000090085a7 */ /* 0x000e64000800007f */
[----:B-1----:R-:W-:Y:S05]  /*15c40*/  @!P0 BRA `(.L_x_1022) ;  /* 0xfffffffc00f08947 */ /* 0x002fea000383ffff */
[----:B------:R-:W-:Y:S05]  /*15c50*/  BRA `(.L_x_1075) ;  /* 0xffffffec00007947 */ /* 0x000fea000383ffff */
.L_x_1023:
[----:B------:R-:W1:Y:S01]  /*15c60*/  S2R R2, SR_TID.X ;  /* 0x0000000000027919 */ /* 0x000e620000002100 */
[----:B------:R-:W-:Y:S01]  /*15c70*/  BSSY B0, `(.L_x_1076) ;  /* 0x000000a000007945 */ /* 0x000fe20003800000 */
[----:B------:R-:W-:Y:S02]  /*15c80*/  IMAD.MOV.U32 R12, RZ, RZ, RZ ;  /* 0x000000ffff0c7224 */ /* 0x000fe400078e00ff */
[----:B------:R-:W-:Y:S02]  /*15c90*/  IMAD.MOV.U32 R11, RZ, RZ, 0x1f ;  /* 0x0000001fff0b7424 */ /* 0x000fe400078e00ff */
[----:B------:R-:W-:Y:S01]  /*15ca0*/  IMAD.MOV.U32 R15, RZ, RZ, -0x1 ;  /* 0xffffffffff0f7424 */ /* 0x000fe200078e00ff */
[----:B-1----:R-:W-:-:S04]  /*15cb0*/  SHF.R.U32.HI R2, RZ, 0x5, R2 ;  /* 0x00000005ff027819 */ /* 0x002fc80000011602 */
[----:B------:R-:W-:-:S05]  /*15cc0*/  LOP3.LUT R2, R2, 0x3, RZ, 0xc0, !PT ;  /* 0x0000000302027812 */ /* 0x000fca00078ec0ff */
[----:B------:R-:W-:-:S07]  /*15cd0*/  IMAD.MOV.U32 R13, RZ, RZ, R2 ;  /* 0x000000ffff0d7224 */ /* 0x000fce00078e0002 */
[----:B0--3--:R-:W-:Y:S05]  /*15ce0*/  WARPSYNC.COLLECTIVE R15, `(.L_x_1077) ;  /* 0x000000000f087348 */ /* 0x009fea0003c00000 */
[----:B------:R1:W2:Y:S02]  /*15cf0*/  SHFL.IDX P6, R14, R13, R12, R11 ;  /* 0x0000000c0d0e7389 */ /* 0x0002a400000c000b */
[----:B0123--:R-:W-:Y:S01]  /*15d00*/  ENDCOLLECTIVE ;  /* 0x000000000000791b */ /* 0x00ffe20003800000 */
.L_x_1077:
[----:B------:R-:W-:Y:S05]  /*15d10*/  BSYNC B0 ;  /* 0x0000000000007941 */ /* 0x000fea0003800000 */
.L_x_1076:
[----:B------:R-:W-:Y:S05]  /*15d20*/  BRA `(.L_x_1078) ;  /* 0xffffffe800e87947 */ /* 0x000fea000383ffff */
.L_x_1026:
[----:B------:R-:W-:Y:S01]  /*15d30*/  BSSY B1, `(.L_x_1079) ;  /* 0x0000006000017945 */ /* 0x000fe20003800000 */
[----:B------:R-:W-:-:S07]  /*15d40*/  IMAD.MOV.U32 R15, RZ, RZ, -0x1 ;  /* 0xffffffffff0f7424 */ /* 0x000fce00078e00ff */
[----:B0--3--:R-:W-:Y:S05]  /*15d50*/  WARPSYNC.COLLECTIVE R15, `(.L_x_1080) ;  /* 0x000000000f0c7348 */ /* 0x009fea0003c00000 */
[----:B------:R-:W-:Y:S02]  /*15d60*/  ELECT P6, UR62, PT ;  /* 0x00000000003e782f */ /* 0x000fe400038c0000 */
[----:B------:R-:W-:Y:S01]  /*15d70*/  MOV R14, UR62 ;  /* 0x0000003e000e7c02 */ /* 0x000fe20008000f00 */
[----:B0--3--:R-:W-:Y:S10]  /*15d80*/  ENDCOLLECTIVE ;  /* 0x000000000000791b */ /* 0x009ff40003800000 */
.L_x_1080:
[----:B------:R-:W-:Y:S05]  /*15d90*/  BSYNC B1 ;  /* 0x0000000000017941 */ /* 0x000fea0003800000 */
.L_x_1079:
[----:B------:R-:W-:Y:S05]  /*15da0*/  BRA `(.L_x_1081) ;  /* 0xffffffe800e07947 */ /* 0x000fea000383ffff */
.L_x_1028:
[----:B0-----:R0:W1:Y:S02]  /*15db0*/  SYNCS.PHASECHK.TRANS64.TRYWAIT P0, [R7+URZ], R2 ;  /* 0x00000002070075a7 */ /* 0x001064000800017f */
[----:B-1----:R-:W-:Y:S05]  /*15dc0*/  @!P0 NANOSLEEP.SYNCS 0x989680 ;  /* 0x009896800000895d */ /* 0x002fea0003900000 */
[----:B------:R-:W1:Y:S02]  /*15dd0*/  @!P0 SYNCS.PHASECHK.TRANS64 P0, [R7+URZ], R2 ;  /* 0x00000002070085a7 */ /* 0x000e64000800007f */
[----:B-1----:R-:W-:Y:S05]  /*15de0*/  @!P0 BRA `(.L_x_1028) ;  /* 0xfffffffc00f08947 */ /* 0x002fea000383ffff */
[----:B------:R-:W-:Y:S05]  /*15df0*/  BRA `(.L_x_1082) ;  /* 0xffffffec00147947 */ /* 0x000fea000383ffff */
.L_x_1029:
[----:B-1----:R1:W2:Y:S02]  /*15e00*/  SYNCS.PHASECHK.TRANS64.TRYWAIT P0, [R3+URZ], R0 ;  /* 0x00000000030075a7 */ /* 0x0022a4000800017f */
[----:B--2---:R-:W-:Y:S05]  /*15e10*/  @!P0 NANOSLEEP.SYNCS 0x989680 ;  /* 0x009896800000895d */ /* 0x004fea0003900000 */
[----:B------:R-:W2:Y:S02]  /*15e20*/  @!P0 SYNCS.PHASECHK.TRANS64 P0, [R3+URZ], R0 ;  /* 0x00000000030085a7 */ /* 0x000ea4000800007f */
[----:B--2---:R-:W-:Y:S05]  /*15e30*/  @!P0 BRA `(.L_x_1029) ;  /* 0xfffffffc00f08947 */ /* 0x004fea000383ffff */
[----:B------:R-:W-:Y:S05]  /*15e40*/  BRA `(.L_x_1083) ;  /* 0xffffffec00087947 */ /* 0x000fea000383ffff */
.L_x_1031:
[----:B-1----:R1:W2:Y:S02]  /*15e50*/  SYNCS.PHASECHK.TRANS64.TRYWAIT P0, [R5+URZ], R2 ;  /* 0x00000002050075a7 */ /* 0x0022a4000800017f */
[----:B--2---:R-:W-:Y:S05]  /*15e60*/  @!P0 NANOSLEEP.SYNCS 0x989680 ;  /* 0x009896800000895d */ /* 0x004fea0003900000 */
[----:B------:R-:W2:Y:S02]  /*15e70*/  @!P0 SYNCS.PHASECHK.TRANS64 P0, [R5+URZ], R2 ;  /* 0x00000002050085a7 */ /* 0x000ea4000800007f */
[----:B--2---:R-:W-:Y:S05]  /*15e80*/  @!P0 BRA `(.L_x_1031) ;  /* 0xfffffffc00f08947 */ /* 0x004fea000383ffff */
[----:B------:R-:W-:Y:S05]  /*15e90*/  BRA `(.L_x_1084) ;  /* 0xffffffec000c7947 */ /* 0x000fea000383ffff */
.L_x_1085:
        /* <DEDUP_REMOVED lines=14> */
.L_x_2279:


//--------------------- .text._ZN7cutlass13device_kernelIN5flash11enable_sm90INS1_16FlashAttnFwdSm90INS1_25CollectiveMainloopFwdSm90ILi2EN4cute5tupleIJNS5_1CILi1EEES8_S8_EEENS6_IJNS7_ILi192EEENS7_ILi128EEENS7_ILi64EEEEEELi64ENS_10bfloat16_tEfNS_4arch4Sm90ELb0ELb1ELb1ELb1ELb0ELb1ELb0ELb1ELb1ELb0ELb0ELb0EEENS1_21CollectiveEpilogueFwdINS6_IJSA_SC_SB_EEES9_SE_SG_Li384ELb1ELb0ELb0ELb0EEENS1_36VarlenDynamicPersistentTileSchedulerILi192ELi128ELi384ELi32ELb0ELb0ELb1ELb1ELb0ELb1EEEEEEEEEvNT_6ParamsE --------------------------
	.section	.text._ZN7cutlass13device_kernelIN5flash11enable_sm90INS1_16FlashAttnFwdSm90INS1_25CollectiveMainloopFwdSm90ILi2EN4cute5tupleIJNS5_1CILi1EEES8_S8_EEENS6_IJNS7_ILi192EEENS7_ILi128EEENS7_ILi64EEEEEELi64ENS_10bfloat16_tEfNS_4arch4Sm90ELb0ELb1ELb1ELb1ELb0ELb1ELb0ELb1ELb1ELb0ELb0ELb0EEENS1_21CollectiveEpilogueFwdINS6_IJSA_SC_SB_EEES9_SE_SG_Li384ELb1ELb0ELb0ELb0EEENS1_36VarlenDynamicPersistentTileSchedulerILi192ELi128ELi384ELi32ELb0ELb0ELb1ELb1ELb0ELb1EEEEEEEEEvNT_6ParamsE,"ax",@progbits
	.align	128
.text._ZN7cutlass13device_kernelIN5flash11enable_sm90INS1_16FlashAttnFwdSm90INS1_25CollectiveMainloopFwdSm90ILi2EN4cute5tupleIJNS5_1CILi1EEES8_S8_EEENS6_IJNS7_ILi192EEENS7_ILi128EEENS7_ILi64EEEEEELi64ENS_10bfloat16_tEfNS_4arch4Sm90ELb0ELb1ELb1ELb1ELb0ELb1ELb0ELb1ELb1ELb0ELb0ELb0EEENS1_21CollectiveEpilogueFwdINS6_IJSA_SC_SB_EEES9_SE_SG_Li384ELb1ELb0ELb0ELb0EEENS1_36VarlenDynamicPersistentTileSchedulerILi192ELi128ELi384ELi32ELb0ELb0ELb1ELb1ELb0ELb1EEEEEEEEEvNT_6ParamsE:
        .type           _ZN7cutlass13device_kernelIN5flash11enable_sm90INS1_16FlashAttnFwdSm90INS1_25CollectiveMainloopFwdSm90ILi2EN4cute5tupleIJNS5_1CILi1EEES8_S8_EEENS6_IJNS7_ILi192EEENS7_ILi128EEENS7_ILi64EEEEEELi64ENS_10bfloat16_tEfNS_4arch4Sm90ELb0ELb1ELb1ELb1ELb0ELb1ELb0ELb1ELb1ELb0ELb0ELb0EEENS1_21CollectiveEpilogueFwdINS6_IJSA_SC_SB_EEES9_SE_SG_Li384ELb1ELb0ELb0ELb0EEENS1_36VarlenDynamicPersistentTileSchedulerILi192ELi128ELi384ELi32ELb0ELb0ELb1ELb1ELb0ELb1EEEEEEEEEvNT_6ParamsE,@function
        .size           _ZN7cutlass13device_kernelIN5flash11enable_sm90INS1_16FlashAttnFwdSm90INS1_25CollectiveMainloopFwdSm90ILi2EN4cute5tupleIJNS5_1CILi1EEES8_S8_EEENS6_IJNS7_ILi192EEENS7_ILi128EEENS7_ILi64EEEEEELi64ENS_10bfloat16_tEfNS_4arch4Sm90ELb0ELb1ELb1ELb1ELb0ELb1ELb0ELb1ELb1ELb0ELb0ELb0EEENS1_21CollectiveEpilogueFwdINS6_IJSA_SC_SB_EEES9_SE_SG_Li384ELb1ELb0ELb0ELb0EEENS1_36VarlenDynamicPersistentTileSchedulerILi192ELi128ELi384ELi32ELb0ELb0ELb1ELb1ELb0ELb1EEEEEEEEEvNT_6ParamsE,(.L_x_2280 - _ZN7cutlass13device_kernelIN5flash11enable_sm90INS1_16FlashAttnFwdSm90INS1_25CollectiveMainloopFwdSm90ILi2EN4cute5tupleIJNS5_1CILi1EEES8_S8_EEENS6_IJNS7_ILi192EEENS7_ILi128EEENS7_ILi64EEEEEELi64ENS_10bfloat16_tEfNS_4arch4Sm90ELb0ELb1ELb1ELb1ELb0ELb1ELb0ELb1ELb1ELb0ELb0ELb0EEENS1_21CollectiveEpilogueFwdINS6_IJSA_SC_SB_EEES9_SE_SG_Li384ELb1ELb0ELb0ELb0EEENS1_36VarlenDynamicPersistentTileSchedulerILi192ELi128ELi384ELi32ELb0ELb0ELb1ELb1ELb0ELb1EEEEEEEEEvNT_6ParamsE)
        .other          _ZN7cutlass13device_kernelIN5flash11enable_sm90INS1_16FlashAttnFwdSm90INS1_25CollectiveMainloopFwdSm90ILi2EN4cute5tupleIJNS5_1CILi1EEES8_S8_EEENS6_IJNS7_ILi192EEENS7_ILi128EEENS7_ILi64EEEEEELi64ENS_10bfloat16_tEfNS_4arch4Sm90ELb0ELb1ELb1ELb1ELb0ELb1ELb0ELb1ELb1ELb0ELb0ELb0EEENS1_21CollectiveEpilogueFwdINS6_IJSA_SC_SB_EEES9_SE_SG_Li384ELb1ELb0ELb0ELb0EEENS1_36VarlenDynamicPersistentTileSchedulerILi192ELi128ELi384ELi32ELb0ELb0ELb1ELb1ELb0ELb1EEEEEEEEEvNT_6ParamsE,@"STO_CUDA_ENTRY STV_DEFAULT"
_ZN7cutlass13device_kernelIN5flash11enable_sm90INS1_16FlashAttnFwdSm90INS1_25CollectiveMainloopFwdSm90ILi2EN4cute5tupleIJNS5_1CILi1EEES8_S8_EEENS6_IJNS7_ILi192EEENS7_ILi128EEENS7_ILi64EEEEEELi64ENS_10bfloat16_tEfNS_4arch4Sm90ELb0ELb1ELb1ELb1ELb0ELb1ELb0ELb1ELb1ELb0ELb0ELb0EEENS1_21CollectiveEpilogueFwdINS6_IJSA_SC_SB_EEES9_SE_SG_Li384ELb1ELb0ELb0ELb0EEENS1_36VarlenDynamicPersistentTileSchedulerILi192ELi128ELi384ELi32ELb0ELb0ELb1ELb1ELb0ELb1EEEEEEEEEvNT_6ParamsE:
        /* <DEDUP_REMOVED lines=27> */
.L_x_1087:
[----:B------:R-:W-:Y:S05]  /*01b0*/  BSYNC B0 ;  /* 0x0000000000007941 */ /* 0x000fea0003800000 */
.L_x_1086:
        /* <DEDUP_REMOVED lines=41> */
.L_x_1088:
        /* <DEDUP_REMOVED lines=22> */
.L_x_1089:
        /* <DEDUP_REMOVED lines=18> */
.L_x_1090:
        /* <DEDUP_REMOVED lines=22> */
.L_x_1091:
        /* <DEDUP_REMOVED lines=22> */
.L_x_1092:
[----:B------:R-:W-:Y:S01]  /*0990*/  PLOP3.LUT P0, PT, PT, PT, UP0, 0x80, 0x0 ;  /* 0x000000000000781c */ /* 0x000fe20003f0f008 */
[----:B------:R-:W-:Y:S01]  /*09a0*/  UMOV UR36, 0x1 ;  /* 0x0000000100247882 */ /* 0x000fe20000000000 */
[----:B------:R-:W-:Y:S01]  /*09b0*/  NOP ;  /* 0x0000000000007918 */ /* 0x000fe20000000000 */
[----:B------:R-:W-:Y:S01]  /*09c0*/  USEL UR36, UR36, 0x2, !UP0 ;  /* 0x0000000224247887 */ /* 0x000fe2000c000000 */
[----:B------:R-:W-:Y:S01]  /*09d0*/  BSSY B7, `(.L_x_1093) ;  /* 0x0001d77000077945 */ /* 0x000fe20003800000 */
[----:B------:R-:W-:Y:S01]  /*09e0*/  ULDC.64 UR38, c[0x0][0x208] ;  /* 0x0000820000267ab9 */ /* 0x000fe20000000a00 */
[----:B012-4-:R-:W-:Y:S07]  /*09f0*/  BAR.SYNC.DEFER_BLOCKING 0x0 ;  /* 0x0000000000007b1d */ /* 0x017fee0000010000 */
[----:B------:R-:W-:Y:S05]  /*0a00*/  @!P0 BRA `(.L_x_1094) ;  /* 0x00000180008c8947 */ /* 0x000fea0003800000 */
.L_x_1095:
[----:B------:R-:W-:-:S08]  /*0a10*/  NOP ;  /* 0x0000000000007918 */ /* 0x000fd00000000000 */
[----:B------:R-:W0:Y:S02]  /*0a20*/  USETMAXREG.TRY_ALLOC.CTAPOOL UP0, 0xa0 ;  /* 0x000000a0000079c8 */ /* 0x000e240008000600 */
[----:B0-----:R-:W-:-:S13]  /*0a30*/  PLOP3.LUT P0, PT, PT, PT, UP0, 0x80, 0x0 ;  /* 0x000000000000781c */ /* 0x001fda0003f0f008 */
[----:B------:R-:W-:Y:S05]  /*0a40*/  @!P0 BRA `(.L_x_1095) ;  /* 0xfffffffc00f08947 */ /* 0x000fea000383ffff */
[----:B------:R-:W0:Y:S01]  /*0a50*/  S2R R0, SR_TID.X ;  /* 0x0000000000007919 */ /* 0x000e220000002100 */
[----:B------:R-:W1:Y:S01]  /*0a60*/  S2UR UR5, SR_CgaCtaId ;  /* 0x00000000000579c3 */ /* 0x000e620000008800 */
[----:B------:R-:W-:Y:S01]  /*0a70*/  UMOV UR4, 0x400 ;  /* 0x0000040000047882 */ /* 0x000fe20000000000 */
[----:B------:R-:W-:-:S06]  /*0a80*/  LOP3.LUT R22, R22, 0xefffffff, RZ, 0xc0, !PT ;  /* 0xefffffff16167812 */ /* 0x000fcc00078ec0ff */
[----:B------:R-:W-:Y:S06]  /*0a90*/  BAR.ARV 0x8, 0x1a0 ;  /* 0x0206800000007b1d */ /* 0x000fec0000002000 */
[----:B-1----:R-:W-:-:S06]  /*0aa0*/  ULEA UR4, UR5, UR4, 0x18 ;  /* 0x0000000405047291 */ /* 0x002fcc000f8ec03f */
[----:B------:R-:W-:Y:S01]  /*0ab0*/  IMAD.U32 R2, RZ, RZ, UR4 ;  /* 0x00000004ff027e24 */ /* 0x000fe2000f8e00ff */
[----:B0-----:R-:W-:Y:S01]  /*0ac0*/  SHF.R.U32.HI R0, RZ, 0x7, R0 ;  /* 0x00000007ff007819 */ /* 0x001fe20000011600 */
[----:B------:R-:W-:-:S03]  /*0ad0*/  ULDC UR4, c[0x0][0xc14] ;  /* 0x0003050000047ab9 */ /* 0x000fc60000000800 */
[----:B------:R-:W-:-:S13]  /*0ae0*/  ISETP.NE.AND P0, PT, R0, 0x1, PT ;  /* 0x000000010000780c */ /* 0x000fda0003f05270 */
[----:B------:R-:W-:Y:S01]  /*0af0*/  @P0 LOP3.LUT R22, R22, 0x10000000, RZ, 0xfc, !PT ;  /* 0x1000000016160812 */ /* 0x000fe200078efcff */
[----:B------:R-:W-:Y:S08]  /*0b00*/  @!P0 BAR.ARV 0x9, 0x100 ;  /* 0x0244000000008b1d */ /* 0x000ff00000002000 */
[----:B------:R-:W-:Y:S06]  /*0b10*/  BAR.SYNC.DEFER_BLOCKING 0x5, 0x1a0 ;  /* 0x0146800000007b1d */ /* 0x000fec0000010000 */
[----:B------:R-:W0:Y:S02]  /*0b20*/  LDS.128 R8, [R2+0x168d0] ;  /* 0x0168d00002087984 */ /* 0x000e240000000c00 */
[----:B------:R-:W-:Y:S06]  /*0b30*/  BAR.ARV 0x4, 0x1a0 ;  /* 0x0106800000007b1d */ /* 0x000fec0000002000 */
[----:B0-----:R-:W-:-:S13]  /*0b40*/  ISETP.GE.AND P0, PT, R11, UR4, PT ;  /* 0x000000040b007c0c */ /* 0x001fda000bf06270 */
[----:B------:R-:W-:Y:S05]  /*0b50*/  @P0 BRA `(.L_x_1096) ;  /* 0x000001d400780947 */ /* 0x000fea0003800000 */
[----:B------:R-:W0:Y:S01]  /*0b60*/  S2R R0, SR_TID.X ;  /* 0x0000000000007919 */ /* 0x000e220000002100 */
[----:B------:R-:W-:Y:S01]  /*0b70*/  CS2R R18, SRZ ;  /* 0x0000000000127805 */ /* 0x000fe2000001ff00 */
[----:B------:R-:W-:Y:S01]  /*0b80*/  IMAD.MOV.U32 R16, RZ, RZ, RZ ;  /* 0x000000ffff107224 */ /* 0x000fe200078e00ff */
[----:B------:R-:W-:Y:S01]  /*0b90*/  ULOP3.LUT UR37, UR36, 0x1, URZ, 0xfc, !UPT ;  /* 0x0000000124257892 */ /* 0x000fe2000f8efc3f */
[----:B0-----:R-:W-:-:S05]  /*0ba0*/  VIADD R0, R0, 0xffffff80 ;  /* 0xffffff8000007836 */ /* 0x001fca0000000000 */
[----:B------:R-:W-:-:S04]  /*0bb0*/  SHF.R.S32.HI R3, RZ, 0x1f, R0 ;  /* 0x0000001fff037819 */ /* 0x000fc80000011400 */
[CC--:B------:R-:W-:Y:S02]  /*0bc0*/  LEA.HI R5, R3.reuse, R0.reuse, RZ, 0x2 ;  /* 0x0000000003057211 */ /* 0x0c0fe400078f10ff */
[----:B------:R-:W-:Y:S02]  /*0bd0*/  LEA.HI R4, R3, R0, RZ, 0x7 ;  /* 0x0000000003047211 */ /* 0x000fe400078f38ff */
[----:B------:R-:W-:Y:S02]  /*0be0*/  SHF.R.S32.HI R17, RZ, 0x2, R5 ;  /* 0x00000002ff117819 */ /* 0x000fe40000011405 */
[----:B------:R-:W-:Y:S02]  /*0bf0*/  LOP3.LUT R5, R5, 0xfffffffc, RZ, 0xc0, !PT ;  /* 0xfffffffc05057812 */ /* 0x000fe400078ec0ff */
[----:B------:R-:W-:Y:S01]  /*0c00*/  LOP3.LUT R7, R4, 0xffffff80, RZ, 0xc0, !PT ;  /* 0xffffff8004077812 */ /* 0x000fe200078ec0ff */
[----:B------:R-:W-:Y:S02]  /*0c10*/  VIADD R12, R17, 0x60 ;  /* 0x00000060110c7836 */ /* 0x000fe40000000000 */
[----:B------:R-:W-:-:S02]  /*0c20*/  IMAD.IADD R13, R0, 0x1, -R5 ;  /* 0x00000001000d7824 */ /* 0x000fc400078e0a05 */
[----:B------:R-:W-:Y:S01]  /*0c30*/  IMAD.SHL.U32 R5, R12, 0x40, RZ ;  /* 0x000000400c057824 */ /* 0x000fe200078e00ff */
[----:B------:R-:W-:Y:S01]  /*0c40*/  SHF.R.S32.HI R8, RZ, 0x1f, R12 ;  /* 0x0000001fff087819 */ /* 0x000fe2000001140c */
[----:B------:R-:W-:Y:S01]  /*0c50*/  IMAD.SHL.U32 R4, R13, 0x8, RZ ;  /* 0x000000080d047824 */ /* 0x000fe200078e00ff */
[----:B------:R0:W-:Y:S01]  /*0c60*/  STL [R1+0x3c], R13 ;  /* 0x00003c0d01007387 */ /* 0x0001e20000100800 */
[----:B------:R-:W-:Y:S01]  /*0c70*/  IMAD.IADD R7, R0, 0x1, -R7 ;  /* 0x0000000100077824 */ /* 0x000fe200078e0a07 */
[----:B------:R-:W-:Y:S02]  /*0c80*/  LEA.HI R8, R8, R12, RZ, 0x3 ;  /* 0x0000000c08087211 */ /* 0x000fe400078f18ff */
[----:B------:R-:W-:Y:S02]  /*0c90*/  LOP3.LUT R5, R5, 0x1c0, RZ, 0xc0, !PT ;  /* 0x000001c005057812 */ /* 0x000fe400078ec0ff */
[----:B------:R-:W-:Y:S01]  /*0ca0*/  LEA.HI R0, R3, R0, RZ, 0x5 ;  /* 0x0000000003007211 */ /* 0x000fe200078f28ff */
[----:B------:R-:W-:Y:S01]  /*0cb0*/  IMAD.SHL.U32 R8, R8, 0x40, RZ ;  /* 0x0000004008087824 */ /* 0x000fe200078e00ff */
[----:B------:R-:W-:-:S02]  /*0cc0*/  LOP3.LUT R4, R5, 0x38, R4, 0xf8, !PT ;  /* 0x0000003805047812 */ /* 0x000fc400078ef804 */
[----:B------:R-:W-:Y:S02]  /*0cd0*/  SHF.R.U32.HI R5, RZ, 0x3, R5 ;  /* 0x00000003ff057819 */ /* 0x000fe40000011605 */
[----:B------:R-:W-:Y:S02]  /*0ce0*/  LOP3.LUT R12, R8, 0xfffffe00, RZ, 0xc0, !PT ;  /* 0xfffffe00080c7812 */ /* 0x000fe400078ec0ff */
[----:B------:R-:W-:Y:S02]  /*0cf0*/  SHF.R.S32.HI R3, RZ, 0x5, R0 ;  /* 0x00000005ff037819 */ /* 0x000fe40000011400 */
[----:B------:R-:W-:Y:S01]  /*0d00*/  LOP3.LUT R5, R12, R4, R5, 0xf6, !PT ;  /* 0x000000040c057212 */ /* 0x000fe200078ef605 */
[----:B------:R0:W-:Y:S01]  /*0d10*/  STL [R1+0x28], R12 ;  /* 0x0000280c01007387 */ /* 0x0001e20000100800 */
[----:B------:R-:W-:-:S03]  /*0d20*/  SHF.R.S32.HI R6, RZ, 0x1f, R7 ;  /* 0x0000001fff067819 */ /* 0x000fc60000011407 */
[----:B------:R0:W-:Y:S01]  /*0d30*/  STL [R1+0x14], R9 ;  /* 0x0000140901007387 */ /* 0x0001e20000100800 */
[----:B------:R-:W-:Y:S01]  /*0d40*/  IMAD R0, R5, 0x2, R2 ;  /* 0x0000000205007824 */ /* 0x000fe200078e0202 */
[----:B------:R-:W-:Y:S02]  /*0d50*/  LEA.HI R6, R6, R7, RZ, 0x2 ;  /* 0x0000000706067211 */ /* 0x000fe400078f10ff */
[----:B------:R0:W-:Y:S02]  /*0d60*/  STL [R1+0x18], R10 ;  /* 0x0000180a01007387 */ /* 0x0001e40000100800 */
[----:B------:R-:W-:Y:S02]  /*0d70*/  LOP3.LUT R6, R6, 0x7ffffffc, RZ, 0xc0, !PT ;  /* 0x7ffffffc06067812 */ /* 0x000fe400078ec0ff */
[----:B------:R0:W-:Y:S03]  /*0d80*/  STL [R1+0x1c], R11 ;  /* 0x00001c0b01007387 */ /* 0x0001e60000100800 */
[----:B------:R-:W-:Y:S01]  /*0d90*/  IMAD.IADD R155, R7, 0x1, -R6 ;  /* 0x00000001079b7824 */ /* 0x000fe200078e0a06 */
[----:B------:R0:W-:Y:S04]  /*0da0*/  STL [R1+0x34], RZ ;  /* 0x000034ff01007387 */ /* 0x0001e80000100800 */
[----:B------:R0:W-:Y:S04]  /*0db0*/  STL [R1], RZ ;  /* 0x000000ff01007387 */ /* 0x0001e80000100800 */
[----:B------:R0:W-:Y:S02]  /*0dc0*/  STL [R1+0x40], R0 ;  /* 0x0000400001007387 */ /* 0x0001e40000100800 */
.L_x_1310:
[----:B------:R-:W2:Y:S01]  /*0dd0*/  LDL R34, [R1+0x1c] ;  /* 0x00001c0001227983 */ /* 0x000ea20000100800 */
[----:B------:R-:W-:Y:S05]  /*0de0*/  YIELD ;  /* 0x0000000000007946 */ /* 0x000fea0003800000 */
[----:B------:R-:W-:Y:S01]  /*0df0*/  ULDC.64 UR4, c[0x0][0xa28] ;  /* 0x00028a0000047ab9 */ /* 0x000fe20000000a00 */
[----:B-1-345:R-:W2:Y:S01]  /*0e00*/  LDC.64 R6, c[0x0][0xa08] ;  /* 0x00028200ff067b82 */ /* 0x03aea20000000a00 */
[----:B------:R-:W-:Y:S01]  /*0e10*/  ISETP.NE.U32.AND P1, PT, RZ, UR4, PT ;  /* 0x00000004ff007c0c */ /* 0x000fe2000bf25070 */
[----:B0-----:R-:W-:Y:S02]  /*0e20*/  IMAD.MOV.U32 R0, RZ, RZ, RZ ;  /* 0x000000ffff007224 */ /* 0x001fe400078e00ff */
[----:B------:R-:W-:Y:S01]  /*0e30*/  IMAD.MOV.U32 R32, RZ, RZ, RZ ;  /* 0x000000ffff207224 */ /* 0x000fe200078e00ff */
[----:B------:R-:W-:Y:S01]  /*0e40*/  ISETP.NE.AND.EX P1, PT, RZ, UR5, PT, P1 ;  /* 0x00000005ff007c0c */ /* 0x000fe2000bf25310 */
[----:B------:R-:W-:-:S02]  /*0e50*/  ULDC.64 UR4, c[0x0][0xa18] ;  /* 0x0002860000047ab9 */ /* 0x000fc40000000a00 */
[----:B------:R-:W-:-:S04]  /*0e60*/  ISETP.NE.U32.AND P2, PT, RZ, UR4, PT ;  /* 0x00000004ff007c0c */ /* 0x000fc8000bf45070 */
[----:B------:R-:W-:Y:S01]  /*0e70*/  ISETP.NE.AND.EX P2, PT, RZ, UR5, PT, P2 ;  /* 0x00000005ff007c0c */ /* 0x000fe2000bf45320 */
[----:B------:R-:W-:Y:S02]  /*0e80*/  ULDC.64 UR4, c[0x0][0xa08] ;  /* 0x0002820000047ab9 */ /* 0x000fe40000000a00 */
[----:B------:R-:W-:-:S03]  /*0e90*/  ISETP.NE.U32.AND P0, PT, RZ, UR4, PT ;  /* 0x00000004ff007c0c */ /* 0x000fc6000bf05070 */
[----:B------:R-:W0:Y:S08]  /*0ea0*/  @P1 LDC.64 R4, c[0x0][0xa28] ;  /* 0x00028a00ff041b82 */ /* 0x000e300000000a00 */
[----:B------:R-:W1:Y:S01]  /*0eb0*/  @P2 LDC.64 R8, c[0x0][0xa18] ;  /* 0x00028600ff082b82 */ /* 0x000e620000000a00 */
[----:B------:R-:W-:Y:S01]  /*0ec0*/  ULDC UR4, c[0x0][0x288] ;  /* 0x0000a20000047ab9 */ /* 0x000fe20000000800 */
[----:B------:R-:W-:Y:S01]  /*0ed0*/  ISETP.NE.AND.EX P0, PT, RZ, UR5, PT, P0 ;  /* 0x00000005ff007c0c */ /* 0x000fe2000bf05300 */
[----:B------:R-:W-:Y:S01]  /*0ee0*/  IMAD.U32 R3, RZ, RZ, UR4 ;  /* 0x00000004ff037e24 */ /* 0x000fe2000f8e00ff */
[----:B------:R-:W-:Y:S01]  /*0ef0*/  ULDC.64 UR4, c[0x0][0x3f8] ;  /* 0x0000fe0000047ab9 */ /* 0x000fe20000000a00 */
[----:B--2---:R-:W-:-:S04]  /*0f00*/  IMAD.WIDE R10, R34, 0x4, R6 ;  /* 0x00000004220a7825 */ /* 0x004fc800078e0206 */
[----:B-1----:R-:W-:-:S06]  /*0f10*/  @P2 IMAD.WIDE R6, R34, 0x4, R8 ;  /* 0x0000000422062825 */ /* 0x002fcc00078e0208 */
[----:B------:R1:W5:Y:S01]  /*0f20*/  @P0 LDG.E R32, desc[UR38][R10.64] ;  /* 0x000000260a200981 */ /* 0x000362000c1e1900 */
[----:B0-----:R-:W-:-:S03]  /*0f30*/  @P1 IMAD.WIDE R4, R34, 0x4, R4 ;  /* 0x0000000422041825 */ /* 0x001fc600078e0204 */
[----:B------:R-:W2:Y:S04]  /*0f40*/  @P2 LDG.E R3, desc[UR38][R6.64] ;  /* 0x0000002606032981 */ /* 0x000ea8000c1e1900 */
        /* <DEDUP_REMOVED lines=9> */
[----:B------:R-:W-:Y:S01]  /*0fe0*/  IMAD.U32 R31, RZ, RZ, UR4 ;  /* 0x00000004ff1f7e24 */ /* 0x000fe2000f8e00ff */
[----:B--2---:R1:W-:Y:S01]  /*0ff0*/  STL [R1+0x24], R3 ;  /* 0x0000240301007387 */ /* 0x0043e20000100800 */
[----:B------:R-:W-:Y:S01]  /*1000*/  IMAD.MOV.U32 R14, RZ, RZ, R3 ;  /* 0x000000ffff0e7224 */ /* 0x000fe200078e0003 */
[----:B------:R-:W-:Y:S06]  /*1010*/  @P2 BRA `(.L_x_1097) ;  /* 0x0000000000282947 */ /* 0x000fec0003800000 */
[----:B------:R-:W-:Y:S02]  /*1020*/  ULDC.64 UR4, c[0x0][0xa00] ;  /* 0x0002800000047ab9 */ /* 0x000fe40000000a00 */
[----:B------:R-:W-:-:S04]  /*1030*/  ISETP.NE.U32.AND P1, PT, RZ, UR4, PT ;  /* 0x00000004ff007c0c */ /* 0x000fc8000bf25070 */
[----:B------:R-:W-:-:S13]  /*1040*/  ISETP.NE.AND.EX P1, PT, RZ, UR5, PT, P1 ;  /* 0x00000005ff007c0c */ /* 0x000fda000bf25310 */
[----:B------:R-:W-:Y:S05]  /*1050*/  @!P1 BRA `(.L_x_1097) ;  /* 0x0000000000189947 */ /* 0x000fea0003800000 */
[----:B-1----:R-:W0:Y:S02]  /*1060*/  LDC.64 R4, c[0x0][0xa00] ;  /* 0x00028000ff047b82 */ /* 0x002e240000000a00 */
[----:B0-----:R-:W-:-:S05]  /*1070*/  IMAD.WIDE R4, R34, 0x4, R4 ;  /* 0x0000000422047825 */ /* 0x001fca00078e0204 */
[----:B------:R-:W2:Y:S04]  /*1080*/  LDG.E R3, desc[UR38][R4.64] ;  /* 0x0000002604037981 */ /* 0x000ea8000c1e1900 */
[----:B------:R-:W2:Y:S02]  /*1090*/  LDG.E R6, desc[UR38][R4.64+0x4] ;  /* 0x0000042604067981 */ /* 0x000ea4000c1e1900 */
[----:B--2---:R-:W-:-:S05]  /*10a0*/  IMAD.IADD R14, R6, 0x1, -R3 ;  /* 0x00000001060e7824 */ /* 0x004fca00078e0a03 */
[----:B------:R0:W-:Y:S02]  /*10b0*/  STL [R1+0x24], R14 ;  /* 0x0000240e01007387 */ /* 0x0001e40000100800 */
.L_x_1097:
[----:B------:R-:W2:Y:S01]  /*10c0*/  LDL R13, [R1+0x14] ;  /* 0x00001400010d7983 */ /* 0x000ea20000100800 */
[----:B------:R-:W-:-:S03]  /*10d0*/  ULDC.64 UR4, c[0x0][0xa20] ;  /* 0x0002880000047ab9 */ /* 0x000fc60000000a00 */
[----:B------:R-:W3:Y:S01]  /*10e0*/  LDL R33, [R1+0x18] ;  /* 0x0000180001217983 */ /* 0x000ee20000100800 */
[----:B------:R-:W-:-:S04]  /*10f0*/  ISETP.NE.U32.AND P1, PT, RZ, UR4, PT ;  /* 0x00000004ff007c0c */ /* 0x000fc8000bf25070 */
[----:B------:R-:W-:Y:S01]  /*1100*/  ISETP.NE.AND.EX P1, PT, RZ, UR5, PT, P1 ;  /* 0x00000005ff007c0c */ /* 0x000fe2000bf25310 */
[----:B--2---:R2:W-:Y:S04]  /*1110*/  STL [R1+0x38], R13 ;  /* 0x0000380d01007387 */ /* 0x0045e80000100800 */
[----:B---3--:R2:W-:Y:S04]  /*1120*/  STL [R1+0x2c], R33 ;  /* 0x00002c2101007387 */ /* 0x0085e80000100800 */
[----:B------:R2:W-:Y:S04]  /*1130*/  STL [R1+0x30], R34 ;  /* 0x0000302201007387 */ /* 0x0005e80000100800 */
[----:B------:R-:W-:Y:S05]  /*1140*/  @!P1 BRA `(.L_x_1098) ;  /* 0x0000000000109947 */ /* 0x000fea0003800000 */
[----:B-1----:R-:W1:Y:S02]  /*1150*/  LDC.64 R4, c[0x0][0xa20] ;  /* 0x00028800ff047b82 */ /* 0x002e640000000a00 */
[----:B-1----:R-:W-:-:S05]  /*1160*/  IMAD.WIDE R4, R34, 0x4, R4 ;  /* 0x0000000422047825 */ /* 0x002fca00078e0204 */
[----:B------:R3:W5:Y:S01]  /*1170*/  LDG.E R31, desc[UR38][R4.64] ;  /* 0x00000026041f7981 */ /* 0x000762000c1e1900 */
[----:B------:R-:W-:Y:S05]  /*1180*/  BRA `(.L_x_1099) ;  /* 0x0000000000107947 */ /* 0x000fea0003800000 */
.L_x_1098:
[----:B------:R-:W-:Y:S05]  /*1190*/  @!P0 BRA `(.L_x_1099) ;  /* 0x00000000000c8947 */ /* 0x000fea0003800000 */
[----:B-1----:R-:W3:Y:S04]  /*11a0*/  LDG.E R4, desc[UR38][R10.64] ;  /* 0x000000260a047981 */ /* 0x002ee8000c1e1900 */
[----:B------:R-:W3:Y:S02]  /*11b0*/  LDG.E R31, desc[UR38][R10.64+0x4] ;  /* 0x000004260a1f7981 */ /* 0x000ee4000c1e1900 */
[----:B---3--:R-:W-:-:S07]  /*11c0*/  IMAD.IADD R31, R31, 0x1, -R4 ;  /* 0x000000011f1f7824 */ /* 0x008fce00078e0a04 */
.L_x_1099:
[----:B------:R-:W-:Y:S01]  /*11d0*/  ULDC.64 UR4, c[0x0][0xa10] ;  /* 0x0002840000047ab9 */ /* 0x000fe20000000a00 */
[----:B-1----:R-:W1:Y:S01]  /*11e0*/  LDC.64 R10, c[0x0][0x9e0] ;  /* 0x00027800ff0a7b82 */ /* 0x002e620000000a00 */
[----:B------:R-:W-:-:S04]  /*11f0*/  ISETP.NE.U32.AND P0, PT, RZ, UR4, PT ;  /* 0x00000004ff007c0c */ /* 0x000fc8000bf05070 */
[----:B------:R-:W-:Y:S01]  /*1200*/  ISETP.NE.AND.EX P0, PT, RZ, UR5, PT, P0 ;  /* 0x00000005ff007c0c */ /* 0x000fe2000bf05300 */
[----:B------:R-:W-:Y:S02]  /*1210*/  ULDC.64 UR4, c[0x0][0xa30] ;  /* 0x00028c0000047ab9 */ /* 0x000fe40000000a00 */
[----:B------:R-:W-:-:S04]  /*1220*/  ISETP.NE.U32.AND P1, PT, RZ, UR4, PT ;  /* 0x00000004ff007c0c */ /* 0x000fc8000bf25070 */
[----:B------:R-:W-:-:S06]  /*1230*/  ISETP.NE.AND.EX P1, PT, RZ, UR5, PT, P1 ;  /* 0x00000005ff007c0c */ /* 0x000fcc000bf25310 */
[----:B---3--:R-:W3:Y:S08]  /*1240*/  @P0 LDC.64 R4, c[0x0][0xa10] ;  /* 0x00028400ff040b82 */ /* 0x008ef00000000a00 */
[----:B------:R-:W4:Y:S01]  /*1250*/  @P1 LDC.64 R6, c[0x0][0xa30] ;  /* 0x00028c00ff061b82 */ /* 0x000f220000000a00 */
[----:B---3--:R-:W-:-:S05]  /*1260*/  @P0 IMAD.WIDE R4, R34, 0x4, R4 ;  /* 0x0000000422040825 */ /* 0x008fca00078e0204 */
[----:B------:R-:W3:Y:S04]  /*1270*/  @P0 LDG.E R3, desc[UR38][R4.64] ;  /* 0x0000002604030981 */ /* 0x000ee8000c1e1900 */
[----:B------:R-:W3:Y:S01]  /*1280*/  @P0 LDG.E R8, desc[UR38][R4.64+0x4] ;  /* 0x0000042604080981 */ /* 0x000ee2000c1e1900 */
[----:B-----5:R-:W-:Y:S02]  /*1290*/  IMAD.IADD R9, R31, 0x1, -R0 ;  /* 0x000000011f097824 */ /* 0x020fe400078e0a00 */
[----:B------:R-:W-:Y:S02]  /*12a0*/  IMAD.MOV.U32 R23, RZ, RZ, R31 ;  /* 0x000000ffff177224 */ /* 0x000fe400078e001f */
[----:B----4-:R-:W-:-:S05]  /*12b0*/  @P1 IMAD.WIDE R6, R34, 0x4, R6 ;  /* 0x0000000422061825 */ /* 0x010fca00078e0206 */
[----:B------:R4:W5:Y:S01]  /*12c0*/  @P1 LDG.E R23, desc[UR38][R6.64] ;  /* 0x0000002606171981 */ /* 0x000962000c1e1900 */
[----:B-1----:R-:W-:Y:S01]  /*12d0*/  ISETP.GE.AND P1, PT, R11, 0x1, PT ;  /* 0x000000010b00780c */ /* 0x002fe20003f26270 */
[----:B------:R-:W-:-:S04]  /*12e0*/  IMAD.MOV.U32 R29, RZ, RZ, 0xc0 ;  /* 0x000000c0ff1d7424 */ /* 0x000fc800078e00ff */
[----:B------:R-:W-:Y:S02]  /*12f0*/  IMAD R29, R13, R29, 0xc0 ;  /* 0x000000c00d1d7424 */ /* 0x000fe400078e021d */
[----:B---3--:R-:W-:-:S04]  /*1300*/  @P0 IMAD.IADD R30, R8, 0x1, -R3 ;  /* 0x00000001081e0824 */ /* 0x008fc800078e0a03 */
[----:B------:R-:W-:-:S04]  /*1310*/  IMAD.IADD R12, R9, 0x1, R30 ;  /* 0x00000001090c7824 */ /* 0x000fc800078e021e */
[C---:B------:R-:W-:Y:S01]  /*1320*/  VIADD R0, R12.reuse, 0x7f ;  /* 0x0000007f0c007836 */ /* 0x040fe20000000000 */
[----:B------:R4:W-:Y:S01]  /*1330*/  STL [R1+0x20], R12 ;  /* 0x0000200c01007387 */ /* 0x0009e20000100800 */
[----:B------:R-:W-:-:S03]  /*1340*/  IADD3 R29, R12, R29, -R14 ;  /* 0x0000001d0c1d7210 */ /* 0x000fc60007ffe80e */
[----:B------:R-:W-:-:S04]  /*1350*/  SHF.R.S32.HI R3, RZ, 0x1f, R0 ;  /* 0x0000001fff037819 */ /* 0x000fc80000011400 */
[----:B------:R-:W-:Y:S01]  /*1360*/  LEA.HI R3, R3, R0, RZ, 0x7 ;  /* 0x0000000003037211 */ /* 0x000fe200078f38ff */
[----:B------:R-:W-:-:S03]  /*1370*/  IMAD.IADD R0, R29, 0x1, R10 ;  /* 0x000000011d007824 */ /* 0x000fc600078e020a */
[----:B------:R-:W-:Y:S01]  /*1380*/  SHF.R.S32.HI R28, RZ, 0x7, R3 ;  /* 0x00000007ff1c7819 */ /* 0x000fe20000011403 */
[----:B----4-:R-:W-:Y:S06]  /*1390*/  @!P1 BRA `(.L_x_1100) ;  /* 0x0000000000489947 */ /* 0x010fec0003800000 */
[C---:B------:R-:W-:Y:S01]  /*13a0*/  ISETP.GT.AND P0, PT, R29.reuse, RZ, PT ;  /* 0x000000ff1d00720c */ /* 0x040fe20003f04270 */
[----:B------:R-:W-:Y:S01]  /*13b0*/  BSSY B0, `(.L_x_1101) ;  /* 0x000000e000007945 */ /* 0x000fe20003800000 */
[----:B------:R-:W-:-:S11]  /*13c0*/  VIADD R3, R29, 0xffffffff ;  /* 0xffffffff1d037836 */ /* 0x000fd60000000000 */
[----:B------:R-:W-:Y:S05]  /*13d0*/  @P0 BRA `(.L_x_1102) ;  /* 0x00000000001c0947 */ /* 0x000fea0003800000 */
[----:B------:R-:W-:Y:S01]  /*13e0*/  ISETP.NE.AND P0, PT, R11, 0x1, PT ;  /* 0x000000010b00780c */ /* 0x000fe20003f05270 */
[----:B------:R-:W-:-:S12]  /*13f0*/  IMAD.MOV R3, RZ, RZ, -R29 ;  /* 0x000000ffff037224 */ /* 0x000fd800078e0a1d */
[----:B------:R-:W1:Y:S02]  /*1400*/  @P0 LDC.64 R4, c[0x0][0x9e8] ;  /* 0x00027a00ff040b82 */ /* 0x000e640000000a00 */
[----:B-1----:R-:W-:-:S05]  /*1410*/  @P0 IMAD.HI.U32 R4, R3, R4, RZ ;  /* 0x0000000403040227 */ /* 0x002fca00078e00ff */
[----:B------:R-:W-:-:S04]  /*1420*/  @P0 SHF.R.U32.HI R3, RZ, R5, R4 ;  /* 0x00000005ff030219 */ /* 0x000fc80000011604 */
[----:B------:R-:W-:Y:S01]  /*1430*/  LOP3.LUT R3, RZ, R3, RZ, 0x33, !PT ;  /* 0x00000003ff037212 */ /* 0x000fe200078e33ff */
[----:B------:R-:W-:Y:S06]  /*1440*/  BRA `(.L_x_1103) ;  /* 0x0000000000107947 */ /* 0x000fec0003800000 */
.L_x_1102:
[----:B------:R-:W-:-:S13]  /*1450*/  ISETP.NE.AND P0, PT, R11, 0x1, PT ;  /* 0x000000010b00780c */ /* 0x000fda0003f05270 */
[----:B------:R-:W1:Y:S02]  /*1460*/  @P0 LDC.64 R4, c[0x0][0x9e8] ;  /* 0x00027a00ff040b82 */ /* 0x000e640000000a00 */
[----:B-1----:R-:W-:-:S05]  /*1470*/  @P0 IMAD.HI.U32 R4, R3, R4, RZ ;  /* 0x0000000403040227 */ /* 0x002fca00078e00ff */
[----:B------:R-:W-:-:S07]  /*1480*/  @P0 SHF.R.U32.HI R3, RZ, R5, R4 ;  /* 0x00000005ff030219 */ /* 0x000fce0000011604 */
.L_x_1103:
[----:B------:R-:W-:Y:S05]  /*1490*/  BSYNC B0 ;  /* 0x0000000000007941 */ /* 0x000fea0003800000 */
.L_x_1101:
[----:B------:R-:W-:-:S05]  /*14a0*/  IMAD R3, R3, R11, R11 ;  /* 0x0000000b03037224 */ /* 0x000fca00078e020b */
[----:B------:R-:W-:-:S07]  /*14b0*/  VIMNMX R0, R0, R3, PT ;  /* 0x0000000300007248 */ /* 0x000fce0003fe0100 */
.L_x_1100:
[----:B------:R-:W-:Y:S01]  /*14c0*/  IMAD R27, R13, 0xc0, -R14 ;  /* 0x000000c00d1b7824 */ /* 0x000fe200078e0a0e */
[----:B------:R-:W-:-:S03]  /*14d0*/  ULDC UR4, c[0x0][0x9dc] ;  /* 0x0002770000047ab9 */ /* 0x000fc60000000800 */
[----:B------:R-:W-:-:S04]  /*14e0*/  IMAD.IADD R27, R12, 0x1, R27 ;  /* 0x000000010c1b7824 */ /* 0x000fc800078e021b */
[----:B------:R-:W-:Y:S01]  /*14f0*/  VIADD R3, R27, -UR4 ;  /* 0x800000041b037c36 */ /* 0x000fe20008000000 */
[----:B------:R-:W-:Y:S06]  /*1500*/  @!P1 BRA `(.L_x_1104) ;  /* 0x0000000000489947 */ /* 0x000fec0003800000 */
[----:B------:R-:W-:Y:S01]  /*1510*/  ISETP.GT.AND P0, PT, R27, -0x1, PT ;  /* 0xffffffff1b00780c */ /* 0x000fe20003f04270 */
[----:B------:R-:W-:-:S12]  /*1520*/  BSSY B0, `(.L_x_1105) ;  /* 0x000000e000007945 */ /* 0x000fd80003800000 */
[----:B------:R-:W-:Y:S05]  /*1530*/  @P0 BRA `(.L_x_1106) ;  /* 0x00000000001c0947 */ /* 0x000fea0003800000 */
[----:B------:R-:W-:Y:S02]  /*1540*/  ISETP.NE.AND P0, PT, R11, 0x1, PT ;  /* 0x000000010b00780c */ /* 0x000fe40003f05270 */
[----:B------:R-:W-:-:S11]  /*1550*/  LOP3.LUT R5, RZ, R27, RZ, 0x33, !PT ;  /* 0x0000001bff057212 */ /* 0x000fd600078e33ff */
[----:B------:R-:W1:Y:S02]  /*1560*/  @P0 LDC.64 R6, c[0x0][0x9e8] ;  /* 0x00027a00ff060b82 */ /* 0x000e640000000a00 */
[----:B-1----:R-:W-:-:S05]  /*1570*/  @P0 IMAD.HI.U32 R4, R5, R6, RZ ;  /* 0x0000000605040227 */ /* 0x002fca00078e00ff */
[----:B------:R-:W-:-:S04]  /*1580*/  @P0 SHF.R.U32.HI R5, RZ, R7, R4 ;  /* 0x00000007ff050219 */ /* 0x000fc80000011604 */
[----:B------:R-:W-:Y:S01]  /*1590*/  LOP3.LUT R4, RZ, R5, RZ, 0x33, !PT ;  /* 0x00000005ff047212 */ /* 0x000fe200078e33ff */
[----:B------:R-:W-:Y:S06]  /*15a0*/  BRA `(.L_x_1107) ;  /* 0x0000000000147947 */ /* 0x000fec0003800000 */
.L_x_1106:
[----:B------:R-:W-:Y:S01]  /*15b0*/  ISETP.NE.AND P0, PT, R11, 0x1, PT ;  /* 0x000000010b00780c */ /* 0x000fe20003f05270 */
[----:B------:R-:W-:-:S12]  /*15c0*/  IMAD.MOV.U32 R4, RZ, RZ, R27 ;  /* 0x000000ffff047224 */ /* 0x000fd800078e001b */
[----:B------:R-:W1:Y:S02]  /*15d0*/  @P0 LDC.64 R6, c[0x0][0x9e8] ;  /* 0x00027a00ff060b82 */ /* 0x000e640000000a00 */
[----:B-1----:R-:W-:-:S05]  /*15e0*/  @P0 IMAD.HI.U32 R6, R27, R6, RZ ;  /* 0x000000061b060227 */ /* 0x002fca00078e00ff */
[----:B------:R-:W-:-:S07]  /*15f0*/  @P0 SHF.R.U32.HI R4, RZ, R7, R6 ;  /* 0x00000007ff040219 */ /* 0x000fce0000011606 */
.L_x_1107:
[----:B------:R-:W-:Y:S05]  /*1600*/  BSYNC B0 ;  /* 0x0000000000007941 */ /* 0x000fea0003800000 */
.L_x_1105:
[----:B------:R-:W-:-:S05]  /*1610*/  IMAD R4, R4, R11, RZ ;  /* 0x0000000b04047224 */ /* 0x000fca00078e02ff */
[----:B------:R-:W-:-:S07]  /*1620*/  VIMNMX R3, R3, R4, !PT ;  /* 0x0000000403037248 */ /* 0x000fce0007fe0100 */
.L_x_1104:
[----:B------:R-:W-:Y:S01]  /*1630*/  VIADD R0, R0, 0x7f ;  /* 0x0000007f00007836 */ /* 0x000fe20000000000 */
[----:B------:R-:W-:-:S04]  /*1640*/  SHF.R.S32.HI R4, RZ, 0x1f, R3 ;  /* 0x0000001fff047819 */ /* 0x000fc80000011403 */
[----:B------:R-:W-:Y:S02]  /*1650*/  SHF.R.S32.HI R5, RZ, 0x1f, R0 ;  /* 0x0000001fff057819 */ /* 0x000fe40000011400 */
[----:B------:R-:W-:Y:S02]  /*1660*/  LEA.HI R4, R4, R3, RZ, 0x7 ;  /* 0x0000000304047211 */ /* 0x000fe400078f38ff */
[----:B------:R-:W-:Y:S02]  /*1670*/  LEA.HI R5, R5, R0, RZ, 0x7 ;  /* 0x0000000005057211 */ /* 0x000fe400078f38ff */
[----:B------:R-:W-:Y:S02]  /*1680*/  SHF.R.S32.HI R4, RZ, 0x7, R4 ;  /* 0x00000007ff047819 */ /* 0x000fe40000011404 */
[----:B------:R-:W-:Y:S02]  /*1690*/  SHF.R.S32.HI R5, RZ, 0x7, R5 ;  /* 0x00000007ff057819 */ /* 0x000fe40000011405 */
[----:B------:R-:W-:-:S02]  /*16a0*/  VIMNMX R4, RZ, R4, !PT ;  /* 0x00000004ff047248 */ /* 0x000fc40007fe0100 */
[----:B------:R-:W-:-:S03]  /*16b0*/  VIMNMX R5, R28, R5, PT ;  /* 0x000000051c057248 */ /* 0x000fc60003fe0100 */
[--C-:B------:R-:W-:Y:S02]  /*16c0*/  IMAD R4, R4, 0x80, -R9.reuse ;  /* 0x0000008004047824 */ /* 0x100fe400078e0a09 */
[----:B------:R-:W-:-:S03]  /*16d0*/  IMAD R5, R5, 0x80, -R9 ;  /* 0x0000008005057824 */ /* 0x000fc600078e0a09 */
[----:B------:R-:W-:Y:S02]  /*16e0*/  VIMNMX R4, RZ, R4, !PT ;  /* 0x00000004ff047248 */ /* 0x000fe40007fe0100 */
[----:B------:R-:W-:Y:S02]  /*16f0*/  VIMNMX R5, R5, R30, PT ;  /* 0x0000001e05057248 */ /* 0x000fe40003fe0100 */
[----:B------:R-:W-:Y:S02]  /*1700*/  SHF.R.U32.HI R26, RZ, 0x7, R4 ;  /* 0x00000007ff1a7819 */ /* 0x000fe40000011604 */
[----:B------:R-:W-:-:S03]  /*1710*/  ISETP.GT.AND P0, PT, R5, R4, PT ;  /* 0x000000040500720c */ /* 0x000fc60003f04270 */
[----:B------:R-:W-:-:S10]  /*1720*/  IMAD.MOV.U32 R25, RZ, RZ, R26 ;  /* 0x000000ffff197224 */ /* 0x000fd400078e001a */
[----:B------:R-:W-:-:S05]  /*1730*/  @P0 VIADD R0, R5, 0x7f ;  /* 0x0000007f05000836 */ /* 0x000fca0000000000 */
[----:B------:R-:W-:-:S04]  /*1740*/  @P0 SHF.R.S32.HI R3, RZ, 0x1f, R0 ;  /* 0x0000001fff030819 */ /* 0x000fc80000011400 */
[----:B------:R-:W-:-:S04]  /*1750*/  @P0 LEA.HI R3, R3, R0, RZ, 0x7 ;  /* 0x0000000003030211 */ /* 0x000fc800078f38ff */
[----:B------:R-:W-:Y:S02]  /*1760*/  @P0 SHF.R.S32.HI R25, RZ, 0x7, R3 ;  /* 0x00000007ff190819 */ /* 0x000fe40000011403 */
[----:B------:R-:W-:Y:S02]  /*1770*/  PLOP3.LUT P0, PT, PT, PT, PT, 0x80, 0x0 ;  /* 0x000000000000781c */ /* 0x000fe40003f0f070 */
[----:B------:R-:W-:-:S13]  /*1780*/  ISETP.GT.AND P1, PT, R25, R26, PT ;  /* 0x0000001a1900720c */ /* 0x000fda0003f24270 */
[----:B------:R-:W-:Y:S05]  /*1790*/  @!P1 BRA `(.L_x_1108) ;  /* 0x0000004000549947 */ /* 0x000fea0003800000 */
        /* <DEDUP_REMOVED lines=8> */
[----:B0-----:R0:W1:Y:S01]  /*1820*/  LDC.64 R14, c[0x4][R0] ;  /* 0x01000000000e7b82 */ /* 0x0010620000000a00 */
        /* <DEDUP_REMOVED lines=8> */
[----:B0-2---:R-:W-:-:S07]  /*18b0*/  IMAD.MOV.U32 R13, RZ, RZ, RZ ;  /* 0x000000ffff0d7224 */ /* 0x005fce00078e00ff */
[----:B------:R-:W-:-:S07]  /*18c0*/  LEPC R20, `(.L_x_1110) ;  /* 0x000000001014794e */ /* 0x000fce0000000000 */
[----:B-1---5:R-:W-:Y:S05]  /*18d0*/  CALL.ABS.NOINC R14 ;  /* 0x000000000e007343 */ /* 0x022fea0003c00000 */
.L_x_1110:
[----:B------:R-:W-:Y:S05]  /*18e0*/  BSYNC B6 ;  /* 0x0000000000067941 */ /* 0x000fea0003800000 */
.L_x_1109:
        /* <DEDUP_REMOVED lines=20> */
.L_x_1112:
[----:B------:R-:W-:Y:S05]  /*1a30*/  BSYNC B6 ;  /* 0x0000000000067941 */ /* 0x000fea0003800000 */
.L_x_1111:
[----:B------:R-:W-:Y:S01]  /*1a40*/  ULDC.64 UR4, c[0x0][0x9f8] ;  /* 0x00027e0000047ab9 */ /* 0x000fe20000000a00 */
[----:B------:R-:W-:Y:S01]  /*1a50*/  IMAD.MOV.U32 R3, RZ, RZ, R34 ;  /* 0x000000ffff037224 */ /* 0x000fe200078e0022 */
[----:B------:R-:W-:Y:S01]  /*1a60*/  ISETP.NE.U32.AND P0, PT, RZ, UR4, PT ;  /* 0x00000004ff007c0c */ /* 0x000fe2000bf05070 */
[----:B------:R-:W3:Y:S01]  /*1a70*/  LDL R20, [R1+0x3c] ;  /* 0x00003c0001147983 */ /* 0x000ee20000100800 */
[----:B------:R-:W1:Y:S08]  /*1a80*/  LDC R0, c[0x0][0x428] ;  /* 0x00010a00ff007b82 */ /* 0x000e700000000800 */
[----:B------:R-:W4:Y:S01]  /*1a90*/  LDC.64 R4, c[0x0][0x2f0] ;  /* 0x0000bc00ff047b82 */ /* 0x000f220000000a00 */
[----:B------:R-:W-:Y:S01]  /*1aa0*/  ISETP.NE.AND.EX P0, PT, RZ, UR5, PT, P0 ;  /* 0x00000005ff007c0c */ /* 0x000fe2000bf05300 */
[----:B------:R-:W0:Y:S01]  /*1ab0*/  S2R R21, SR_TID.X ;  /* 0x0000000000157919 */ /* 0x000e220000002100 */
[----:B--2---:R-:W-:Y:S01]  /*1ac0*/  IMAD.MOV.U32 R13, RZ, RZ, R33 ;  /* 0x000000ffff0d7224 */ /* 0x004fe200078e0021 */
[----:B------:R-:W-:Y:S01]  /*1ad0*/  ULDC.64 UR6, c[0x0][0xa08] ;  /* 0x0002820000067ab9 */ /* 0x000fe20000000a00 */
[----:B------:R-:W-:Y:S01]  /*1ae0*/  ULDC.64 UR4, c[0x0][0x2f8] ;  /* 0x0000be0000047ab9 */ /* 0x000fe20000000a00 */
[----:B------:R-:W-:-:S02]  /*1af0*/  SHF.R.S32.HI R84, RZ, 0x1f, R17 ;  /* 0x0000001fff547819 */ /* 0x000fc40000011411 */
[----:B------:R-:W2:Y:S08]  /*1b00*/  LDC R71, c[0x0][0x3d4] ;  /* 0x0000f500ff477b82 */ /* 0x000eb00000000800 */
[----:B------:R-:W0:Y:S02]  /*1b10*/  @P0 LDC.64 R6, c[0x0][0x9f8] ;  /* 0x00027e00ff060b82 */ /* 0x000e240000000a00 */
[----:B0-----:R-:W-:-:S05]  /*1b20*/  @P0 IMAD.WIDE R6, R34, 0x4, R6 ;  /* 0x0000000422060825 */ /* 0x001fca00078e0206 */
[----:B------:R4:W2:Y:S01]  /*1b30*/  @P0 LDG.E R3, desc[UR38][R6.64] ;  /* 0x0000002606030981 */ /* 0x0008a2000c1e1900 */
[----:B------:R-:W-:Y:S01]  /*1b40*/  SHF.R.U32.HI R38, RZ, 0x7, R21 ;  /* 0x00000007ff267819 */ /* 0x000fe20000011615 */
[----:B------:R-:W-:Y:S01]  /*1b50*/  IMAD.IADD R34, R32, 0x1, R31 ;  /* 0x0000000120227824 */ /* 0x000fe200078e021f */
[----:B-1----:R-:W-:Y:S01]  /*1b60*/  ISETP.NE.AND P0, PT, R0, 0x1, PT ;  /* 0x000000010000780c */ /* 0x002fe20003f05270 */
[----:B------:R-:W-:Y:S01]  /*1b70*/  VIADD R14, R21, 0xffffff80 ;  /* 0xffffff80150e7836 */ /* 0x000fe20000000000 */
[C---:B------:R-:W-:Y:S01]  /*1b80*/  ISETP.NE.AND P6, PT, R38.reuse, 0x1, PT ;  /* 0x000000012600780c */ /* 0x040fe20003fc5270 */
[----:B------:R-:W-:Y:S01]  /*1b90*/  VIADD R74, R38, 0x8 ;  /* 0x00000008264a7836 */ /* 0x000fe20000000000 */
[----:B------:R-:W-:Y:S01]  /*1ba0*/  SHF.R.S32.HI R37, RZ, 0x1f, R34 ;  /* 0x0000001fff257819 */ /* 0x000fe20000011422 */
[----:B------:R-:W2:Y:S01]  /*1bb0*/  LDL R38, [R1+0x28] ;  /* 0x0000280001267983 */ /* 0x000ea20000100800 */
[----:B------:R-:W-:Y:S01]  /*1bc0*/  SHF.R.S32.HI R21, RZ, 0x1f, R14 ;  /* 0x0000001fff157819 */ /* 0x000fe2000001140e */
[----:B----4-:R-:W-:Y:S01]  /*1bd0*/  IMAD.WIDE.U32 R6, R34, R4, RZ ;  /* 0x0000000422067225 */ /* 0x010fe200078e00ff */
[----:B------:R-:W-:-:S02]  /*1be0*/  SHF.L.U64.HI R80, R4, 0x7, R5 ;  /* 0x0000000704507819 */ /* 0x000fc40000010205 */
[----:B------:R-:W-:Y:S01]  /*1bf0*/  LEA.HI R36, R21, R14, RZ, 0x2 ;  /* 0x0000000e15247211 */ /* 0x000fe200078f10ff */
[----:B------:R-:W-:Y:S02]  /*1c00*/  IMAD R8, R37, R4, RZ ;  /* 0x0000000425087224 */ /* 0x000fe400078e02ff */
[----:B------:R-:W0:Y:S01]  /*1c10*/  @P0 LDC R0, c[0x0][0x42c] ;  /* 0x00010b00ff000b82 */ /* 0x000e220000000800 */
[----:B------:R-:W-:Y:S01]  /*1c20*/  IMAD.SHL.U32 R79, R4, 0x80, RZ ;  /* 0x00000080044f7824 */ /* 0x000fe200078e00ff */
[----:B------:R-:W-:Y:S01]  /*1c30*/  SHF.R.S32.HI R36, RZ, 0x1f, R36 ;  /* 0x0000001fff247819 */ /* 0x000fe20000011424 */
[----:B------:R-:W-:-:S03]  /*1c40*/  VIADD R39, R17, 0x60 ;  /* 0x0000006011277836 */ /* 0x000fc60000000000 */
[----:B------:R-:W-:Y:S01]  /*1c50*/  LEA.HI R36, R36, R17, RZ, 0x3 ;  /* 0x0000001124247211 */ /* 0x000fe200078f18ff */
[----:B------:R-:W-:Y:S01]  /*1c60*/  IMAD.SHL.U32 R73, R39, 0x40, RZ ;  /* 0x0000004027497824 */ /* 0x000fe200078e00ff */
[----:B------:R-:W1:Y:S01]  /*1c70*/  @P0 LDC R9, c[0x0][0x430] ;  /* 0x00010c00ff090b82 */ /* 0x000e620000000800 */
[----:B0-----:R-:W-:-:S05]  /*1c80*/  @P0 IMAD.HI.U32 R0, R33, R0, RZ ;  /* 0x0000000021000227 */ /* 0x001fca00078e00ff */
[----:B-1----:R-:W-:Y:S01]  /*1c90*/  @P0 SHF.R.U32.HI R13, RZ, R9, R0 ;  /* 0x00000009ff0d0219 */ /* 0x002fe20000011600 */
[----:B------:R-:W-:Y:S01]  /*1ca0*/  IMAD R9, R34, R5, R8 ;  /* 0x0000000522097224 */ /* 0x000fe200078e0208 */
[----:B------:R-:W-:Y:S02]  /*1cb0*/  ISETP.NE.U32.AND P0, PT, RZ, UR6, PT ;  /* 0x00000006ff007c0c */ /* 0x000fe4000bf05070 */
[----:B------:R-:W-:Y:S01]  /*1cc0*/  SHF.R.S32.HI R12, RZ, 0x1f, R13 ;  /* 0x0000001fff0c7819 */ /* 0x000fe2000001140d */
[----:B------:R-:W-:Y:S01]  /*1cd0*/  IMAD.IADD R7, R7, 0x1, R9 ;  /* 0x0000000107077824 */ /* 0x000fe200078e0209 */
[----:B------:R-:W-:-:S03]  /*1ce0*/  ISETP.NE.AND.EX P0, PT, RZ, UR7, PT, P0 ;  /* 0x00000007ff007c0c */ /* 0x000fc6000bf05300 */
[----:B------:R-:W-:Y:S02]  /*1cf0*/  IMAD R8, R12, UR4, RZ ;  /* 0x000000040c087c24 */ /* 0x000fe4000f8e02ff */
[----:B------:R-:W-:-:S04]  /*1d00*/  IMAD.WIDE.U32 R6, R13, UR4, R6 ;  /* 0x000000040d067c25 */ /* 0x000fc8000f8e0006 */
[----:B------:R-:W-:Y:S01]  /*1d10*/  IMAD R9, R13, UR5, R8 ;  /* 0x000000050d097c24 */ /* 0x000fe2000f8e0208 */
[----:B------:R-:W-:-:S03]  /*1d20*/  ULDC.64 UR4, c[0x0][0x300] ;  /* 0x0000c00000047ab9 */ /* 0x000fc60000000a00 */
[----:B------:R-:W-:Y:S02]  /*1d30*/  IMAD.IADD R7, R7, 0x1, R9 ;  /* 0x0000000107077824 */ /* 0x000fe400078e0209 */
[----:B------:R-:W0:Y:S01]  /*1d40*/  LDC.64 R8, c[0x0][0x3d8] ;  /* 0x0000f600ff087b82 */ /* 0x000e220000000a00 */
[----:B------:R-:W-:-:S05]  /*1d50*/  LOP3.LUT R36, R36, 0xfffffff8, RZ, 0xc0, !PT ;  /* 0xfffffff824247812 */ /* 0x000fca00078ec0ff */
[----:B------:R-:W-:-:S04]  /*1d60*/  IMAD.IADD R85, R17, 0x1, -R36 ;  /* 0x0000000111557824 */ /* 0x000fc800078e0a24 */
[----:B------:R-:W-:Y:S01]  /*1d70*/  IMAD.SHL.U32 R66, R85, 0x40, RZ ;  /* 0x0000004055427824 */ /* 0x000fe200078e00ff */
[----:B------:R-:W-:-:S04]  /*1d80*/  LOP3.LUT R73, R73, 0x1c0, RZ, 0xc0, !PT ;  /* 0x000001c049497812 */ /* 0x000fc800078ec0ff */
[----:B------:R-:W-:Y:S02]  /*1d90*/  LOP3.LUT R66, R66, 0x1c0, RZ, 0xc0, !PT ;  /* 0x000001c042427812 */ /* 0x000fe400078ec0ff */
[----:B------:R-:W-:Y:S02]  /*1da0*/  SHF.R.U32.HI R70, RZ, 0x3, R73 ;  /* 0x00000003ff467819 */ /* 0x000fe40000011649 */
[----:B------:R-:W-:Y:S02]  /*1db0*/  LOP3.LUT R22, R22, 0xfffffffb, RZ, 0xc0, !PT ;  /* 0xfffffffb16167812 */ /* 0x000fe400078ec0ff */
[C---:B0-----:R-:W-:Y:S01]  /*1dc0*/  SHF.L.U64.HI R78, R8.reuse, 0x7, R9 ;  /* 0x00000007084e7819 */ /* 0x041fe20000010209 */
[----:B------:R-:W-:Y:S02]  /*1dd0*/  IMAD.SHL.U32 R77, R8, 0x80, RZ ;  /* 0x00000080084d7824 */ /* 0x000fe400078e00ff */
[C---:B---3--:R-:W-:Y:S02]  /*1de0*/  IMAD.SHL.U32 R64, R20.reuse, 0x8, RZ ;  /* 0x0000000814407824 */ /* 0x048fe400078e00ff */
[----:B------:R-:W-:-:S03]  /*1df0*/  IMAD.SHL.U32 R60, R20, 0x4, RZ ;  /* 0x00000004143c7824 */ /* 0x000fc600078e00ff */
[----:B------:R-:W-:Y:S02]  /*1e00*/  SHF.R.S32.HI R65, RZ, 0x1f, R64 ;  /* 0x0000001fff417819 */ /* 0x000fe40000011440 */
[----:B------:R-:W-:Y:S01]  /*1e10*/  SHF.R.S32.HI R61, RZ, 0x1f, R60 ;  /* 0x0000001fff3d7819 */ /* 0x000fe2000001143c */
[----:B------:R-:W-:Y:S01]  /*1e20*/  IMAD.WIDE.U32 R10, R17, R4, R64 ;  /* 0x00000004110a7225 */ /* 0x000fe200078e0040 */
[----:B--2---:R-:W-:Y:S02]  /*1e30*/  SEL R59, R3, RZ, !P0 ;  /* 0x000000ff033b7207 */ /* 0x004fe40004000000 */
[----:B------:R-:W-:-:S03]  /*1e40*/  SHF.R.S32.HI R0, RZ, 0x1f, R3 ;  /* 0x0000001fff007819 */ /* 0x000fc60000011403 */
[----:B------:R-:W-:Y:S01]  /*1e50*/  IMAD.WIDE.U32 R62, R59, UR4, R6 ;  /* 0x000000043b3e7c25 */ /* 0x000fe2000f8e0006 */
[----:B------:R-:W-:Y:S01]  /*1e60*/  SEL R15, R0, RZ, !P0 ;  /* 0x000000ff000f7207 */ /* 0x000fe20004000000 */
[----:B------:R-:W0:Y:S01]  /*1e70*/  LDC.64 R6, c[0x0][0x3e8] ;  /* 0x0000fa00ff067b82 */ /* 0x000e220000000a00 */
[----:B------:R-:W-:-:S03]  /*1e80*/  IADD3 R82, P0, R62, R10, RZ ;  /* 0x0000000a3e527210 */ /* 0x000fc60007f1e0ff */
[----:B------:R-:W-:-:S04]  /*1e90*/  IMAD R0, R15, UR4, RZ ;  /* 0x000000040f007c24 */ /* 0x000fc8000f8e02ff */
[----:B------:R-:W-:Y:S01]  /*1ea0*/  IMAD R83, R59, UR5, R0 ;  /* 0x000000053b537c24 */ /* 0x000fe2000f8e0200 */
[----:B------:R-:W-:Y:S05]  /*1eb0*/  @!P6 WARPSYNC.ALL ;  /* 0x000000000000e948 */ /* 0x000fea0003800000 */
[----:B------:R-:W-:Y:S01]  /*1ec0*/  ULDC.64 UR4, c[0x0][0x320] ;  /* 0x0000c80000047ab9 */ /* 0x000fe20000000a00 */
[----:B------:R-:W-:Y:S02]  /*1ed0*/  IMAD R0, R84, R4, RZ ;  /* 0x0000000454007224 */ /* 0x000fe400078e02ff */
[----:B------:R-:W-:Y:S02]  /*1ee0*/  IMAD R12, R12, UR4, RZ ;  /* 0x000000040c0c7c24 */ /* 0x000fe4000f8e02ff */
[----:B------:R-:W-:-:S02]  /*1ef0*/  IMAD R0, R17, R5, R0 ;  /* 0x0000000511007224 */ /* 0x000fc400078e0200 */
[C---:B------:R-:W-:Y:S02]  /*1f00*/  IMAD R3, R13.reuse, UR5, R12 ;  /* 0x000000050d037c24 */ /* 0x040fe4000f8e020c */
[----:B------:R-:W-:Y:S01]  /*1f10*/  IMAD.WIDE.U32 R12, R13, UR4, R64 ;  /* 0x000000040d0c7c25 */ /* 0x000fe2000f8e0040 */
[----:B------:R-:W-:Y:S01]  /*1f20*/  ULDC.64 UR4, c[0x0][0x328] ;  /* 0x0000ca0000047ab9 */ /* 0x000fe20000000a00 */
[----:B0-----:R-:W-:Y:S02]  /*1f30*/  SHF.L.U64.HI R76, R6, 0x7, R7 ;  /* 0x00000007064c7819 */ /* 0x001fe40000010207 */
[----:B------:R-:W-:Y:S02]  /*1f40*/  IMAD.IADD R13, R13, 0x1, R3 ;  /* 0x000000010d0d7824 */ /* 0x000fe400078e0203 */
[----:B------:R-:W-:Y:S02]  /*1f50*/  IMAD R3, R15, UR4, RZ ;  /* 0x000000040f037c24 */ /* 0x000fe4000f8e02ff */
[----:B------:R-:W-:-:S02]  /*1f60*/  IMAD R14, R84, R6, RZ ;  /* 0x00000006540e7224 */ /* 0x000fc400078e02ff */
[----:B------:R-:W-:Y:S02]  /*1f70*/  IMAD.IADD R83, R63, 0x1, R83 ;  /* 0x000000013f537824 */ /* 0x000fe400078e0253 */
[C---:B------:R-:W-:Y:S02]  /*1f80*/  IMAD R35, R59.reuse, UR5, R3 ;  /* 0x000000053b237c24 */ /* 0x040fe4000f8e0203 */
[----:B------:R-:W-:Y:S01]  /*1f90*/  IMAD.WIDE.U32 R58, R59, UR4, R12 ;  /* 0x000000043b3a7c25 */ /* 0x000fe2000f8e000c */
[----:B------:R-:W-:Y:S01]  /*1fa0*/  IADD3.X R81, R83, R11, R0, P0, !PT ;  /* 0x0000000b53517210 */ /* 0x000fe200007fe400 */
[----:B------:R-:W-:Y:S01]  /*1fb0*/  ULDC UR4, c[0x0][0x2e4] ;  /* 0x0000b90000047ab9 */ /* 0x000fe20000000800 */
[----:B------:R-:W-:Y:S01]  /*1fc0*/  ISETP.GE.AND P0, PT, R64, R71, PT ;  /* 0x000000474000720c */ /* 0x000fe20003f06270 */
[C---:B------:R-:W-:Y:S02]  /*1fd0*/  IMAD R33, R17.reuse, R7, R14 ;  /* 0x0000000711217224 */ /* 0x040fe400078e020e */
[----:B------:R-:W-:Y:S01]  /*1fe0*/  IMAD.WIDE.U32 R12, R17, R6, R60 ;  /* 0x00000006110c7225 */ /* 0x000fe200078e003c */
[----:B------:R-:W-:-:S03]  /*1ff0*/  SEL R3, R71, RZ, P0 ;  /* 0x000000ff47037207 */ /* 0x000fc60000000000 */
[----:B------:R-:W-:-:S04]  /*2000*/  IMAD.WIDE.U32 R20, R17, R6, R64 ;  /* 0x0000000611147225 */ /* 0x000fc800078e0040 */
[-C--:B------:R-:W-:Y:S02]  /*2010*/  IMAD R0, R84, R8.reuse, RZ ;  /* 0x0000000854007224 */ /* 0x080fe400078e02ff */
[----:B------:R-:W-:Y:S02]  /*2020*/  IMAD.IADD R13, R13, 0x1, R33 ;  /* 0x000000010d0d7824 */ /* 0x000fe400078e0221 */
[----:B------:R-:W-:Y:S01]  /*2030*/  IMAD.IADD R33, R33, 0x1, R21 ;  /* 0x0000000121217824 */ /* 0x000fe200078e0215 */
[----:B-----5:R-:W-:Y:S01]  /*2040*/  SHF.R.S32.HI R21, RZ, 0x1f, R23 ;  /* 0x0000001fff157819 */ /* 0x020fe20000011417 */
[C---:B------:R-:W-:Y:S02]  /*2050*/  IMAD R31, R17.reuse, R9, R0 ;  /* 0x00000009111f7224 */ /* 0x040fe400078e0200 */
[----:B------:R-:W-:-:S04]  /*2060*/  IMAD.WIDE.U32 R14, R17, R8, R64 ;  /* 0x00000008110e7225 */ /* 0x000fc800078e0040 */
[----:B------:R-:W-:-:S04]  /*2070*/  IMAD.WIDE.U32 R10, R17, R8, R60 ;  /* 0x00000008110a7225 */ /* 0x000fc800078e003c */
[----:B------:R-:W-:Y:S02]  /*2080*/  IMAD.MOV.U32 R32, RZ, RZ, R20 ;  /* 0x000000ffff207224 */ /* 0x000fe400078e0014 */
[----:B------:R-:W-:Y:S02]  /*2090*/  IMAD R20, R21, R8, RZ ;  /* 0x0000000815147224 */ /* 0x000fe400078e02ff */
[----:B------:R-:W-:Y:S02]  /*20a0*/  IMAD.IADD R15, R31, 0x1, R15 ;  /* 0x000000011f0f7824 */ /* 0x000fe400078e020f */
[----:B------:R-:W-:Y:S02]  /*20b0*/  IMAD.IADD R11, R11, 0x1, R31 ;  /* 0x000000010b0b7824 */ /* 0x000fe400078e021f */
[----:B------:R-:W-:Y:S02]  /*20c0*/  IMAD R31, R23, R9, R20 ;  /* 0x00000009171f7224 */ /* 0x000fe400078e0214 */
[----:B------:R-:W-:-:S02]  /*20d0*/  IMAD R4, R21, R6, RZ ;  /* 0x0000000615047224 */ /* 0x000fc400078e02ff */
[----:B------:R-:W-:-:S04]  /*20e0*/  IMAD.WIDE.U32 R20, R23, R8, R14 ;  /* 0x0000000817147225 */ /* 0x000fc800078e000e */
[----:B------:R-:W-:-:S04]  /*20f0*/  IMAD.WIDE.U32 R14, R23, R6, R12 ;  /* 0x00000006170e7225 */ /* 0x000fc800078e000c */
[----:B------:R-:W-:-:S04]  /*2100*/  IMAD.WIDE.U32 R12, R23, R6, R32 ;  /* 0x00000006170c7225 */ /* 0x000fc800078e0020 */
[----:B------:R-:W-:Y:S02]  /*2110*/  IMAD.SHL.U32 R75, R6, 0x80, RZ ;  /* 0x00000080064b7824 */ /* 0x000fe400078e00ff */
[----:B------:R-:W0:Y:S01]  /*2120*/  S2R R6, SR_TID.X ;  /* 0x0000000000067919 */ /* 0x000e220000002100 */
[----:B------:R-:W-:Y:S02]  /*2130*/  IMAD.IADD R3, R64, 0x1, R3 ;  /* 0x0000000140037824 */ /* 0x000fe400078e0203 */
[----:B------:R-:W-:Y:S01]  /*2140*/  IMAD.WIDE.U32 R56, R23, R8, R10 ;  /* 0x0000000817387225 */ /* 0x000fe200078e000a */
[----:B------:R-:W-:Y:S02]  /*2150*/  IADD3 R10, P1, R17, R34, RZ ;  /* 0x00000022110a7210 */ /* 0x000fe40007f3e0ff */
[----:B------:R-:W-:Y:S01]  /*2160*/  SHF.R.S32.HI R0, RZ, 0x1f, R3 ;  /* 0x0000001fff007819 */ /* 0x000fe20000011403 */
[----:B------:R-:W-:Y:S02]  /*2170*/  IMAD R5, R23, R7, R4 ;  /* 0x0000000717057224 */ /* 0x000fe400078e0204 */
[----:B------:R-:W-:Y:S01]  /*2180*/  IMAD.X R11, R84, 0x1, R37, P1 ;  /* 0x00000001540b7824 */ /* 0x000fe200008e0625 */
[----:B------:R-:W-:-:S02]  /*2190*/  LEA.HI R0, R0, R3, RZ, 0x3 ;  /* 0x0000000300007211 */ /* 0x000fc400078f18ff */
[----:B------:R-:W-:Y:S02]  /*21a0*/  LOP3.LUT P1, RZ, R85, 0x4, RZ, 0xc0, !PT ;  /* 0x0000000455ff7812 */ /* 0x000fe4000782c0ff */
[--C-:B------:R-:W-:Y:S02]  /*21b0*/  SHF.R.S32.HI R69, RZ, 0x3, R0.reuse ;  /* 0x00000003ff457819 */ /* 0x100fe40000011400 */
[----:B------:R-:W-:Y:S02]  /*21c0*/  LOP3.LUT R68, R0, 0xfffffff8, RZ, 0xc0, !PT ;  /* 0xfffffff800447812 */ /* 0x000fe400078ec0ff */
[----:B------:R-:W-:Y:S02]  /*21d0*/  LOP3.LUT R3, R73, 0x38, R0, 0xf8, !PT ;  /* 0x0000003849037812 */ /* 0x000fe400078ef800 */
[----:B------:R-:W-:Y:S02]  /*21e0*/  SHF.R.U32.HI R7, RZ, 0x3, R66 ;  /* 0x00000003ff077819 */ /* 0x000fe40000011642 */
[----:B------:R-:W-:Y:S01]  /*21f0*/  LOP3.LUT R0, R66, 0x38, R0, 0xf8, !PT ;  /* 0x0000003842007812 */ /* 0x000fe200078ef800 */
[----:B0-----:R-:W-:-:S02]  /*2200*/  VIADD R32, R6, 0xffffff80 ;  /* 0xffffff8006207836 */ /* 0x001fc40000000000 */
[----:B------:R-:W-:-:S03]  /*2210*/  VIADD R33, R6, 0xffffff80 ;  /* 0xffffff8006217836 */ /* 0x000fc60000000000 */
[----:B------:R-:W-:Y:S02]  /*2220*/  SHF.R.S32.HI R32, RZ, 0x1f, R32 ;  /* 0x0000001fff207819 */ /* 0x000fe40000011420 */
[----:B------:R-:W-:Y:S02]  /*2230*/  LOP3.LUT R4, R66, 0x18, R64, 0xf8, !PT ;  /* 0x0000001842047812 */ /* 0x000fe400078ef840 */
[----:B------:R-:W-:Y:S02]  /*2240*/  LEA.HI R32, R32, R33, RZ, 0x5 ;  /* 0x0000002120207211 */ /* 0x000fe400078f28ff */
[----:B------:R-:W-:Y:S01]  /*2250*/  LOP3.LUT R3, R3, R70, RZ, 0x3c, !PT ;  /* 0x0000004603037212 */ /* 0x000fe200078e3cff */
[----:B------:R-:W-:Y:S01]  /*2260*/  VIADD R72, R64, 0x20 ;  /* 0x0000002040487836 */ /* 0x000fe20000000000 */
[----:B------:R-:W-:Y:S02]  /*2270*/  SHF.R.S32.HI R32, RZ, 0x5, R32 ;  /* 0x00000005ff207819 */ /* 0x000fe40000011420 */
[----:B------:R-:W-:-:S02]  /*2280*/  LOP3.LUT R0, R0, R7, RZ, 0x3c, !PT ;  /* 0x0000000700007212 */ /* 0x000fc400078e3cff */
[----:B------:R-:W-:Y:S01]  /*2290*/  LOP3.LUT R4, R4, R7, RZ, 0x3c, !PT ;  /* 0x0000000704047212 */ /* 0x000fe200078e3cff */
[----:B------:R-:W-:Y:S02]  /*22a0*/  IMAD.IADD R9, R15, 0x1, R5 ;  /* 0x000000010f097824 */ /* 0x000fe400078e0205 */
[----:B------:R-:W-:Y:S01]  /*22b0*/  IMAD.IADD R8, R5, 0x1, R13 ;  /* 0x0000000105087824 */ /* 0x000fe200078e020d */
[----:B------:R-:W-:Y:S01]  /*22c0*/  @P1 LOP3.LUT R22, R22, 0x4, RZ, 0xfc, !PT ;  /* 0x0000000416161812 */ /* 0x000fe200078efcff */
[----:B------:R-:W-:Y:S01]  /*22d0*/  IMAD.IADD R5, R38, 0x1, R3 ;  /* 0x0000000126057824 */ /* 0x000fe200078e0203 */
[----:B------:R-:W-:Y:S01]  /*22e0*/  @!P6 BAR.SYNC.DEFER_BLOCKING 0x9, 0x100 ;  /* 0x024400000000eb1d */ /* 0x000fe20000010000 */
[----:B------:R-:W-:Y:S01]  /*22f0*/  IMAD.IADD R67, R57, 0x1, R31 ;  /* 0x0000000139437824 */ /* 0x000fe200078e021f */
[----:B------:R-:W-:Y:S01]  /*2300*/  ISETP.GE.AND P1, PT, R64, UR4, PT ;  /* 0x0000000440007c0c */ /* 0x000fe2000bf26270 */
[----:B------:R-:W-:Y:S01]  /*2310*/  IMAD R3, R32, 0x200, R0 ;  /* 0x0000020020037824 */ /* 0x000fe200078e0200 */
[----:B------:R-:W-:Y:S01]  /*2320*/  ISETP.GE.AND P2, PT, R72, UR4, PT ;  /* 0x0000000448007c0c */ /* 0x000fe2000bf46270 */
[----:B------:R-:W-:Y:S01]  /*2330*/  IMAD.SHL.U32 R71, R71, 0x2, RZ ;  /* 0x0000000247477824 */ /* 0x000fe200078e00ff */
[----:B------:R-:W-:Y:S01]  /*2340*/  SHF.R.S32.HI R6, RZ, 0x1f, R68 ;  /* 0x0000001fff067819 */ /* 0x000fe20000011444 */
[----:B------:R-:W-:-:S02]  /*2350*/  IMAD.IADD R31, R31, 0x1, R21 ;  /* 0x000000011f1f7824 */ /* 0x000fc400078e0215 */
[----:B------:R-:W-:Y:S02]  /*2360*/  IMAD R4, R32, 0x200, R4 ;  /* 0x0000020020047824 */ /* 0x000fe400078e0204 */
[----:B------:R-:W-:-:S07]  /*2370*/  IMAD.IADD R0, R59, 0x1, R35 ;  /* 0x000000013b007824 */ /* 0x000fce00078e0223 */
.L_x_1162:
[----:B0-----:R-:W0:Y:S01]  /*2380*/  LDC.64 R94, c[0x0][0x2f0] ;  /* 0x0000bc00ff5e7b82 */ /* 0x001e220000000a00 */
[----:B------:R-:W-:Y:S01]  /*2390*/  VIADD R37, R25, 0xffffffff ;  /* 0xffffffff19257836 */ /* 0x000fe20000000000 */
[----:B------:R-:W-:Y:S01]  /*23a0*/  LOP3.LUT P5, RZ, R85, 0x4, RZ, 0xc0, !PT ;  /* 0x0000000455ff7812 */ /* 0x000fe200078ac0ff */
[----:B------:R-:W-:Y:S05]  /*23b0*/  YIELD ;  /* 0x0000000000007946 */ /* 0x000fea0003800000 */
[----:B------:R-:W1:Y:S01]  /*23c0*/  LDC.64 R88, c[0x0][0x2d8] ;  /* 0x0000b600ff587b82 */ /* 0x000e620000000a00 */
[----:B------:R-:W-:Y:S01]  /*23d0*/  SHF.R.S32.HI R97, RZ, 0x1f, R37 ;  /* 0x0000001fff617819 */ /* 0x000fe20000011425 */
[-C--:B------:R-:W-:Y:S01]  /*23e0*/  IMAD R32, R80, R37.reuse, RZ ;  /* 0x0000002550207224 */ /* 0x080fe200078e02ff */
[----:B------:R-:W-:Y:S01]  /*23f0*/  LOP3.LUT R22, R22, 0xfffffffd, RZ, 0xc0, !PT ;  /* 0xfffffffd16167812 */ /* 0x000fe200078ec0ff */
[----:B------:R-:W-:Y:S01]  /*2400*/  IMAD.WIDE.U32 R92, R79, R37, RZ ;  /* 0x000000254f5c7225 */ /* 0x000fe200078e00ff */
[----:B------:R-:W-:Y:S03]  /*2410*/  BSSY B0, `(.L_x_1113) ;  /* 0x00002f4000007945 */ /* 0x000fe60003800000 */
[----:B------:R-:W2:Y:S01]  /*2420*/  LDC R96, c[0x0][0x3d4] ;  /* 0x0000f500ff607b82 */ /* 0x000ea20000000800 */
[----:B------:R-:W-:Y:S01]  /*2430*/  IMAD R25, R97, R79, R32 ;  /* 0x0000004f61197224 */ /* 0x000fe200078e0220 */
[----:B------:R-:W-:-:S03]  /*2440*/  IADD3 R34, P3, R82, R92, RZ ;  /* 0x0000005c52227210 */ /* 0x000fc60007f7e0ff */
[----:B------:R-:W-:Y:S02]  /*2450*/  IMAD.IADD R93, R93, 0x1, R25 ;  /* 0x000000015d5d7824 */ /* 0x000fe400078e0219 */
[----:B0-----:R-:W-:Y:S02]  /*2460*/  IMAD R25, R95, 0x60, RZ ;  /* 0x000000605f197824 */ /* 0x001fe400078e02ff */
[----:B------:R-:W-:-:S04]  /*2470*/  IMAD.WIDE.U32 R32, R94, 0x60, R92 ;  /* 0x000000605e207825 */ /* 0x000fc800078e005c */
[----:B------:R-:W-:Y:S01]  /*2480*/  IMAD.X R35, R93, 0x1, R81, P3 ;  /* 0x000000015d237824 */ /* 0x000fe200018e0651 */
[----:B------:R-:W-:Y:S02]  /*2490*/  IADD3 R32, P4, R82, R32, RZ ;  /* 0x0000002052207210 */ /* 0x000fe40007f9e0ff */
[-C--:B-1----:R-:W-:Y:S02]  /*24a0*/  LEA R42, P3, R34, R88.reuse, 0x1 ;  /* 0x00000058222a7211 */ /* 0x082fe400078608ff */
[----:B------:R-:W-:Y:S01]  /*24b0*/  IADD3.X R33, R81, R33, R25, P4, !PT ;  /* 0x0000002151217210 */ /* 0x000fe200027fe419 */
[----:B------:R-:W-:Y:S01]  /*24c0*/  IMAD R25, R18, 0x2000, R4 ;  /* 0x0000200012197824 */ /* 0x000fe200078e0204 */
[----:B------:R-:W-:Y:S02]  /*24d0*/  LEA R40, P4, R32, R88, 0x1 ;  /* 0x0000005820287211 */ /* 0x000fe400078808ff */
[-C--:B------:R-:W-:Y:S01]  /*24e0*/  LEA.HI.X R43, R34, R89.reuse, R35, 0x1, P3 ;  /* 0x00000059222b7211 */ /* 0x080fe200018f0c23 */
[C---:B------:R-:W-:Y:S01]  /*24f0*/  VIADD R87, R25.reuse, 0x20 ;  /* 0x0000002019577836 */ /* 0x040fe20000000000 */
[----:B--2---:R-:W-:Y:S01]  /*2500*/  ISETP.GE.AND P3, PT, R96, 0x1, PT ;  /* 0x000000016000780c */ /* 0x004fe20003f66270 */
[C---:B------:R-:W-:Y:S01]  /*2510*/  @P5 VIADD R87, R25.reuse, 0xffffffe0 ;  /* 0xffffffe019575836 */ /* 0x040fe20000000000 */
[----:B------:R-:W-:Y:S01]  /*2520*/  LEA.HI.X R41, R32, R89, R33, 0x1, P4 ;  /* 0x0000005920297211 */ /* 0x000fe200020f0c21 */
[----:B------:R-:W-:Y:S01]  /*2530*/  IMAD R90, R25, 0x2, R24 ;  /* 0x00000002195a7824 */ /* 0x000fe200078e0218 */
[----:B------:R-:W-:Y:S01]  /*2540*/  ISETP.GT.AND P4, PT, R37, R26, PT ;  /* 0x0000001a2500720c */ /* 0x000fe20003f84270 */
[----:B------:R-:W-:-:S02]  /*2550*/  IMAD.MOV.U32 R25, RZ, RZ, R37 ;  /* 0x000000ffff197224 */ /* 0x000fc400078e0025 */
[----:B------:R-:W-:-:S10]  /*2560*/  IMAD R87, R87, 0x2, R24 ;  /* 0x0000000257577824 */ /* 0x000fd400078e0218 */
[----:B------:R-:W-:Y:S01]  /*2570*/  @P4 LOP3.LUT R22, R22, 0x2, RZ, 0xfc, !PT ;  /* 0x0000000216164812 */ /* 0x000fe200078efcff */
[----:B------:R-:W-:Y:S06]  /*2580*/  @!P3 BRA `(.L_x_1114) ;  /* 0x0000002c0000b947 */ /* 0x000fec0003800000 */
[----:B------:R-:W-:Y:S01]  /*2590*/  ULDC.U8 UR4, c[0x0][0x3f0] ;  /* 0x0000fc0000047ab9 */ /* 0x000fe20000000000 */
[-C--:B------:R-:W-:Y:S01]  /*25a0*/  IMAD R32, R78, R37.reuse, RZ ;  /* 0x000000254e207224 */ /* 0x080fe200078e02ff */
[----:B------:R-:W-:Y:S01]  /*25b0*/  ISETP.NE.AND P3, PT, RZ, UR4, PT ;  /* 0x00000004ff007c0c */ /* 0x000fe2000bf65270 */
[----:B------:R-:W-:Y:S02]  /*25c0*/  IMAD R34, R76, R37, RZ ;  /* 0x000000254c227224 */ /* 0x000fe400078e02ff */
[----:B------:R-:W-:Y:S02]  /*25d0*/  IMAD R33, R97, R77, R32 ;  /* 0x0000004d61217224 */ /* 0x000fe400078e0220 */
[----:B------:R-:W-:Y:S02]  /*25e0*/  IMAD R91, R25, -0x80, R30 ;  /* 0xffffff80195b7824 */ /* 0x000fe400078e021e */
[----:B------:R-:W-:Y:S02]  /*25f0*/  IMAD R97, R97, R75, R34 ;  /* 0x0000004b61617224 */ /* 0x000fe400078e0222 */
[----:B------:R-:W-:Y:S01]  /*2600*/  IMAD.WIDE.U32 R50, R77, R37, RZ ;  /* 0x000000254d327225 */ /* 0x000fe200078e00ff */
[----:B------:R-:W-:-:S03]  /*2610*/  VIMNMX R91, R91, 0x80, PT ;  /* 0x000000805b5b7848 */ /* 0x000fc60003fe0100 */
        /* <DEDUP_REMOVED lines=11> */
[----:B------:R-:W-:Y:S02]  /*26d0*/  CS2R R38, SRZ ;  /* 0x0000000000267805 */ /* 0x000fe4000001ff00 */
        /* <DEDUP_REMOVED lines=8> */
[----:B------:R-:W-:-:S05]  /*2760*/  IADD3 R35, P3, R14, R48, RZ ;  /* 0x000000300e237210 */ /* 0x000fca0007f7e0ff */
[----:B------:R-:W-:Y:S01]  /*2770*/  IMAD.X R52, R97, 0x1, R9, P3 ;  /* 0x0000000161347824 */ /* 0x000fe200018e0609 */
        /* <DEDUP_REMOVED lines=14> */
.L_x_1117:
[----:B------:R-:W-:Y:S05]  /*2860*/  BSYNC B1 ;  /* 0x0000000000017941 */ /* 0x000fea0003800000 */
.L_x_1116:
        /* <DEDUP_REMOVED lines=35> */
.L_x_1119:
[----:B------:R-:W-:Y:S05]  /*2aa0*/  BSYNC B1 ;  /* 0x0000000000017941 */ /* 0x000fea0003800000 */
.L_x_1118:
[----:B0-----:R-:W-:Y:S01]  /*2ab0*/  IMAD.MOV.U32 R32, RZ, RZ, R88 ;  /* 0x000000ffff207224 */ /* 0x001fe200078e0058 */
[----:B------:R-:W-:Y:S01]  /*2ac0*/  UISETP.NE.AND UP0, UPT, UR37, 0x3, UPT ;  /* 0x000000032500788c */ /* 0x000fe2000bf05270 */
[----:B------:R-:W-:Y:S01]  /*2ad0*/  IMAD.MOV.U32 R33, RZ, RZ, R89 ;  /* 0x000000ffff217224 */ /* 0x000fe200078e0059 */
[----:B------:R-:W-:Y:S01]  /*2ae0*/  PRMT R103, R94, 0x7610, R103 ;  /* 0x000076105e677816 */ /* 0x000fe20000000067 */
[----:B------:R-:W-:Y:S01]  /*2af0*/  IMAD.MOV.U32 R34, RZ, RZ, R92 ;  /* 0x000000ffff227224 */ /* 0x000fe200078e005c */
[----:B------:R-:W-:Y:S01]  /*2b00*/  PRMT R48, R48, 0x5410, R32 ;  /* 0x0000541030307816 */ /* 0x000fe20000000020 */
[----:B------:R-:W-:Y:S01]  /*2b10*/  IMAD.MOV.U32 R32, RZ, RZ, R54 ;  /* 0x000000ffff207224 */ /* 0x000fe200078e0036 */
[----:B------:R-:W-:Y:S01]  /*2b20*/  PRMT R49, R49, 0x5410, R33 ;  /* 0x0000541031317816 */ /* 0x000fe20000000021 */
[----:B------:R-:W-:Y:S01]  /*2b30*/  IMAD.MOV.U32 R33, RZ, RZ, R55 ;  /* 0x000000ffff217224 */ /* 0x000fe200078e0037 */
[----:B------:R-:W-:Y:S01]  /*2b40*/  PLOP3.LUT P3, PT, PT, PT, UP0, 0x80, 0x0 ;  /* 0x000000000000781c */ /* 0x000fe20003f6f008 */
[----:B------:R-:W-:Y:S01]  /*2b50*/  IMAD.MOV.U32 R35, RZ, RZ, R93 ;  /* 0x000000ffff237224 */ /* 0x000fe200078e005d */
[----:B------:R-:W-:Y:S01]  /*2b60*/  PRMT R101, R32, 0x7610, R101 ;  /* 0x0000761020657816 */ /* 0x000fe20000000065 */
[----:B-----5:R-:W-:Y:S01]  /*2b70*/  IMAD.MOV.U32 R32, RZ, RZ, R36 ;  /* 0x000000ffff207224 */ /* 0x020fe200078e0024 */
[----:B------:R-:W-:Y:S01]  /*2b80*/  PRMT R100, R33, 0x7610, R100 ;  /* 0x0000761021647816 */ /* 0x000fe20000000064 */
[----:B------:R-:W-:Y:S01]  /*2b90*/  IMAD.MOV.U32 R33, RZ, RZ, R37 ;  /* 0x000000ffff217224 */ /* 0x000fe200078e0025 */
[----:B------:R-:W-:Y:S01]  /*2ba0*/  PRMT R50, R50, 0x5410, R34 ;  /* 0x0000541032327816 */ /* 0x000fe20000000022 */
[----:B------:R-:W-:Y:S01]  /*2bb0*/  IMAD.MOV.U32 R34, RZ, RZ, R44 ;  /* 0x000000ffff227224 */ /* 0x000fe200078e002c */
[----:B------:R-:W-:Y:S01]  /*2bc0*/  PRMT R51, R51, 0x5410, R35 ;  /* 0x0000541033337816 */ /* 0x000fe20000000023 */
[----:B------:R-:W-:Y:S01]  /*2bd0*/  IMAD.MOV.U32 R35, RZ, RZ, R45 ;  /* 0x000000ffff237224 */ /* 0x000fe200078e002d */
[----:B------:R-:W-:-:S02]  /*2be0*/  PRMT R102, R95, 0x7610, R102 ;  /* 0x000076105f667816 */ /* 0x000fc40000000066 */
        /* <DEDUP_REMOVED lines=8> */
[----:B------:R-:W-:Y:S02]  /*2c70*/  PRMT R50, R32, 0x7610, R50 ;  /* 0x0000761020327816 */ /* 0x000fe40000000032 */
[----:B------:R-:W-:-:S02]  /*2c80*/  PRMT R51, R33, 0x7610, R51 ;  /* 0x0000761021337816 */ /* 0x000fc40000000033 */
[----:B------:R-:W-:Y:S02]  /*2c90*/  PRMT R97, R34, 0x7610, R97 ;  /* 0x0000761022617816 */ /* 0x000fe40000000061 */
[----:B------:R-:W-:Y:S01]  /*2ca0*/  PRMT R99, R35, 0x7610, R99 ;  /* 0x0000761023637816 */ /* 0x000fe20000000063 */
[----:B------:R-:W-:Y:S06]  /*2cb0*/  @!P3 BRA `(.L_x_1120) ;  /* 0x000000000004b947 */ /* 0x000fec0003800000 */
[----:B------:R-:W-:Y:S01]  /*2cc0*/  BPT.TRAP 0x1 ;  /* 0x000000040000795c */ /* 0x000fe20000300000 */
.L_x_1120:
[----:B------:R-:W2:Y:S01]  /*2cd0*/  LDL R32, [R1] ;  /* 0x0000000001207983 */ /* 0x000ea20000100800 */
[----:B------:R-:W-:Y:S01]  /*2ce0*/  IMAD R86, R18, 0x8, R2 ;  /* 0x0000000812567824 */ /* 0x000fe200078e0202 */
[----:B------:R-:W-:Y:S01]  /*2cf0*/  BSSY B1, `(.L_x_1121) ;  /* 0x0000004000017945 */ /* 0x000fe20003800000 */
[----:B--2---:R-:W-:-:S04]  /*2d00*/  SHF.L.U32 R98, R32, 0x1f, RZ ;  /* 0x0000001f20627819 */ /* 0x004fc800000006ff */
[----:B------:R-:W0:Y:S02]  /*2d10*/  SYNCS.PHASECHK.TRANS64.TRYWAIT P6, [R86+URZ+0x16890], R98 ;  /* 0x01689062560075a7 */ /* 0x000e2400080c017f */
[----:B0-----:R-:W-:Y:S05]  /*2d20*/  @!P6 BRA `(.L_x_1122) ;  /* 0x000001b4000ce947 */ /* 0x001fea0003800000 */
.L_x_1429:
[----:B------:R-:W-:Y:S05]  /*2d30*/  BSYNC B1 ;  /* 0x0000000000017941 */ /* 0x000fea0003800000 */
.L_x_1121:
        /* <DEDUP_REMOVED lines=8> */
[----:B------:R-:W-:Y:S01]  /*2dc0*/  SHF.R.U64 R104, R88, 0x10, R89 ;  /* 0x0000001058687819 */ /* 0x000fe20000001259 */
[----:B--2---:R-:W-:Y:S01]  /*2dd0*/  IMAD.U32 R88, R34, 0x10000, RZ ;  /* 0x0001000022587824 */ /* 0x004fe200078e00ff */
[--C-:B------:R-:W-:Y:S01]  /*2de0*/  SHF.R.U64 R108, R92, 0x10, R93.reuse ;  /* 0x000000105c6c7819 */ /* 0x100fe2000000125d */
[----:B------:R-:W-:Y:S01]  /*2df0*/  IMAD.U32 R92, R35, 0x10000, RZ ;  /* 0x00010000235c7824 */ /* 0x000fe200078e00ff */
[----:B------:R-:W-:Y:S02]  /*2e00*/  SHF.R.U32.HI R110, RZ, 0x10, R93 ;  /* 0x00000010ff6e7819 */ /* 0x000fe4000001165d */
[----:B------:R-:W-:Y:S02]  /*2e10*/  SHF.R.U32.HI R106, RZ, 0x10, R89 ;  /* 0x00000010ff6a7819 */ /* 0x000fe40000011659 */
        /* <DEDUP_REMOVED lines=8> */
[C---:B------:R-:W-:Y:S01]  /*2ea0*/  LOP3.LUT R109, R108.reuse, 0xffff0000, RZ, 0xc0, !PT ;  /* 0xffff00006c6d7812 */ /* 0x040fe200078ec0ff */
[----:B------:R-:W-:Y:S01]  /*2eb0*/  IMAD.U32 R108, R108, 0x10000, RZ ;  /* 0x000100006c6c7824 */ /* 0x000fe200078e00ff */
[C---:B------:R-:W-:Y:S01]  /*2ec0*/  LOP3.LUT R105, R104.reuse, 0xffff0000, RZ, 0xc0, !PT ;  /* 0xffff000068697812 */ /* 0x040fe200078ec0ff */
[----:B------:R-:W-:Y:S01]  /*2ed0*/  IMAD.U32 R104, R104, 0x10000, RZ ;  /* 0x0001000068687824 */ /* 0x000fe200078e00ff */
[----:B------:R-:W-:Y:S01]  /*2ee0*/  LOP3.LUT R89, R34, 0xffff0000, RZ, 0xc0, !PT ;  /* 0xffff000022597812 */ /* 0x000fe200078ec0ff */
[C---:B------:R-:W-:Y:S01]  /*2ef0*/  FMUL.FTZ R113, R35.reuse, R109 ;  /* 0x0000006d23717220 */ /* 0x040fe20000410000 */
[----:B------:R-:W-:Y:S01]  /*2f00*/  LOP3.LUT R110, R110, 0xffff0000, RZ, 0xc0, !PT ;  /* 0xffff00006e6e7812 */ /* 0x000fe200078ec0ff */
[----:B------:R-:W-:Y:S01]  /*2f10*/  FMUL.FTZ R112, R35, R105 ;  /* 0x0000006923707220 */ /* 0x000fe20000410000 */
[----:B------:R-:W-:Y:S01]  /*2f20*/  LOP3.LUT R106, R106, 0xffff0000, RZ, 0xc0, !PT ;  /* 0xffff00006a6a7812 */ /* 0x000fe200078ec0ff */
[C---:B------:R-:W-:Y:S01]  /*2f30*/  FMUL.FTZ R35, R89.reuse, R111 ;  /* 0x0000006f59237220 */ /* 0x040fe20000410000 */
[----:B------:R-:W-:Y:S01]  /*2f40*/  FMUL.FTZ R89, R89, R107 ;  /* 0x0000006b59597220 */ /* 0x000fe20000410000 */
[----:B------:R-:W-:-:S02]  /*2f50*/  IMAD.U32 R34, R33, 0x10000, RZ ;  /* 0x0001000021227824 */ /* 0x000fc400078e00ff */
[----:B------:R-:W-:Y:S01]  /*2f60*/  FFMA.FTZ R107, R88, R107, -R35 ;  /* 0x0000006b586b7223 */ /* 0x000fe20000010823 */
[----:B------:R-:W-:Y:S02]  /*2f70*/  IMAD.U32 R33, R32, 0x10000, RZ ;  /* 0x0001000020217824 */ /* 0x000fe400078e00ff */
[----:B------:R-:W-:Y:S01]  /*2f80*/  FFMA.FTZ R88, R88, R111, R89 ;  /* 0x0000006f58587223 */ /* 0x000fe20000010059 */
[----:B------:R-:W-:Y:S01]  /*2f90*/  LOP3.LUT R32, R32, 0xffff0000, RZ, 0xc0, !PT ;  /* 0xffff000020207812 */ /* 0x000fe200078ec0ff */
[C---:B------:R-:W-:Y:S01]  /*2fa0*/  FMUL.FTZ R89, R93.reuse, R110 ;  /* 0x0000006e5d597220 */ /* 0x040fe20000410000 */
[-C--:B------:R-:W-:Y:S01]  /*2fb0*/  FMUL.FTZ R93, R93, R106.reuse ;  /* 0x0000006a5d5d7220 */ /* 0x080fe20000410000 */
[C---:B------:R-:W-:Y:S01]  /*2fc0*/  FFMA.FTZ R113, R34.reuse, R105, -R113 ;  /* 0x0000006922717223 */ /* 0x040fe20000010871 */
[----:B------:R-:W-:Y:S01]  /*2fd0*/  FFMA.FTZ R112, R34, R109, R112 ;  /* 0x0000006d22707223 */ /* 0x000fe20000010070 */
[----:B------:R-:W-:Y:S01]  /*2fe0*/  FFMA.FTZ R89, R92, R106, -R89 ;  /* 0x0000006a5c597223 */ /* 0x000fe20000010859 */
[C---:B------:R-:W-:Y:S01]  /*2ff0*/  FMUL.FTZ R34, R32.reuse, R108 ;  /* 0x0000006c20227220 */ /* 0x040fe20000410000 */
[----:B------:R-:W-:Y:S01]  /*3000*/  FMUL.FTZ R35, R32, R104 ;  /* 0x0000006820237220 */ /* 0x000fe20000410000 */
[----:B------:R-:W-:Y:S01]  /*3010*/  FFMA.FTZ R92, R92, R110, R93 ;  /* 0x0000006e5c5c7223 */ /* 0x000fe2000001005d */
[----:B------:R-:W-:Y:S01]  /*3020*/  F2FP.BF16.F32.PACK_AB R88, R88, R107 ;  /* 0x0000006b5858723e */ /* 0x000fe200000010ff */
[C---:B------:R-:W-:Y:S01]  /*3030*/  FFMA.FTZ R34, R33.reuse, R104, -R34 ;  /* 0x0000006821227223 */ /* 0x040fe20000010822 */
[----:B------:R-:W-:Y:S01]  /*3040*/  FFMA.FTZ R35, R33, R108, R35 ;  /* 0x0000006c21237223 */ /* 0x000fe20000010023 */
[----:B------:R-:W-:-:S02]  /*3050*/  F2FP.BF16.F32.PACK_AB R33, R112, R113 ;  /* 0x000000717021723e */ /* 0x000fc400000010ff */
[----:B------:R-:W-:Y:S02]  /*3060*/  F2FP.BF16.F32.PACK_AB R89, R92, R89 ;  /* 0x000000595c59723e */ /* 0x000fe400000010ff */
[----:B------:R-:W-:Y:S01]  /*3070*/  F2FP.BF16.F32.PACK_AB R32, R35, R34 ;  /* 0x000000222320723e */ /* 0x000fe200000010ff */
[----:B------:R-:W-:Y:S02]  /*3080*/  IMAD.MOV.U32 R34, RZ, RZ, R88 ;  /* 0x000000ffff227224 */ /* 0x000fe400078e0058 */
[----:B------:R-:W-:-:S07]  /*3090*/  IMAD.MOV.U32 R35, RZ, RZ, R89 ;  /* 0x000000ffff237224 */ /* 0x000fce00078e0059 */
.L_x_1128:
[----:B------:R-:W-:Y:S05]  /*30a0*/  BSYNC B3 ;  /* 0x0000000000037941 */ /* 0x000fea0003800000 */
.L_x_1127:
[----:B--2---:R1:W-:Y:S02]  /*30b0*/  STG.E.128 desc[UR38][R42.64], R32 ;  /* 0x000000202a007986 */ /* 0x0043e4000c101d26 */
.L_x_1126:
[----:B------:R-:W-:Y:S05]  /*30c0*/  BSYNC B2 ;  /* 0x0000000000027941 */ /* 0x000fea0003800000 */
.L_x_1125:
[----:B------:R-:W-:Y:S05]  /*30d0*/  @P2 BRA `(.L_x_1124) ;  /* 0x0000000000d42947 */ /* 0x000fea0003800000 */
[----:B-1----:R1:W2:Y:S01]  /*30e0*/  LDS.128 R32, [R87+0xe000] ;  /* 0x00e0000057207984 */ /* 0x0022a20000000c00 */
[----:B------:R-:W-:Y:S01]  /*30f0*/  VIADD R89, R60, 0x10 ;  /* 0x000000103c597836 */ /* 0x000fe20000000000 */
[----:B------:R-:W-:Y:S04]  /*3100*/  BSSY B2, `(.L_x_1129) ;  /* 0x0000031000027945 */ /* 0x000fe80003800000 */
[----:B------:R-:W-:-:S13]  /*3110*/  ISETP.GE.AND P4, PT, R89, R96, PT ;  /* 0x000000605900720c */ /* 0x000fda0003f86270 */
        /* <DEDUP_REMOVED lines=16> */
[----:B------:R-:W-:Y:S01]  /*3220*/  LOP3.LUT R88, R103, 0xffff0000, RZ, 0xc0, !PT ;  /* 0xffff000067587812 */ /* 0x000fe200078ec0ff */
[----:B------:R-:W-:Y:S01]  /*3230*/  IMAD.U32 R101, R101, 0x10000, RZ ;  /* 0x0001000065657824 */ /* 0x000fe200078e00ff */
[----:B------:R-:W-:Y:S01]  /*3240*/  LOP3.LUT R53, R34, 0xffff0000, RZ, 0xc0, !PT ;  /* 0xffff000022357812 */ /* 0x000fe200078ec0ff */
[----:B------:R-:W-:-:S02]  /*3250*/  IMAD.U32 R34, R33, 0x10000, RZ ;  /* 0x0001000021227824 */ /* 0x000fc400078e00ff */
[C---:B------:R-:W-:Y:S01]  /*3260*/  FMUL.FTZ R105, R35.reuse, R92 ;  /* 0x0000005c23697220 */ /* 0x040fe20000410000 */
[C---:B------:R-:W-:Y:S02]  /*3270*/  IMAD.U32 R33, R32.reuse, 0x10000, RZ ;  /* 0x0001000020217824 */ /* 0x040fe400078e00ff */
[-C--:B------:R-:W-:Y:S01]  /*3280*/  FMUL.FTZ R35, R35, R88.reuse ;  /* 0x0000005823237220 */ /* 0x080fe20000410000 */
[----:B------:R-:W-:Y:S01]  /*3290*/  LOP3.LUT R32, R32, 0xffff0000, RZ, 0xc0, !PT ;  /* 0xffff000020207812 */ /* 0x000fe200078ec0ff */
[C---:B------:R-:W-:Y:S01]  /*32a0*/  FMUL.FTZ R107, R53.reuse, R93 ;  /* 0x0000005d356b7220 */ /* 0x040fe20000410000 */
[----:B------:R-:W-:Y:S01]  /*32b0*/  LOP3.LUT R100, R100, 0xffff0000, RZ, 0xc0, !PT ;  /* 0xffff000064647812 */ /* 0x000fe200078ec0ff */
[-C--:B------:R-:W-:Y:S01]  /*32c0*/  FMUL.FTZ R53, R53, R89.reuse ;  /* 0x0000005935357220 */ /* 0x080fe20000410000 */
[----:B------:R-:W-:Y:S01]  /*32d0*/  LOP3.LUT R102, R102, 0xffff0000, RZ, 0xc0, !PT ;  /* 0xffff000066667812 */ /* 0x000fe200078ec0ff */
[----:B------:R-:W-:Y:S02]  /*32e0*/  IMAD.U32 R103, R103, 0x10000, RZ ;  /* 0x0001000067677824 */ /* 0x000fe400078e00ff */
[C---:B------:R-:W-:Y:S01]  /*32f0*/  FFMA.FTZ R105, R34.reuse, R88, -R105 ;  /* 0x0000005822697223 */ /* 0x040fe20000010869 */
[----:B------:R-:W-:Y:S01]  /*3300*/  FFMA.FTZ R92, R34, R92, R35 ;  /* 0x0000005c225c7223 */ /* 0x000fe20000010023 */
[----:B------:R-:W-:Y:S01]  /*3310*/  FFMA.FTZ R107, R52, R89, -R107 ;  /* 0x00000059346b7223 */ /* 0x000fe2000001086b */
[----:B------:R-:W-:Y:S01]  /*3320*/  FMUL.FTZ R34, R32, R101 ;  /* 0x0000006520227220 */ /* 0x000fe20000410000 */
[----:B------:R-:W-:Y:S01]  /*3330*/  FFMA.FTZ R52, R52, R93, R53 ;  /* 0x0000005d34347223 */ /* 0x000fe20000010035 */
[C---:B------:R-:W-:Y:S01]  /*3340*/  FMUL.FTZ R35, R55.reuse, R100 ;  /* 0x0000006437237220 */ /* 0x040fe20000410000 */
[-C--:B------:R-:W-:Y:S01]  /*3350*/  FMUL.FTZ R32, R32, R103.reuse ;  /* 0x0000006720207220 */ /* 0x080fe20000410000 */
[-C--:B------:R-:W-:Y:S01]  /*3360*/  FMUL.FTZ R55, R55, R102.reuse ;  /* 0x0000006637377220 */ /* 0x080fe20000410000 */
[C---:B------:R-:W-:Y:S01]  /*3370*/  FFMA.FTZ R34, R33.reuse, R103, -R34 ;  /* 0x0000006721227223 */ /* 0x040fe20000010822 */
[C---:B------:R-:W-:Y:S01]  /*3380*/  FFMA.FTZ R35, R54.reuse, R102, -R35 ;  /* 0x0000006636237223 */ /* 0x040fe20000010823 */
[----:B------:R-:W-:Y:S01]  /*3390*/  FFMA.FTZ R33, R33, R101, R32 ;  /* 0x0000006521217223 */ /* 0x000fe20000010020 */
[----:B------:R-:W-:Y:S01]  /*33a0*/  FFMA.FTZ R54, R54, R100, R55 ;  /* 0x0000006436367223 */ /* 0x000fe20000010037 */
[----:B------:R-:W-:-:S02]  /*33b0*/  F2FP.BF16.F32.PACK_AB R92, R92, R105 ;  /* 0x000000695c5c723e */ /* 0x000fc400000010ff */
[----:B------:R-:W-:Y:S02]  /*33c0*/  F2FP.BF16.F32.PACK_AB R52, R52, R107 ;  /* 0x0000006b3434723e */ /* 0x000fe400000010ff */
[----:B------:R-:W-:Y:S01]  /*33d0*/  F2FP.BF16.F32.PACK_AB R32, R33, R34 ;  /* 0x000000222120723e */ /* 0x000fe200000010ff */
[----:B------:R-:W-:Y:S01]  /*33e0*/  IMAD.MOV.U32 R33, RZ, RZ, R92 ;  /* 0x000000ffff217224 */ /* 0x000fe200078e005c */
[----:B------:R-:W-:Y:S01]  /*33f0*/  F2FP.BF16.F32.PACK_AB R35, R54, R35 ;  /* 0x000000233623723e */ /* 0x000fe200000010ff */
[----:B------:R-:W-:-:S07]  /*3400*/  IMAD.MOV.U32 R34, RZ, RZ, R52 ;  /* 0x000000ffff227224 */ /* 0x000fce00078e0034 */
.L_x_1130:
[----:B------:R-:W-:Y:S05]  /*3410*/  BSYNC B2 ;  /* 0x0000000000027941 */ /* 0x000fea0003800000 */
.L_x_1129:
[----:B--2---:R2:W-:Y:S02]  /*3420*/  STG.E.128 desc[UR38][R42.64+0x40], R32 ;  /* 0x000040202a007986 */ /* 0x0045e4000c101d26 */
.L_x_1124:
[----:B------:R-:W-:Y:S05]  /*3430*/  BSYNC B1 ;  /* 0x0000000000017941 */ /* 0x000fea0003800000 */
.L_x_1123:
        /* <DEDUP_REMOVED lines=31> */
[-C--:B------:R-:W-:Y:S01]  /*3630*/  FMUL.FTZ R43, R43, R47.reuse ;  /* 0x0000002f2b2b7220 */ /* 0x080fe20000410000 */
[----:B------:R-:W-:Y:S01]  /*3640*/  LOP3.LUT R99, R99, 0xffff0000, RZ, 0xc0, !PT ;  /* 0xffff000063637812 */ /* 0x000fe200078ec0ff */
[----:B------:R-:W-:Y:S01]  /*3650*/  IMAD.U32 R94, R94, 0x10000, RZ ;  /* 0x000100005e5e7824 */ /* 0x000fe200078e00ff */
[----:B------:R-:W-:Y:S01]  /*3660*/  LOP3.LUT R95, R95, 0xffff0000, RZ, 0xc0, !PT ;  /* 0xffff00005f5f7812 */ /* 0x000fe200078ec0ff */
[C---:B------:R-:W-:Y:S01]  /*3670*/  FFMA.FTZ R55, R34.reuse, R46, -R55 ;  /* 0x0000002e22377223 */ /* 0x040fe20000010837 */
        /* <DEDUP_REMOVED lines=17> */
.L_x_1135:
[----:B------:R-:W-:Y:S05]  /*3790*/  BSYNC B2 ;  /* 0x0000000000027941 */ /* 0x000fea0003800000 */
.L_x_1134:
[----:B--2---:R3:W-:Y:S02]  /*37a0*/  STG.E.128 desc[UR38][R40.64], R32 ;  /* 0x0000002028007986 */ /* 0x0047e4000c101d26 */
.L_x_1133:
[----:B------:R-:W-:Y:S05]  /*37b0*/  BSYNC B1 ;  /* 0x0000000000017941 */ /* 0x000fea0003800000 */
.L_x_1132:
        /* <DEDUP_REMOVED lines=21> */
[----:B------:R-:W-:Y:S01]  /*3910*/  LOP3.LUT R35, R33, 0xffff0000, RZ, 0xc0, !PT ;  /* 0xffff000021237812 */ /* 0x000fe200078ec0ff */
[----:B------:R-:W-:Y:S01]  /*3920*/  IMAD.U32 R33, R32, 0x10000, RZ ;  /* 0x0001000020217824 */ /* 0x000fe200078e00ff */
        /* <DEDUP_REMOVED lines=29> */
.L_x_1137:
[----:B------:R-:W-:Y:S05]  /*3b00*/  BSYNC B1 ;  /* 0x0000000000017941 */ /* 0x000fea0003800000 */
.L_x_1136:
[----:B--2---:R4:W-:Y:S01]  /*3b10*/  STG.E.128 desc[UR38][R40.64+0x40], R32 ;  /* 0x0000402028007986 */ /* 0x0049e2000c101d26 */
[----:B------:R-:W-:Y:S05]  /*3b20*/  BRA `(.L_x_1131) ;  /* 0x0000001800087947 */ /* 0x000fea0003800000 */
.L_x_1115:
[C---:B------:R-:W-:Y:S02]  /*3b30*/  ISETP.GE.AND P3, PT, R17.reuse, R91, PT ;  /* 0x0000005b1100720c */ /* 0x040fe40003f66270 */
[----:B------:R-:W-:Y:S02]  /*3b40*/  CS2R R38, SRZ ;  /* 0x0000000000267805 */ /* 0x000fe4000001ff00 */
[----:B------:R-:W-:Y:S01]  /*3b50*/  CS2R R36, SRZ ;  /* 0x0000000000247805 */ /* 0x000fe2000001ff00 */
[----:B------:R-:W-:Y:S01]  /*3b60*/  VIADD R44, R17, 0x60 ;  /* 0x00000060112c7836 */ /* 0x000fe20000000000 */
[----:B------:R-:W-:-:S13]  /*3b70*/  ISETP.GE.OR P3, PT, R64, R96, P3 ;  /* 0x000000604000720c */ /* 0x000fda0001f66670 */
[----:B------:R-:W0:Y:S01]  /*3b80*/  @!P3 LDC.64 R40, c[0x0][0x3c8] ;  /* 0x0000f200ff28bb82 */ /* 0x000e220000000a00 */
[----:B------:R-:W-:-:S05]  /*3b90*/  @!P3 IADD3 R34, P4, R20, R50, RZ ;  /* 0x000000321422b210 */ /* 0x000fca0007f9e0ff */
[----:B------:R-:W-:Y:S01]  /*3ba0*/  @!P3 IMAD.X R35, R86, 0x1, R31, P4 ;  /* 0x000000015623b824 */ /* 0x000fe200020e061f */
[----:B------:R-:W-:Y:S01]  /*3bb0*/  @!P3 IADD3 R32, P4, R12, R48, RZ ;  /* 0x000000300c20b210 */ /* 0x000fe20007f9e0ff */
[----:B------:R-:W1:Y:S04]  /*3bc0*/  @!P3 LDC.64 R42, c[0x0][0x3e0] ;  /* 0x0000f800ff2abb82 */ /* 0x000e680000000a00 */
[----:B------:R-:W-:Y:S01]  /*3bd0*/  @!P3 IMAD.X R33, R97, 0x1, R8, P4 ;  /* 0x000000016121b824 */ /* 0x000fe200020e0608 */
        /* <DEDUP_REMOVED lines=37> */
.L_x_1139:
[----:B------:R-:W-:Y:S05]  /*3e30*/  BSYNC B1 ;  /* 0x0000000000017941 */ /* 0x000fea0003800000 */
.L_x_1138:
[----:B-----5:R-:W-:Y:S01]  /*3e40*/  IMAD.MOV.U32 R48, RZ, RZ, R42 ;  /* 0x000000ffff307224 */ /* 0x020fe200078e002a */
[----:B------:R-:W-:Y:S01]  /*3e50*/  UISETP.NE.AND UP0, UPT, UR37, 0x3, UPT ;  /* 0x000000032500788c */ /* 0x000fe2000bf05270 */
        /* <DEDUP_REMOVED lines=31> */
[----:B------:R-:W-:Y:S01]  /*4050*/  PRMT R126, R51, 0x7610, R126 ;  /* 0x00007610337e7816 */ /* 0x000fe2000000007e */
[----:B------:R-:W-:Y:S06]  /*4060*/  @!P3 BRA `(.L_x_1140) ;  /* 0x000000000004b947 */ /* 0x000fec0003800000 */
[----:B------:R-:W-:Y:S01]  /*4070*/  BPT.TRAP 0x1 ;  /* 0x000000040000795c */ /* 0x000fe20000300000 */
.L_x_1140:
[----:B------:R-:W2:Y:S01]  /*4080*/  LDL R48, [R1] ;  /* 0x0000000001307983 */ /* 0x000ea20000100800 */
[----:B------:R-:W-:Y:S01]  /*4090*/  IMAD R86, R18, 0x8, R2 ;  /* 0x0000000812567824 */ /* 0x000fe200078e0202 */
[----:B------:R-:W0:Y:S01]  /*40a0*/  LDC R100, c[0x0][0x2e4] ;  /* 0x0000b900ff647b82 */ /* 0x000e220000000800 */
[----:B------:R-:W-:Y:S01]  /*40b0*/  BSSY B1, `(.L_x_1141) ;  /* 0x0000005000017945 */ /* 0x000fe20003800000 */
[----:B0-----:R-:W-:Y:S01]  /*40c0*/  IMAD.IADD R102, R100, 0x1, -R71 ;  /* 0x0000000164667824 */ /* 0x001fe200078e0a47 */
[----:B--2---:R-:W-:-:S04]  /*40d0*/  SHF.L.U32 R98, R48, 0x1f, RZ ;  /* 0x0000001f30627819 */ /* 0x004fc800000006ff */
[----:B------:R-:W0:Y:S02]  /*40e0*/  SYNCS.PHASECHK.TRANS64.TRYWAIT P5, [R86+URZ+0x16890], R98 ;  /* 0x01689062560075a7 */ /* 0x000e2400080a017f */
[----:B0-----:R-:W-:Y:S05]  /*40f0*/  @!P5 BRA `(.L_x_1142) ;  /* 0x000001a0002cd947 */ /* 0x001fea0003800000 */
.L_x_1430:
[----:B------:R-:W-:Y:S05]  /*4100*/  BSYNC B1 ;  /* 0x0000000000017941 */ /* 0x000fea0003800000 */
.L_x_1141:
[----:B------:R-:W-:Y:S01]  /*4110*/  ISETP.GE.OR P5, PT, R17, R91, P1 ;  /* 0x0000005b1100720c */ /* 0x000fe20000fa6670 */
[----:B------:R-:W-:-:S12]  /*4120*/  BSSY B1, `(.L_x_1143) ;  /* 0x0000085000017945 */ /* 0x000fd80003800000 */
[----:B------:R-:W-:Y:S05]  /*4130*/  @P5 BRA `(.L_x_1144) ;  /* 0x00000008000c5947 */ /* 0x000fea0003800000 */
[----:B------:R-:W1:Y:S01]  /*4140*/  S2R R50, SR_TID.X ;  /* 0x0000000000327919 */ /* 0x000e620000002100 */
[-C--:B------:R-:W-:Y:S01]  /*4150*/  IMAD R48, R84, R94.reuse, RZ ;  /* 0x0000005e54307224 */ /* 0x080fe200078e02ff */
[----:B------:R-:W-:Y:S01]  /*4160*/  BSSY B2, `(.L_x_1145) ;  /* 0x0000074000027945 */ /* 0x000fe20003800000 */
[----:B------:R-:W-:-:S04]  /*4170*/  IMAD.WIDE.U32 R96, R17, R94, R92 ;  /* 0x0000005e11607225 */ /* 0x000fc800078e005c */
[----:B------:R-:W-:Y:S01]  /*4180*/  IMAD R49, R17, R95, R48 ;  /* 0x0000005f11317224 */ /* 0x000fe200078e0230 */
[----:B------:R-:W-:Y:S02]  /*4190*/  SEL R48, R71, R102, !P0 ;  /* 0x0000006647307207 */ /* 0x000fe40004000000 */
[----:B------:R-:W-:Y:S01]  /*41a0*/  IADD3 R99, P5, P6, R62, R96, R68 ;  /* 0x000000603e637210 */ /* 0x000fe20007ebe044 */
[----:B------:R-:W-:Y:S01]  /*41b0*/  IMAD.IADD R106, R49, 0x1, R97 ;  /* 0x00000001316a7824 */ /* 0x000fe200078e0261 */
[----:B------:R-:W-:-:S04]  /*41c0*/  SHF.R.S32.HI R49, RZ, 0x1f, R48 ;  /* 0x0000001fff317819 */ /* 0x000fc80000011430 */
[----:B------:R-:W-:Y:S01]  /*41d0*/  LEA.HI R48, R49, R48, RZ, 0x4 ;  /* 0x0000003031307211 */ /* 0x000fe200078f20ff */
[----:B------:R-:W-:Y:S01]  /*41e0*/  IMAD R49, R18, 0x2000, R3 ;  /* 0x0000200012317824 */ /* 0x000fe200078e0203 */
[----:B------:R-:W-:Y:S02]  /*41f0*/  IADD3.X R104, R83, R106, R6, P5, P6 ;  /* 0x0000006a53687210 */ /* 0x000fe40002fec406 */
[----:B------:R-:W-:Y:S01]  /*4200*/  LEA.HI.SX32 R48, R48, R69, 0x1c ;  /* 0x0000004530307211 */ /* 0x000fe200078fe2ff */
[----:B------:R-:W-:-:S04]  /*4210*/  IMAD R49, R49, 0x2, R2 ;  /* 0x0000000231317824 */ /* 0x000fc800078e0202 */
[----:B------:R-:W-:-:S05]  /*4220*/  IMAD.SHL.U32 R101, R48, 0x8, RZ ;  /* 0x0000000830657824 */ /* 0x000fca00078e00ff */
[----:B------:R-:W-:Y:S01]  /*4230*/  LOP3.LUT R48, R66, 0x38, R101, 0xf8, !PT ;  /* 0x0000003842307812 */ /* 0x000fe200078ef865 */
[C---:B-1----:R-:W-:Y:S02]  /*4240*/  VIADD R51, R50.reuse, 0xffffff80 ;  /* 0xffffff8032337836 */ /* 0x042fe40000000000 */
[----:B------:R-:W-:Y:S01]  /*4250*/  VIADD R50, R50, 0xffffff80 ;  /* 0xffffff8032327836 */ /* 0x000fe20000000000 */
[----:B------:R-:W-:-:S04]  /*4260*/  LOP3.LUT R48, R48, R7, RZ, 0x3c, !PT ;  /* 0x0000000730307212 */ /* 0x000fc800078e3cff */
        /* <DEDUP_REMOVED lines=9> */
[----:B------:R-:W-:Y:S01]  /*4300*/  SHF.R.U32.HI R123, RZ, 0x10, R37 ;  /* 0x00000010ff7b7819 */ /* 0x000fe20000011625 */
[----:B--2---:R-:W-:Y:S01]  /*4310*/  IMAD.U32 R120, R53, 0x10000, RZ ;  /* 0x0001000035787824 */ /* 0x004fe200078e00ff */
[--C-:B------:R-:W-:Y:S01]  /*4320*/  SHF.R.U32.HI R114, RZ, 0x10, R33.reuse ;  /* 0x00000010ff727819 */ /* 0x100fe20000011621 */
[----:B------:R-:W-:Y:S01]  /*4330*/  IMAD.U32 R119, R55, 0x10000, RZ ;  /* 0x0001000037777824 */ /* 0x000fe200078e00ff */
[----:B------:R-:W-:Y:S01]  /*4340*/  SHF.R.U64 R113, R32, 0x10, R33 ;  /* 0x0000001020717819 */ /* 0x000fe20000001221 */
[----:B------:R-:W-:Y:S01]  /*4350*/  IMAD.U32 R33, R52, 0x10000, RZ ;  /* 0x0001000034217824 */ /* 0x000fe200078e00ff */
[----:B------:R-:W-:Y:S01]  /*4360*/  PRMT R123, R126, 0x5410, R123 ;  /* 0x000054107e7b7816 */ /* 0x000fe2000000007b */
[----:B-1----:R-:W-:Y:S01]  /*4370*/  IMAD.U32 R32, R48, 0x10000, RZ ;  /* 0x0001000030207824 */ /* 0x002fe200078e00ff */
[----:B------:R-:W-:Y:S01]  /*4380*/  SHF.R.U64 R116, R36, 0x10, R37 ;  /* 0x0000001024747819 */ /* 0x000fe20000001225 */
[----:B------:R-:W-:Y:S01]  /*4390*/  IMAD.U32 R36, R50, 0x10000, RZ ;  /* 0x0001000032247824 */ /* 0x000fe200078e00ff */
[----:B------:R-:W-:Y:S01]  /*43a0*/  SHF.R.U64 R37, R38, 0x10, R39 ;  /* 0x0000001026257819 */ /* 0x000fe20000001227 */
[----:B------:R-:W-:Y:S01]  /*43b0*/  IMAD.U32 R38, R49, 0x10000, RZ ;  /* 0x0001000031267824 */ /* 0x000fe200078e00ff */
[----:B------:R-:W-:-:S02]  /*43c0*/  PRMT R114, R107, 0x5432, R114 ;  /* 0x000054326b727816 */ /* 0x000fc40000000072 */
[----:B------:R-:W-:Y:S01]  /*43d0*/  SHF.R.U32.HI R118, RZ, 0x10, R39 ;  /* 0x00000010ff767819 */ /* 0x000fe20000011627 */
[----:B------:R-:W-:Y:S01]  /*43e0*/  IMAD.U32 R39, R51, 0x10000, RZ ;  /* 0x0001000033277824 */ /* 0x000fe200078e00ff */
[--C-:B------:R-:W-:Y:S02]  /*43f0*/  SHF.R.U64 R115, R34, 0x10, R35.reuse ;  /* 0x0000001022737819 */ /* 0x100fe40000001223 */
[----:B------:R-:W-:Y:S02]  /*4400*/  SHF.R.U32.HI R117, RZ, 0x10, R35 ;  /* 0x00000010ff757819 */ /* 0x000fe40000011623 */
[----:B------:R-:W-:Y:S01]  /*4410*/  PRMT R113, R125, 0x5410, R113 ;  /* 0x000054107d717816 */ /* 0x000fe20000000071 */
[----:B------:R-:W-:Y:S01]  /*4420*/  IMAD.U32 R125, R123, 0x10000, RZ ;  /* 0x000100007b7d7824 */ /* 0x000fe200078e00ff */
[----:B------:R-:W-:Y:S02]  /*4430*/  LOP3.LUT R35, R51, 0xffff0000, RZ, 0xc0, !PT ;  /* 0xffff000033237812 */ /* 0x000fe400078ec0ff */
[----:B------:R-:W-:Y:S01]  /*4440*/  LOP3.LUT R51, R55, 0xffff0000, RZ, 0xc0, !PT ;  /* 0xffff000037337812 */ /* 0x000fe200078ec0ff */
[----:B------:R-:W-:Y:S01]  /*4450*/  IMAD.U32 R55, R114, 0x10000, RZ ;  /* 0x0001000072377824 */ /* 0x000fe200078e00ff */
[----:B------:R-:W-:Y:S01]  /*4460*/  PRMT R37, R121, 0x5410, R37 ;  /* 0x0000541079257816 */ /* 0x000fe20000000025 */
[C---:B------:R-:W-:Y:S01]  /*4470*/  FMUL.FTZ R127, R120.reuse, R125 ;  /* 0x0000007d787f7220 */ /* 0x040fe20000410000 */
[----:B------:R-:W-:Y:S01]  /*4480*/  PRMT R121, R103, 0x5432, R118 ;  /* 0x0000543267797816 */ /* 0x000fe20000000076 */
[-C--:B------:R-:W-:Y:S01]  /*4490*/  FMUL.FTZ R129, R120, R55.reuse ;  /* 0x0000003778817220 */ /* 0x080fe20000410000 */
[----:B------:R-:W-:Y:S01]  /*44a0*/  LOP3.LUT R53, R53, 0xffff0000, RZ, 0xc0, !PT ;  /* 0xffff000035357812 */ /* 0x000fe200078ec0ff */
[----:B------:R-:W-:Y:S01]  /*44b0*/  FFMA.FTZ R55, R38, R55, -R127 ;  /* 0x0000003726377223 */ /* 0x000fe2000001087f */
[----:B------:R-:W-:Y:S01]  /*44c0*/  PRMT R117, R122, 0x5410, R117 ;  /* 0x000054107a757816 */ /* 0x000fe20000000075 */
[----:B------:R-:W-:Y:S01]  /*44d0*/  IMAD.U32 R120, R121, 0x10000, RZ ;  /* 0x0001000079787824 */ /* 0x000fe200078e00ff */
[----:B------:R-:W-:Y:S01]  /*44e0*/  LOP3.LUT R123, R123, 0xffff0000, RZ, 0xc0, !PT ;  /* 0xffff00007b7b7812 */ /* 0x000fe200078ec0ff */
[----:B------:R-:W-:Y:S01]  /*44f0*/  FFMA.FTZ R38, R38, R125, R129 ;  /* 0x0000007d26267223 */ /* 0x000fe20000010081 */
[----:B------:R-:W-:Y:S01]  /*4500*/  LOP3.LUT R114, R114, 0xffff0000, RZ, 0xc0, !PT ;  /* 0xffff000072727812 */ /* 0x000fe200078ec0ff */
[----:B------:R-:W-:Y:S01]  /*4510*/  IMAD.U32 R118, R117, 0x10000, RZ ;  /* 0x0001000075767824 */ /* 0x000fe200078e00ff */
[----:B------:R-:W-:Y:S01]  /*4520*/  LOP3.LUT R34, R49, 0xffff0000, RZ, 0xc0, !PT ;  /* 0xffff000031227812 */ /* 0x000fe200078ec0ff */
[CC--:B------:R-:W-:Y:S01]  /*4530*/  FMUL.FTZ R127, R53.reuse, R123.reuse ;  /* 0x0000007b357f7220 */ /* 0x0c0fe20000410000 */
[----:B------:R-:W-:Y:S01]  /*4540*/  PRMT R115, R124, 0x5410, R115 ;  /* 0x000054107c737816 */ /* 0x000fe20000000073 */
[----:B------:R-:W-:Y:S01]  /*4550*/  FMUL.FTZ R53, R53, R114 ;  /* 0x0000007235357220 */ /* 0x000fe20000410000 */
[----:B------:R-:W-:Y:S01]  /*4560*/  FMUL.FTZ R124, R119, R120 ;  /* 0x00000078777c7220 */ /* 0x000fe20000410000 */
[----:B------:R-:W-:Y:S01]  /*4570*/  PRMT R116, R105, 0x5432, R116 ;  /* 0x0000543269747816 */ /* 0x000fe20000000074 */
[----:B------:R-:W-:Y:S01]  /*4580*/  FMUL.FTZ R119, R119, R118 ;  /* 0x0000007677777220 */ /* 0x000fe20000410000 */
[C---:B------:R-:W-:Y:S01]  /*4590*/  FFMA.FTZ R114, R34.reuse, R114, -R127 ;  /* 0x0000007222727223 */ /* 0x040fe2000001087f */
[----:B------:R-:W-:Y:S01]  /*45a0*/  FFMA.FTZ R53, R34, R123, R53 ;  /* 0x0000007b22357223 */ /* 0x000fe20000010035 */
[----:B------:R-:W-:Y:S01]  /*45b0*/  FFMA.FTZ R34, R39, R118, -R124 ;  /* 0x0000007627227223 */ /* 0x000fe2000001087c */
[----:B------:R-:W-:Y:S01]  /*45c0*/  LOP3.LUT R122, R121, 0xffff0000, RZ, 0xc0, !PT ;  /* 0xffff0000797a7812 */ /* 0x000fe200078ec0ff */
[----:B------:R-:W-:Y:S01]  /*45d0*/  FFMA.FTZ R39, R39, R120, R119 ;  /* 0x0000007827277223 */ /* 0x000fe20000010077 */
[----:B------:R-:W-:Y:S01]  /*45e0*/  LOP3.LUT R118, R117, 0xffff0000, RZ, 0xc0, !PT ;  /* 0xffff000075767812 */ /* 0x000fe200078ec0ff */
[----:B------:R-:W-:Y:S01]  /*45f0*/  IMAD.U32 R117, R113, 0x10000, RZ ;  /* 0x0001000071757824 */ /* 0x000fe200078e00ff */
[----:B------:R-:W-:Y:S01]  /*4600*/  LOP3.LUT R52, R52, 0xffff0000, RZ, 0xc0, !PT ;  /* 0xffff000034347812 */ /* 0x000fe200078ec0ff */
[C---:B------:R-:W-:Y:S01]  /*4610*/  IMAD.U32 R119, R116.reuse, 0x10000, RZ ;  /* 0x0001000074777824 */ /* 0x040fe200078e00ff */
[----:B------:R-:W-:Y:S01]  /*4620*/  LOP3.LUT R121, R116, 0xffff0000, RZ, 0xc0, !PT ;  /* 0xffff000074797812 */ /* 0x000fe200078ec0ff */
[C---:B------:R-:W-:Y:S01]  /*4630*/  FMUL.FTZ R120, R51.reuse, R122 ;  /* 0x0000007a33787220 */ /* 0x040fe20000410000 */
[-C--:B------:R-:W-:Y:S01]  /*4640*/  FMUL.FTZ R124, R51, R118.reuse ;  /* 0x00000076337c7220 */ /* 0x080fe20000410000 */
[----:B------:R-:W-:Y:S01]  /*4650*/  LOP3.LUT R113, R113, 0xffff0000, RZ, 0xc0, !PT ;  /* 0xffff000071717812 */ /* 0x000fe200078ec0ff */
[C---:B------:R-:W-:Y:S01]  /*4660*/  FMUL.FTZ R123, R33.reuse, R119 ;  /* 0x00000077217b7220 */ /* 0x040fe20000410000 */
[----:B------:R-:W-:Y:S01]  /*4670*/  LOP3.LUT R48, R48, 0xffff0000, RZ, 0xc0, !PT ;  /* 0xffff000030307812 */ /* 0x000fe200078ec0ff */
[----:B------:R-:W-:Y:S01]  /*4680*/  FMUL.FTZ R116, R33, R117 ;  /* 0x0000007521747220 */ /* 0x000fe20000410000 */
[C---:B------:R-:W-:Y:S01]  /*4690*/  FMUL.FTZ R33, R52.reuse, R121 ;  /* 0x0000007934217220 */ /* 0x040fe20000410000 */
[C---:B------:R-:W-:Y:S01]  /*46a0*/  FFMA.FTZ R51, R35.reuse, R118, -R120 ;  /* 0x0000007623337223 */ /* 0x040fe20000010878 */
[----:B------:R-:W-:Y:S01]  /*46b0*/  FFMA.FTZ R124, R35, R122, R124 ;  /* 0x0000007a237c7223 */ /* 0x000fe2000001007c */
[-C--:B------:R-:W-:Y:S01]  /*46c0*/  FMUL.FTZ R35, R52, R113.reuse ;  /* 0x0000007134237220 */ /* 0x080fe20000410000 */
[----:B------:R-:W-:Y:S01]  /*46d0*/  FFMA.FTZ R52, R48, R113, -R33 ;  /* 0x0000007130347223 */ /* 0x000fe20000010821 */
[----:B------:R-:W-:-:S02]  /*46e0*/  IMAD.U32 R49, R54, 0x10000, RZ ;  /* 0x0001000036317824 */ /* 0x000fc400078e00ff */
[C---:B------:R-:W-:Y:S01]  /*46f0*/  FFMA.FTZ R123, R32.reuse, R117, -R123 ;  /* 0x00000075207b7223 */ /* 0x040fe2000001087b */
[----:B------:R-:W-:Y:S01]  /*4700*/  FFMA.FTZ R116, R32, R119, R116 ;  /* 0x0000007720747223 */ /* 0x000fe20000010074 */
[----:B------:R-:W-:Y:S01]  /*4710*/  IMAD.U32 R33, R37, 0x10000, RZ ;  /* 0x0001000025217824 */ /* 0x000fe200078e00ff */
[----:B------:R-:W-:Y:S01]  /*4720*/  LOP3.LUT R54, R54, 0xffff0000, RZ, 0xc0, !PT ;  /* 0xffff000036367812 */ /* 0x000fe200078ec0ff */
[----:B------:R-:W-:Y:S01]  /*4730*/  IMAD.U32 R32, R115, 0x10000, RZ ;  /* 0x0001000073207824 */ /* 0x000fe200078e00ff */
[----:B------:R-:W-:Y:S01]  /*4740*/  LOP3.LUT R37, R37, 0xffff0000, RZ, 0xc0, !PT ;  /* 0xffff000025257812 */ /* 0x000fe200078ec0ff */
[----:B------:R-:W-:Y:S01]  /*4750*/  FFMA.FTZ R35, R48, R121, R35 ;  /* 0x0000007930237223 */ /* 0x000fe20000010023 */
[----:B------:R-:W-:Y:S01]  /*4760*/  LOP3.LUT R115, R115, 0xffff0000, RZ, 0xc0, !PT ;  /* 0xffff000073737812 */ /* 0x000fe200078ec0ff */
[C---:B------:R-:W-:Y:S01]  /*4770*/  FMUL.FTZ R113, R49.reuse, R33 ;  /* 0x0000002131717220 */ /* 0x040fe20000410000 */
[-C--:B------:R-:W-:Y:S01]  /*4780*/  FMUL.FTZ R48, R49, R32.reuse ;  /* 0x0000002031307220 */ /* 0x080fe20000410000 */
[----:B------:R-:W-:Y:S01]  /*4790*/  LOP3.LUT R50, R50, 0xffff0000, RZ, 0xc0, !PT ;  /* 0xffff000032327812 */ /* 0x000fe200078ec0ff */
[C---:B------:R-:W-:Y:S01]  /*47a0*/  FMUL.FTZ R49, R54.reuse, R37 ;  /* 0x0000002536317220 */ /* 0x040fe20000410000 */
[----:B------:R-:W-:Y:S01]  /*47b0*/  FMUL.FTZ R54, R54, R115 ;  /* 0x0000007336367220 */ /* 0x000fe20000410000 */
[C---:B------:R-:W-:Y:S01]  /*47c0*/  FFMA.FTZ R48, R36.reuse, R33, R48 ;  /* 0x0000002124307223 */ /* 0x040fe20000010030 */
[----:B------:R-:W-:Y:S01]  /*47d0*/  FFMA.FTZ R113, R36, R32, -R113 ;  /* 0x0000002024717223 */ /* 0x000fe20000010871 */
[----:B------:R-:W-:Y:S01]  /*47e0*/  F2FP.BF16.F32.PACK_AB R52, R52, R123 ;  /* 0x0000007b3434723e */ /* 0x000fe200000010ff */
[C---:B------:R-:W-:Y:S01]  /*47f0*/  FFMA.FTZ R37, R50.reuse, R37, R54 ;  /* 0x0000002532257223 */ /* 0x040fe20000010036 */
[----:B------:R-:W-:Y:S01]  /*4800*/  FFMA.FTZ R32, R50, R115, -R49 ;  /* 0x0000007332207223 */ /* 0x000fe20000010831 */
[----:B------:R-:W-:-:S02]  /*4810*/  F2FP.BF16.F32.PACK_AB R116, R35, R116 ;  /* 0x000000742374723e */ /* 0x000fc400000010ff */
[----:B------:R-:W-:Y:S02]  /*4820*/  F2FP.BF16.F32.PACK_AB R49, R114, R55 ;  /* 0x000000377231723e */ /* 0x000fe400000010ff */
[----:B------:R-:W-:Y:S01]  /*4830*/  F2FP.BF16.F32.PACK_AB R54, R37, R48 ;  /* 0x000000302536723e */ /* 0x000fe200000010ff */
[----:B------:R-:W-:Y:S01]  /*4840*/  IMAD.MOV.U32 R48, RZ, RZ, R52 ;  /* 0x000000ffff307224 */ /* 0x000fe200078e0034 */
[----:B------:R-:W-:Y:S01]  /*4850*/  F2FP.BF16.F32.PACK_AB R51, R51, R34 ;  /* 0x000000223333723e */ /* 0x000fe200000010ff */
[----:B------:R-:W-:Y:S01]  /*4860*/  IMAD.MOV.U32 R52, RZ, RZ, R116 ;  /* 0x000000ffff347224 */ /* 0x000fe200078e0074 */
[----:B------:R-:W-:Y:S02]  /*4870*/  F2FP.BF16.F32.PACK_AB R53, R53, R38 ;  /* 0x000000263535723e */ /* 0x000fe400000010ff */
[----:B------:R-:W-:Y:S02]  /*4880*/  F2FP.BF16.F32.PACK_AB R55, R124, R39 ;  /* 0x000000277c37723e */ /* 0x000fe400000010ff */
[----:B------:R-:W-:-:S07]  /*4890*/  F2FP.BF16.F32.PACK_AB R50, R32, R113 ;  /* 0x000000712032723e */ /* 0x000fce00000010ff */
.L_x_1146:
[----:B------:R-:W-:Y:S05]  /*48a0*/  BSYNC B2 ;  /* 0x0000000000027941 */ /* 0x000fea0003800000 */
.L_x_1145:
        /* <DEDUP_REMOVED lines=12> */
.L_x_1144:
[----:B------:R-:W-:Y:S05]  /*4970*/  BSYNC B1 ;  /* 0x0000000000017941 */ /* 0x000fea0003800000 */
.L_x_1143:
[----:B-1----:R-:W-:-:S04]  /*4980*/  VIADD R34, R17, 0x60 ;  /* 0x0000006011227836 */ /* 0x002fc80000000000 */
[C---:B------:R-:W-:Y:S01]  /*4990*/  IMAD.WIDE.U32 R92, R34.reuse, R94, R92 ;  /* 0x0000005e225c7225 */ /* 0x040fe200078e005c */
[----:B------:R-:W-:Y:S02]  /*49a0*/  ISETP.GE.OR P5, PT, R34, R91, P1 ;  /* 0x0000005b2200720c */ /* 0x000fe40000fa6670 */
[----:B------:R-:W-:-:S05]  /*49b0*/  SHF.R.S32.HI R33, RZ, 0x1f, R34 ;  /* 0x0000001fff217819 */ /* 0x000fca0000011422 */
[----:B------:R-:W-:-:S04]  /*49c0*/  IMAD R32, R33, R94, RZ ;  /* 0x0000005e21207224 */ /* 0x000fc800078e02ff */
[----:B------:R-:W-:Y:S02]  /*49d0*/  IMAD R95, R34, R95, R32 ;  /* 0x0000005f225f7224 */ /* 0x000fe400078e0220 */
[----:B------:R-:W-:Y:S05]  /*49e0*/  @P5 BRA `(.L_x_1131) ;  /* 0x0000000800585947 */ /* 0x000fea0003800000 */
[----:B------:R-:W2:Y:S01]  /*49f0*/  LDL R34, [R1+0x28] ;  /* 0x0000280001227983 */ /* 0x000ea20000100800 */
[----:B------:R-:W-:Y:S01]  /*4a00*/  IMAD.IADD R50, R93, 0x1, R95 ;  /* 0x000000015d327824 */ /* 0x000fe200078e025f */
[----:B------:R-:W-:Y:S01]  /*4a10*/  IADD3 R32, P5, P6, R62, R92, R68 ;  /* 0x0000005c3e207210 */ /* 0x000fe20007ebe044 */
[----:B------:R-:W-:Y:S01]  /*4a20*/  BSSY B1, `(.L_x_1147) ;  /* 0x000006c000017945 */ /* 0x000fe20003800000 */
[----:B------:R-:W-:Y:S02]  /*4a30*/  SEL R102, R71, R102, !P0 ;  /* 0x0000006647667207 */ /* 0x000fe40004000000 */
[----:B------:R-:W-:Y:S02]  /*4a40*/  IADD3.X R33, R83, R50, R6, P5, P6 ;  /* 0x0000003253217210 */ /* 0x000fe40002fec406 */
[----:B------:R-:W-:-:S04]  /*4a50*/  LEA R48, P5, R32, R88, 0x1 ;  /* 0x0000005820307211 */ /* 0x000fc800078a08ff */
[----:B------:R-:W-:Y:S02]  /*4a60*/  LEA.HI.X R49, R32, R89, R33, 0x1, P5 ;  /* 0x0000005920317211 */ /* 0x000fe400028f0c21 */
[----:B------:R-:W-:-:S04]  /*4a70*/  SHF.R.S32.HI R33, RZ, 0x1f, R102 ;  /* 0x0000001fff217819 */ /* 0x000fc80000011466 */
[----:B------:R-:W-:-:S04]  /*4a80*/  LEA.HI R102, R33, R102, RZ, 0x4 ;  /* 0x0000006621667211 */ /* 0x000fc800078f20ff */
[----:B------:R-:W-:-:S05]  /*4a90*/  LEA.HI.SX32 R51, R102, R69, 0x1c ;  /* 0x0000004566337211 */ /* 0x000fca00078fe2ff */
[----:B------:R-:W-:-:S05]  /*4aa0*/  IMAD.SHL.U32 R51, R51, 0x8, RZ ;  /* 0x0000000833337824 */ /* 0x000fca00078e00ff */
[----:B------:R-:W-:-:S04]  /*4ab0*/  LOP3.LUT R33, R73, 0x38, R51, 0xf8, !PT ;  /* 0x0000003849217812 */ /* 0x000fc800078ef833 */
[----:B------:R-:W-:-:S05]  /*4ac0*/  LOP3.LUT R33, R33, R70, RZ, 0x3c, !PT ;  /* 0x0000004621217212 */ /* 0x000fca00078e3cff */
[----:B--2---:R-:W-:Y:S02]  /*4ad0*/  IMAD.IADD R35, R34, 0x1, R33 ;  /* 0x0000000122237824 */ /* 0x004fe400078e0221 */
[C---:B------:R-:W-:Y:S02]  /*4ae0*/  IMAD R33, R18.reuse, 0x2000, R5 ;  /* 0x0000200012217824 */ /* 0x040fe400078e0205 */
[----:B------:R-:W-:Y:S02]  /*4af0*/  IMAD R35, R18, 0x2000, R35 ;  /* 0x0000200012237824 */ /* 0x000fe400078e0223 */
[--C-:B------:R-:W-:Y:S02]  /*4b00*/  IMAD R33, R33, 0x2, R2.reuse ;  /* 0x0000000221217824 */ /* 0x100fe400078e0202 */
[----:B------:R-:W-:-:S04]  /*4b10*/  IMAD R36, R35, 0x2, R2 ;  /* 0x0000000223247824 */ /* 0x000fc800078e0202 */
        /* <DEDUP_REMOVED lines=8> */
[--C-:B------:R-:W-:Y:S01]  /*4ba0*/  SHF.R.U64 R54, R46, 0x10, R47.reuse ;  /* 0x000000102e367819 */ /* 0x100fe2000000122f */
[----:B------:R-:W-:Y:S01]  /*4bb0*/  IMAD.U32 R46, R37, 0x10000, RZ ;  /* 0x00010000252e7824 */ /* 0x000fe200078e00ff */
[----:B------:R-:W-:-:S02]  /*4bc0*/  SHF.R.U32.HI R55, RZ, 0x10, R47 ;  /* 0x00000010ff377819 */ /* 0x000fc4000001162f */
[----:B------:R-:W-:Y:S01]  /*4bd0*/  SHF.R.U64 R94, R44, 0x10, R45 ;  /* 0x000000102c5e7819 */ /* 0x000fe2000000122d */
[----:B-1----:R-:W-:Y:S01]  /*4be0*/  IMAD.U32 R45, R35, 0x10000, RZ ;  /* 0x00010000232d7824 */ /* 0x002fe200078e00ff */
[----:B------:R-:W-:Y:S01]  /*4bf0*/  LOP3.LUT R47, R37, 0xffff0000, RZ, 0xc0, !PT ;  /* 0xffff0000252f7812 */ /* 0x000fe200078ec0ff */
[----:B------:R-:W-:Y:S01]  /*4c00*/  IMAD.U32 R37, R108, 0x10000, RZ ;  /* 0x000100006c257824 */ /* 0x000fe200078e00ff */
[----:B------:R-:W-:Y:S01]  /*4c10*/  LOP3.LUT R53, R39, 0xffff0000, RZ, 0xc0, !PT ;  /* 0xffff000027357812 */ /* 0x000fe200078ec0ff */
[----:B------:R-:W-:Y:S01]  /*4c20*/  IMAD.U32 R39, R112, 0x10000, RZ ;  /* 0x0001000070277824 */ /* 0x000fe200078e00ff */
[--C-:B------:R-:W-:Y:S02]  /*4c30*/  SHF.R.U32.HI R96, RZ, 0x10, R43.reuse ;  /* 0x00000010ff607819 */ /* 0x100fe4000001162b */
[----:B------:R-:W-:Y:S01]  /*4c40*/  SHF.R.U64 R102, R42, 0x10, R43 ;  /* 0x000000102a667819 */ /* 0x000fe2000000122b */
[----:B------:R-:W-:Y:S01]  /*4c50*/  IMAD.U32 R43, R33, 0x10000, RZ ;  /* 0x00010000212b7824 */ /* 0x000fe200078e00ff */
[----:B------:R-:W-:Y:S01]  /*4c60*/  PRMT R111, R111, 0x5410, R94 ;  /* 0x000054106f6f7816 */ /* 0x000fe2000000005e */
[C---:B------:R-:W-:Y:S01]  /*4c70*/  FMUL.FTZ R94, R46.reuse, R37 ;  /* 0x000000252e5e7220 */ /* 0x040fe20000410000 */
[----:B------:R-:W-:Y:S01]  /*4c80*/  PRMT R109, R109, 0x5410, R54 ;  /* 0x000054106d6d7816 */ /* 0x000fe20000000036 */
[-C--:B------:R-:W-:Y:S01]  /*4c90*/  FMUL.FTZ R54, R46, R39.reuse ;  /* 0x000000272e367220 */ /* 0x080fe20000410000 */
[----:B------:R-:W-:Y:S01]  /*4ca0*/  LOP3.LUT R112, R112, 0xffff0000, RZ, 0xc0, !PT ;  /* 0xffff000070707812 */ /* 0x000fe200078ec0ff */
[----:B------:R-:W-:Y:S01]  /*4cb0*/  FFMA.FTZ R39, R43, R39, R94 ;  /* 0x000000272b277223 */ /* 0x000fe2000001005e */
[----:B------:R-:W-:Y:S01]  /*4cc0*/  PRMT R105, R105, 0x5410, R96 ;  /* 0x0000541069697816 */ /* 0x000fe20000000060 */
[----:B------:R-:W-:Y:S01]  /*4cd0*/  FFMA.FTZ R37, R43, R37, -R54 ;  /* 0x000000252b257223 */ /* 0x000fe20000010836 */
[----:B------:R-:W-:Y:S01]  /*4ce0*/  PRMT R110, R110, 0x5410, R55 ;  /* 0x000054106e6e7816 */ /* 0x000fe20000000037 */
[----:B------:R-:W-:Y:S01]  /*4cf0*/  FMUL.FTZ R55, R47, R112 ;  /* 0x000000702f377220 */ /* 0x000fe20000410000 */
[----:B------:R-:W-:Y:S01]  /*4d00*/  LOP3.LUT R108, R108, 0xffff0000, RZ, 0xc0, !PT ;  /* 0xffff00006c6c7812 */ /* 0x000fe200078ec0ff */
[----:B------:R-:W-:Y:S01]  /*4d10*/  IMAD.U32 R43, R105, 0x10000, RZ ;  /* 0x00010000692b7824 */ /* 0x000fe200078e00ff */
[----:B------:R-:W-:Y:S01]  /*4d20*/  LOP3.LUT R44, R33, 0xffff0000, RZ, 0xc0, !PT ;  /* 0xffff0000212c7812 */ /* 0x000fe200078ec0ff */
[----:B------:R-:W-:Y:S01]  /*4d30*/  IMAD.U32 R46, R110, 0x10000, RZ ;  /* 0x000100006e2e7824 */ /* 0x000fe200078e00ff */
[----:B------:R-:W-:Y:S01]  /*4d40*/  SHF.R.U64 R104, R40, 0x10, R41 ;  /* 0x0000001028687819 */ /* 0x000fe20000001229 */
[-C--:B------:R-:W-:Y:S01]  /*4d50*/  FMUL.FTZ R47, R47, R108.reuse ;  /* 0x0000006c2f2f7220 */ /* 0x080fe20000410000 */
[----:B------:R-:W-:Y:S01]  /*4d60*/  LOP3.LUT R110, R110, 0xffff0000, RZ, 0xc0, !PT ;  /* 0xffff00006e6e7812 */ /* 0x000fe200078ec0ff */
[----:B------:R-:W-:Y:S01]  /*4d70*/  FFMA.FTZ R108, R44, R108, -R55 ;  /* 0x0000006c2c6c7223 */ /* 0x000fe20000010837 */
[C---:B------:R-:W-:Y:S01]  /*4d80*/  FMUL.FTZ R54, R52.reuse, R46 ;  /* 0x0000002e34367220 */ /* 0x040fe20000410000 */
[-C--:B------:R-:W-:Y:S01]  /*4d90*/  FMUL.FTZ R55, R52, R43.reuse ;  /* 0x0000002b34377220 */ /* 0x080fe20000410000 */
[----:B------:R-:W-:Y:S01]  /*4da0*/  PRMT R107, R107, 0x5410, R104 ;  /* 0x000054106b6b7816 */ /* 0x000fe20000000068 */
[----:B------:R-:W-:Y:S01]  /*4db0*/  FFMA.FTZ R112, R44, R112, R47 ;  /* 0x000000702c707223 */ /* 0x000fe2000001002f */
[----:B------:R-:W-:Y:S01]  /*4dc0*/  LOP3.LUT R105, R105, 0xffff0000, RZ, 0xc0, !PT ;  /* 0xffff000069697812 */ /* 0x000fe200078ec0ff */
[----:B------:R-:W-:Y:S01]  /*4dd0*/  FFMA.FTZ R54, R45, R43, -R54 ;  /* 0x0000002b2d367223 */ /* 0x000fe20000010836 */
[----:B------:R-:W-:Y:S01]  /*4de0*/  LOP3.LUT R42, R35, 0xffff0000, RZ, 0xc0, !PT ;  /* 0xffff0000232a7812 */ /* 0x000fe200078ec0ff */
[----:B------:R-:W-:Y:S01]  /*4df0*/  FFMA.FTZ R55, R45, R46, R55 ;  /* 0x0000002e2d377223 */ /* 0x000fe20000010037 */
[----:B------:R-:W-:Y:S01]  /*4e00*/  FMUL.FTZ R45, R53, R110 ;  /* 0x0000006e352d7220 */ /* 0x000fe20000410000 */
[----:B------:R-:W-:-:S02]  /*4e10*/  IMAD.U32 R41, R36, 0x10000, RZ ;  /* 0x0001000024297824 */ /* 0x000fc400078e00ff */
[-C--:B------:R-:W-:Y:S01]  /*4e20*/  FMUL.FTZ R53, R53, R105.reuse ;  /* 0x0000006935357220 */ /* 0x080fe20000410000 */
[----:B------:R-:W-:Y:S02]  /*4e30*/  IMAD.U32 R44, R111, 0x10000, RZ ;  /* 0x000100006f2c7824 */ /* 0x000fe400078e00ff */
[----:B------:R-:W-:Y:S01]  /*4e40*/  FFMA.FTZ R105, R42, R105, -R45 ;  /* 0x000000692a697223 */ /* 0x000fe2000001082d */
[----:B------:R-:W-:Y:S01]  /*4e50*/  IMAD.U32 R43, R107, 0x10000, RZ ;  /* 0x000100006b2b7824 */ /* 0x000fe200078e00ff */
[----:B------:R-:W-:Y:S01]  /*4e60*/  LOP3.LUT R36, R36, 0xffff0000, RZ, 0xc0, !PT ;  /* 0xffff000024247812 */ /* 0x000fe200078ec0ff */
[-C--:B------:R-:W-:Y:S01]  /*4e70*/  FMUL.FTZ R45, R41, R44.reuse ;  /* 0x0000002c292d7220 */ /* 0x080fe20000410000 */
[----:B------:R-:W-:Y:S01]  /*4e80*/  LOP3.LUT R111, R111, 0xffff0000, RZ, 0xc0, !PT ;  /* 0xffff00006f6f7812 */ /* 0x000fe200078ec0ff */
[----:B------:R-:W-:Y:S01]  /*4e90*/  IMAD.U32 R40, R32, 0x10000, RZ ;  /* 0x0001000020287824 */ /* 0x000fe200078e00ff */
[----:B------:R-:W-:Y:S01]  /*4ea0*/  LOP3.LUT R107, R107, 0xffff0000, RZ, 0xc0, !PT ;  /* 0xffff00006b6b7812 */ /* 0x000fe200078ec0ff */
[----:B------:R-:W-:Y:S01]  /*4eb0*/  FMUL.FTZ R41, R41, R43 ;  /* 0x0000002b29297220 */ /* 0x000fe20000410000 */
[----:B------:R-:W-:Y:S01]  /*4ec0*/  PRMT R103, R103, 0x5410, R102 ;  /* 0x0000541067677816 */ /* 0x000fe20000000066 */
[----:B------:R-:W-:Y:S01]  /*4ed0*/  IMAD.U32 R33, R34, 0x10000, RZ ;  /* 0x0001000022217824 */ /* 0x000fe200078e00ff */
[----:B------:R-:W-:Y:S01]  /*4ee0*/  LOP3.LUT R32, R32, 0xffff0000, RZ, 0xc0, !PT ;  /* 0xffff000020207812 */ /* 0x000fe200078ec0ff */
[----:B------:R-:W-:Y:S01]  /*4ef0*/  FMUL.FTZ R47, R36, R111 ;  /* 0x0000006f242f7220 */ /* 0x000fe20000410000 */
[----:B------:R-:W-:Y:S01]  /*4f00*/  LOP3.LUT R35, R34, 0xffff0000, RZ, 0xc0, !PT ;  /* 0xffff000022237812 */ /* 0x000fe200078ec0ff */
[C---:B------:R-:W-:Y:S01]  /*4f10*/  FFMA.FTZ R45, R40.reuse, R43, -R45 ;  /* 0x0000002b282d7223 */ /* 0x040fe2000001082d */
[----:B------:R-:W-:Y:S01]  /*4f20*/  FFMA.FTZ R41, R40, R44, R41 ;  /* 0x0000002c28297223 */ /* 0x000fe20000010029 */
[----:B------:R-:W-:-:S02]  /*4f30*/  IMAD.U32 R34, R38, 0x10000, RZ ;  /* 0x0001000026227824 */ /* 0x000fc400078e00ff */
[-C--:B------:R-:W-:Y:S01]  /*4f40*/  FMUL.FTZ R43, R36, R107.reuse ;  /* 0x0000006b242b7220 */ /* 0x080fe20000410000 */
[----:B------:R-:W-:Y:S01]  /*4f50*/  IMAD.U32 R40, R109, 0x10000, RZ ;  /* 0x000100006d287824 */ /* 0x000fe200078e00ff */
[----:B------:R-:W-:Y:S01]  /*4f60*/  LOP3.LUT R38, R38, 0xffff0000, RZ, 0xc0, !PT ;  /* 0xffff000026267812 */ /* 0x000fe200078ec0ff */
[----:B------:R-:W-:Y:S01]  /*4f70*/  IMAD.U32 R36, R103, 0x10000, RZ ;  /* 0x0001000067247824 */ /* 0x000fe200078e00ff */
[----:B------:R-:W-:Y:S01]  /*4f80*/  LOP3.LUT R109, R109, 0xffff0000, RZ, 0xc0, !PT ;  /* 0xffff00006d6d7812 */ /* 0x000fe200078ec0ff */
[----:B------:R-:W-:Y:S01]  /*4f90*/  FFMA.FTZ R110, R42, R110, R53 ;  /* 0x0000006e2a6e7223 */ /* 0x000fe20000010035 */
[----:B------:R-:W-:Y:S01]  /*4fa0*/  LOP3.LUT R103, R103, 0xffff0000, RZ, 0xc0, !PT ;  /* 0xffff000067677812 */ /* 0x000fe200078ec0ff */
[C---:B------:R-:W-:Y:S01]  /*4fb0*/  FFMA.FTZ R42, R32.reuse, R107, -R47 ;  /* 0x0000006b202a7223 */ /* 0x040fe2000001082f */
        /* <DEDUP_REMOVED lines=12> */
[----:B------:R-:W-:Y:S01]  /*5080*/  F2FP.BF16.F32.PACK_AB R36, R32, R41 ;  /* 0x000000292024723e */ /* 0x000fe200000010ff */
[----:B------:R-:W-:Y:S01]  /*5090*/  IMAD.MOV.U32 R32, RZ, RZ, R42 ;  /* 0x000000ffff207224 */ /* 0x000fe200078e002a */
[----:B------:R-:W-:Y:S02]  /*50a0*/  F2FP.BF16.F32.PACK_AB R35, R105, R54 ;  /* 0x000000366923723e */ /* 0x000fe400000010ff */
[----:B------:R-:W-:Y:S02]  /*50b0*/  F2FP.BF16.F32.PACK_AB R39, R110, R55 ;  /* 0x000000376e27723e */ /* 0x000fe400000010ff */
[----:B------:R-:W-:-:S02]  /*50c0*/  F2FP.BF16.F32.PACK_AB R34, R103, R44 ;  /* 0x0000002c6722723e */ /* 0x000fc400000010ff */
[----:B------:R-:W-:-:S07]  /*50d0*/  F2FP.BF16.F32.PACK_AB R38, R38, R43 ;  /* 0x0000002b2626723e */ /* 0x000fce00000010ff */
.L_x_1148:
[----:B------:R-:W-:Y:S05]  /*50e0*/  BSYNC B1 ;  /* 0x0000000000017941 */ /* 0x000fea0003800000 */
.L_x_1147:
[----:B-1----:R1:W-:Y:S01]  /*50f0*/  STG.E.128 desc[UR38][R48.64], R32 ;  /* 0x0000002030007986 */ /* 0x0023e2000c101d26 */
[----:B------:R-:W-:-:S13]  /*5100*/  ISETP.GE.AND P4, PT, R51, R100, PT ;  /* 0x000000643300720c */ /* 0x000fda0003f86270 */
[----:B------:R-:W-:Y:S05]  /*5110*/  @P4 BRA `(.L_x_1131) ;  /* 0x00000000008c4947 */ /* 0x000fea0003800000 */
[--C-:B-1----:R-:W-:Y:S02]  /*5120*/  SHF.R.S32.HI R32, RZ, 0x1f, R51.reuse ;  /* 0x0000001fff207819 */ /* 0x102fe40000011433 */
[----:B------:R-:W-:-:S04]  /*5130*/  IADD3 R51, P4, P5, R62, R92, R51 ;  /* 0x0000005c3e337210 */ /* 0x000fc80007d9e033 */
[----:B------:R-:W-:Y:S02]  /*5140*/  IADD3.X R50, R83, R50, R32, P4, P5 ;  /* 0x0000003253327210 */ /* 0x000fe400027ea420 */
[----:B------:R-:W-:-:S04]  /*5150*/  LEA R88, P4, R51, R88, 0x1 ;  /* 0x0000005833587211 */ /* 0x000fc800078808ff */
[----:B------:R-:W-:-:S05]  /*5160*/  LEA.HI.X R89, R51, R89, R50, 0x1, P4 ;  /* 0x0000005933597211 */ /* 0x000fca00020f0c32 */
[----:B--2---:R1:W-:Y:S01]  /*5170*/  STG.E.128 desc[UR38][R88.64], R36 ;  /* 0x0000002458007986 */ /* 0x0043e2000c101d26 */
[----:B------:R-:W-:Y:S05]  /*5180*/  BRA `(.L_x_1131) ;  /* 0x0000000000707947 */ /* 0x000fea0003800000 */
.L_x_1114:
[----:B------:R-:W-:-:S06]  /*5190*/  UISETP.NE.AND UP0, UPT, UR37, 0x3, UPT ;  /* 0x000000032500788c */ /* 0x000fcc000bf05270 */
[----:B------:R-:W-:-:S13]  /*51a0*/  PLOP3.LUT P3, PT, PT, PT, UP0, 0x80, 0x0 ;  /* 0x000000000000781c */ /* 0x000fda0003f6f008 */
[----:B------:R-:W-:Y:S05]  /*51b0*/  @!P3 BRA `(.L_x_1149) ;  /* 0x000000000004b947 */ /* 0x000fea0003800000 */
[----:B------:R-:W-:Y:S01]  /*51c0*/  BPT.TRAP 0x1 ;  /* 0x000000040000795c */ /* 0x000fe20000300000 */
.L_x_1149:
[----:B------:R-:W2:Y:S01]  /*51d0*/  LDL R32, [R1] ;  /* 0x0000000001207983 */ /* 0x000ea20000100800 */
[----:B------:R-:W-:Y:S01]  /*51e0*/  IMAD R86, R18, 0x8, R2 ;  /* 0x0000000812567824 */ /* 0x000fe200078e0202 */
[----:B------:R-:W-:Y:S01]  /*51f0*/  BSSY B1, `(.L_x_1150) ;  /* 0x0000006000017945 */ /* 0x000fe20003800000 */
[----:B------:R-:W-:-:S05]  /*5200*/  IMAD R91, R25, -0x80, R30 ;  /* 0xffffff80195b7824 */ /* 0x000fca00078e021e */
[----:B------:R-:W-:Y:S02]  /*5210*/  VIMNMX R91, R91, 0x80, PT ;  /* 0x000000805b5b7848 */ /* 0x000fe40003fe0100 */
[----:B--2---:R-:W-:-:S04]  /*5220*/  SHF.L.U32 R98, R32, 0x1f, RZ ;  /* 0x0000001f20627819 */ /* 0x004fc800000006ff */
[----:B------:R-:W0:Y:S02]  /*5230*/  SYNCS.PHASECHK.TRANS64.TRYWAIT P4, [R86+URZ+0x16890], R98 ;  /* 0x01689062560075a7 */ /* 0x000e24000808017f */
[----:B0-----:R-:W-:Y:S05]  /*5240*/  @!P4 BRA `(.L_x_1151) ;  /* 0x0000018c00ecc947 */ /* 0x001fea0003800000 */
.L_x_1431:
[----:B------:R-:W-:Y:S05]  /*5250*/  BSYNC B1 ;  /* 0x0000000000017941 */ /* 0x000fea0003800000 */
.L_x_1150:
[----:B------:R-:W-:Y:S01]  /*5260*/  ISETP.GE.AND P4, PT, R17, R91, PT ;  /* 0x0000005b1100720c */ /* 0x000fe20003f86270 */
[----:B------:R-:W-:-:S12]  /*5270*/  BSSY B1, `(.L_x_1152) ;  /* 0x0000006000017945 */ /* 0x000fd80003800000 */
[----:B------:R-:W-:Y:S05]  /*5280*/  @P4 BRA `(.L_x_1153) ;  /* 0x0000000000104947 */ /* 0x000fea0003800000 */
[----:B------:R-:W1:Y:S04]  /*5290*/  @!P1 LDS.128 R32, [R90+0xe000] ;  /* 0x00e000005a209984 */ /* 0x000e680000000c00 */
[----:B------:R-:W2:Y:S04]  /*52a0*/  @!P2 LDS.128 R36, [R87+0xe000] ;  /* 0x00e000005724a984 */ /* 0x000ea80000000c00 */
[----:B-1----:R1:W-:Y:S04]  /*52b0*/  @!P1 STG.E.128 desc[UR38][R42.64], R32 ;  /* 0x000000202a009986 */ /* 0x0023e8000c101d26 */
[----:B--2---:R1:W-:Y:S02]  /*52c0*/  @!P2 STG.E.128 desc[UR38][R42.64+0x40], R36 ;  /* 0x000040242a00a986 */ /* 0x0043e4000c101d26 */
.L_x_1153:
[----:B------:R-:W-:Y:S05]  /*52d0*/  BSYNC B1 ;  /* 0x0000000000017941 */ /* 0x000fea0003800000 */
.L_x_1152:
[----:B-1----:R-:W-:-:S05]  /*52e0*/  VIADD R32, R17, 0x60 ;  /* 0x0000006011207836 */ /* 0x002fca0000000000 */
[----:B------:R-:W-:-:S13]  /*52f0*/  ISETP.GE.AND P4, PT, R32, R91, PT ;  /* 0x0000005b2000720c */ /* 0x000fda0003f86270 */
[----:B------:R-:W-:Y:S05]  /*5300*/  @P4 BRA `(.L_x_1131) ;  /* 0x0000000000104947 */ /* 0x000fea0003800000 */
[----:B------:R-:W1:Y:S04]  /*5310*/  @!P1 LDS.128 R32, [R90+0x11000] ;  /* 0x011000005a209984 */ /* 0x000e680000000c00 */
[----:B------:R-:W2:Y:S04]  /*5320*/  @!P2 LDS.128 R36, [R87+0x11000] ;  /* 0x011000005724a984 */ /* 0x000ea80000000c00 */
[----:B-1----:R1:W-:Y:S04]  /*5330*/  @!P1 STG.E.128 desc[UR38][R40.64], R32 ;  /* 0x0000002028009986 */ /* 0x0023e8000c101d26 */
[----:B--2---:R1:W-:Y:S02]  /*5340*/  @!P2 STG.E.128 desc[UR38][R40.64+0x40], R36 ;  /* 0x000040242800a986 */ /* 0x0043e4000c101d26 */
.L_x_1131:
[----:B------:R-:W-:Y:S05]  /*5350*/  BSYNC B0 ;  /* 0x0000000000007941 */ /* 0x000fea0003800000 */
.L_x_1113:
[----:B-1234-:R-:W1:Y:S01]  /*5360*/  S2R R32, SR_TID.X ;  /* 0x0000000000207919 */ /* 0x01ee620000002100 */
        /* <DEDUP_REMOVED lines=16> */
.L_x_1155:
[----:B------:R-:W-:Y:S05]  /*5470*/  BSYNC B0 ;  /* 0x0000000000007941 */ /* 0x000fea0003800000 */
.L_x_1154:
[----:B------:R-:W2:Y:S01]  /*5480*/  SYNCS.PHASECHK.TRANS64.TRYWAIT P3, [R86+URZ+0x168b0], R98 ;  /* 0x0168b062560075a7 */ /* 0x000ea2000806017f */
[----:B------:R-:W-:Y:S01]  /*5490*/  ULDC UR40, c[0x0][0x2e4] ;  /* 0x0000b90000287ab9 */ /* 0x000fe20000000800 */
[----:B------:R-:W-:Y:S01]  /*54a0*/  ULDC.64 UR44, c[0x0][0x318] ;  /* 0x0000c600002c7ab9 */ /* 0x000fe20000000a00 */
[----:B------:R-:W-:Y:S01]  /*54b0*/  ULDC.64 UR42, c[0x0][0x308] ;  /* 0x0000c200002a7ab9 */ /* 0x000fe20000000a00 */
[----:B------:R-:W-:Y:S01]  /*54c0*/  BSSY B0, `(.L_x_1156) ;  /* 0x0000003000007945 */ /* 0x000fe20003800000 */
[----:B------:R-:W-:-:S03]  /*54d0*/  IMAD.WIDE R36, R25, 0x80, R10 ;  /* 0x0000008019247825 */ /* 0x000fc600078e020a */
[----:B--2---:R-:W-:Y:S05]  /*54e0*/  @!P3 BRA `(.L_x_1157) ;  /* 0x0000018c0058b947 */ /* 0x004fea0003800000 */
.L_x_1432:
[----:B------:R-:W-:Y:S05]  /*54f0*/  BSYNC B0 ;  /* 0x0000000000007941 */ /* 0x000fea0003800000 */
.L_x_1156:
        /* <DEDUP_REMOVED lines=10> */
[----:B------:R-:W-:Y:S02]  /*55a0*/  LEA.HI.X R39, R32, UR43, R33, 0x1, P3 ;  /* 0x0000002b20277c11 */ /* 0x000fe400098f0c21 */
[----:B------:R-:W-:-:S13]  /*55b0*/  ISETP.GE.AND P3, PT, R64, UR40, PT ;  /* 0x0000002840007c0c */ /* 0x000fda000bf66270 */
[----:B------:R-:W1:Y:S04]  /*55c0*/  @!P3 LDS.128 R32, [R90] ;  /* 0x000000005a20b984 */ /* 0x000e680000000c00 */
[----:B-1----:R-:W-:Y:S01]  /*55d0*/  @!P3 STG.E.128 desc[UR38][R38.64], R32 ;  /* 0x000000202600b986 */ /* 0x002fe2000c101d26 */
[----:B------:R-:W-:-:S13]  /*55e0*/  ISETP.GE.AND P3, PT, R72, UR40, PT ;  /* 0x0000002848007c0c */ /* 0x000fda000bf66270 */
[----:B------:R-:W1:Y:S04]  /*55f0*/  @!P3 LDS.128 R32, [R87] ;  /* 0x000000005720b984 */ /* 0x000e680000000c00 */
[----:B-1----:R3:W-:Y:S02]  /*5600*/  @!P3 STG.E.128 desc[UR38][R38.64+0x40], R32 ;  /* 0x000040202600b986 */ /* 0x0027e4000c101d26 */
.L_x_1159:
[----:B------:R-:W-:Y:S05]  /*5610*/  BSYNC B0 ;  /* 0x0000000000007941 */ /* 0x000fea0003800000 */
.L_x_1158:
[----:B-1-3--:R-:W-:Y:S01]  /*5620*/  VIADD R32, R17, 0x60 ;  /* 0x0000006011207836 */ /* 0x00afe20000000000 */
[----:B------:R-:W-:Y:S04]  /*5630*/  BSSY B0, `(.L_x_1160) ;  /* 0x0000013000007945 */ /* 0x000fe80003800000 */
[----:B------:R-:W-:-:S13]  /*5640*/  ISETP.GE.AND P3, PT, R32, R91, PT ;  /* 0x0000005b2000720c */ /* 0x000fda0003f66270 */
[----:B------:R-:W-:Y:S05]  /*5650*/  @P3 BRA `(.L_x_1161) ;  /* 0x0000000000403947 */ /* 0x000fea0003800000 */
[----:B------:R-:W-:Y:S01]  /*5660*/  IADD3 R35, P3, R36, 0x60, RZ ;  /* 0x0000006024237810 */ /* 0x000fe20007f7e0ff */
[----:B------:R-:W-:Y:S02]  /*5670*/  IMAD.MOV.U32 R32, RZ, RZ, R58 ;  /* 0x000000ffff207224 */ /* 0x000fe400078e003a */
[----:B------:R-:W-:Y:S02]  /*5680*/  IMAD.MOV.U32 R33, RZ, RZ, R0 ;  /* 0x000000ffff217224 */ /* 0x000fe400078e0000 */
        /* <DEDUP_REMOVED lines=13> */
.L_x_1161:
[----:B------:R-:W-:Y:S05]  /*5760*/  BSYNC B0 ;  /* 0x0000000000007941 */ /* 0x000fea0003800000 */
.L_x_1160:
[----:B-1----:R-:W3:Y:S01]  /*5770*/  LDL.LU R33, [R1] ;  /* 0x0000000001217983 */ /* 0x002ee20000300800 */
[----:B------:R-:W-:Y:S01]  /*5780*/  VIADD R18, R18, 0x1 ;  /* 0x0000000112127836 */ /* 0x000fe20000000000 */
[----:B------:R-:W-:Y:S01]  /*5790*/  LOP3.LUT P5, RZ, R22, 0x2, RZ, 0xc0, !PT ;  /* 0x0000000216ff7812 */ /* 0x000fe200078ac0ff */
        /* <DEDUP_REMOVED lines=10> */
[----:B------:R-:W-:Y:S02]  /*5840*/  SEL R32, RZ, 0x1, P3 ;  /* 0x00000001ff207807 */ /* 0x000fe40001800000 */
[----:B------:R-:W-:Y:S01]  /*5850*/  SEL R18, R18, RZ, P3 ;  /* 0x000000ff12127207 */ /* 0x000fe20001800000 */
[----:B------:R0:W-:Y:S01]  /*5860*/  @!P4 SYNCS.ARRIVE.TRANS64.RED.A1T0 RZ, [R86+URZ], RZ ;  /* 0x000000ff56ffc9a7 */ /* 0x0001e2000810043f */
[----:B---3--:R-:W-:-:S05]  /*5870*/  LOP3.LUT R33, R33, R32, RZ, 0x3c, !PT ;  /* 0x0000002021217212 */ /* 0x008fca00078e3cff */
[----:B------:R0:W-:Y:S01]  /*5880*/  STL [R1], R33 ;  /* 0x0000002101007387 */ /* 0x0001e20000100800 */
[----:B------:R-:W-:Y:S05]  /*5890*/  @P5 BRA `(.L_x_1162) ;  /* 0xffffffc800b85947 */ /* 0x000fea000383ffff */
[----:B0-----:R-:W0:Y:S01]  /*58a0*/  S2R R33, SR_TID.X ;  /* 0x0000000000217919 */ /* 0x001e220000002100 */
[----:B------:R-:W-:Y:S02]  /*58b0*/  PLOP3.LUT P0, PT, PT, PT, PT, 0x8, 0x0 ;  /* 0x000000000000781c */ /* 0x000fe40003f0e170 */
[----:B0-----:R-:W-:-:S04]  /*58c0*/  SHF.R.U32.HI R33, RZ, 0x7, R33 ;  /* 0x00000007ff217819 */ /* 0x001fc80000011621 */
[----:B------:R-:W-:-:S13]  /*58d0*/  ISETP.NE.AND P5, PT, R33, 0x1, PT ;  /* 0x000000012100780c */ /* 0x000fda0003fa5270 */
[----:B------:R-:W-:Y:S06]  /*58e0*/  @!P5 BAR.ARV 0x9, 0x100 ;  /* 0x024400000000db1d */ /* 0x000fec0000002000 */
.L_x_1108:
[----:B------:R-:W1:Y:S02]  /*58f0*/  LDC.64 R4, c[0x0][0x9e0] ;  /* 0x00027800ff047b82 */ /* 0x000e640000000a00 */
[----:B-1----:R-:W-:Y:S01]  /*5900*/  ISETP.GE.AND P1, PT, R5, 0x1, PT ;  /* 0x000000010500780c */ /* 0x002fe20003f26270 */
[----:B------:R-:W-:-:S12]  /*5910*/  @P0 BRA `(.L_x_1163) ;  /* 0x00000000000c0947 */ /* 0x000fd80003800000 */
[----:B------:R-:W1:Y:S01]  /*5920*/  FENCE.VIEW.ASYNC.G ;  /* 0x00000000000073c6 */ /* 0x000e620000000100 */
[----:B------:R-:W-:Y:S05]  /*5930*/  WARPSYNC.ALL ;  /* 0x0000000000007948 */ /* 0x000fea0003800000 */
[----:B-1----:R-:W-:Y:S06]  /*5940*/  BAR.ARV 0xc, 0x1a0 ;  /* 0x0306800000007b1d */ /* 0x002fec0000002000 */
.L_x_1163:
[----:B------:R-:W-:Y:S01]  /*5950*/  IMAD.IADD R0, R29, 0x1, R4 ;  /* 0x000000011d007824 */ /* 0x000fe200078e0204 */
[----:B------:R-:W-:Y:S06]  /*5960*/  @!P1 BRA `(.L_x_1164) ;  /* 0x0000000000489947 */ /* 0x000fec0003800000 */
        /* <DEDUP_REMOVED lines=11> */
.L_x_1166:
[----:B------:R-:W-:-:S13]  /*5a20*/  ISETP.NE.AND P0, PT, R5, 0x1, PT ;  /* 0x000000010500780c */ /* 0x000fda0003f05270 */
[----:B------:R-:W1:Y:S02]  /*5a30*/  @P0 LDC.64 R6, c[0x0][0x9e8] ;  /* 0x00027a00ff060b82 */ /* 0x000e640000000a00 */
[----:B-1----:R-:W-:-:S05]  /*5a40*/  @P0 IMAD.HI.U32 R4, R3, R6, RZ ;  /* 0x0000000603040227 */ /* 0x002fca00078e00ff */
[----:B------:R-:W-:-:S07]  /*5a50*/  @P0 SHF.R.U32.HI R3, RZ, R7, R4 ;  /* 0x00000007ff030219 */ /* 0x000fce0000011604 */
.L_x_1167:
[----:B------:R-:W-:Y:S05]  /*5a60*/  BSYNC B0 ;  /* 0x0000000000007941 */ /* 0x000fea0003800000 */
.L_x_1165:
[----:B------:R-:W-:-:S05]  /*5a70*/  IMAD R3, R3, R5, R5 ;  /* 0x0000000503037224 */ /* 0x000fca00078e0205 */
[----:B------:R-:W-:-:S07]  /*5a80*/  VIMNMX R0, R0, R3, PT ;  /* 0x0000000300007248 */ /* 0x000fce0003fe0100 */
.L_x_1164:
[----:B------:R-:W-:Y:S01]  /*5a90*/  VIADD R0, R0, 0x7f ;  /* 0x0000007f00007836 */ /* 0x000fe20000000000 */
[----:B------:R-:W-:-:S04]  /*5aa0*/  ULDC UR4, c[0x0][0x9dc] ;  /* 0x0002770000047ab9 */ /* 0x000fc80000000800 */
[----:B------:R-:W-:-:S04]  /*5ab0*/  SHF.R.S32.HI R3, RZ, 0x1f, R0 ;  /* 0x0000001fff037819 */ /* 0x000fc80000011400 */
[----:B------:R-:W-:Y:S01]  /*5ac0*/  LEA.HI R3, R3, R0, RZ, 0x7 ;  /* 0x0000000003037211 */ /* 0x000fe200078f38ff */
[----:B------:R-:W-:-:S03]  /*5ad0*/  VIADD R0, R27, -UR4 ;  /* 0x800000041b007c36 */ /* 0x000fc60008000000 */
        /* <DEDUP_REMOVED lines=13> */
.L_x_1170:
[----:B------:R-:W-:-:S13]  /*5bb0*/  ISETP.NE.AND P0, PT, R5, 0x1, PT ;  /* 0x000000010500780c */ /* 0x000fda0003f05270 */
[----:B------:R-:W1:Y:S02]  /*5bc0*/  @P0 LDC.64 R6, c[0x0][0x9e8] ;  /* 0x00027a00ff060b82 */ /* 0x000e640000000a00 */
[----:B-1----:R-:W-:-:S05]  /*5bd0*/  @P0 IMAD.HI.U32 R6, R27, R6, RZ ;  /* 0x000000061b060227 */ /* 0x002fca00078e00ff */
[----:B------:R-:W-:-:S07]  /*5be0*/  @P0 SHF.R.U32.HI R27, RZ, R7, R6 ;  /* 0x00000007ff1b0219 */ /* 0x000fce0000011606 */
.L_x_1171:
[----:B------:R-:W-:Y:S05]  /*5bf0*/  BSYNC B0 ;  /* 0x0000000000007941 */ /* 0x000fea0003800000 */
.L_x_1169:
[----:B------:R-:W-:-:S05]  /*5c00*/  IMAD R27, R27, R5, RZ ;  /* 0x000000051b1b7224 */ /* 0x000fca00078e02ff */
[----:B------:R-:W-:-:S07]  /*5c10*/  VIMNMX R0, R0, R27, !PT ;  /* 0x0000001b00007248 */ /* 0x000fce0007fe0100 */
.L_x_1168:
[----:B------:R-:W-:Y:S01]  /*5c20*/  SHF.R.S32.HI R5, RZ, 0x1f, R0 ;  /* 0x0000001fff057819 */ /* 0x000fe20000011400 */
[----:B------:R-:W-:Y:S01]  /*5c30*/  IMAD.MOV.U32 R3, RZ, RZ, RZ ;  /* 0x000000ffff037224 */ /* 0x000fe200078e00ff */
[----:B------:R-:W-:Y:S01]  /*5c40*/  PLOP3.LUT P0, PT, PT, PT, PT, 0x80, 0x0 ;  /* 0x000000000000781c */ /* 0x000fe20003f0f070 */
[----:B------:R-:W-:Y:S01]  /*5c50*/  IMAD.MOV.U32 R21, RZ, RZ, RZ ;  /* 0x000000ffff157224 */ /* 0x000fe200078e00ff */
[----:B------:R-:W-:Y:S02]  /*5c60*/  LEA.HI R5, R5, R0, RZ, 0x7 ;  /* 0x0000000005057211 */ /* 0x000fe400078f38ff */
[----:B------:R-:W-:Y:S01]  /*5c70*/  CS2R R26, SRZ ;  /* 0x00000000001a7805 */ /* 0x000fe2000001ff00 */
[----:B------:R-:W-:Y:S01]  /*5c80*/  IMAD.MOV.U32 R118, RZ, RZ, RZ ;  /* 0x000000ffff767224 */ /* 0x000fe200078e00ff */
[----:B------:R-:W-:Y:S02]  /*5c90*/  CS2R R24, SRZ ;  /* 0x0000000000187805 */ /* 0x000fe4000001ff00 */
[----:B------:R-:W-:Y:S01]  /*5ca0*/  SHF.R.S32.HI R5, RZ, 0x7, R5 ;  /* 0x00000007ff057819 */ /* 0x000fe20000011405 */
[----:B------:R-:W-:Y:S01]  /*5cb0*/  IMAD.MOV.U32 R31, RZ, RZ, RZ ;  /* 0x000000ffff1f7224 */ /* 0x000fe200078e00ff */
[----:B------:R-:W-:Y:S01]  /*5cc0*/  CS2R R110, SRZ ;  /* 0x00000000006e7805 */ /* 0x000fe2000001ff00 */
[----:B------:R-:W-:Y:S01]  /*5cd0*/  IMAD.MOV.U32 R114, RZ, RZ, RZ ;  /* 0x000000ffff727224 */ /* 0x000fe200078e00ff */
[----:B------:R-:W-:Y:S01]  /*5ce0*/  VIMNMX R4, RZ, R5, !PT ;  /* 0x00000005ff047248 */ /* 0x000fe20007fe0100 */
[----:B--2---:R-:W-:Y:S01]  /*5cf0*/  IMAD.MOV.U32 R33, RZ, RZ, RZ ;  /* 0x000000ffff217224 */ /* 0x004fe200078e00ff */
[----:B------:R-:W-:-:S02]  /*5d00*/  CS2R R108, SRZ ;  /* 0x00000000006c7805 */ /* 0x000fc4000001ff00 */
[----:B------:R-:W-:Y:S02]  /*5d10*/  CS2R R106, SRZ ;  /* 0x00000000006a7805 */ /* 0x000fe4000001ff00 */
[----:B------:R-:W-:Y:S01]  /*5d20*/  ISETP.GT.AND P1, PT, R88, R4, PT ;  /* 0x000000045800720c */ /* 0x000fe20003f24270 */
[----:B------:R1:W-:Y:S01]  /*5d30*/  STL [R1+0x18], R4 ;  /* 0x0000180401007387 */ /* 0x0003e20000100800 */
[----:B------:R-:W-:Y:S02]  /*5d40*/  CS2R R104, SRZ ;  /* 0x0000000000687805 */ /* 0x000fe4000001ff00 */
[----:B------:R-:W-:Y:S02]  /*5d50*/  CS2R R102, SRZ ;  /* 0x0000000000667805 */ /* 0x000fe4000001ff00 */
[----:B------:R-:W-:Y:S02]  /*5d60*/  CS2R R100, SRZ ;  /* 0x0000000000647805 */ /* 0x000fe4000001ff00 */
[----:B------:R-:W-:-:S02]  /*5d70*/  CS2R R98, SRZ ;  /* 0x0000000000627805 */ /* 0x000fc4000001ff00 */
[----:B------:R-:W-:Y:S02]  /*5d80*/  CS2R R96, SRZ ;  /* 0x0000000000607805 */ /* 0x000fe4000001ff00 */
[----:B------:R-:W-:Y:S01]  /*5d90*/  CS2R R6, SRZ ;  /* 0x0000000000067805 */ /* 0x000fe2000001ff00 */
[----:B------:R-:W-:Y:S01]  /*5da0*/  IMAD.MOV.U32 R94, RZ, RZ, RZ ;  /* 0x000000ffff5e7224 */ /* 0x000fe200078e00ff */
[----:B------:R-:W-:Y:S02]  /*5db0*/  CS2R R28, SRZ ;  /* 0x00000000001c7805 */ /* 0x000fe4000001ff00 */
[----:B------:R-:W-:Y:S01]  /*5dc0*/  CS2R R90, SRZ ;  /* 0x00000000005a7805 */ /* 0x000fe2000001ff00 */
[----:B------:R-:W-:Y:S01]  /*5dd0*/  IMAD.MOV.U32 R89, RZ, RZ, RZ ;  /* 0x000000ffff597224 */ /* 0x000fe200078e00ff */
[----:B-1----:R-:W-:Y:S06]  /*5de0*/  @!P1 BRA `(.L_x_1172) ;  /* 0x0000011000e89947 */ /* 0x002fec0003800000 */
[----:B------:R-:W1:Y:S01]  /*5df0*/  S2R R4, SR_TID.X ;  /* 0x0000000000047919 */ /* 0x000e620000002100 */
[----:B------:R-:W-:Y:S01]  /*5e00*/  UMOV UR4, 0xffffffff ;  /* 0xffffffff00047882 */ /* 0x000fe20000000000 */
[----:B-1----:R-:W-:-:S05]  /*5e10*/  VIADD R45, R4, 0xffffff80 ;  /* 0xffffff80042d7836 */ /* 0x002fca0000000000 */
[----:B------:R-:W-:-:S04]  /*5e20*/  SHF.R.S32.HI R30, RZ, 0x1f, R45 ;  /* 0x0000001fff1e7819 */ /* 0x000fc8000001142d */
[----:B------:R-:W-:-:S04]  /*5e30*/  LEA.HI R44, R30, R45, RZ, 0x7 ;  /* 0x0000002d1e2c7211 */ /* 0x000fc800078f38ff */
[----:B------:R-:W-:Y:S01]  /*5e40*/  SHF.R.S32.HI R24, RZ, 0x7, R44 ;  /* 0x00000007ff187819 */ /* 0x000fe2000001142c */
[----:B------:R-:W-:Y:S06]  /*5e50*/  BRA.DIV UR4, `(.L_x_1173) ;  /* 0x0000018604107947 */ /* 0x000fec000b800000 */
[----:B------:R-:W1:Y:S04]  /*5e60*/  SHFL.IDX PT, R0, R24, RZ, 0x1f ;  /* 0x00001fff18007589 */ /* 0x000e6800000e0000 */
[----:B-1----:R1:W-:Y:S02]  /*5e70*/  STL [R1+0x10], R0 ;  /* 0x0000100001007387 */ /* 0x0023e40000100800 */
.L_x_1435:
[----:B------:R-:W1:Y:S01]  /*5e80*/  LDL R3, [R1+0x10] ;  /* 0x0000100001037983 */ /* 0x000e620000100800 */
[----:B------:R-:W-:Y:S01]  /*5e90*/  LOP3.LUT R22, R22, 0xfffffffe, RZ, 0xc0, !PT ;  /* 0xfffffffe16167812 */ /* 0x000fe200078ec0ff */
[----:B------:R-:W-:Y:S01]  /*5ea0*/  BSSY B6, `(.L_x_1174) ;  /* 0x000001b000067945 */ /* 0x000fe20003800000 */
[----:B-1----:R-:W-:-:S05]  /*5eb0*/  IMAD.HI R0, R3, 0x55555556, RZ ;  /* 0x5555555603007827 */ /* 0x002fca00078e02ff */
[----:B------:R-:W-:-:S05]  /*5ec0*/  LEA.HI R0, R0, R0, RZ, 0x1 ;  /* 0x0000000000007211 */ /* 0x000fca00078f08ff */
[----:B------:R-:W-:Y:S02]  /*5ed0*/  IMAD R0, R0, -0x3, R3 ;  /* 0xfffffffd00007824 */ /* 0x000fe400078e0203 */
[----:B------:R-:W-:-:S04]  /*5ee0*/  VIADD R3, R2, 0x8400 ;  /* 0x0000840002037836 */ /* 0x000fc80000000000 */
[----:B------:R-:W-:Y:S01]  /*5ef0*/  IMAD R0, R0, 0x2000, R3 ;  /* 0x0000200000007824 */ /* 0x000fe200078e0203 */
[----:B------:R-:W-:-:S04]  /*5f00*/  LOP3.LUT P0, RZ, R3, 0x3ff, RZ, 0xc0, !PT ;  /* 0x000003ff03ff7812 */ /* 0x000fc8000780c0ff */
[----:B------:R-:W-:-:S04]  /*5f10*/  SHF.R.U32.HI R0, RZ, 0x4, R0 ;  /* 0x00000004ff007819 */ /* 0x000fc80000011600 */
[----:B------:R-:W-:-:S05]  /*5f20*/  LOP3.LUT R25, R0, 0x3fff, RZ, 0xc0, !PT ;  /* 0x00003fff00197812 */ /* 0x000fca00078ec0ff */
[----:B------:R-:W-:Y:S01]  /*5f30*/  @P0 LOP3.LUT R22, R22, 0x1, RZ, 0xfc, !PT ;  /* 0x0000000116160812 */ /* 0x000fe200078efcff */
        /* <DEDUP_REMOVED lines=17> */
.L_x_1175:
[----:B------:R-:W-:Y:S05]  /*6050*/  BSYNC B6 ;  /* 0x0000000000067941 */ /* 0x000fea0003800000 */
.L_x_1174:
        /* <DEDUP_REMOVED lines=13> */
.L_x_1179:
[----:B--2---:R2:W3:Y:S02]  /*6130*/  SYNCS.PHASECHK.TRANS64.TRYWAIT P0, [R2+URZ+0x16800], R3 ;  /* 0x01680003020075a7 */ /* 0x0044e4000800017f */
[----:B---3--:R-:W-:Y:S05]  /*6140*/  @!P0 NANOSLEEP.SYNCS 0x989680 ;  /* 0x009896800000895d */ /* 0x008fea0003900000 */
[----:B------:R-:W3:Y:S02]  /*6150*/  @!P0 SYNCS.PHASECHK.TRANS64 P0, [R2+URZ+0x16800], R3 ;  /* 0x01680003020085a7 */ /* 0x000ee4000800007f */
[----:B---3--:R-:W-:Y:S05]  /*6160*/  @!P0 BRA `(.L_x_1179) ;  /* 0xfffffffc00f08947 */ /* 0x008fea000383ffff */
.L_x_1178:
[----:B------:R-:W-:Y:S05]  /*6170*/  BSYNC B0 ;  /* 0x0000000000007941 */ /* 0x000fea0003800000 */
.L_x_1177:
[----:B------:R-:W-:Y:S05]  /*6180*/  BRA `(.L_x_1180) ;  /* 0x0000003000b47947 */ /* 0x000fea0003800000 */
.L_x_1176:
[----:B------:R-:W2:Y:S01]  /*6190*/  LDL R38, [R1+0x3c] ;  /* 0x00003c0001267983 */ /* 0x000ea20000100800 */
[----:B-----5:R-:W-:Y:S01]  /*61a0*/  SHF.R.S32.HI R0, RZ, 0x1f, R23 ;  /* 0x0000001fff007819 */ /* 0x020fe20000011417 */
[----:B------:R-:W-:Y:S01]  /*61b0*/  ULDC.64 UR4, c[0x0][0x3d8] ;  /* 0x0000f60000047ab9 */ /* 0x000fe20000000a00 */
[----:B------:R-:W-:Y:S01]  /*61c0*/  SHF.R.S32.HI R10, RZ, 0x1f, R17 ;  /* 0x0000001fff0a7819 */ /* 0x000fe20000011411 */
[----:B------:R-:W-:Y:S01]  /*61d0*/  ULDC.64 UR6, c[0x0][0x3e8] ;  /* 0x0000fa0000067ab9 */ /* 0x000fe20000000a00 */
[----:B------:R-:W-:Y:S01]  /*61e0*/  LOP3.LUT P4, RZ, R22, 0x1, RZ, 0xc0, !PT ;  /* 0x0000000116ff7812 */ /* 0x000fe2000788c0ff */
[----:B------:R-:W-:Y:S01]  /*61f0*/  IMAD R4, R0, UR4, RZ ;  /* 0x0000000400047c24 */ /* 0x000fe2000f8e02ff */
[----:B------:R-:W-:Y:S01]  /*6200*/  BSSY B6, `(.L_x_1181) ;  /* 0x000002d000067945 */ /* 0x000fe20003800000 */
[----:B------:R-:W-:Y:S02]  /*6210*/  IMAD R6, R10, UR4, RZ ;  /* 0x000000040a067c24 */ /* 0x000fe4000f8e02ff */
[----:B------:R-:W-:-:S02]  /*6220*/  IMAD R0, R0, UR6, RZ ;  /* 0x0000000600007c24 */ /* 0x000fc4000f8e02ff */
[----:B------:R-:W-:Y:S02]  /*6230*/  IMAD R10, R10, UR6, RZ ;  /* 0x000000060a0a7c24 */ /* 0x000fe4000f8e02ff */
[----:B------:R-:W-:Y:S02]  /*6240*/  IMAD R51, R23, UR5, R4 ;  /* 0x0000000517337c24 */ /* 0x000fe4000f8e0204 */
[----:B------:R-:W-:Y:S02]  /*6250*/  IMAD R37, R17, UR5, R6 ;  /* 0x0000000511257c24 */ /* 0x000fe4000f8e0206 */
[----:B------:R-:W-:-:S04]  /*6260*/  IMAD.WIDE.U32 R48, R23, UR4, RZ ;  /* 0x0000000417307c25 */ /* 0x000fc8000f8e00ff */
[C---:B------:R-:W-:Y:S02]  /*6270*/  IMAD R3, R23.reuse, UR7, R0 ;  /* 0x0000000717037c24 */ /* 0x040fe4000f8e0200 */
[----:B------:R-:W-:-:S04]  /*6280*/  IMAD.WIDE.U32 R46, R23, UR6, RZ ;  /* 0x00000006172e7c25 */ /* 0x000fc8000f8e00ff */
[----:B------:R-:W-:Y:S02]  /*6290*/  IMAD R43, R17, UR7, R10 ;  /* 0x00000007112b7c24 */ /* 0x000fe4000f8e020a */
[----:B------:R-:W-:Y:S02]  /*62a0*/  IMAD.IADD R51, R51, 0x1, R49 ;  /* 0x0000000133337824 */ /* 0x000fe400078e0231 */
[----:B------:R-:W-:Y:S02]  /*62b0*/  IMAD.IADD R23, R3, 0x1, R47 ;  /* 0x0000000103177824 */ /* 0x000fe400078e022f */
[C---:B--2---:R-:W-:Y:S02]  /*62c0*/  IMAD.SHL.U32 R28, R38.reuse, 0x4, RZ ;  /* 0x00000004261c7824 */ /* 0x044fe400078e00ff */
[----:B------:R-:W-:-:S03]  /*62d0*/  IMAD.SHL.U32 R26, R38, 0x8, RZ ;  /* 0x00000008261a7824 */ /* 0x000fc600078e00ff */
[----:B------:R-:W-:Y:S02]  /*62e0*/  SHF.R.S32.HI R29, RZ, 0x1f, R28 ;  /* 0x0000001fff1d7819 */ /* 0x000fe4000001141c */
[----:B------:R-:W-:Y:S01]  /*62f0*/  SHF.R.S32.HI R27, RZ, 0x1f, R26 ;  /* 0x0000001fff1b7819 */ /* 0x000fe2000001141a */
[----:B------:R-:W-:-:S04]  /*6300*/  IMAD.WIDE.U32 R4, R17, UR4, R28 ;  /* 0x0000000411047c25 */ /* 0x000fc8000f8e001c */
[----:B------:R-:W-:Y:S01]  /*6310*/  IMAD.WIDE.U32 R6, R17, UR6, R28 ;  /* 0x0000000611067c25 */ /* 0x000fe2000f8e001c */
[----:B------:R-:W-:-:S03]  /*6320*/  IADD3 R34, P0, R4, R48, RZ ;  /* 0x0000003004227210 */ /* 0x000fc60007f1e0ff */
[----:B------:R-:W-:Y:S01]  /*6330*/  IMAD.WIDE.U32 R8, R17, UR4, R26 ;  /* 0x0000000411087c25 */ /* 0x000fe2000f8e001a */
[----:B------:R-:W-:Y:S02]  /*6340*/  IADD3 R32, P1, R6, R46, RZ ;  /* 0x0000002e06207210 */ /* 0x000fe40007f3e0ff */
[----:B------:R-:W-:Y:S01]  /*6350*/  IADD3.X R35, R51, R5, R37, P0, !PT ;  /* 0x0000000533237210 */ /* 0x000fe200007fe425 */
[----:B------:R-:W-:Y:S01]  /*6360*/  IMAD.WIDE.U32 R10, R17, UR6, R26 ;  /* 0x00000006110a7c25 */ /* 0x000fe2000f8e001a */
[----:B------:R-:W-:Y:S02]  /*6370*/  IADD3 R31, P2, R8, R48, RZ ;  /* 0x00000030081f7210 */ /* 0x000fe40007f5e0ff */
[----:B------:R-:W-:Y:S02]  /*6380*/  IADD3.X R33, R23, R7, R43, P1, !PT ;  /* 0x0000000717217210 */ /* 0x000fe40000ffe42b */
[----:B------:R-:W-:Y:S02]  /*6390*/  IADD3 R39, P3, R10, R46, RZ ;  /* 0x0000002e0a277210 */ /* 0x000fe40007f7e0ff */
[----:B------:R-:W-:-:S02]  /*63a0*/  IADD3.X R37, R51, R37, R9, P2, !PT ;  /* 0x0000002533257210 */ /* 0x000fc400017fe409 */
[----:B------:R-:W-:Y:S01]  /*63b0*/  IADD3.X R43, R23, R43, R11, P3, !PT ;  /* 0x0000002b172b7210 */ /* 0x000fe20001ffe40b */
[----:B------:R-:W-:Y:S08]  /*63c0*/  @!P4 BRA `(.L_x_1182) ;  /* 0x000000000040c947 */ /* 0x000ff00003800000 */
        /* <DEDUP_REMOVED lines=16> */
.L_x_1182:
[----:B------:R-:W-:Y:S05]  /*64d0*/  BSYNC B6 ;  /* 0x0000000000067941 */ /* 0x000fea0003800000 */
.L_x_1181:
[----:B------:R-:W2:Y:S01]  /*64e0*/  LDL R36, [R1+0x14] ;  /* 0x0000140001247983 */ /* 0x000ea20000100800 */
[----:B------:R-:W1:Y:S03]  /*64f0*/  LDC.64 R4, c[0x0][0x3d8] ;  /* 0x0000f600ff047b82 */ /* 0x000e660000000a00 */
[----:B------:R-:W3:Y:S05]  /*6500*/  LDL R40, [R1+0x24] ;  /* 0x0000240001287983 */ /* 0x000eea0000100800 */
[----:B------:R-:W4:Y:S01]  /*6510*/  LDC.64 R6, c[0x0][0x3e8] ;  /* 0x0000fa00ff067b82 */ /* 0x000f220000000a00 */
[----:B------:R-:W-:Y:S01]  /*6520*/  LEA.HI R30, R30, R45, RZ, 0x2 ;  /* 0x0000002d1e1e7211 */ /* 0x000fe200078f10ff */
[----:B------:R-:W-:-:S02]  /*6530*/  ULDC.U8 UR4, c[0x0][0x3f0] ;  /* 0x0000fc0000047ab9 */ /* 0x000fc40000000000 */
[----:B------:R-:W-:Y:S02]  /*6540*/  ISETP.NE.AND P0, PT, RZ, UR4, PT ;  /* 0x00000004ff007c0c */ /* 0x000fe4000bf05270 */
[----:B------:R-:W-:-:S04]  /*6550*/  SHF.R.S32.HI R30, RZ, 0x1f, R30 ;  /* 0x0000001fff1e7819 */ /* 0x000fc8000001141e */
[----:B------:R-:W-:Y:S01]  /*6560*/  LEA.HI R30, R30, R17, RZ, 0x3 ;  /* 0x000000111e1e7211 */ /* 0x000fe200078f18ff */
[----:B------:R-:W-:Y:S01]  /*6570*/  BSSY B0, `(.L_x_1183) ;  /* 0x00002e6000007945 */ /* 0x000fe20003800000 */
[----:B--2---:R-:W-:Y:S01]  /*6580*/  SHF.R.S32.HI R3, RZ, 0x1f, R36 ;  /* 0x0000001fff037819 */ /* 0x004fe20000011424 */
[----:B-1----:R-:W-:-:S04]  /*6590*/  IMAD.WIDE.U32 R20, R36, R4, RZ ;  /* 0x0000000424147225 */ /* 0x002fc800078e00ff */
[C---:B------:R-:W-:Y:S02]  /*65a0*/  IMAD R0, R3.reuse, R4, RZ ;  /* 0x0000000403007224 */ /* 0x040fe400078e02ff */
[-C--:B----4-:R-:W-:Y:S02]  /*65b0*/  IMAD R10, R3, R6.reuse, RZ ;  /* 0x00000006030a7224 */ /* 0x090fe400078e02ff */
[----:B------:R-:W-:-:S04]  /*65c0*/  IMAD.WIDE.U32 R8, R36, R6, RZ ;  /* 0x0000000624087225 */ /* 0x000fc800078e00ff */
[C---:B------:R-:W-:Y:S02]  /*65d0*/  IMAD R3, R36.reuse, R5, R0 ;  /* 0x0000000524037224 */ /* 0x040fe400078e0200 */
[----:B------:R-:W-:Y:S02]  /*65e0*/  IMAD R11, R36, R7, R10 ;  /* 0x00000007240b7224 */ /* 0x000fe400078e020a */
[----:B------:R-:W-:Y:S02]  /*65f0*/  IMAD.IADD R3, R21, 0x1, R3 ;  /* 0x0000000115037824 */ /* 0x000fe400078e0203 */
[----:B------:R-:W-:Y:S01]  /*6600*/  IMAD.IADD R41, R9, 0x1, R11 ;  /* 0x0000000109297824 */ /* 0x000fe200078e020b */
[----:B------:R-:W-:Y:S01]  /*6610*/  LOP3.LUT R10, R30, 0xfffffff8, RZ, 0xc0, !PT ;  /* 0xfffffff81e0a7812 */ /* 0x000fe200078ec0ff */
[----:B---3--:R-:W-:Y:S02]  /*6620*/  IMAD R0, R36, -0xc0, R40 ;  /* 0xffffff4024007824 */ /* 0x008fe400078e0228 */
[----:B0-----:R-:W-:-:S04]  /*6630*/  IMAD.WIDE.U32 R14, R20, 0xc0, RZ ;  /* 0x000000c0140e7825 */ /* 0x001fc800078e00ff */
[----:B------:R-:W-:-:S04]  /*6640*/  IMAD.WIDE.U32 R12, R8, 0xc0, RZ ;  /* 0x000000c0080c7825 */ /* 0x000fc800078e00ff */
[----:B------:R-:W-:Y:S02]  /*6650*/  IMAD R11, R3, 0xc0, RZ ;  /* 0x000000c0030b7824 */ /* 0x000fe400078e02ff */
[----:B------:R-:W-:Y:S01]  /*6660*/  IMAD R41, R41, 0xc0, RZ ;  /* 0x000000c029297824 */ /* 0x000fe200078e02ff */
[----:B------:R-:W-:Y:S01]  /*6670*/  VIMNMX R54, R0, 0xc0, PT ;  /* 0x000000c000367848 */ /* 0x000fe20003fe0100 */
[----:B------:R-:W-:Y:S02]  /*6680*/  IMAD.IADD R10, R17, 0x1, -R10 ;  /* 0x00000001110a7824 */ /* 0x000fe400078e0a0a */
[----:B------:R-:W-:Y:S02]  /*6690*/  IMAD.IADD R55, R15, 0x1, R11 ;  /* 0x000000010f377824 */ /* 0x000fe400078e020b */
[----:B------:R-:W-:Y:S01]  /*66a0*/  IMAD.IADD R57, R13, 0x1, R41 ;  /* 0x000000010d397824 */ /* 0x000fe200078e0229 */
[----:B------:R-:W-:Y:S06]  /*66b0*/  @!P0 BRA `(.L_x_1184) ;  /* 0x0000001400d48947 */ /* 0x000fec0003800000 */
[----:B------:R-:W0:Y:S01]  /*66c0*/  LDC R0, c[0x0][0x428] ;  /* 0x00010a00ff007b82 */ /* 0x000e220000000800 */
[C---:B------:R-:W-:Y:S01]  /*66d0*/  ISETP.GE.AND P0, PT, R17.reuse, R54, PT ;  /* 0x000000361100720c */ /* 0x040fe20003f06270 */
[----:B------:R-:W-:Y:S01]  /*66e0*/  BSSY B1, `(.L_x_1185) ;  /* 0x0000029000017945 */ /* 0x000fe20003800000 */
[----:B------:R-:W-:Y:S01]  /*66f0*/  IMAD.MOV.U32 R50, RZ, RZ, R48 ;  /* 0x000000ffff327224 */ /* 0x000fe200078e0030 */
[----:B------:R-:W-:Y:S01]  /*6700*/  CS2R R42, SRZ ;  /* 0x00000000002a7805 */ /* 0x000fe2000001ff00 */
[----:B------:R-:W-:Y:S01]  /*6710*/  IMAD.MOV.U32 R48, RZ, RZ, R46 ;  /* 0x000000ffff307224 */ /* 0x000fe200078e002e */
[----:B------:R-:W-:Y:S01]  /*6720*/  CS2R R46, SRZ ;  /* 0x00000000002e7805 */ /* 0x000fe2000001ff00 */
[----:B------:R-:W-:Y:S01]  /*6730*/  IMAD.MOV.U32 R49, RZ, RZ, R23 ;  /* 0x000000ffff317224 */ /* 0x000fe200078e0017 */
[----:B0-----:R-:W-:Y:S01]  /*6740*/  ISETP.NE.AND P2, PT, R0, 0x1, PT ;  /* 0x000000010000780c */ /* 0x001fe20003f45270 */
[----:B------:R-:W-:Y:S02]  /*6750*/  IMAD R0, R36, 0xc0, R17 ;  /* 0x000000c024007824 */ /* 0x000fe400078e0211 */
[----:B------:R-:W-:-:S02]  /*6760*/  VIADD R36, R17, 0x60 ;  /* 0x0000006011247836 */ /* 0x000fc40000000000 */
[----:B------:R-:W-:Y:S01]  /*6770*/  IMAD R3, R38, 0x60, R0 ;  /* 0x0000006026037824 */ /* 0x000fe200078e0200 */
[----:B------:R-:W-:Y:S02]  /*6780*/  CS2R R38, SRZ ;  /* 0x0000000000267805 */ /* 0x000fe4000001ff00 */
[----:B------:R-:W-:Y:S02]  /*6790*/  ISETP.GE.AND P1, PT, R36, R54, PT ;  /* 0x000000362400720c */ /* 0x000fe40003f26270 */
[----:B------:R-:W-:-:S03]  /*67a0*/  CS2R R36, SRZ ;  /* 0x0000000000247805 */ /* 0x000fc6000001ff00 */
[----:B------:R-:W0:Y:S08]  /*67b0*/  @P2 LDC R30, c[0x0][0x42c] ;  /* 0x00010b00ff1e2b82 */ /* 0x000e300000000800 */
[----:B------:R-:W1:Y:S01]  /*67c0*/  @P2 LDC R31, c[0x0][0x430] ;  /* 0x00010c00ff1f2b82 */ /* 0x000e620000000800 */
[----:B0-----:R-:W-:-:S05]  /*67d0*/  @P2 IMAD.HI.U32 R0, R3, R30, RZ ;  /* 0x0000001e03002227 */ /* 0x001fca00078e00ff */
[----:B-1----:R-:W-:Y:S02]  /*67e0*/  @P2 SHF.R.U32.HI R3, RZ, R31, R0 ;  /* 0x0000001fff032219 */ /* 0x002fe40000011600 */
[----:B------:R-:W-:Y:S01]  /*67f0*/  CS2R R30, SRZ ;  /* 0x00000000001e7805 */ /* 0x000fe2000001ff00 */
[----:B------:R-:W-:Y:S06]  /*6800*/  @P0 BRA `(.L_x_1186) ;  /* 0x0000000000580947 */ /* 0x000fec0003800000 */
[----:B------:R-:W-:Y:S01]  /*6810*/  VIADD R0, R28, 0x10 ;  /* 0x000000101c007836 */ /* 0x000fe20000000000 */
[----:B------:R-:W-:Y:S01]  /*6820*/  ULDC UR4, c[0x0][0x3d4] ;  /* 0x0000f50000047ab9 */ /* 0x000fe20000000800 */
[----:B------:R-:W-:Y:S01]  /*6830*/  IMAD.WIDE.U32 R20, R20, 0xc0, R34 ;  /* 0x000000c014147825 */ /* 0x000fe200078e0022 */
[----:B------:R-:W-:Y:S01]  /*6840*/  ISETP.GE.AND P4, PT, R28, UR4, PT ;  /* 0x000000041c007c0c */ /* 0x000fe2000bf86270 */
[----:B------:R-:W-:Y:S01]  /*6850*/  ULDC.64 UR6, c[0x0][0x3c8] ;  /* 0x0000f20000067ab9 */ /* 0x000fe20000000a00 */
[----:B------:R-:W-:Y:S01]  /*6860*/  ISETP.GE.AND P5, PT, R0, UR4, PT ;  /* 0x0000000400007c0c */ /* 0x000fe2000bfa6270 */
[----:B------:R-:W-:Y:S01]  /*6870*/  IMAD.WIDE.U32 R8, R8, 0xc0, R32 ;  /* 0x000000c008087825 */ /* 0x000fe200078e0020 */
[----:B------:R-:W-:Y:S01]  /*6880*/  ULDC.64 UR8, c[0x0][0x3e0] ;  /* 0x0000f80000087ab9 */ /* 0x000fe20000000a00 */
[----:B------:R-:W-:Y:S02]  /*6890*/  LEA R40, P2, R20, UR6, 0x1 ;  /* 0x0000000614287c11 */ /* 0x000fe4000f8408ff */
[----:B------:R-:W-:Y:S01]  /*68a0*/  CS2R R46, SRZ ;  /* 0x00000000002e7805 */ /* 0x000fe2000001ff00 */
[----:B------:R-:W-:Y:S01]  /*68b0*/  IMAD.IADD R11, R11, 0x1, R21 ;  /* 0x000000010b0b7824 */ /* 0x000fe200078e0215 */
[----:B------:R-:W-:Y:S01]  /*68c0*/  LEA R52, P3, R8, UR8, 0x1 ;  /* 0x0000000808347c11 */ /* 0x000fe2000f8608ff */
[----:B------:R-:W-:Y:S01]  /*68d0*/  IMAD.IADD R9, R41, 0x1, R9 ;  /* 0x0000000129097824 */ /* 0x000fe200078e0209 */
[----:B------:R-:W-:-:S02]  /*68e0*/  CS2R R38, SRZ ;  /* 0x0000000000267805 */ /* 0x000fc4000001ff00 */
[----:B------:R-:W-:Y:S02]  /*68f0*/  CS2R R42, SRZ ;  /* 0x00000000002a7805 */ /* 0x000fe4000001ff00 */
[----:B------:R-:W-:Y:S02]  /*6900*/  CS2R R36, SRZ ;  /* 0x0000000000247805 */ /* 0x000fe4000001ff00 */
[----:B------:R-:W-:Y:S02]  /*6910*/  LEA.HI.X R41, R20, UR7, R11, 0x1, P2 ;  /* 0x0000000714297c11 */ /* 0x000fe400090f0c0b */
[----:B------:R-:W-:-:S03]  /*6920*/  LEA.HI.X R53, R8, UR9, R9, 0x1, P3 ;  /* 0x0000000908357c11 */ /* 0x000fc600098f0c09 */
[----:B------:R0:W5:Y:S04]  /*6930*/  @!P4 LDG.E.64 R46, desc[UR38][R40.64] ;  /* 0x00000026282ec981 */ /* 0x000168000c1e1b00 */
[----:B------:R0:W5:Y:S04]  /*6940*/  @!P5 LDG.E.64 R38, desc[UR38][R40.64+0x20] ;  /* 0x000020262826d981 */ /* 0x000168000c1e1b00 */
[----:B------:R0:W5:Y:S04]  /*6950*/  @!P4 LDG.E.64 R42, desc[UR38][R52.64] ;  /* 0x00000026342ac981 */ /* 0x000168000c1e1b00 */
[----:B------:R0:W5:Y:S02]  /*6960*/  @!P5 LDG.E.64 R36, desc[UR38][R52.64+0x20] ;  /* 0x000020263424d981 */ /* 0x000164000c1e1b00 */
.L_x_1186:
[----:B------:R-:W-:Y:S05]  /*6970*/  BSYNC B1 ;  /* 0x0000000000017941 */ /* 0x000fea0003800000 */
.L_x_1185:
[----:B------:R-:W-:Y:S01]  /*6980*/  BSSY B1, `(.L_x_1187) ;  /* 0x0000023000017945 */ /* 0x000fe20003800000 */
[----:B------:R-:W-:Y:S02]  /*6990*/  CS2R R20, SRZ ;  /* 0x0000000000147805 */ /* 0x000fe4000001ff00 */
[----:B0-----:R-:W-:Y:S02]  /*69a0*/  CS2R R40, SRZ ;  /* 0x0000000000287805 */ /* 0x001fe4000001ff00 */
[----:B------:R-:W-:Y:S02]  /*69b0*/  SHF.R.S32.HI R11, RZ, 0x1f, R3 ;  /* 0x0000001fff0b7819 */ /* 0x000fe40000011403 */
[----:B------:R-:W-:Y:S01]  /*69c0*/  CS2R R8, SRZ ;  /* 0x0000000000087805 */ /* 0x000fe2000001ff00 */
[----:B------:R-:W-:Y:S06]  /*69d0*/  @P1 BRA `(.L_x_1188) ;  /* 0x0000000000741947 */ /* 0x000fec0003800000 */
[----:B------:R-:W-:Y:S01]  /*69e0*/  IMAD.MOV.U32 R8, RZ, RZ, R14 ;  /* 0x000000ffff087224 */ /* 0x000fe200078e000e */
[----:B------:R-:W-:Y:S01]  /*69f0*/  ULDC UR4, c[0x0][0x3d4] ;  /* 0x0000f50000047ab9 */ /* 0x000fe20000000800 */
[----:B------:R-:W-:Y:S01]  /*6a00*/  IMAD.MOV.U32 R9, RZ, RZ, R55 ;  /* 0x000000ffff097224 */ /* 0x000fe200078e0037 */
[----:B------:R-:W-:Y:S01]  /*6a10*/  ULDC.64 UR6, c[0x0][0x3c8] ;  /* 0x0000f20000067ab9 */ /* 0x000fe20000000a00 */
[----:B------:R-:W-:Y:S01]  /*6a20*/  IMAD.MOV.U32 R13, RZ, RZ, R57 ;  /* 0x000000ffff0d7224 */ /* 0x000fe200078e0039 */
[----:B------:R-:W-:Y:S01]  /*6a30*/  ISETP.GE.AND P5, PT, R28, UR4, PT ;  /* 0x000000041c007c0c */ /* 0x000fe2000bfa6270 */
[----:B------:R-:W-:Y:S01]  /*6a40*/  IMAD.WIDE.U32 R8, R4, 0x60, R8 ;  /* 0x0000006004087825 */ /* 0x000fe200078e0008 */
[----:B------:R-:W-:Y:S02]  /*6a50*/  CS2R R40, SRZ ;  /* 0x0000000000287805 */ /* 0x000fe4000001ff00 */
[----:B------:R-:W-:Y:S01]  /*6a60*/  CS2R R30, SRZ ;  /* 0x00000000001e7805 */ /* 0x000fe2000001ff00 */
[----:B------:R-:W-:Y:S01]  /*6a70*/  IMAD.WIDE.U32 R12, R6, 0x60, R12 ;  /* 0x00000060060c7825 */ /* 0x000fe200078e000c */
[----:B------:R-:W-:-:S03]  /*6a80*/  IADD3 R8, P3, R34, R8, RZ ;  /* 0x0000000822087210 */ /* 0x000fc60007f7e0ff */
[----:B------:R-:W-:Y:S01]  /*6a90*/  VIADD R14, R28, 0x10 ;  /* 0x000000101c0e7836 */ /* 0x000fe20000000000 */
[----:B------:R-:W-:Y:S01]  /*6aa0*/  IADD3 R0, P4, R32, R12, RZ ;  /* 0x0000000c20007210 */ /* 0x000fe20007f9e0ff */
[----:B------:R-:W-:Y:S02]  /*6ab0*/  IMAD R15, R5, 0x60, RZ ;  /* 0x00000060050f7824 */ /* 0x000fe400078e02ff */
[----:B------:R-:W-:Y:S01]  /*6ac0*/  IMAD R21, R7, 0x60, RZ ;  /* 0x0000006007157824 */ /* 0x000fe200078e02ff */
[----:B------:R-:W-:Y:S01]  /*6ad0*/  ISETP.GE.AND P2, PT, R14, UR4, PT ;  /* 0x000000040e007c0c */ /* 0x000fe2000bf46270 */
[----:B------:R-:W-:Y:S01]  /*6ae0*/  ULDC.64 UR4, c[0x0][0x3e0] ;  /* 0x0000f80000047ab9 */ /* 0x000fe20000000a00 */
[----:B------:R-:W-:Y:S02]  /*6af0*/  IADD3.X R9, R35, R15, R9, P3, !PT ;  /* 0x0000000f23097210 */ /* 0x000fe40001ffe409 */
[----:B------:R-:W-:Y:S02]  /*6b00*/  LEA R12, P3, R8, UR6, 0x1 ;  /* 0x00000006080c7c11 */ /* 0x000fe4000f8608ff */
[----:B------:R-:W-:-:S02]  /*6b10*/  IADD3.X R33, R33, R21, R13, P4, !PT ;  /* 0x0000001521217210 */ /* 0x000fc400027fe40d */
[----:B------:R-:W-:Y:S02]  /*6b20*/  CS2R R20, SRZ ;  /* 0x0000000000147805 */ /* 0x000fe4000001ff00 */
[----:B------:R-:W-:Y:S02]  /*6b30*/  LEA R14, P4, R0, UR4, 0x1 ;  /* 0x00000004000e7c11 */ /* 0x000fe4000f8808ff */
[----:B------:R-:W-:Y:S02]  /*6b40*/  LEA.HI.X R13, R8, UR7, R9, 0x1, P3 ;  /* 0x00000007080d7c11 */ /* 0x000fe400098f0c09 */
[----:B------:R-:W-:Y:S02]  /*6b50*/  CS2R R8, SRZ ;  /* 0x0000000000087805 */ /* 0x000fe4000001ff00 */
[----:B------:R-:W-:Y:S01]  /*6b60*/  LEA.HI.X R15, R0, UR5, R33, 0x1, P4 ;  /* 0x00000005000f7c11 */ /* 0x000fe2000a0f0c21 */
[----:B------:R0:W5:Y:S04]  /*6b70*/  @!P5 LDG.E.64 R40, desc[UR38][R12.64] ;  /* 0x000000260c28d981 */ /* 0x000168000c1e1b00 */
[----:B------:R0:W5:Y:S04]  /*6b80*/  @!P2 LDG.E.64 R8, desc[UR38][R12.64+0x20] ;  /* 0x000020260c08a981 */ /* 0x000168000c1e1b00 */
[----:B------:R0:W5:Y:S04]  /*6b90*/  @!P5 LDG.E.64 R30, desc[UR38][R14.64] ;  /* 0x000000260e1ed981 */ /* 0x000168000c1e1b00 */
[----:B------:R0:W5:Y:S02]  /*6ba0*/  @!P2 LDG.E.64 R20, desc[UR38][R14.64+0x20] ;  /* 0x000020260e14a981 */ /* 0x000164000c1e1b00 */
.L_x_1188:
[----:B------:R-:W-:Y:S05]  /*6bb0*/  BSYNC B1 ;  /* 0x0000000000017941 */ /* 0x000fea0003800000 */
.L_x_1187:
[----:B------:R-:W2:Y:S01]  /*6bc0*/  LDL R23, [R1+0x34] ;  /* 0x0000340001177983 */ /* 0x000ea20000100800 */
[-C--:B------:R-:W-:Y:S01]  /*6bd0*/  IMAD.WIDE.U32 R50, R3, R4.reuse, R50 ;  /* 0x0000000403327225 */ /* 0x080fe200078e0032 */
[C---:B------:R-:W-:Y:S01]  /*6be0*/  LOP3.LUT P2, RZ, R10.reuse, 0x4, RZ, 0xc0, !PT ;  /* 0x000000040aff7812 */ /* 0x040fe2000784c0ff */
[----:B------:R-:W-:Y:S01]  /*6bf0*/  ULDC.64 UR4, c[0x0][0x3c8] ;  /* 0x0000f20000047ab9 */ /* 0x000fe20000000a00 */
[----:B------:R-:W-:Y:S01]  /*6c00*/  ULDC.64 UR6, c[0x0][0x3e0] ;  /* 0x0000f80000067ab9 */ /* 0x000fe20000000a00 */
[C---:B------:R-:W-:Y:S02]  /*6c10*/  IMAD R4, R11.reuse, R4, RZ ;  /* 0x000000040b047224 */ /* 0x040fe400078e02ff */
[-C--:B------:R-:W-:Y:S02]  /*6c20*/  IMAD R0, R11, R6.reuse, RZ ;  /* 0x000000060b007224 */ /* 0x080fe400078e02ff */
[----:B------:R-:W-:Y:S02]  /*6c30*/  IMAD.SHL.U32 R10, R10, 0x40, RZ ;  /* 0x000000400a0a7824 */ /* 0x000fe400078e00ff */
[----:B------:R-:W-:-:S03]  /*6c40*/  IMAD.WIDE.U32 R48, R3, R6, R48 ;  /* 0x0000000603307225 */ /* 0x000fc600078e0030 */
[----:B------:R-:W-:Y:S01]  /*6c50*/  LOP3.LUT R11, R10, 0x1c0, RZ, 0xc0, !PT ;  /* 0x000001c00a0b7812 */ /* 0x000fe200078ec0ff */
[C---:B------:R-:W-:Y:S01]  /*6c60*/  IMAD R5, R3.reuse, R5, R4 ;  /* 0x0000000503057224 */ /* 0x040fe200078e0204 */
[----:B------:R-:W-:Y:S01]  /*6c70*/  LEA R4, P3, R50, UR4, 0x1 ;  /* 0x0000000432047c11 */ /* 0x000fe2000f8608ff */
[----:B------:R-:W-:Y:S01]  /*6c80*/  IMAD R3, R3, R7, R0 ;  /* 0x0000000703037224 */ /* 0x000fe200078e0200 */
[----:B------:R-:W-:Y:S01]  /*6c90*/  LEA R0, P4, R48, UR6, 0x1 ;  /* 0x0000000630007c11 */ /* 0x000fe2000f8808ff */
[----:B------:R-:W-:Y:S01]  /*6ca0*/  IMAD.IADD R5, R51, 0x1, R5 ;  /* 0x0000000133057824 */ /* 0x000fe200078e0205 */
[----:B------:R-:W-:Y:S01]  /*6cb0*/  LOP3.LUT R26, R11, 0x18, R26, 0xf8, !PT ;  /* 0x000000180b1a7812 */ /* 0x000fe200078ef81a */
[----:B------:R-:W-:Y:S01]  /*6cc0*/  IMAD.IADD R3, R49, 0x1, R3 ;  /* 0x0000000131037824 */ /* 0x000fe200078e0203 */
[----:B------:R-:W-:Y:S01]  /*6cd0*/  UMOV UR4, 0xffffffff ;  /* 0xffffffff00047882 */ /* 0x000fe20000000000 */
[----:B------:R-:W-:Y:S02]  /*6ce0*/  SHF.R.U32.HI R11, RZ, 0x3, R11 ;  /* 0x00000003ff0b7819 */ /* 0x000fe4000001160b */
[----:B------:R-:W-:-:S02]  /*6cf0*/  LEA.HI.X R5, R50, UR5, R5, 0x1, P3 ;  /* 0x0000000532057c11 */ /* 0x000fc400098f0c05 */
[----:B------:R-:W-:Y:S02]  /*6d00*/  LEA.HI.X R3, R48, UR7, R3, 0x1, P4 ;  /* 0x0000000730037c11 */ /* 0x000fe4000a0f0c03 */
[----:B------:R-:W-:Y:S02]  /*6d10*/  LOP3.LUT R26, R26, R11, RZ, 0x3c, !PT ;  /* 0x0000000b1a1a7212 */ /* 0x000fe400078e3cff */
[----:B--2---:R-:W-:Y:S01]  /*6d20*/  LEA.HI R6, R23, R23, RZ, 0x1 ;  /* 0x0000001717067211 */ /* 0x004fe200078f08ff */
[----:B------:R-:W-:Y:S06]  /*6d30*/  BRA.DIV UR4, `(.L_x_1189) ;  /* 0x0000017604847947 */ /* 0x000fec000b800000 */
.L_x_1438:
[----:B------:R-:W-:-:S03]  /*6d40*/  UMOV UR4, 0xffffffff ;  /* 0xffffffff00047882 */ /* 0x000fc60000000000 */
[----:B------:R-:W-:Y:S05]  /*6d50*/  BRA.DIV UR4, `(.L_x_1190) ;  /* 0x0000017604a47947 */ /* 0x000fea000b800000 */
.L_x_1441:
[----:B------:R-:W-:-:S03]  /*6d60*/  UMOV UR4, 0xffffffff ;  /* 0xffffffff00047882 */ /* 0x000fc60000000000 */
[----:B------:R-:W-:Y:S05]  /*6d70*/  BRA.DIV UR4, `(.L_x_1191) ;  /* 0x0000017604c47947 */ /* 0x000fea000b800000 */
.L_x_1444:
[----:B------:R-:W-:-:S03]  /*6d80*/  UMOV UR4, 0xffffffff ;  /* 0xffffffff00047882 */ /* 0x000fc60000000000 */
[----:B------:R-:W-:Y:S05]  /*6d90*/  BRA.DIV UR4, `(.L_x_1192) ;  /* 0x0000017604e47947 */ /* 0x000fea000b800000 */
.L_x_1447:
[----:B------:R-:W-:-:S03]  /*6da0*/  UMOV UR4, 0xffffffff ;  /* 0xffffffff00047882 */ /* 0x000fc60000000000 */
[----:B------:R-:W-:Y:S05]  /*6db0*/  BRA.DIV UR4, `(.L_x_1193) ;  /* 0x0000017a04047947 */ /* 0x000fea000b800000 */
.L_x_1450:
[----:B------:R-:W-:Y:S01]  /*6dc0*/  UMOV UR4, 0xffffffff ;  /* 0xffffffff00047882 */ /* 0x000fe20000000000 */
[----:B------:R-:W-:Y:S02]  /*6dd0*/  LOP3.LUT R6, R6, 0xfffffffe, RZ, 0xc0, !PT ;  /* 0xfffffffe06067812 */ /* 0x000fe400078ec0ff */
[----:B------:R-:W-:Y:S05]  /*6de0*/  BRA.DIV UR4, `(.L_x_1194) ;  /* 0x0000017a04207947 */ /* 0x000fea000b800000 */
.L_x_1453:
[----:B------:R-:W-:Y:S01]  /*6df0*/  UMOV UR4, 0xffffffff ;  /* 0xffffffff00047882 */ /* 0x000fe20000000000 */
[----:B------:R-:W-:Y:S02]  /*6e00*/  IMAD.IADD R5, R23, 0x1, -R6 ;  /* 0x0000000117057824 */ /* 0x000fe400078e0a06 */
[----:B------:R-:W-:Y:S05]  /*6e10*/  BRA.DIV UR4, `(.L_x_1195) ;  /* 0x0000017a043c7947 */ /* 0x000fea000b800000 */
.L_x_1456:
[----:B------:R-:W-:Y:S01]  /*6e20*/  UMOV UR4, 0xffffffff ;  /* 0xffffffff00047882 */ /* 0x000fe20000000000 */
[----:B------:R-:W-:Y:S02]  /*6e30*/  SHF.L.U32 R5, R5, 0x1f, RZ ;  /* 0x0000001f05057819 */ /* 0x000fe400000006ff */
[----:B------:R-:W-:Y:S05]  /*6e40*/  BRA.DIV UR4, `(.L_x_1196) ;  /* 0x0000017a04587947 */ /* 0x000fea000b800000 */
.L_x_1459:
[----:B------:R-:W1:Y:S01]  /*6e50*/  S2R R7, SR_TID.X ;  /* 0x0000000000077919 */ /* 0x000e620000002100 */
[----:B------:R-:W2:Y:S01]  /*6e60*/  SYNCS.PHASECHK.TRANS64.TRYWAIT P3, [R2+URZ+0x16800], R5 ;  /* 0x01680005020075a7 */ /* 0x000ea2000806017f */
[----:B-----5:R-:W-:Y:S01]  /*6e70*/  IMAD.MOV.U32 R3, RZ, RZ, R43 ;  /* 0x000000ffff037224 */ /* 0x020fe200078e002b */
[----:B------:R-:W-:Y:S01]  /*6e80*/  BSSY B1, `(.L_x_1197) ;  /* 0x0000029000017945 */ /* 0x000fe20003800000 */
        /* <DEDUP_REMOVED lines=12> */
[----:B0-----:R-:W-:Y:S01]  /*6f50*/  PRMT R12, R12, 0x5410, R4 ;  /* 0x000054100c0c7816 */ /* 0x001fe20000000004 */
[----:B------:R-:W-:-:S02]  /*6f60*/  IMAD.MOV.U32 R27, RZ, RZ, R41 ;  /* 0x000000ffff1b7224 */ /* 0x000fc400078e0029 */
[C---:B-1----:R-:W-:Y:S02]  /*6f70*/  VIADD R13, R7.reuse, 0xffffff80 ;  /* 0xffffff80070d7836 */ /* 0x042fe40000000000 */
[----:B------:R-:W-:-:S05]  /*6f80*/  VIADD R7, R7, 0xffffff80 ;  /* 0xffffff8007077836 */ /* 0x000fca0000000000 */
[----:B------:R-:W-:-:S04]  /*6f90*/  SHF.R.S32.HI R7, RZ, 0x1f, R7 ;  /* 0x0000001fff077819 */ /* 0x000fc80000011407 */
[----:B------:R-:W-:Y:S01]  /*6fa0*/  LEA.HI R7, R7, R13, RZ, 0x5 ;  /* 0x0000000d07077211 */ /* 0x000fe200078f28ff */
[----:B------:R-:W-:-:S03]  /*6fb0*/  IMAD.MOV.U32 R13, RZ, RZ, R31 ;  /* 0x000000ffff0d7224 */ /* 0x000fc600078e001f */
[----:B------:R-:W-:Y:S02]  /*6fc0*/  SHF.R.S32.HI R7, RZ, 0x5, R7 ;  /* 0x00000005ff077819 */ /* 0x000fe40000011407 */
[----:B------:R-:W-:Y:S01]  /*6fd0*/  PRMT R13, R13, 0x5410, R6 ;  /* 0x000054100d0d7816 */ /* 0x000fe20000000006 */
[----:B------:R-:W-:Y:S02]  /*6fe0*/  IMAD.MOV.U32 R6, RZ, RZ, R21 ;  /* 0x000000ffff067224 */ /* 0x000fe400078e0015 */
[--C-:B------:R-:W-:Y:S01]  /*6ff0*/  IMAD R3, R7, 0x200, R26.reuse ;  /* 0x0000020007037824 */ /* 0x100fe200078e021a */
[----:B------:R-:W-:Y:S01]  /*7000*/  PRMT R26, R0, 0x7610, R26 ;  /* 0x00007610001a7816 */ /* 0x000fe2000000001a */
[----:B------:R-:W-:Y:S01]  /*7010*/  IMAD.MOV.U32 R7, RZ, RZ, R30 ;  /* 0x000000ffff077224 */ /* 0x000fe200078e001e */
[----:B------:R-:W-:Y:S01]  /*7020*/  PRMT R11, R6, 0x7610, R11 ;  /* 0x00007610060b7816 */ /* 0x000fe2000000000b */
[----:B------:R-:W-:Y:S01]  /*7030*/  IMAD R3, R3, 0x2, R2 ;  /* 0x0000000203037824 */ /* 0x000fe200078e0202 */
[----:B------:R-:W-:Y:S01]  /*7040*/  PRMT R15, R13, 0x7610, R15 ;  /* 0x000076100d0f7816 */ /* 0x000fe2000000000f */
[----:B------:R-:W-:Y:S01]  /*7050*/  IMAD.MOV.U32 R6, RZ, RZ, R9 ;  /* 0x000000ffff067224 */ /* 0x000fe200078e0009 */
[----:B------:R-:W-:Y:S01]  /*7060*/  PRMT R14, R7, 0x7610, R14 ;  /* 0x00007610070e7816 */ /* 0x000fe2000000000e */
[----:B------:R-:W-:-:S02]  /*7070*/  VIADD R4, R3, 0x8400 ;  /* 0x0000840003047836 */ /* 0x000fc40000000000 */
[----:B------:R-:W-:Y:S01]  /*7080*/  VIADD R0, R3, 0x8440 ;  /* 0x0000844003007836 */ /* 0x000fe20000000000 */
[----:B------:R-:W-:Y:S01]  /*7090*/  PRMT R14, R14, 0x5410, R27 ;  /* 0x000054100e0e7816 */ /* 0x000fe2000000001b */
[----:B------:R-:W-:Y:S02]  /*70a0*/  @P2 VIADD R0, R4, 0xffffffc0 ;  /* 0xffffffc004002836 */ /* 0x000fe40000000000 */
[----:B------:R-:W-:Y:S02]  /*70b0*/  IMAD.MOV.U32 R4, RZ, RZ, R20 ;  /* 0x000000ffff047224 */ /* 0x000fe400078e0014 */
[----:B------:R-:W-:-:S03]  /*70c0*/  IMAD.MOV.U32 R7, RZ, RZ, R40 ;  /* 0x000000ffff077224 */ /* 0x000fc600078e0028 */
[----:B------:R-:W-:Y:S01]  /*70d0*/  PRMT R10, R4, 0x7610, R10 ;  /* 0x00007610040a7816 */ /* 0x000fe2000000000a */
[----:B------:R-:W-:Y:S01]  /*70e0*/  IMAD.MOV.U32 R4, RZ, RZ, R8 ;  /* 0x000000ffff047224 */ /* 0x000fe200078e0008 */
[----:B------:R-:W-:Y:S01]  /*70f0*/  PRMT R51, R7, 0x7610, R51 ;  /* 0x0000761007337816 */ /* 0x000fe20000000033 */
[----:B--2---:R-:W-:Y:S06]  /*7100*/  @!P3 BRA `(.L_x_1198) ;  /* 0x0000017400d0b947 */ /* 0x004fec0003800000 */
.L_x_1460:
[----:B------:R-:W-:Y:S05]  /*7110*/  BSYNC B1 ;  /* 0x0000000000017941 */ /* 0x000fea0003800000 */
.L_x_1197:
[----:B------:R-:W-:Y:S01]  /*7120*/  BSSY B1, `(.L_x_1199) ;  /* 0x0000068000017945 */ /* 0x000fe20003800000 */
[----:B------:R-:W-:Y:S02]  /*7130*/  PRMT R12, R4, 0x7610, R12 ;  /* 0x00007610040c7816 */ /* 0x000fe4000000000c */
[----:B------:R-:W-:Y:S01]  /*7140*/  PRMT R13, R6, 0x7610, R13 ;  /* 0x00007610060d7816 */ /* 0x000fe2000000000d */
[----:B------:R-:W-:Y:S06]  /*7150*/  @P0 BRA `(.L_x_1200) ;  /* 0x0000000400900947 */ /* 0x000fec0003800000 */
[----:B0-----:R-:W0:Y:S01]  /*7160*/  LDC R5, c[0x0][0x3d4] ;  /* 0x0000f500ff057b82 */ /* 0x001e220000000800 */
[C---:B------:R-:W-:Y:S01]  /*7170*/  VIADD R4, R28.reuse, 0x10 ;  /* 0x000000101c047836 */ /* 0x040fe20000000000 */
[----:B------:R-:W-:Y:S01]  /*7180*/  BSSY B2, `(.L_x_1201) ;  /* 0x0000032000027945 */ /* 0x000fe20003800000 */
[----:B0-----:R-:W-:-:S03]  /*7190*/  ISETP.GE.AND P0, PT, R28, R5, PT ;  /* 0x000000051c00720c */ /* 0x001fc60003f06270 */
[----:B------:R-:W-:-:S10]  /*71a0*/  ISETP.GE.AND P2, PT, R4, R5, PT ;  /* 0x000000050400720c */ /* 0x000fd40003f46270 */
[----:B------:R-:W-:Y:S05]  /*71b0*/  @P0 BRA `(.L_x_1202) ;  /* 0x0000000000b80947 */ /* 0x000fea0003800000 */
[----:B------:R-:W0:Y:S01]  /*71c0*/  LDS.128 R4, [R3+0x8400] ;  /* 0x0084000003047984 */ /* 0x000e220000000c00 */
[--C-:B------:R-:W-:Y:S02]  /*71d0*/  SHF.R.U64 R42, R42, 0x10, R43.reuse ;  /* 0x000000102a2a7819 */ /* 0x100fe4000000122b */
[----:B------:R-:W-:Y:S02]  /*71e0*/  SHF.R.U32.HI R43, RZ, 0x10, R43 ;  /* 0x00000010ff2b7819 */ /* 0x000fe4000001162b */
[--C-:B------:R-:W-:Y:S02]  /*71f0*/  SHF.R.U32.HI R34, RZ, 0x10, R47.reuse ;  /* 0x00000010ff227819 */ /* 0x100fe4000001162f */
[----:B------:R-:W-:Y:S02]  /*7200*/  SHF.R.U64 R33, R46, 0x10, R47 ;  /* 0x000000102e217819 */ /* 0x000fe4000000122f */
[----:B------:R-:W-:Y:S02]  /*7210*/  PRMT R43, R23, 0x5410, R43 ;  /* 0x00005410172b7816 */ /* 0x000fe4000000002b */
[----:B------:R-:W-:-:S02]  /*7220*/  PRMT R34, R12, 0x5432, R34 ;  /* 0x000054320c227816 */ /* 0x000fc40000000022 */
[----:B------:R-:W-:Y:S01]  /*7230*/  PRMT R33, R26, 0x5410, R33 ;  /* 0x000054101a217816 */ /* 0x000fe20000000021 */
[C---:B------:R-:W-:Y:S01]  /*7240*/  IMAD.U32 R46, R43.reuse, 0x10000, RZ ;  /* 0x000100002b2e7824 */ /* 0x040fe200078e00ff */
[----:B------:R-:W-:Y:S01]  /*7250*/  LOP3.LUT R43, R43, 0xffff0000, RZ, 0xc0, !PT ;  /* 0xffff00002b2b7812 */ /* 0x000fe200078ec0ff */
[----:B------:R-:W-:Y:S01]  /*7260*/  IMAD.U32 R35, R34, 0x10000, RZ ;  /* 0x0001000022237824 */ /* 0x000fe200078e00ff */
[----:B------:R-:W-:Y:S02]  /*7270*/  PRMT R42, R10, 0x5432, R42 ;  /* 0x000054320a2a7816 */ /* 0x000fe4000000002a */
[----:B------:R-:W-:Y:S02]  /*7280*/  LOP3.LUT R34, R34, 0xffff0000, RZ, 0xc0, !PT ;  /* 0xffff000022227812 */ /* 0x000fe400078ec0ff */
[C---:B0-----:R-:W-:Y:S01]  /*7290*/  LOP3.LUT R26, R6.reuse, 0xffff0000, RZ, 0xc0, !PT ;  /* 0xffff0000061a7812 */ /* 0x041fe200078ec0ff */
[----:B------:R-:W-:Y:S01]  /*72a0*/  IMAD.U32 R23, R6, 0x10000, RZ ;  /* 0x0001000006177824 */ /* 0x000fe200078e00ff */
[C---:B------:R-:W-:Y:S01]  /*72b0*/  LOP3.LUT R32, R7.reuse, 0xffff0000, RZ, 0xc0, !PT ;  /* 0xffff000007207812 */ /* 0x040fe200078ec0ff */
[----:B------:R-:W-:-:S02]  /*72c0*/  IMAD.U32 R27, R7, 0x10000, RZ ;  /* 0x00010000071b7824 */ /* 0x000fc400078e00ff */
[CC--:B------:R-:W-:Y:S01]  /*72d0*/  FMUL.FTZ R48, R26.reuse, R46.reuse ;  /* 0x0000002e1a307220 */ /* 0x0c0fe20000410000 */
[----:B------:R-:W-:Y:S01]  /*72e0*/  FMUL.FTZ R47, R26, R35 ;  /* 0x000000231a2f7220 */ /* 0x000fe20000410000 */
[----:B------:R-:W-:Y:S01]  /*72f0*/  FMUL.FTZ R26, R32, R43 ;  /* 0x0000002b201a7220 */ /* 0x000fe20000410000 */
[----:B------:R-:W-:Y:S02]  /*7300*/  IMAD.U32 R6, R4, 0x10000, RZ ;  /* 0x0001000004067824 */ /* 0x000fe400078e00ff */
[C---:B------:R-:W-:Y:S01]  /*7310*/  FFMA.FTZ R48, R23.reuse, R35, -R48 ;  /* 0x0000002317307223 */ /* 0x040fe20000010830 */
[----:B------:R-:W-:Y:S01]  /*7320*/  FFMA.FTZ R47, R23, R46, R47 ;  /* 0x0000002e172f7223 */ /* 0x000fe2000001002f */
[----:B------:R-:W-:Y:S02]  /*7330*/  IMAD.U32 R7, R5, 0x10000, RZ ;  /* 0x0001000005077824 */ /* 0x000fe400078e00ff */
[-C--:B------:R-:W-:Y:S01]  /*7340*/  FFMA.FTZ R46, R27, R34.reuse, -R26 ;  /* 0x000000221b2e7223 */ /* 0x080fe2000001081a */
[----:B------:R-:W-:Y:S01]  /*7350*/  IMAD.U32 R35, R42, 0x10000, RZ ;  /* 0x000100002a237824 */ /* 0x000fe200078e00ff */
[----:B------:R-:W-:Y:S01]  /*7360*/  LOP3.LUT R4, R4, 0xffff0000, RZ, 0xc0, !PT ;  /* 0xffff000004047812 */ /* 0x000fe200078ec0ff */
[----:B------:R-:W-:Y:S01]  /*7370*/  FMUL.FTZ R32, R32, R34 ;  /* 0x0000002220207220 */ /* 0x000fe20000410000 */
[----:B------:R-:W-:Y:S01]  /*7380*/  LOP3.LUT R5, R5, 0xffff0000, RZ, 0xc0, !PT ;  /* 0xffff000005057812 */ /* 0x000fe200078ec0ff */
[----:B------:R-:W-:Y:S01]  /*7390*/  IMAD.U32 R23, R33, 0x10000, RZ ;  /* 0x0001000021177824 */ /* 0x000fe200078e00ff */
[----:B------:R-:W-:Y:S01]  /*73a0*/  LOP3.LUT R42, R42, 0xffff0000, RZ, 0xc0, !PT ;  /* 0xffff00002a2a7812 */ /* 0x000fe200078ec0ff */
[----:B------:R-:W-:Y:S01]  /*73b0*/  FFMA.FTZ R43, R27, R43, R32 ;  /* 0x0000002b1b2b7223 */ /* 0x000fe20000010020 */
[----:B------:R-:W-:Y:S01]  /*73c0*/  LOP3.LUT R26, R33, 0xffff0000, RZ, 0xc0, !PT ;  /* 0xffff0000211a7812 */ /* 0x000fe200078ec0ff */
[C---:B------:R-:W-:Y:S01]  /*73d0*/  FMUL.FTZ R27, R4.reuse, R35 ;  /* 0x00000023041b7220 */ /* 0x040fe20000410000 */
[----:B------:R-:W-:Y:S01]  /*73e0*/  FMUL.FTZ R32, R4, R23 ;  /* 0x0000001704207220 */ /* 0x000fe20000410000 */
[----:B------:R-:W-:-:S02]  /*73f0*/  FMUL.FTZ R34, R5, R42 ;  /* 0x0000002a05227220 */ /* 0x000fc40000410000 */
[-C--:B------:R-:W-:Y:S01]  /*7400*/  FMUL.FTZ R33, R5, R26.reuse ;  /* 0x0000001a05217220 */ /* 0x080fe20000410000 */
[C---:B------:R-:W-:Y:S01]  /*7410*/  FFMA.FTZ R4, R6.reuse, R23, -R27 ;  /* 0x0000001706047223 */ /* 0x040fe2000001081b */
[----:B------:R-:W-:Y:S01]  /*7420*/  FFMA.FTZ R35, R6, R35, R32 ;  /* 0x0000002306237223 */ /* 0x000fe20000010020 */
[C---:B------:R-:W-:Y:S01]  /*7430*/  FFMA.FTZ R5, R7.reuse, R26, -R34 ;  /* 0x0000001a07057223 */ /* 0x040fe20000010822 */
[----:B------:R-:W-:Y:S01]  /*7440*/  FFMA.FTZ R42, R7, R42, R33 ;  /* 0x0000002a072a7223 */ /* 0x000fe20000010021 */
[----:B------:R-:W-:Y:S02]  /*7450*/  F2FP.BF16.F32.PACK_AB R6, R47, R48 ;  /* 0x000000302f06723e */ /* 0x000fe400000010ff */
[----:B------:R-:W-:Y:S02]  /*7460*/  F2FP.BF16.F32.PACK_AB R7, R43, R46 ;  /* 0x0000002e2b07723e */ /* 0x000fe400000010ff */
[----:B------:R-:W-:Y:S02]  /*7470*/  F2FP.BF16.F32.PACK_AB R4, R35, R4 ;  /* 0x000000042304723e */ /* 0x000fe400000010ff */
[----:B------:R-:W-:-:S05]  /*7480*/  F2FP.BF16.F32.PACK_AB R5, R42, R5 ;  /* 0x000000052a05723e */ /* 0x000fca00000010ff */
[----:B------:R0:W-:Y:S02]  /*7490*/  STS.128 [R3+0x8400], R4 ;  /* 0x0084000403007388 */ /* 0x0001e40000000c00 */
.L_x_1202:
[----:B------:R-:W-:Y:S05]  /*74a0*/  BSYNC B2 ;  /* 0x0000000000027941 */ /* 0x000fea0003800000 */
.L_x_1201:
[----:B------:R-:W-:Y:S05]  /*74b0*/  @P2 BRA `(.L_x_1200) ;  /* 0x0000000000b82947 */ /* 0x000fea0003800000 */
[----:B0-----:R-:W0:Y:S01]  /*74c0*/  LDS.128 R4, [R0] ;  /* 0x0000000000047984 */ /* 0x001e220000000c00 */
[--C-:B------:R-:W-:Y:S02]  /*74d0*/  SHF.R.U64 R36, R36, 0x10, R37.reuse ;  /* 0x0000001024247819 */ /* 0x100fe40000001225 */
[----:B------:R-:W-:Y:S02]  /*74e0*/  SHF.R.U32.HI R37, RZ, 0x10, R37 ;  /* 0x00000010ff257819 */ /* 0x000fe40000011625 */
[----:B------:R-:W-:Y:S02]  /*74f0*/  SHF.R.U32.HI R34, RZ, 0x10, R39 ;  /* 0x00000010ff227819 */ /* 0x000fe40000011627 */
[----:B------:R-:W-:Y:S02]  /*7500*/  PRMT R37, R49, 0x5410, R37 ;  /* 0x0000541031257816 */ /* 0x000fe40000000025 */
[----:B------:R-:W-:Y:S02]  /*7510*/  PRMT R34, R13, 0x5432, R34 ;  /* 0x000054320d227816 */ /* 0x000fe40000000022 */
[----:B------:R-:W-:Y:S01]  /*7520*/  SHF.R.U64 R33, R38, 0x10, R39 ;  /* 0x0000001026217819 */ /* 0x000fe20000001227 */
[C---:B------:R-:W-:Y:S01]  /*7530*/  IMAD.U32 R38, R37.reuse, 0x10000, RZ ;  /* 0x0001000025267824 */ /* 0x040fe200078e00ff */
[----:B------:R-:W-:Y:S01]  /*7540*/  LOP3.LUT R37, R37, 0xffff0000, RZ, 0xc0, !PT ;  /* 0xffff000025257812 */ /* 0x000fe200078ec0ff */
[----:B------:R-:W-:Y:S01]  /*7550*/  IMAD.U32 R35, R34, 0x10000, RZ ;  /* 0x0001000022237824 */ /* 0x000fe200078e00ff */
[----:B------:R-:W-:-:S02]  /*7560*/  PRMT R36, R11, 0x5432, R36 ;  /* 0x000054320b247816 */ /* 0x000fc40000000024 */
[----:B------:R-:W-:Y:S02]  /*7570*/  LOP3.LUT R34, R34, 0xffff0000, RZ, 0xc0, !PT ;  /* 0xffff000022227812 */ /* 0x000fe400078ec0ff */
[----:B------:R-:W-:Y:S02]  /*7580*/  PRMT R33, R50, 0x5410, R33 ;  /* 0x0000541032217816 */ /* 0x000fe40000000021 */
[C---:B0-----:R-:W-:Y:S01]  /*7590*/  LOP3.LUT R26, R6.reuse, 0xffff0000, RZ, 0xc0, !PT ;  /* 0xffff0000061a7812 */ /* 0x041fe200078ec0ff */
[----:B------:R-:W-:Y:S01]  /*75a0*/  IMAD.U32 R23, R6, 0x10000, RZ ;  /* 0x0001000006177824 */ /* 0x000fe200078e00ff */
[C---:B------:R-:W-:Y:S01]  /*75b0*/  LOP3.LUT R32, R7.reuse, 0xffff0000, RZ, 0xc0, !PT ;  /* 0xffff000007207812 */ /* 0x040fe200078ec0ff */
[----:B------:R-:W-:Y:S02]  /*75c0*/  IMAD.U32 R27, R7, 0x10000, RZ ;  /* 0x00010000071b7824 */ /* 0x000fe400078e00ff */
[C---:B------:R-:W-:Y:S01]  /*75d0*/  FMUL.FTZ R42, R26.reuse, R38 ;  /* 0x000000261a2a7220 */ /* 0x040fe20000410000 */
[----:B------:R-:W-:Y:S01]  /*75e0*/  FMUL.FTZ R39, R26, R35 ;  /* 0x000000231a277220 */ /* 0x000fe20000410000 */
[----:B------:R-:W-:Y:S01]  /*75f0*/  FMUL.FTZ R26, R32, R37 ;  /* 0x00000025201a7220 */ /* 0x000fe20000410000 */
[----:B------:R-:W-:-:S02]  /*7600*/  IMAD.U32 R6, R4, 0x10000, RZ ;  /* 0x0001000004067824 */ /* 0x000fc400078e00ff */
        /* <DEDUP_REMOVED lines=24> */
[----:B------:R1:W-:Y:S02]  /*7790*/  STS.128 [R0], R4 ;  /* 0x0000000400007388 */ /* 0x0003e40000000c00 */
.L_x_1200:
[----:B------:R-:W-:Y:S05]  /*77a0*/  BSYNC B1 ;  /* 0x0000000000017941 */ /* 0x000fea0003800000 */
.L_x_1199:
[----:B------:R-:W-:Y:S05]  /*77b0*/  @P1 BRA `(.L_x_1203) ;  /* 0x0000001c00041947 */ /* 0x000fea0003800000 */
[----:B01----:R-:W0:Y:S01]  /*77c0*/  LDC R5, c[0x0][0x3d4] ;  /* 0x0000f500ff057b82 */ /* 0x003e220000000800 */
[C---:B------:R-:W-:Y:S01]  /*77d0*/  VIADD R4, R28.reuse, 0x10 ;  /* 0x000000101c047836 */ /* 0x040fe20000000000 */
[----:B------:R-:W-:Y:S01]  /*77e0*/  BSSY B1, `(.L_x_1204) ;  /* 0x0000032000017945 */ /* 0x000fe20003800000 */
[----:B0-----:R-:W-:-:S03]  /*77f0*/  ISETP.GE.AND P0, PT, R28, R5, PT ;  /* 0x000000051c00720c */ /* 0x001fc60003f06270 */
[----:B------:R-:W-:-:S10]  /*7800*/  ISETP.GE.AND P1, PT, R4, R5, PT ;  /* 0x000000050400720c */ /* 0x000fd40003f26270 */
[----:B------:R-:W-:Y:S05]  /*7810*/  @P0 BRA `(.L_x_1205) ;  /* 0x0000000000b80947 */ /* 0x000fea0003800000 */
[----:B------:R-:W0:Y:S01]  /*7820*/  LDS.128 R4, [R3+0xb400] ;  /* 0x00b4000003047984 */ /* 0x000e220000000c00 */
[----:B------:R-:W-:Y:S02]  /*7830*/  SHF.R.U32.HI R26, RZ, 0x10, R31 ;  /* 0x00000010ff1a7819 */ /* 0x000fe4000001161f */
[----:B------:R-:W-:Y:S02]  /*7840*/  SHF.R.U32.HI R28, RZ, 0x10, R41 ;  /* 0x00000010ff1c7819 */ /* 0x000fe40000011629 */
[----:B------:R-:W-:Y:S02]  /*7850*/  SHF.R.U64 R23, R30, 0x10, R31 ;  /* 0x000000101e177819 */ /* 0x000fe4000000121f */
[----:B------:R-:W-:Y:S02]  /*7860*/  PRMT R31, R15, 0x5410, R26 ;  /* 0x000054100f1f7816 */ /* 0x000fe4000000001a */
[----:B------:R-:W-:Y:S02]  /*7870*/  PRMT R28, R14, 0x5432, R28 ;  /* 0x000054320e1c7816 */ /* 0x000fe4000000001c */
[----:B------:R-:W-:Y:S01]  /*7880*/  SHF.R.U64 R27, R40, 0x10, R41 ;  /* 0x00000010281b7819 */ /* 0x000fe20000001229 */
[C---:B------:R-:W-:Y:S01]  /*7890*/  IMAD.U32 R32, R31.reuse, 0x10000, RZ ;  /* 0x000100001f207824 */ /* 0x040fe200078e00ff */
[----:B------:R-:W-:Y:S01]  /*78a0*/  PRMT R30, R14, 0x5410, R23 ;  /* 0x000054100e1e7816 */ /* 0x000fe20000000017 */
[----:B------:R-:W-:Y:S01]  /*78b0*/  IMAD.U32 R29, R28, 0x10000, RZ ;  /* 0x000100001c1d7824 */ /* 0x000fe200078e00ff */
[----:B------:R-:W-:-:S02]  /*78c0*/  LOP3.LUT R31, R31, 0xffff0000, RZ, 0xc0, !PT ;  /* 0xffff00001f1f7812 */ /* 0x000fc400078ec0ff */
        /* <DEDUP_REMOVED lines=8> */
[----:B------:R-:W-:-:S02]  /*7950*/  IMAD.U32 R6, R4, 0x10000, RZ ;  /* 0x0001000004067824 */ /* 0x000fc400078e00ff */
[----:B------:R-:W-:Y:S01]  /*7960*/  FMUL.FTZ R34, R26, R31 ;  /* 0x0000001f1a227220 */ /* 0x000fe20000410000 */
[C---:B------:R-:W-:Y:S01]  /*7970*/  FFMA.FTZ R33, R14.reuse, R29, -R33 ;  /* 0x0000001d0e217223 */ /* 0x040fe20000010821 */
[C---:B------:R-:W-:Y:S02]  /*7980*/  IMAD.U32 R7, R5.reuse, 0x10000, RZ ;  /* 0x0001000005077824 */ /* 0x040fe400078e00ff */
[----:B------:R-:W-:Y:S01]  /*7990*/  FFMA.FTZ R32, R14, R32, R15 ;  /* 0x000000200e207223 */ /* 0x000fe2000001000f */
[----:B------:R-:W-:Y:S01]  /*79a0*/  IMAD.U32 R29, R30, 0x10000, RZ ;  /* 0x000100001e1d7824 */ /* 0x000fe200078e00ff */
[----:B------:R-:W-:Y:S01]  /*79b0*/  LOP3.LUT R4, R4, 0xffff0000, RZ, 0xc0, !PT ;  /* 0xffff000004047812 */ /* 0x000fe200078ec0ff */
[-C--:B------:R-:W-:Y:S01]  /*79c0*/  FMUL.FTZ R26, R26, R28.reuse ;  /* 0x0000001c1a1a7220 */ /* 0x080fe20000410000 */
[----:B------:R-:W-:Y:S01]  /*79d0*/  LOP3.LUT R5, R5, 0xffff0000, RZ, 0xc0, !PT ;  /* 0xffff000005057812 */ /* 0x000fe200078ec0ff */
[----:B------:R-:W-:Y:S01]  /*79e0*/  IMAD.U32 R15, R27, 0x10000, RZ ;  /* 0x000100001b0f7824 */ /* 0x000fe200078e00ff */
[----:B------:R-:W-:Y:S01]  /*79f0*/  LOP3.LUT R30, R30, 0xffff0000, RZ, 0xc0, !PT ;  /* 0xffff00001e1e7812 */ /* 0x000fe200078ec0ff */
[----:B------:R-:W-:Y:S01]  /*7a00*/  FFMA.FTZ R34, R23, R28, -R34 ;  /* 0x0000001c17227223 */ /* 0x000fe20000010822 */
        /* <DEDUP_REMOVED lines=15> */
.L_x_1205:
[----:B------:R-:W-:Y:S05]  /*7b00*/  BSYNC B1 ;  /* 0x0000000000017941 */ /* 0x000fea0003800000 */
.L_x_1204:
[----:B------:R-:W-:Y:S05]  /*7b10*/  @P1 BRA `(.L_x_1203) ;  /* 0x00000018002c1947 */ /* 0x000fea0003800000 */
[----:B0-----:R-:W0:Y:S01]  /*7b20*/  LDS.128 R4, [R0+0x3000] ;  /* 0x0030000000047984 */ /* 0x001e220000000c00 */
[----:B------:R-:W-:Y:S02]  /*7b30*/  SHF.R.U64 R15, R8, 0x10, R9 ;  /* 0x00000010080f7819 */ /* 0x000fe40000001209 */
[--C-:B------:R-:W-:Y:S02]  /*7b40*/  SHF.R.U64 R3, R20, 0x10, R21.reuse ;  /* 0x0000001014037819 */ /* 0x100fe40000001215 */
[----:B------:R-:W-:Y:S02]  /*7b50*/  SHF.R.U32.HI R20, RZ, 0x10, R21 ;  /* 0x00000010ff147819 */ /* 0x000fe40000011615 */
[----:B------:R-:W-:Y:S02]  /*7b60*/  SHF.R.U32.HI R8, RZ, 0x10, R9 ;  /* 0x00000010ff087819 */ /* 0x000fe40000011609 */
[----:B------:R-:W-:Y:S02]  /*7b70*/  PRMT R12, R12, 0x5410, R15 ;  /* 0x000054100c0c7816 */ /* 0x000fe4000000000f */
[----:B------:R-:W-:-:S02]  /*7b80*/  PRMT R15, R11, 0x5410, R20 ;  /* 0x000054100b0f7816 */ /* 0x000fc40000000014 */
[----:B------:R-:W-:Y:S02]  /*7b90*/  PRMT R13, R13, 0x5410, R8 ;  /* 0x000054100d0d7816 */ /* 0x000fe40000000008 */
[----:B------:R-:W-:Y:S01]  /*7ba0*/  PRMT R14, R10, 0x5410, R3 ;  /* 0x000054100a0e7816 */ /* 0x000fe20000000003 */
[C---:B------:R-:W-:Y:S01]  /*7bb0*/  IMAD.U32 R20, R15.reuse, 0x10000, RZ ;  /* 0x000100000f147824 */ /* 0x040fe200078e00ff */
[----:B------:R-:W-:Y:S01]  /*7bc0*/  LOP3.LUT R15, R15, 0xffff0000, RZ, 0xc0, !PT ;  /* 0xffff00000f0f7812 */ /* 0x000fe200078ec0ff */
[C---:B------:R-:W-:Y:S01]  /*7bd0*/  IMAD.U32 R11, R13.reuse, 0x10000, RZ ;  /* 0x000100000d0b7824 */ /* 0x040fe200078e00ff */
[----:B------:R-:W-:Y:S02]  /*7be0*/  LOP3.LUT R13, R13, 0xffff0000, RZ, 0xc0, !PT ;  /* 0xffff00000d0d7812 */ /* 0x000fe400078ec0ff */
[C---:B0-----:R-:W-:Y:S01]  /*7bf0*/  LOP3.LUT R9, R6.reuse, 0xffff0000, RZ, 0xc0, !PT ;  /* 0xffff000006097812 */ /* 0x041fe200078ec0ff */
[C---:B------:R-:W-:Y:S01]  /*7c00*/  IMAD.U32 R10, R7.reuse, 0x10000, RZ ;  /* 0x00010000070a7824 */ /* 0x040fe200078e00ff */
[----:B------:R-:W-:Y:S01]  /*7c10*/  LOP3.LUT R7, R7, 0xffff0000, RZ, 0xc0, !PT ;  /* 0xffff000007077812 */ /* 0x000fe200078ec0ff */
[----:B------:R-:W-:-:S02]  /*7c20*/  IMAD.U32 R8, R6, 0x10000, RZ ;  /* 0x0001000006087824 */ /* 0x000fc400078e00ff */
[CC--:B------:R-:W-:Y:S01]  /*7c30*/  FMUL.FTZ R21, R9.reuse, R20.reuse ;  /* 0x0000001409157220 */ /* 0x0c0fe20000410000 */
[----:B------:R-:W-:Y:S01]  /*7c40*/  FMUL.FTZ R9, R9, R11 ;  /* 0x0000000b09097220 */ /* 0x000fe20000410000 */
[----:B------:R-:W-:Y:S02]  /*7c50*/  IMAD.U32 R6, R5, 0x10000, RZ ;  /* 0x0001000005067824 */ /* 0x000fe400078e00ff */
[C---:B------:R-:W-:Y:S01]  /*7c60*/  FMUL.FTZ R23, R7.reuse, R15 ;  /* 0x0000000f07177220 */ /* 0x040fe20000410000 */
[C---:B------:R-:W-:Y:S01]  /*7c70*/  FFMA.FTZ R21, R8.reuse, R11, -R21 ;  /* 0x0000000b08157223 */ /* 0x040fe20000010815 */
[----:B------:R-:W-:Y:S01]  /*7c80*/  FFMA.FTZ R20, R8, R20, R9 ;  /* 0x0000001408147223 */ /* 0x000fe20000010009 */
[-C--:B------:R-:W-:Y:S01]  /*7c90*/  FMUL.FTZ R9, R7, R13.reuse ;  /* 0x0000000d07097220 */ /* 0x080fe20000410000 */
[----:B------:R-:W-:Y:S01]  /*7ca0*/  IMAD.U32 R8, R14, 0x10000, RZ ;  /* 0x000100000e087824 */ /* 0x000fe200078e00ff */
[----:B------:R-:W-:Y:S01]  /*7cb0*/  LOP3.LUT R5, R5, 0xffff0000, RZ, 0xc0, !PT ;  /* 0xffff000005057812 */ /* 0x000fe200078ec0ff */
[----:B------:R-:W-:Y:S01]  /*7cc0*/  IMAD.U32 R3, R4, 0x10000, RZ ;  /* 0x0001000004037824 */ /* 0x000fe200078e00ff */
[----:B------:R-:W-:Y:S01]  /*7cd0*/  LOP3.LUT R14, R14, 0xffff0000, RZ, 0xc0, !PT ;  /* 0xffff00000e0e7812 */ /* 0x000fe200078ec0ff */
[----:B------:R-:W-:Y:S01]  /*7ce0*/  IMAD.U32 R7, R12, 0x10000, RZ ;  /* 0x000100000c077824 */ /* 0x000fe200078e00ff */
[----:B------:R-:W-:Y:S01]  /*7cf0*/  LOP3.LUT R4, R4, 0xffff0000, RZ, 0xc0, !PT ;  /* 0xffff000004047812 */ /* 0x000fe200078ec0ff */
[----:B------:R-:W-:Y:S01]  /*7d00*/  FFMA.FTZ R23, R10, R13, -R23 ;  /* 0x0000000d0a177223 */ /* 0x000fe20000010817 */
[----:B------:R-:W-:Y:S01]  /*7d10*/  LOP3.LUT R12, R12, 0xffff0000, RZ, 0xc0, !PT ;  /* 0xffff00000c0c7812 */ /* 0x000fe200078ec0ff */
[----:B------:R-:W-:Y:S01]  /*7d20*/  FFMA.FTZ R26, R10, R15, R9 ;  /* 0x0000000f0a1a7223 */ /* 0x000fe20000010009 */
        /* <DEDUP_REMOVED lines=14> */
.L_x_1184:
[----:B------:R-:W2:Y:S01]  /*7e10*/  LDL R59, [R1+0x14] ;  /* 0x00001400013b7983 */ /* 0x000ea20000100800 */
[----:B------:R-:W0:Y:S03]  /*7e20*/  LDC R21, c[0x0][0x3d4] ;  /* 0x0000f500ff157b82 */ /* 0x000e260000000800 */
[----:B------:R-:W3:Y:S04]  /*7e30*/  LDL R50, [R1+0x3c] ;  /* 0x00003c0001327983 */ /* 0x000ee80000100800 */
[----:B------:R-:W4:Y:S01]  /*7e40*/  LDL R58, [R1+0x34] ;  /* 0x00003400013a7983 */ /* 0x000f220000100800 */
[C---:B------:R-:W-:Y:S01]  /*7e50*/  VIADD R56, R17.reuse, 0x60 ;  /* 0x0000006011387836 */ /* 0x040fe20000000000 */
[----:B------:R-:W-:Y:S01]  /*7e60*/  ISETP.GE.AND P1, PT, R17, R54, PT ;  /* 0x000000361100720c */ /* 0x000fe20003f26270 */
[----:B------:R-:W-:Y:S01]  /*7e70*/  ULDC.64 UR4, c[0x0][0x3c8] ;  /* 0x0000f20000047ab9 */ /* 0x000fe20000000a00 */
[----:B------:R-:W-:-:S02]  /*7e80*/  ULDC.64 UR6, c[0x0][0x3e0] ;  /* 0x0000f80000067ab9 */ /* 0x000fc40000000a00 */
[----:B------:R-:W-:-:S04]  /*7e90*/  ISETP.GE.AND P0, PT, R56, R54, PT ;  /* 0x000000363800720c */ /* 0x000fc80003f06270 */
[CC--:B0-----:R-:W-:Y:S02]  /*7ea0*/  ISETP.GE.OR P0, PT, R26.reuse, R21.reuse, P0 ;  /* 0x000000151a00720c */ /* 0x0c1fe40000706670 */
[----:B------:R-:W-:-:S11]  /*7eb0*/  ISETP.GE.OR P1, PT, R26, R21, P1 ;  /* 0x000000151a00720c */ /* 0x000fd60000f26670 */
[----:B------:R-:W0:Y:S01]  /*7ec0*/  @!P0 LDC.64 R52, c[0x0][0x3e0] ;  /* 0x0000f800ff348b82 */ /* 0x000e220000000a00 */
[----:B------:R-:W-:Y:S01]  /*7ed0*/  @!P0 IMAD.MOV.U32 R15, RZ, RZ, R55 ;  /* 0x000000ffff0f8224 */ /* 0x000fe200078e0037 */
[----:B------:R-:W-:Y:S01]  /*7ee0*/  @!P1 IADD3 R3, P3, R31, R14, RZ ;  /* 0x0000000e1f039210 */ /* 0x000fe20007f7e0ff */
[----:B------:R-:W-:Y:S01]  /*7ef0*/  @!P0 IMAD.MOV.U32 R8, RZ, RZ, R12 ;  /* 0x000000ffff088224 */ /* 0x000fe200078e000c */
[----:B------:R-:W-:Y:S01]  /*7f00*/  @!P1 IADD3 R32, P2, R39, R12, RZ ;  /* 0x0000000c27209210 */ /* 0x000fe20007f5e0ff */
[----:B------:R-:W-:Y:S02]  /*7f10*/  @!P0 IMAD.MOV.U32 R9, RZ, RZ, R57 ;  /* 0x000000ffff098224 */ /* 0x000fe400078e0039 */
[----:B------:R-:W-:Y:S01]  /*7f20*/  @!P0 IMAD.WIDE.U32 R12, R4, 0x60, R14 ;  /* 0x00000060040c8825 */ /* 0x000fe200078e000e */
[----:B------:R-:W1:Y:S03]  /*7f30*/  @!P0 LDC.64 R34, c[0x0][0x3c8] ;  /* 0x0000f200ff228b82 */ /* 0x000e660000000a00 */
[----:B------:R-:W-:Y:S01]  /*7f40*/  @!P0 IMAD.WIDE.U32 R14, R6, 0x60, R8 ;  /* 0x00000060060e8825 */ /* 0x000fe200078e0008 */
[----:B------:R-:W-:-:S02]  /*7f50*/  @!P0 IADD3 R11, P4, R31, R12, RZ ;  /* 0x0000000c1f0b8210 */ /* 0x000fc40007f9e0ff */
[----:B------:R-:W-:Y:S02]  /*7f60*/  CS2R R40, SRZ ;  /* 0x0000000000287805 */ /* 0x000fe4000001ff00 */
[----:B------:R-:W-:Y:S01]  /*7f70*/  CS2R R30, SRZ ;  /* 0x00000000001e7805 */ /* 0x000fe2000001ff00 */
[----:B------:R-:W-:Y:S01]  /*7f80*/  @!P1 IMAD.X R20, R55, 0x1, R37, P3 ;  /* 0x0000000137149824 */ /* 0x000fe200018e0625 */
[----:B------:R-:W-:Y:S01]  /*7f90*/  @!P1 LEA R8, P3, R3, UR4, 0x1 ;  /* 0x0000000403089c11 */ /* 0x000fe2000f8608ff */
[----:B------:R-:W-:Y:S01]  /*7fa0*/  @!P0 IMAD R28, R5, 0x60, RZ ;  /* 0x00000060051c8824 */ /* 0x000fe200078e02ff */
[----:B------:R-:W-:Y:S01]  /*7fb0*/  @!P0 IADD3 R0, P5, R39, R14, RZ ;  /* 0x0000000e27008210 */ /* 0x000fe20007fbe0ff */
[----:B------:R-:W-:Y:S01]  /*7fc0*/  @!P0 IMAD R12, R7, 0x60, RZ ;  /* 0x00000060070c8824 */ /* 0x000fe200078e02ff */
[----:B------:R-:W-:Y:S02]  /*7fd0*/  @!P1 LEA.HI.X R9, R3, UR5, R20, 0x1, P3 ;  /* 0x0000000503099c11 */ /* 0x000fe400098f0c14 */
[----:B------:R-:W-:Y:S01]  /*7fe0*/  @!P0 IADD3.X R20, R37, R28, R13, P4, !PT ;  /* 0x0000001c25148210 */ /* 0x000fe200027fe40d */
[----:B------:R-:W-:Y:S01]  /*7ff0*/  @!P1 IMAD.X R13, R57, 0x1, R43, P2 ;  /* 0x00000001390d9824 */ /* 0x000fe200010e062b */
[----:B------:R-:W-:-:S02]  /*8000*/  @!P0 IADD3.X R3, R43, R12, R15, P5, !PT ;  /* 0x0000000c2b038210 */ /* 0x000fc40002ffe40f */
[----:B------:R-:W-:Y:S02]  /*8010*/  CS2R R36, SRZ ;  /* 0x0000000000247805 */ /* 0x000fe4000001ff00 */
[C---:B0-----:R-:W-:Y:S02]  /*8020*/  @!P0 LEA R52, P4, R0.reuse, R52, 0x1 ;  /* 0x0000003400348211 */ /* 0x041fe400078808ff */
[----:B------:R-:W-:Y:S02]  /*8030*/  CS2R R38, SRZ ;  /* 0x0000000000267805 */ /* 0x000fe4000001ff00 */
[----:B------:R-:W-:Y:S02]  /*8040*/  CS2R R42, SRZ ;  /* 0x00000000002a7805 */ /* 0x000fe4000001ff00 */
[----:B------:R-:W-:Y:S02]  /*8050*/  CS2R R28, SRZ ;  /* 0x00000000001c7805 */ /* 0x000fe4000001ff00 */
[----:B------:R-:W-:-:S02]  /*8060*/  @!P0 LEA.HI.X R53, R0, R53, R3, 0x1, P4 ;  /* 0x0000003500358211 */ /* 0x000fc400020f0c03 */
[----:B------:R-:W0:Y:S01]  /*8070*/  LDC R0, c[0x0][0x428] ;  /* 0x00010a00ff007b82 */ /* 0x000e220000000800 */
[C---:B-1----:R-:W-:Y:S02]  /*8080*/  @!P0 LEA R14, P3, R11.reuse, R34, 0x1 ;  /* 0x000000220b0e8211 */ /* 0x042fe400078608ff */
[----:B------:R-:W5:Y:S01]  /*8090*/  @!P0 LDG.E.128 R40, desc[UR38][R52.64] ;  /* 0x0000002634288981 */ /* 0x000f62000c1e1d00 */
[C---:B------:R-:W-:Y:S02]  /*80a0*/  @!P1 LEA R12, P2, R32.reuse, UR6, 0x1 ;  /* 0x00000006200c9c11 */ /* 0x040fe4000f8408ff */
[----:B------:R-:W-:Y:S01]  /*80b0*/  @!P0 LEA.HI.X R15, R11, R35, R20, 0x1, P3 ;  /* 0x000000230b0f8211 */ /* 0x000fe200018f0c14 */
[----:B------:R1:W5:Y:S01]  /*80c0*/  @!P1 LDG.E.128 R28, desc[UR38][R8.64] ;  /* 0x00000026081c9981 */ /* 0x000362000c1e1d00 */
[----:B------:R-:W-:-:S03]  /*80d0*/  @!P1 LEA.HI.X R13, R32, UR7, R13, 0x1, P2 ;  /* 0x00000007200d9c11 */ /* 0x000fc600090f0c0d */
[----:B------:R-:W5:Y:S01]  /*80e0*/  @!P0 LDG.E.128 R36, desc[UR38][R14.64] ;  /* 0x000000260e248981 */ /* 0x000f62000c1e1d00 */
[----:B0-----:R-:W-:-:S13]  /*80f0*/  ISETP.NE.AND P0, PT, R0, 0x1, PT ;  /* 0x000000010000780c */ /* 0x001fda0003f05270 */
[----:B------:R-:W0:Y:S08]  /*8100*/  @P0 LDC R0, c[0x0][0x42c] ;  /* 0x00010b00ff000b82 */ /* 0x000e300000000800 */
[----:B-1----:R-:W1:Y:S01]  /*8110*/  @P0 LDC R9, c[0x0][0x430] ;  /* 0x00010c00ff090b82 */ /* 0x002e620000000800 */
[----:B------:R-:W-:Y:S02]  /*8120*/  CS2R R32, SRZ ;  /* 0x0000000000207805 */ /* 0x000fe4000001ff00 */
[----:B------:R-:W-:-:S06]  /*8130*/  CS2R R34, SRZ ;  /* 0x0000000000227805 */ /* 0x000fcc000001ff00 */
[----:B------:R0:W5:Y:S02]  /*8140*/  @!P1 LDG.E.128 R32, desc[UR38][R12.64] ;  /* 0x000000260c209981 */ /* 0x000164000c1e1d00 */
[----:B0-----:R-:W-:Y:S02]  /*8150*/  IMAD.MOV.U32 R12, RZ, RZ, R46 ;  /* 0x000000ffff0c7224 */ /* 0x001fe400078e002e */
[----:B------:R-:W-:Y:S02]  /*8160*/  IMAD.MOV.U32 R13, RZ, RZ, R23 ;  /* 0x000000ffff0d7224 */ /* 0x000fe400078e0017 */
[----:B--2---:R-:W-:-:S04]  /*8170*/  IMAD R3, R59, 0xc0, R17 ;  /* 0x000000c03b037824 */ /* 0x004fc800078e0211 */
[----:B---3--:R-:W-:-:S04]  /*8180*/  IMAD R3, R50, 0x60, R3 ;  /* 0x0000006032037824 */ /* 0x008fc800078e0203 */
[----:B------:R-:W-:-:S05]  /*8190*/  @P0 IMAD.HI.U32 R0, R3, R0, RZ ;  /* 0x0000000003000227 */ /* 0x000fca00078e00ff */
[----:B-1----:R-:W-:-:S04]  /*81a0*/  @P0 SHF.R.U32.HI R3, RZ, R9, R0 ;  /* 0x00000009ff030219 */ /* 0x002fc80000011600 */
[----:B------:R-:W-:Y:S01]  /*81b0*/  SHF.R.S32.HI R9, RZ, 0x1f, R3 ;  /* 0x0000001fff097819 */ /* 0x000fe20000011403 */
[----:B------:R-:W-:-:S04]  /*81c0*/  IMAD.MOV.U32 R50, RZ, RZ, R48 ;  /* 0x000000ffff327224 */ /* 0x000fc800078e0030 */
[C---:B------:R-:W-:Y:S02]  /*81d0*/  IMAD R0, R9.reuse, R4, RZ ;  /* 0x0000000409007224 */ /* 0x040fe400078e02ff */
[----:B------:R-:W-:Y:S02]  /*81e0*/  IMAD R14, R9, R6, RZ ;  /* 0x00000006090e7224 */ /* 0x000fe400078e02ff */
[----:B------:R-:W-:-:S04]  /*81f0*/  IMAD.WIDE.U32 R8, R3, R4, R50 ;  /* 0x0000000403087225 */ /* 0x000fc800078e0032 */
[----:B------:R-:W-:-:S04]  /*8200*/  IMAD.WIDE.U32 R12, R3, R6, R12 ;  /* 0x00000006030c7225 */ /* 0x000fc800078e000c */
[C---:B------:R-:W-:Y:S02]  /*8210*/  IMAD R5, R3.reuse, R5, R0 ;  /* 0x0000000503057224 */ /* 0x040fe400078e0200 */
[----:B------:R-:W-:Y:S01]  /*8220*/  IMAD R3, R3, R7, R14 ;  /* 0x0000000703037224 */ /* 0x000fe200078e020e */
[----:B------:R-:W-:Y:S01]  /*8230*/  LEA R4, P0, R8, UR4, 0x1 ;  /* 0x0000000408047c11 */ /* 0x000fe2000f8008ff */
[----:B------:R-:W-:Y:S01]  /*8240*/  IMAD.IADD R5, R9, 0x1, R5 ;  /* 0x0000000109057824 */ /* 0x000fe200078e0205 */
[----:B------:R-:W-:Y:S01]  /*8250*/  LEA R0, P1, R12, UR6, 0x1 ;  /* 0x000000060c007c11 */ /* 0x000fe2000f8208ff */
[----:B------:R-:W-:Y:S01]  /*8260*/  IMAD.IADD R3, R13, 0x1, R3 ;  /* 0x000000010d037824 */ /* 0x000fe200078e0203 */
[----:B------:R-:W-:Y:S02]  /*8270*/  UMOV UR4, 0xffffffff ;  /* 0xffffffff00047882 */ /* 0x000fe40000000000 */
[----:B------:R-:W-:Y:S02]  /*8280*/  LEA.HI.X R5, R8, UR5, R5, 0x1, P0 ;  /* 0x0000000508057c11 */ /* 0x000fe400080f0c05 */
[----:B------:R-:W-:-:S02]  /*8290*/  LEA.HI.X R3, R12, UR7, R3, 0x1, P1 ;  /* 0x000000070c037c11 */ /* 0x000fc400088f0c03 */
[----:B----4-:R-:W-:Y:S01]  /*82a0*/  LEA.HI R6, R58, R58, RZ, 0x1 ;  /* 0x0000003a3a067211 */ /* 0x010fe200078f08ff */
[----:B------:R-:W-:Y:S06]  /*82b0*/  BRA.DIV UR4, `(.L_x_1206) ;  /* 0x0000016604787947 */ /* 0x000fec000b800000 */
.L_x_1463:
[----:B------:R-:W-:-:S03]  /*82c0*/  UMOV UR4, 0xffffffff ;  /* 0xffffffff00047882 */ /* 0x000fc60000000000 */
[----:B------:R-:W-:Y:S05]  /*82d0*/  BRA.DIV UR4, `(.L_x_1207) ;  /* 0x0000016604987947 */ /* 0x000fea000b800000 */
.L_x_1466:
[----:B------:R-:W-:-:S03]  /*82e0*/  UMOV UR4, 0xffffffff ;  /* 0xffffffff00047882 */ /* 0x000fc60000000000 */
[----:B------:R-:W-:Y:S05]  /*82f0*/  BRA.DIV UR4, `(.L_x_1208) ;  /* 0x0000016604b87947 */ /* 0x000fea000b800000 */
.L_x_1469:
[----:B------:R-:W-:-:S03]  /*8300*/  UMOV UR4, 0xffffffff ;  /* 0xffffffff00047882 */ /* 0x000fc60000000000 */
[----:B------:R-:W-:Y:S05]  /*8310*/  BRA.DIV UR4, `(.L_x_1209) ;  /* 0x0000016604d87947 */ /* 0x000fea000b800000 */
.L_x_1472:
[----:B------:R-:W-:-:S03]  /*8320*/  UMOV UR4, 0xffffffff ;  /* 0xffffffff00047882 */ /* 0x000fc60000000000 */
[----:B------:R-:W-:Y:S05]  /*8330*/  BRA.DIV UR4, `(.L_x_1210) ;  /* 0x0000016604f87947 */ /* 0x000fea000b800000 */
.L_x_1475:
[----:B------:R-:W-:Y:S01]  /*8340*/  UMOV UR4, 0xffffffff ;  /* 0xffffffff00047882 */ /* 0x000fe20000000000 */
[----:B------:R-:W-:Y:S02]  /*8350*/  LOP3.LUT R6, R6, 0xfffffffe, RZ, 0xc0, !PT ;  /* 0xfffffffe06067812 */ /* 0x000fe400078ec0ff */
[----:B------:R-:W-:Y:S05]  /*8360*/  BRA.DIV UR4, `(.L_x_1211) ;  /* 0x0000016a04147947 */ /* 0x000fea000b800000 */
.L_x_1478:
[----:B------:R-:W-:Y:S01]  /*8370*/  UMOV UR4, 0xffffffff ;  /* 0xffffffff00047882 */ /* 0x000fe20000000000 */
[----:B------:R-:W-:Y:S02]  /*8380*/  IMAD.IADD R5, R58, 0x1, -R6 ;  /* 0x000000013a057824 */ /* 0x000fe400078e0a06 */
[----:B------:R-:W-:Y:S05]  /*8390*/  BRA.DIV UR4, `(.L_x_1212) ;  /* 0x0000016a04307947 */ /* 0x000fea000b800000 */
.L_x_1481:
[----:B------:R-:W-:Y:S01]  /*83a0*/  UMOV UR4, 0xffffffff ;  /* 0xffffffff00047882 */ /* 0x000fe20000000000 */
[----:B------:R-:W-:Y:S02]  /*83b0*/  SHF.L.U32 R5, R5, 0x1f, RZ ;  /* 0x0000001f05057819 */ /* 0x000fe400000006ff */
[----:B------:R-:W-:Y:S05]  /*83c0*/  BRA.DIV UR4, `(.L_x_1213) ;  /* 0x0000016a044c7947 */ /* 0x000fea000b800000 */
.L_x_1484:
[----:B------:R-:W0:Y:S01]  /*83d0*/  SYNCS.PHASECHK.TRANS64.TRYWAIT P1, [R2+URZ+0x16800], R5 ;  /* 0x01680005020075a7 */ /* 0x000e22000802017f */
[----:B-----5:R-:W-:Y:S01]  /*83e0*/  IMAD.MOV.U32 R0, RZ, RZ, R28 ;  /* 0x000000ffff007224 */ /* 0x020fe200078e001c */
[----:B------:R-:W-:Y:S01]  /*83f0*/  ISETP.GE.AND P0, PT, R26, R21, PT ;  /* 0x000000151a00720c */ /* 0x000fe20003f06270 */
[----:B------:R-:W-:Y:S01]  /*8400*/  IMAD.MOV.U32 R3, RZ, RZ, R29 ;  /* 0x000000ffff037224 */ /* 0x000fe200078e001d */
[----:B------:R-:W-:Y:S01]  /*8410*/  BSSY B1, `(.L_x_1214) ;  /* 0x0000020000017945 */ /* 0x000fe20003800000 */
        /* <DEDUP_REMOVED lines=9> */
[C---:B------:R-:W-:Y:S01]  /*84b0*/  PRMT R49, R0.reuse, 0x7610, R49 ;  /* 0x0000761000317816 */ /* 0x040fe20000000031 */
        /* <DEDUP_REMOVED lines=11> */
[-C--:B------:R-:W-:Y:S01]  /*8570*/  ISETP.GE.OR P2, PT, R17, R54.reuse, P0 ;  /* 0x000000361100720c */ /* 0x080fe20000746670 */
[----:B------:R-:W-:Y:S01]  /*8580*/  IMAD.MOV.U32 R6, RZ, RZ, R41 ;  /* 0x000000ffff067224 */ /* 0x000fe200078e0029 */
[----:B------:R-:W-:Y:S01]  /*8590*/  ISETP.GE.OR P0, PT, R56, R54, P0 ;  /* 0x000000363800720c */ /* 0x000fe20000706670 */
[----:B------:R-:W-:Y:S01]  /*85a0*/  IMAD.MOV.U32 R15, RZ, RZ, R42 ;  /* 0x000000ffff0f7224 */ /* 0x000fe200078e002a */
[----:B------:R-:W-:Y:S01]  /*85b0*/  PRMT R13, R7, 0x7610, R13 ;  /* 0x00007610070d7816 */ /* 0x000fe2000000000d */
[----:B------:R-:W-:Y:S01]  /*85c0*/  IMAD.MOV.U32 R20, RZ, RZ, R43 ;  /* 0x000000ffff147224 */ /* 0x000fe200078e002b */
[----:B------:R-:W-:-:S02]  /*85d0*/  PRMT R12, R8, 0x7610, R12 ;  /* 0x00007610080c7816 */ /* 0x000fc4000000000c */
[----:B------:R-:W-:Y:S02]  /*85e0*/  PRMT R3, R4, 0x7610, R3 ;  /* 0x0000761004037816 */ /* 0x000fe40000000003 */
[----:B------:R-:W-:Y:S01]  /*85f0*/  PRMT R0, R6, 0x7610, R0 ;  /* 0x0000761006007816 */ /* 0x000fe20000000000 */
[----:B0-----:R-:W-:Y:S06]  /*8600*/  @!P1 BRA `(.L_x_1215) ;  /* 0x0000016400e49947 */ /* 0x001fec0003800000 */
.L_x_1485:
[----:B------:R-:W-:Y:S05]  /*8610*/  BSYNC B1 ;  /* 0x0000000000017941 */ /* 0x000fea0003800000 */
.L_x_1214:
[----:B------:R-:W-:Y:S04]  /*8620*/  BSSY B1, `(.L_x_1216) ;  /* 0x0000070000017945 */ /* 0x000fe80003800000 */
[----:B------:R-:W-:Y:S05]  /*8630*/  @P2 BRA `(.L_x_1217) ;  /* 0x0000000400b82947 */ /* 0x000fea0003800000 */
[----:B------:R-:W1:Y:S01]  /*8640*/  S2R R6, SR_TID.X ;  /* 0x0000000000067919 */ /* 0x000e620000002100 */
[----:B------:R-:W-:Y:S01]  /*8650*/  IMAD.SHL.U32 R10, R10, 0x40, RZ ;  /* 0x000000400a0a7824 */ /* 0x000fe200078e00ff */
[----:B------:R-:W-:Y:S01]  /*8660*/  SHF.R.U64 R53, R32, 0x10, R33 ;  /* 0x0000001020357819 */ /* 0x000fe20000001221 */
[----:B0-----:R-:W-:Y:S01]  /*8670*/  IMAD.IADD R5, R26, 0x1, R21 ;  /* 0x000000011a057824 */ /* 0x001fe200078e0215 */
[----:B------:R-:W-:Y:S02]  /*8680*/  SHF.R.U64 R48, R28, 0x10, R29 ;  /* 0x000000101c307819 */ /* 0x000fe4000000121d */
[----:B------:R-:W-:Y:S02]  /*8690*/  LOP3.LUT R10, R10, 0x1c0, RZ, 0xc0, !PT ;  /* 0x000001c00a0a7812 */ /* 0x000fe400078ec0ff */
[----:B------:R-:W-:Y:S02]  /*86a0*/  SHF.R.U32.HI R57, RZ, 0x10, R35 ;  /* 0x00000010ff397819 */ /* 0x000fe40000011623 */
[----:B------:R-:W-:-:S02]  /*86b0*/  SHF.R.U32.HI R7, RZ, 0x3, R10 ;  /* 0x00000003ff077819 */ /* 0x000fc4000001160a */
[----:B------:R-:W-:Y:S02]  /*86c0*/  LOP3.LUT R4, R10, 0x38, R26, 0xf8, !PT ;  /* 0x000000380a047812 */ /* 0x000fe400078ef81a */
[----:B------:R-:W-:Y:S02]  /*86d0*/  PRMT R53, R49, 0x5410, R53 ;  /* 0x0000541031357816 */ /* 0x000fe40000000035 */
[----:B------:R-:W-:Y:S02]  /*86e0*/  LOP3.LUT R4, R4, R7, RZ, 0x3c, !PT ;  /* 0x0000000704047212 */ /* 0x000fe400078e3cff */
[----:B------:R-:W-:Y:S02]  /*86f0*/  PRMT R48, R12, 0x5432, R48 ;  /* 0x000054320c307816 */ /* 0x000fe40000000030 */
[----:B------:R-:W-:Y:S01]  /*8700*/  PRMT R57, R55, 0x5410, R57 ;  /* 0x0000541037397816 */ /* 0x000fe20000000039 */
[----:B------:R-:W-:Y:S01]  /*8710*/  IMAD.U32 R55, R53, 0x10000, RZ ;  /* 0x0001000035377824 */ /* 0x000fe200078e00ff */
[----:B------:R-:W-:Y:S01]  /*8720*/  SHF.R.U32.HI R54, RZ, 0x10, R33 ;  /* 0x00000010ff367819 */ /* 0x000fe20000011621 */
[----:B------:R-:W-:Y:S01]  /*8730*/  IMAD.U32 R49, R48, 0x10000, RZ ;  /* 0x0001000030317824 */ /* 0x000fe200078e00ff */
[----:B------:R-:W-:-:S02]  /*8740*/  SHF.R.U32.HI R50, RZ, 0x10, R29 ;  /* 0x00000010ff327819 */ /* 0x000fc4000001161d */
[----:B------:R-:W-:Y:S02]  /*8750*/  PRMT R54, R0, 0x5432, R54 ;  /* 0x0000543200367816 */ /* 0x000fe40000000036 */
[----:B------:R-:W-:Y:S02]  /*8760*/  PRMT R50, R13, 0x5432, R50 ;  /* 0x000054320d327816 */ /* 0x000fe40000000032 */
[----:B------:R-:W-:Y:S01]  /*8770*/  LOP3.LUT R53, R53, 0xffff0000, RZ, 0xc0, !PT ;  /* 0xffff000035357812 */ /* 0x000fe200078ec0ff */
[C---:B-1----:R-:W-:Y:S01]  /*8780*/  VIADD R8, R6.reuse, 0xffffff80 ;  /* 0xffffff8006087836 */ /* 0x042fe20000000000 */
[----:B------:R-:W-:Y:S01]  /*8790*/  SHF.R.U32.HI R52, RZ, 0x10, R31 ;  /* 0x00000010ff347819 */ /* 0x000fe2000001161f */
[----:B------:R-:W-:Y:S01]  /*87a0*/  VIADD R9, R6, 0xffffff80 ;  /* 0xffffff8006097836 */ /* 0x000fe20000000000 */
[----:B------:R-:W-:Y:S02]  /*87b0*/  LOP3.LUT R6, R10, 0x38, R5, 0xf8, !PT ;  /* 0x000000380a067812 */ /* 0x000fe400078ef805 */
[----:B------:R-:W-:-:S02]  /*87c0*/  SHF.R.S32.HI R8, RZ, 0x1f, R8 ;  /* 0x0000001fff087819 */ /* 0x000fc40000011408 */
[----:B------:R-:W-:Y:S02]  /*87d0*/  LOP3.LUT R6, R6, R7, RZ, 0x3c, !PT ;  /* 0x0000000706067212 */ /* 0x000fe400078e3cff */
[----:B------:R-:W-:Y:S02]  /*87e0*/  LEA.HI R8, R8, R9, RZ, 0x5 ;  /* 0x0000000908087211 */ /* 0x000fe400078f28ff */
[----:B------:R-:W-:Y:S02]  /*87f0*/  SHF.R.U64 R51, R30, 0x10, R31 ;  /* 0x000000101e337819 */ /* 0x000fe4000000121f */
[----:B------:R-:W-:Y:S02]  /*8800*/  SHF.R.S32.HI R8, RZ, 0x5, R8 ;  /* 0x00000005ff087819 */ /* 0x000fe40000011408 */
[----:B------:R-:W-:Y:S02]  /*8810*/  SHF.R.U64 R56, R34, 0x10, R35 ;  /* 0x0000001022387819 */ /* 0x000fe40000001223 */
[----:B------:R-:W-:Y:S01]  /*8820*/  PRMT R52, R14, 0x5432, R52 ;  /* 0x000054320e347816 */ /* 0x000fe20000000034 */
[----:B------:R-:W-:Y:S01]  /*8830*/  IMAD R47, R8, 0x200, R6 ;  /* 0x00000200082f7824 */ /* 0x000fe200078e0206 */
[----:B------:R-:W-:Y:S01]  /*8840*/  PRMT R51, R58, 0x5410, R51 ;  /* 0x000054103a337816 */ /* 0x000fe20000000033 */
[----:B------:R-:W-:Y:S01]  /*8850*/  IMAD R5, R8, 0x200, R4 ;  /* 0x0000020008057824 */ /* 0x000fe200078e0204 */
[----:B------:R-:W-:Y:S01]  /*8860*/  PRMT R56, R3, 0x5432, R56 ;  /* 0x0000543203387816 */ /* 0x000fe20000000038 */
[----:B------:R-:W-:-:S02]  /*8870*/  IMAD R47, R47, 0x2, R2 ;  /* 0x000000022f2f7824 */ /* 0x000fc400078e0202 */
[----:B------:R-:W-:-:S03]  /*8880*/  IMAD R46, R5, 0x2, R2 ;  /* 0x00000002052e7824 */ /* 0x000fc600078e0202 */
[----:B------:R-:W0:Y:S04]  /*8890*/  LDS.128 R8, [R47+0x8400] ;  /* 0x008400002f087984 */ /* 0x000e280000000c00 */
[----:B------:R-:W1:Y:S01]  /*88a0*/  LDS.128 R4, [R46+0x8400] ;  /* 0x008400002e047984 */ /* 0x000e620000000c00 */
[C---:B0-----:R-:W-:Y:S01]  /*88b0*/  IMAD.U32 R32, R8.reuse, 0x10000, RZ ;  /* 0x0001000008207824 */ /* 0x041fe200078e00ff */
[----:B------:R-:W-:Y:S01]  /*88c0*/  LOP3.LUT R8, R8, 0xffff0000, RZ, 0xc0, !PT ;  /* 0xffff000008087812 */ /* 0x000fe200078ec0ff */
[C---:B------:R-:W-:Y:S01]  /*88d0*/  IMAD.U32 R33, R9.reuse, 0x10000, RZ ;  /* 0x0001000009217824 */ /* 0x040fe200078e00ff */
[----:B------:R-:W-:Y:S01]  /*88e0*/  LOP3.LUT R9, R9, 0xffff0000, RZ, 0xc0, !PT ;  /* 0xffff000009097812 */ /* 0x000fe200078ec0ff */
[----:B-1----:R-:W-:Y:S02]  /*88f0*/  IMAD.U32 R28, R4, 0x10000, RZ ;  /* 0x00010000041c7824 */ /* 0x002fe400078e00ff */
[C---:B------:R-:W-:Y:S01]  /*8900*/  FMUL.FTZ R59, R32.reuse, R55 ;  /* 0x00000037203b7220 */ /* 0x040fe20000410000 */
[-C--:B------:R-:W-:Y:S01]  /*8910*/  FMUL.FTZ R61, R32, R49.reuse ;  /* 0x00000031203d7220 */ /* 0x080fe20000410000 */
[----:B------:R-:W-:Y:S01]  /*8920*/  IMAD.U32 R32, R54, 0x10000, RZ ;  /* 0x0001000036207824 */ /* 0x000fe200078e00ff */
[----:B------:R-:W-:Y:S01]  /*8930*/  LOP3.LUT R4, R4, 0xffff0000, RZ, 0xc0, !PT ;  /* 0xffff000004047812 */ /* 0x000fe200078ec0ff */
[----:B------:R-:W-:Y:S01]  /*8940*/  FFMA.FTZ R59, R28, R49, -R59 ;  /* 0x000000311c3b7223 */ /* 0x000fe2000001083b */
[----:B------:R-:W-:Y:S01]  /*8950*/  LOP3.LUT R49, R48, 0xffff0000, RZ, 0xc0, !PT ;  /* 0xffff000030317812 */ /* 0x000fe200078ec0ff */
[----:B------:R-:W-:Y:S01]  /*8960*/  FFMA.FTZ R61, R28, R55, R61 ;  /* 0x000000371c3d7223 */ /* 0x000fe2000001003d */
[----:B------:R-:W-:-:S02]  /*8970*/  IMAD.U32 R29, R5, 0x10000, RZ ;  /* 0x00010000051d7824 */ /* 0x000fc400078e00ff */
[----:B------:R-:W-:Y:S01]  /*8980*/  FMUL.FTZ R63, R8, R53 ;  /* 0x00000035083f7220 */ /* 0x000fe20000410000 */
[----:B------:R-:W-:Y:S02]  /*8990*/  IMAD.U32 R28, R50, 0x10000, RZ ;  /* 0x00010000321c7824 */ /* 0x000fe400078e00ff */
[-C--:B------:R-:W-:Y:S01]  /*89a0*/  FMUL.FTZ R55, R8, R49.reuse ;  /* 0x0000003108377220 */ /* 0x080fe20000410000 */
[----:B------:R-:W-:Y:S01]  /*89b0*/  FMUL.FTZ R60, R33, R32 ;  /* 0x00000020213c7220 */ /* 0x000fe20000410000 */
[----:B------:R-:W-:Y:S02]  /*89c0*/  IMAD.U32 R35, R11, 0x10000, RZ ;  /* 0x000100000b237824 */ /* 0x000fe400078e00ff */
[C---:B------:R-:W-:Y:S01]  /*89d0*/  FFMA.FTZ R48, R4.reuse, R49, -R63 ;  /* 0x0000003104307223 */ /* 0x040fe2000001083f */
[----:B------:R-:W-:Y:S02]  /*89e0*/  IMAD.U32 R8, R57, 0x10000, RZ ;  /* 0x0001000039087824 */ /* 0x000fe400078e00ff */
[-C--:B------:R-:W-:Y:S01]  /*89f0*/  FMUL.FTZ R33, R33, R28.reuse ;  /* 0x0000001c21217220 */ /* 0x080fe20000410000 */
[----:B------:R-:W-:Y:S01]  /*8a00*/  FFMA.FTZ R58, R4, R53, R55 ;  /* 0x00000035043a7223 */ /* 0x000fe20000010037 */
[----:B------:R-:W-:Y:S01]  /*8a10*/  FFMA.FTZ R60, R29, R28, -R60 ;  /* 0x0000001c1d3c7223 */ /* 0x000fe2000001083c */
[----:B------:R-:W-:-:S02]  /*8a20*/  IMAD.U32 R31, R7, 0x10000, RZ ;  /* 0x00010000071f7824 */ /* 0x000fc400078e00ff */
[----:B------:R-:W-:Y:S01]  /*8a30*/  FMUL.FTZ R28, R35, R8 ;  /* 0x00000008231c7220 */ /* 0x000fe20000410000 */
[----:B------:R-:W-:Y:S01]  /*8a40*/  IMAD.U32 R4, R52, 0x10000, RZ ;  /* 0x0001000034047824 */ /* 0x000fe200078e00ff */
[----:B------:R-:W-:Y:S01]  /*8a50*/  LOP3.LUT R50, R50, 0xffff0000, RZ, 0xc0, !PT ;  /* 0xffff000032327812 */ /* 0x000fe200078ec0ff */
[----:B------:R-:W-:Y:S01]  /*8a60*/  FFMA.FTZ R32, R29, R32, R33 ;  /* 0x000000201d207223 */ /* 0x000fe20000010021 */
[----:B------:R-:W-:Y:S01]  /*8a70*/  LOP3.LUT R54, R54, 0xffff0000, RZ, 0xc0, !PT ;  /* 0xffff000036367812 */ /* 0x000fe200078ec0ff */
[-C--:B------:R-:W-:Y:S01]  /*8a80*/  FMUL.FTZ R62, R35, R4.reuse ;  /* 0x00000004233e7220 */ /* 0x080fe20000410000 */
[----:B------:R-:W-:Y:S01]  /*8a90*/  LOP3.LUT R5, R5, 0xffff0000, RZ, 0xc0, !PT ;  /* 0xffff000005057812 */ /* 0x000fe200078ec0ff */
[----:B------:R-:W-:Y:S01]  /*8aa0*/  FFMA.FTZ R53, R31, R4, -R28 ;  /* 0x000000041f357223 */ /* 0x000fe2000001081c */
[C---:B------:R-:W-:Y:S01]  /*8ab0*/  FMUL.FTZ R35, R9.reuse, R50 ;  /* 0x0000003209237220 */ /* 0x040fe20000410000 */
[----:B------:R-:W-:Y:S01]  /*8ac0*/  FMUL.FTZ R4, R9, R54 ;  /* 0x0000003609047220 */ /* 0x000fe20000410000 */
[----:B------:R-:W-:-:S02]  /*8ad0*/  IMAD.U32 R34, R10, 0x10000, RZ ;  /* 0x000100000a227824 */ /* 0x000fc400078e00ff */
[----:B------:R-:W-:Y:S01]  /*8ae0*/  FFMA.FTZ R62, R31, R8, R62 ;  /* 0x000000081f3e7223 */ /* 0x000fe2000001003e */
[----:B------:R-:W-:Y:S02]  /*8af0*/  IMAD.U32 R33, R56, 0x10000, RZ ;  /* 0x0001000038217824 */ /* 0x000fe400078e00ff */
[----:B------:R-:W-:Y:S01]  /*8b00*/  FFMA.FTZ R9, R5, R50, -R4 ;  /* 0x0000003205097223 */ /* 0x000fe20000010804 */
[----:B------:R-:W-:Y:S02]  /*8b10*/  IMAD.U32 R29, R51, 0x10000, RZ ;  /* 0x00010000331d7824 */ /* 0x000fe400078e00ff */
[----:B------:R-:W-:Y:S01]  /*8b20*/  FFMA.FTZ R35, R5, R54, R35 ;  /* 0x0000003605237223 */ /* 0x000fe20000010023 */
[----:B------:R-:W-:Y:S01]  /*8b30*/  IMAD.U32 R30, R6, 0x10000, RZ ;  /* 0x00010000061e7824 */ /* 0x000fe200078e00ff */
[----:B------:R-:W-:Y:S01]  /*8b40*/  LOP3.LUT R10, R10, 0xffff0000, RZ, 0xc0, !PT ;  /* 0xffff00000a0a7812 */ /* 0x000fe200078ec0ff */
[C---:B------:R-:W-:Y:S01]  /*8b50*/  FMUL.FTZ R31, R34.reuse, R33 ;  /* 0x00000021221f7220 */ /* 0x040fe20000410000 */
[----:B------:R-:W-:Y:S01]  /*8b60*/  LOP3.LUT R11, R11, 0xffff0000, RZ, 0xc0, !PT ;  /* 0xffff00000b0b7812 */ /* 0x000fe200078ec0ff */
[-C--:B------:R-:W-:Y:S01]  /*8b70*/  FMUL.FTZ R49, R34, R29.reuse ;  /* 0x0000001d22317220 */ /* 0x080fe20000410000 */
[----:B------:R-:W-:Y:S01]  /*8b80*/  LOP3.LUT R5, R56, 0xffff0000, RZ, 0xc0, !PT ;  /* 0xffff000038057812 */ /* 0x000fe200078ec0ff */
[C---:B------:R-:W-:Y:S01]  /*8b90*/  FFMA.FTZ R31, R30.reuse, R29, -R31 ;  /* 0x0000001d1e1f7223 */ /* 0x040fe2000001081f */
        /* <DEDUP_REMOVED lines=8> */
[----:B------:R-:W-:Y:S01]  /*8c20*/  LOP3.LUT R7, R7, 0xffff0000, RZ, 0xc0, !PT ;  /* 0xffff000007077812 */ /* 0x000fe200078ec0ff */
[----:B------:R-:W-:-:S02]  /*8c30*/  FMUL.FTZ R11, R11, R52 ;  /* 0x000000340b0b7220 */ /* 0x000fc40000410000 */
[C---:B------:R-:W-:Y:S01]  /*8c40*/  FFMA.FTZ R10, R6.reuse, R51, -R29 ;  /* 0x00000033060a7223 */ /* 0x040fe2000001081d */
[----:B------:R-:W-:Y:S01]  /*8c50*/  FFMA.FTZ R28, R6, R5, R8 ;  /* 0x00000005061c7223 */ /* 0x000fe20000010008 */
[C---:B------:R-:W-:Y:S01]  /*8c60*/  FFMA.FTZ R30, R7.reuse, R52, -R30 ;  /* 0x00000034071e7223 */ /* 0x040fe2000001081e */
[----:B------:R-:W-:Y:S01]  /*8c70*/  FFMA.FTZ R11, R7, R4, R11 ;  /* 0x00000004070b7223 */ /* 0x000fe2000001000b */
[----:B------:R-:W-:Y:S02]  /*8c80*/  F2FP.BF16.F32.PACK_AB R4, R48, R59 ;  /* 0x0000003b3004723e */ /* 0x000fe400000010ff */
[----:B------:R-:W-:Y:S02]  /*8c90*/  F2FP.BF16.F32.PACK_AB R5, R9, R60 ;  /* 0x0000003c0905723e */ /* 0x000fe400000010ff */
[----:B------:R-:W-:Y:S02]  /*8ca0*/  F2FP.BF16.F32.PACK_AB R6, R10, R31 ;  /* 0x0000001f0a06723e */ /* 0x000fe400000010ff */
[----:B------:R-:W-:-:S02]  /*8cb0*/  F2FP.BF16.F32.PACK_AB R7, R30, R53 ;  /* 0x000000351e07723e */ /* 0x000fc400000010ff */
[----:B------:R-:W-:Y:S02]  /*8cc0*/  F2FP.BF16.F32.PACK_AB R8, R58, R61 ;  /* 0x0000003d3a08723e */ /* 0x000fe400000010ff */
[----:B------:R-:W-:Y:S01]  /*8cd0*/  F2FP.BF16.F32.PACK_AB R9, R35, R32 ;  /* 0x000000202309723e */ /* 0x000fe200000010ff */
[----:B------:R1:W-:Y:S01]  /*8ce0*/  STS.128 [R46+0x8400], R4 ;  /* 0x008400042e007388 */ /* 0x0003e20000000c00 */
[----:B------:R-:W-:Y:S02]  /*8cf0*/  F2FP.BF16.F32.PACK_AB R10, R28, R49 ;  /* 0x000000311c0a723e */ /* 0x000fe400000010ff */
[----:B------:R-:W-:-:S05]  /*8d00*/  F2FP.BF16.F32.PACK_AB R11, R11, R62 ;  /* 0x0000003e0b0b723e */ /* 0x000fca00000010ff */
[----:B------:R1:W-:Y:S02]  /*8d10*/  STS.128 [R47+0x8400], R8 ;  /* 0x008400082f007388 */ /* 0x0003e40000000c00 */
.L_x_1217:
[----:B------:R-:W-:Y:S05]  /*8d20*/  BSYNC B1 ;  /* 0x0000000000017941 */ /* 0x000fea0003800000 */
.L_x_1216:
[----:B------:R-:W-:Y:S02]  /*8d30*/  PRMT R0, R0, 0x5410, R15 ;  /* 0x0000541000007816 */ /* 0x000fe4000000000f */
[----:B------:R-:W-:Y:S01]  /*8d40*/  PRMT R3, R3, 0x5410, R20 ;  /* 0x0000541003037816 */ /* 0x000fe20000000014 */
[----:B------:R-:W-:Y:S06]  /*8d50*/  @P0 BRA `(.L_x_1203) ;  /* 0x00000004009c0947 */ /* 0x000fec0003800000 */
[----:B-1----:R-:W2:Y:S01]  /*8d60*/  LDL R6, [R1+0x28] ;  /* 0x0000280001067983 */ /* 0x002ea20000100800 */
[----:B------:R-:W-:-:S03]  /*8d70*/  VIADD R4, R17, 0x60 ;  /* 0x0000006011047836 */ /* 0x000fc60000000000 */
[----:B------:R-:W3:Y:S01]  /*8d80*/  LDL R46, [R1+0x40] ;  /* 0x00004000012e7983 */ /* 0x000ee20000100800 */
[----:B0-----:R-:W-:Y:S02]  /*8d90*/  IMAD.SHL.U32 R5, R4, 0x40, RZ ;  /* 0x0000004004057824 */ /* 0x001fe400078e00ff */
[----:B------:R-:W-:-:S03]  /*8da0*/  IMAD.IADD R4, R26, 0x1, R21 ;  /* 0x000000011a047824 */ /* 0x000fc600078e0215 */
[----:B------:R-:W-:-:S04]  /*8db0*/  LOP3.LUT R5, R5, 0x1c0, RZ, 0xc0, !PT ;  /* 0x000001c005057812 */ /* 0x000fc800078ec0ff */
[----:B------:R-:W-:Y:S02]  /*8dc0*/  LOP3.LUT R4, R5, 0x38, R4, 0xf8, !PT ;  /* 0x0000003805047812 */ /* 0x000fe400078ef804 */
[----:B------:R-:W-:-:S04]  /*8dd0*/  SHF.R.U32.HI R5, RZ, 0x3, R5 ;  /* 0x00000003ff057819 */ /* 0x000fc80000011605 */
[----:B------:R-:W-:Y:S02]  /*8de0*/  LOP3.LUT R4, R4, R5, RZ, 0x3c, !PT ;  /* 0x0000000504047212 */ /* 0x000fe400078e3cff */
[----:B------:R-:W-:Y:S02]  /*8df0*/  SHF.R.U64 R20, R40, 0x10, R41 ;  /* 0x0000001028147819 */ /* 0x000fe40000001229 */
[--C-:B------:R-:W-:Y:S02]  /*8e00*/  SHF.R.U64 R26, R36, 0x10, R37.reuse ;  /* 0x00000010241a7819 */ /* 0x100fe40000001225 */
[----:B------:R-:W-:Y:S02]  /*8e10*/  SHF.R.U32.HI R37, RZ, 0x10, R37 ;  /* 0x00000010ff257819 */ /* 0x000fe40000011625 */
[----:B------:R-:W-:Y:S02]  /*8e20*/  PRMT R31, R3, 0x5410, R20 ;  /* 0x00005410031f7816 */ /* 0x000fe40000000014 */
[----:B------:R-:W-:-:S02]  /*8e30*/  SHF.R.U32.HI R41, RZ, 0x10, R41 ;  /* 0x00000010ff297819 */ /* 0x000fc40000011629 */
[----:B------:R-:W-:Y:S01]  /*8e40*/  SHF.R.U64 R34, R42, 0x10, R43 ;  /* 0x000000102a227819 */ /* 0x000fe2000000122b */
[----:B------:R-:W-:Y:S01]  /*8e50*/  IMAD.U32 R33, R31, 0x10000, RZ ;  /* 0x000100001f217824 */ /* 0x000fe200078e00ff */
[----:B------:R-:W-:Y:S02]  /*8e60*/  PRMT R26, R23, 0x5410, R26 ;  /* 0x00005410171a7816 */ /* 0x000fe4000000001a */
[----:B------:R-:W-:Y:S02]  /*8e70*/  PRMT R28, R14, 0x5410, R37 ;  /* 0x000054100e1c7816 */ /* 0x000fe40000000025 */
[----:B------:R-:W-:Y:S02]  /*8e80*/  SHF.R.U32.HI R36, RZ, 0x10, R43 ;  /* 0x00000010ff247819 */ /* 0x000fe4000001162b */
[--C-:B------:R-:W-:Y:S01]  /*8e90*/  SHF.R.U64 R30, R38, 0x10, R39.reuse ;  /* 0x00000010261e7819 */ /* 0x100fe20000001227 */
[----:B------:R-:W-:Y:S01]  /*8ea0*/  IMAD.U32 R27, R26, 0x10000, RZ ;  /* 0x000100001a1b7824 */ /* 0x000fe200078e00ff */
[----:B------:R-:W-:-:S02]  /*8eb0*/  SHF.R.U32.HI R39, RZ, 0x10, R39 ;  /* 0x00000010ff277819 */ /* 0x000fc40000011627 */
[C---:B------:R-:W-:Y:S02]  /*8ec0*/  PRMT R32, R0.reuse, 0x5410, R41 ;  /* 0x0000541000207816 */ /* 0x040fe40000000029 */
[----:B------:R-:W-:Y:S02]  /*8ed0*/  PRMT R34, R0, 0x5432, R34 ;  /* 0x0000543200227816 */ /* 0x000fe40000000022 */
[----:B------:R-:W-:Y:S02]  /*8ee0*/  PRMT R36, R3, 0x5432, R36 ;  /* 0x0000543203247816 */ /* 0x000fe40000000024 */
[----:B------:R-:W-:Y:S02]  /*8ef0*/  PRMT R29, R13, 0x5410, R30 ;  /* 0x000054100d1d7816 */ /* 0x000fe4000000001e */
[----:B------:R-:W-:Y:S01]  /*8f00*/  PRMT R30, R12, 0x5410, R39 ;  /* 0x000054100c1e7816 */ /* 0x000fe20000000027 */
[----:B------:R-:W-:Y:S01]  /*8f10*/  IMAD.U32 R35, R32, 0x10000, RZ ;  /* 0x0001000020237824 */ /* 0x000fe200078e00ff */
[----:B------:R-:W-:-:S02]  /*8f20*/  LOP3.LUT R31, R31, 0xffff0000, RZ, 0xc0, !PT ;  /* 0xffff00001f1f7812 */ /* 0x000fc400078ec0ff */
[----:B------:R-:W-:Y:S02]  /*8f30*/  LOP3.LUT R26, R26, 0xffff0000, RZ, 0xc0, !PT ;  /* 0xffff00001a1a7812 */ /* 0x000fe400078ec0ff */
[----:B------:R-:W-:Y:S01]  /*8f40*/  LOP3.LUT R32, R32, 0xffff0000, RZ, 0xc0, !PT ;  /* 0xffff000020207812 */ /* 0x000fe200078ec0ff */
[----:B--2---:R-:W-:-:S04]  /*8f50*/  IMAD.IADD R9, R6, 0x1, R4 ;  /* 0x0000000106097824 */ /* 0x004fc800078e0204 */
[----:B------:R-:W-:Y:S01]  /*8f60*/  IMAD R15, R9, 0x2, R2 ;  /* 0x00000002090f7824 */ /* 0x000fe200078e0202 */
[----:B---3--:R-:W0:Y:S04]  /*8f70*/  LDS.128 R4, [R46+0x8400] ;  /* 0x008400002e047984 */ /* 0x008e280000000c00 */
[----:B------:R-:W1:Y:S01]  /*8f80*/  LDS.128 R8, [R15+0x8400] ;  /* 0x008400000f087984 */ /* 0x000e620000000c00 */
[----:B0-----:R-:W-:Y:S02]  /*8f90*/  IMAD.U32 R0, R4, 0x10000, RZ ;  /* 0x0001000004007824 */ /* 0x001fe400078e00ff */
[----:B-1----:R-:W-:-:S04]  /*8fa0*/  IMAD.U32 R14, R8, 0x10000, RZ ;  /* 0x00010000080e7824 */ /* 0x002fc800078e00ff */
[C---:B------:R-:W-:Y:S01]  /*8fb0*/  FMUL.FTZ R37, R14.reuse, R33 ;  /* 0x000000210e257220 */ /* 0x040fe20000410000 */
[-C--:B------:R-:W-:Y:S01]  /*8fc0*/  FMUL.FTZ R39, R14, R27.reuse ;  /* 0x0000001b0e277220 */ /* 0x080fe20000410000 */
[----:B------:R-:W-:Y:S02]  /*8fd0*/  IMAD.U32 R20, R9, 0x10000, RZ ;  /* 0x0001000009147824 */ /* 0x000fe400078e00ff */
[----:B------:R-:W-:Y:S01]  /*8fe0*/  FFMA.FTZ R37, R0, R27, -R37 ;  /* 0x0000001b00257223 */ /* 0x000fe20000010825 */
[----:B------:R-:W-:Y:S02]  /*8ff0*/  IMAD.U32 R27, R28, 0x10000, RZ ;  /* 0x000100001c1b7824 */ /* 0x000fe400078e00ff */
[----:B------:R-:W-:Y:S02]  /*9000*/  IMAD.U32 R23, R11, 0x10000, RZ ;  /* 0x000100000b177824 */ /* 0x000fe400078e00ff */
[----:B------:R-:W-:Y:S02]  /*9010*/  IMAD.U32 R14, R36, 0x10000, RZ ;  /* 0x00010000240e7824 */ /* 0x000fe400078e00ff */
[----:B------:R-:W-:Y:S01]  /*9020*/  FFMA.FTZ R39, R0, R33, R39 ;  /* 0x0000002100277223 */ /* 0x000fe20000010027 */
[----:B------:R-:W-:Y:S01]  /*9030*/  FMUL.FTZ R41, R20, R35 ;  /* 0x0000002314297220 */ /* 0x000fe20000410000 */
[----:B------:R-:W-:-:S02]  /*9040*/  IMAD.U32 R0, R30, 0x10000, RZ ;  /* 0x000100001e007824 */ /* 0x000fc400078e00ff */
[----:B------:R-:W-:Y:S01]  /*9050*/  FMUL.FTZ R33, R20, R27 ;  /* 0x0000001b14217220 */ /* 0x000fe20000410000 */
[----:B------:R-:W-:Y:S01]  /*9060*/  IMAD.U32 R13, R7, 0x10000, RZ ;  /* 0x00010000070d7824 */ /* 0x000fe200078e00ff */
[----:B------:R-:W-:Y:S01]  /*9070*/  LOP3.LUT R8, R8, 0xffff0000, RZ, 0xc0, !PT ;  /* 0xffff000008087812 */ /* 0x000fe200078ec0ff */
[----:B------:R-:W-:Y:S01]  /*9080*/  FMUL.FTZ R20, R23, R14 ;  /* 0x0000000e17147220 */ /* 0x000fe20000410000 */
[----:B------:R-:W-:Y:S01]  /*9090*/  IMAD.U32 R12, R5, 0x10000, RZ ;  /* 0x00010000050c7824 */ /* 0x000fe200078e00ff */
[----:B------:R-:W-:Y:S01]  /*90a0*/  LOP3.LUT R9, R9, 0xffff0000, RZ, 0xc0, !PT ;  /* 0xffff000009097812 */ /* 0x000fe200078ec0ff */
[-C--:B------:R-:W-:Y:S01]  /*90b0*/  FMUL.FTZ R23, R23, R0.reuse ;  /* 0x0000000017177220 */ /* 0x080fe20000410000 */
[----:B------:R-:W-:Y:S01]  /*90c0*/  LOP3.LUT R3, R4, 0xffff0000, RZ, 0xc0, !PT ;  /* 0xffff000004037812 */ /* 0x000fe200078ec0ff */
[C---:B------:R-:W-:Y:S01]  /*90d0*/  FFMA.FTZ R20, R13.reuse, R0, -R20 ;  /* 0x000000000d147223 */ /* 0x040fe20000010814 */
[----:B------:R-:W-:Y:S01]  /*90e0*/  LOP3.LUT R28, R28, 0xffff0000, RZ, 0xc0, !PT ;  /* 0xffff00001c1c7812 */ /* 0x000fe200078ec0ff */
[----:B------:R-:W-:Y:S01]  /*90f0*/  FMUL.FTZ R0, R8, R31 ;  /* 0x0000001f08007220 */ /* 0x000fe20000410000 */
[C---:B------:R-:W-:Y:S01]  /*9100*/  FFMA.FTZ R41, R12.reuse, R27, -R41 ;  /* 0x0000001b0c297223 */ /* 0x040fe20000010829 */
[----:B------:R-:W-:Y:S01]  /*9110*/  FFMA.FTZ R33, R12, R35, R33 ;  /* 0x000000230c217223 */ /* 0x000fe20000010021 */
[----:B------:R-:W-:Y:S01]  /*9120*/  FFMA.FTZ R23, R13, R14, R23 ;  /* 0x0000000e0d177223 */ /* 0x000fe20000010017 */
[----:B------:R-:W-:Y:S01]  /*9130*/  LOP3.LUT R4, R5, 0xffff0000, RZ, 0xc0, !PT ;  /* 0xffff000005047812 */ /* 0x000fe200078ec0ff */
[----:B------:R-:W-:Y:S01]  /*9140*/  FMUL.FTZ R12, R8, R26 ;  /* 0x0000001a080c7220 */ /* 0x000fe20000410000 */
[----:B------:R-:W-:Y:S01]  /*9150*/  FMUL.FTZ R13, R9, R32 ;  /* 0x00000020090d7220 */ /* 0x000fe20000410000 */
[----:B------:R-:W-:-:S02]  /*9160*/  IMAD.U32 R21, R10, 0x10000, RZ ;  /* 0x000100000a157824 */ /* 0x000fc400078e00ff */
[----:B------:R-:W-:Y:S01]  /*9170*/  FFMA.FTZ R26, R3, R26, -R0 ;  /* 0x0000001a031a7223 */ /* 0x000fe20000010800 */
[----:B------:R-:W-:Y:S02]  /*9180*/  IMAD.U32 R8, R34, 0x10000, RZ ;  /* 0x0001000022087824 */ /* 0x000fe400078e00ff */
[----:B------:R-:W-:Y:S01]  /*9190*/  FMUL.FTZ R9, R9, R28 ;  /* 0x0000001c09097220 */ /* 0x000fe20000410000 */
[----:B------:R-:W-:Y:S02]  /*91a0*/  IMAD.U32 R0, R29, 0x10000, RZ ;  /* 0x000100001d007824 */ /* 0x000fe400078e00ff */
[----:B------:R-:W-:Y:S01]  /*91b0*/  FFMA.FTZ R12, R3, R31, R12 ;  /* 0x0000001f030c7223 */ /* 0x000fe2000001000c */
[----:B------:R-:W-:Y:S02]  /*91c0*/  IMAD.U32 R5, R6, 0x10000, RZ ;  /* 0x0001000006057824 */ /* 0x000fe400078e00ff */
[C---:B------:R-:W-:Y:S01]  /*91d0*/  FMUL.FTZ R14, R21.reuse, R8 ;  /* 0x00000008150e7220 */ /* 0x040fe20000410000 */
[C---:B------:R-:W-:Y:S01]  /*91e0*/  FFMA.FTZ R28, R4.reuse, R28, -R13 ;  /* 0x0000001c041c7223 */ /* 0x040fe2000001080d */
[----:B------:R-:W-:Y:S01]  /*91f0*/  FFMA.FTZ R32, R4, R32, R9 ;  /* 0x0000002004207223 */ /* 0x000fe20000010009 */
[----:B------:R-:W-:Y:S01]  /*9200*/  LOP3.LUT R10, R10, 0xffff0000, RZ, 0xc0, !PT ;  /* 0xffff00000a0a7812 */ /* 0x000fe200078ec0ff */
[----:B------:R-:W-:Y:S01]  /*9210*/  FMUL.FTZ R4, R21, R0 ;  /* 0x0000000015047220 */ /* 0x000fe20000410000 */
[----:B------:R-:W-:-:S02]  /*9220*/  LOP3.LUT R11, R11, 0xffff0000, RZ, 0xc0, !PT ;  /* 0xffff00000b0b7812 */ /* 0x000fc400078ec0ff */
[----:B------:R-:W-:Y:S02]  /*9230*/  LOP3.LUT R3, R34, 0xffff0000, RZ, 0xc0, !PT ;  /* 0xffff000022037812 */ /* 0x000fe400078ec0ff */
[----:B------:R-:W-:Y:S02]  /*9240*/  LOP3.LUT R36, R36, 0xffff0000, RZ, 0xc0, !PT ;  /* 0xffff000024247812 */ /* 0x000fe400078ec0ff */
[----:B------:R-:W-:Y:S02]  /*9250*/  LOP3.LUT R29, R29, 0xffff0000, RZ, 0xc0, !PT ;  /* 0xffff00001d1d7812 */ /* 0x000fe400078ec0ff */
[----:B------:R-:W-:Y:S01]  /*9260*/  LOP3.LUT R30, R30, 0xffff0000, RZ, 0xc0, !PT ;  /* 0xffff00001e1e7812 */ /* 0x000fe200078ec0ff */
[C---:B------:R-:W-:Y:S01]  /*9270*/  FFMA.FTZ R14, R5.reuse, R0, -R14 ;  /* 0x00000000050e7223 */ /* 0x040fe2000001080e */
[----:B------:R-:W-:Y:S01]  /*9280*/  LOP3.LUT R6, R6, 0xffff0000, RZ, 0xc0, !PT ;  /* 0xffff000006067812 */ /* 0x000fe200078ec0ff */
[----:B------:R-:W-:Y:S01]  /*9290*/  FFMA.FTZ R0, R5, R8, R4 ;  /* 0x0000000805007223 */ /* 0x000fe20000010004 */
[----:B------:R-:W-:Y:S01]  /*92a0*/  LOP3.LUT R7, R7, 0xffff0000, RZ, 0xc0, !PT ;  /* 0xffff000007077812 */ /* 0x000fe200078ec0ff */
        /* <DEDUP_REMOVED lines=18> */
.L_x_1203:
[----:B------:R-:W-:Y:S05]  /*93d0*/  BSYNC B0 ;  /* 0x0000000000007941 */ /* 0x000fea0003800000 */
.L_x_1183:
[----:B------:R-:W-:Y:S01]  /*93e0*/  @!PT LDS RZ, [RZ] ;  /* 0x00000000fffff984 */ /* 0x000fe20000000800 */
[----:B------:R-:W-:Y:S01]  /*93f0*/  @!PT LDS RZ, [RZ] ;  /* 0x00000000fffff984 */ /* 0x000fe20000000800 */
[----:B------:R-:W-:Y:S01]  /*9400*/  @!PT LDS RZ, [RZ] ;  /* 0x00000000fffff984 */ /* 0x000fe20000000800 */
[----:B------:R-:W-:Y:S01]  /*9410*/  @!PT LDS RZ, [RZ] ;  /* 0x00000000fffff984 */ /* 0x000fe20000000800 */
[----:B------:R4:W-:Y:S06]  /*9420*/  MEMBAR.ALL.CTA ;  /* 0x0000000000007992 */ /* 0x0009ec0000008000 */
[----:B----4-:R-:W4:Y:S01]  /*9430*/  FENCE.VIEW.ASYNC.S ;  /* 0x00000000000073c6 */ /* 0x010f220000000000 */
[----:B------:R-:W-:Y:S05]  /*9440*/  WARPSYNC.ALL ;  /* 0x0000000000007948 */ /* 0x000fea0003800000 */
[----:B----4-:R-:W-:Y:S06]  /*9450*/  BAR.SYNC.DEFER_BLOCKING 0xd, 0x180 ;  /* 0x0346000000007b1d */ /* 0x010fec0000010000 */
.L_x_1180:
[----:B-12---:R-:W-:-:S05]  /*9460*/  IMAD.U32 R0, RZ, RZ, UR37 ;  /* 0x00000025ff007e24 */ /* 0x006fca000f8e00ff */
[----:B------:R-:W-:-:S13]  /*9470*/  ISETP.NE.AND P0, PT, R0, 0x3, PT ;  /* 0x000000030000780c */ /* 0x000fda0003f05270 */
[----:B------:R-:W-:Y:S05]  /*9480*/  @!P0 BRA `(.L_x_1218) ;  /* 0x0000000000048947 */ /* 0x000fea0003800000 */
[----:B------:R-:W-:Y:S01]  /*9490*/  BPT.TRAP 0x1 ;  /* 0x000000040000795c */ /* 0x000fe20000300000 */
.L_x_1218:
[----:B------:R-:W-:Y:S01]  /*94a0*/  IMAD R89, R16, 0x8, R2 ;  /* 0x0000000810597824 */ /* 0x000fe200078e0202 */
[----:B------:R-:W-:-:S04]  /*94b0*/  SHF.L.U32 R0, R19, 0x1f, RZ ;  /* 0x0000001f13007819 */ /* 0x000fc800000006ff */
[----:B------:R1:W2:Y:S01]  /*94c0*/  SYNCS.PHASECHK.TRANS64.TRYWAIT P2, [R89+URZ+0x16830], R0 ;  /* 0x01683000590075a7 */ /* 0x0002a2000804017f */
[----:B------:R-:W-:Y:S05]  /*94d0*/  @!P0 BRA `(.L_x_1219) ;  /* 0x0000000000048947 */ /* 0x000fea0003800000 */
[----:B------:R-:W-:Y:S01]  /*94e0*/  BPT.TRAP 0x1 ;  /* 0x000000040000795c */ /* 0x000fe20000300000 */
.L_x_1219:
[----:B0--3--:R-:W0:Y:S01]  /*94f0*/  S2R R7, SR_TID.X ;  /* 0x0000000000077919 */ /* 0x009e220000002100 */
[----:B------:R-:W-:-:S05]  /*9500*/  LOP3.LUT R44, R44, 0xffffff80, RZ, 0xc0, !PT ;  /* 0xffffff802c2c7812 */ /* 0x000fca00078ec0ff */
[----:B------:R-:W-:-:S05]  /*9510*/  IMAD.IADD R44, R45, 0x1, -R44 ;  /* 0x000000012d2c7824 */ /* 0x000fca00078e0a2c */
[----:B------:R-:W-:-:S04]  /*9520*/  SHF.R.S32.HI R5, RZ, 0x1f, R44 ;  /* 0x0000001fff057819 */ /* 0x000fc8000001142c */
[CC--:B------:R-:W-:Y:S02]  /*9530*/  LEA.HI R3, R5.reuse, R44.reuse, RZ, 0x2 ;  /* 0x0000002c05037211 */ /* 0x0c0fe400078f10ff */
[----:B------:R-:W-:Y:S02]  /*9540*/  LEA.HI R5, R5, R44, RZ, 0x5 ;  /* 0x0000002c05057211 */ /* 0x000fe400078f28ff */
[--C-:B------:R-:W-:Y:S02]  /*9550*/  SHF.R.S32.HI R4, RZ, 0x2, R3.reuse ;  /* 0x00000002ff047819 */ /* 0x100fe40000011403 */
[----:B------:R-:W-:Y:S02]  /*9560*/  SHF.R.S32.HI R3, RZ, 0x1f, R3 ;  /* 0x0000001fff037819 */ /* 0x000fe40000011403 */
[----:B------:R-:W-:Y:S02]  /*9570*/  SHF.R.S32.HI R5, RZ, 0x5, R5 ;  /* 0x00000005ff057819 */ /* 0x000fe40000011405 */
[----:B------:R-:W-:Y:S01]  /*9580*/  LEA.HI R6, R3, R4, RZ, 0x3 ;  /* 0x0000000403067211 */ /* 0x000fe200078f18ff */
[----:B------:R-:W-:-:S05]  /*9590*/  IMAD.HI R3, R24, 0x55555556, RZ ;  /* 0x5555555618037827 */ /* 0x000fca00078e02ff */
[----:B------:R-:W-:Y:S02]  /*95a0*/  LEA.HI R3, R3, R3, RZ, 0x1 ;  /* 0x0000000303037211 */ /* 0x000fe400078f08ff */
[----:B0-----:R-:W-:Y:S02]  /*95b0*/  LOP3.LUT R8, R7, 0x7f, RZ, 0xc0, !PT ;  /* 0x0000007f07087812 */ /* 0x001fe400078ec0ff */
[----:B------:R-:W-:Y:S01]  /*95c0*/  LOP3.LUT R7, R6, 0xfffffff8, RZ, 0xc0, !PT ;  /* 0xfffffff806077812 */ /* 0x000fe200078ec0ff */
[----:B------:R-:W-:Y:S01]  /*95d0*/  IMAD R3, R3, -0x3, R24 ;  /* 0xfffffffd03037824 */ /* 0x000fe200078e0218 */
[----:B------:R-:W-:-:S03]  /*95e0*/  ISETP.NE.AND P1, PT, R8, RZ, PT ;  /* 0x000000ff0800720c */ /* 0x000fc60003f25270 */
[----:B------:R-:W-:-:S04]  /*95f0*/  IMAD.IADD R4, R4, 0x1, -R7 ;  /* 0x0000000104047824 */ /* 0x000fc800078e0a07 */
[----:B------:R-:W-:Y:S01]  /*9600*/  IMAD R4, R5, 0x10, R4 ;  /* 0x0000001005047824 */ /* 0x000fe200078e0204 */
[----:B--2---:R-:W-:Y:S06]  /*9610*/  @P2 BRA `(.L_x_1220) ;  /* 0x0000000000082947 */ /* 0x004fec0003800000 */
[----:B------:R-:W0:Y:S02]  /*9620*/  SYNCS.PHASECHK.TRANS64.TRYWAIT P2, [R89+URZ+0x16830], R0 ;  /* 0x01683000590075a7 */ /* 0x000e24000804017f */
[----:B0-----:R-:W-:Y:S05]  /*9630*/  @!P2 BRA `(.L_x_1221) ;  /* 0x0000015400eca947 */ /* 0x001fea0003800000 */
.L_x_1220:
[----:B------:R-:W-:Y:S05]  /*9640*/  WARPSYNC.ALL ;  /* 0x0000000000007948 */ /* 0x000fea0003800000 */
[----:B------:R-:W-:Y:S02]  /*9650*/  IMAD R156, R3, 0x40, R4 ;  /* 0x00000040039c7824 */ /* 0x000fe400078e0204 */
[----:B01----:R-:W-:Y:S01]  /*9660*/  VIADD R0, R2, 0xe400 ;  /* 0x0000e40002007836 */ /* 0x003fe20000000000 */
[----:B------:R-:W-:-:S04]  /*9670*/  LOP3.LUT R6, R25, 0x10000, RZ, 0xfc, !PT ;  /* 0x0001000019067812 */ /* 0x000fc800078efcff */
[----:B------:R-:W-:-:S04]  /*9680*/  SHF.R.U32.HI R0, RZ, 0x4, R0 ;  /* 0x00000004ff007819 */ /* 0x000fc80000011600 */
[----:B------:R-:W-:-:S04]  /*9690*/  LOP3.LUT R0, R0, 0x3fff, RZ, 0xc0, !PT ;  /* 0x00003fff00007812 */ /* 0x000fc800078ec0ff */
[----:B------:R-:W-:Y:S01]  /*96a0*/  LOP3.LUT R3, R0, 0x10000, RZ, 0xfc, !PT ;  /* 0x0001000000037812 */ /* 0x000fe200078efcff */
[----:B------:R-:W-:Y:S02]  /*96b0*/  IMAD.MOV.U32 R7, RZ, RZ, 0x40000040 ;  /* 0x40000040ff077424 */ /* 0x000fe400078e00ff */
[----:B------:R-:W-:Y:S02]  /*96c0*/  IMAD.MOV.U32 R5, RZ, RZ, 0x40000040 ;  /* 0x40000040ff057424 */ /* 0x000fe400078e00ff */
[----:B------:R-:W-:Y:S01]  /*96d0*/  IMAD R4, R16, 0x400, R3 ;  /* 0x0000040010047824 */ /* 0x000fe200078e0203 */
[C---:B------:R-:W-:Y:S01]  /*96e0*/  R2UR UR4, R6.reuse ;  /* 0x00000000060472ca */ /* 0x040fe200000e0000 */
[----:B------:R-:W-:Y:S01]  /*96f0*/  WARPGROUP.ARRIVE ;  /* 0x00000000000079c5 */ /* 0x000fe20000000000 */
[----:B------:R-:W-:Y:S01]  /*9700*/  R2UR UR5, R7 ;  /* 0x00000000070572ca */ /* 0x000fe200000e0000 */
[----:B------:R-:W-:Y:S01]  /*9710*/  VIADD R12, R6, 0x2 ;  /* 0x00000002060c7836 */ /* 0x000fe20000000000 */
[C---:B------:R-:W-:Y:S01]  /*9720*/  R2UR UR6, R4.reuse ;  /* 0x00000000040672ca */ /* 0x040fe200000e0000 */
[----:B------:R-:W-:Y:S01]  /*9730*/  IMAD.MOV.U32 R13, RZ, RZ, 0x40000040 ;  /* 0x40000040ff0d7424 */ /* 0x000fe200078e00ff */
[----:B------:R-:W-:Y:S01]  /*9740*/  R2UR UR7, R5 ;  /* 0x00000000050772ca */ /* 0x000fe200000e0000 */
[----:B------:R-:W-:Y:S01]  /*9750*/  IMAD.MOV.U32 R9, RZ, RZ, 0x40000040 ;  /* 0x40000040ff097424 */ /* 0x000fe200078e00ff */
[----:B------:R0:W-:Y:S01]  /*9760*/  STL [R1+0xc], R3 ;  /* 0x00000c0301007387 */ /* 0x0001e20000100800 */
[----:B------:R-:W-:-:S03]  /*9770*/  VIADD R8, R4, 0x2 ;  /* 0x0000000204087836 */ /* 0x000fc60000000000 */
[----:B------:R-:W2:Y:S04]  /*9780*/  LDL R110, [R1+0x20] ;  /* 0x00002000016e7983 */ /* 0x000ea80000100800 */
[----:B------:R-:W3:Y:S03]  /*9790*/  LDL R111, [R1+0x24] ;  /* 0x00002400016f7983 */ /* 0x000ee60000100800 */
[----:B------:R-:W-:Y:S01]  /*97a0*/  HGMMA.64x128x16.F32.BF16 R24, gdesc[UR4], RZ, !UPT, gsb0 ;  /* 0x01e00000041879f0 */ /* 0x000fe2000c0018ff */
[----:B------:R-:W-:Y:S01]  /*97b0*/  R2UR UR4, R12 ;  /* 0x000000000c0472ca */ /* 0x000fe200000e0000 */
[----:B------:R-:W4:Y:S01]  /*97c0*/  LDL R109, [R1+0x14] ;  /* 0x00001400016d7983 */ /* 0x000f220000100800 */
[----:B------:R-:W-:-:S02]  /*97d0*/  R2UR UR5, R13 ;  /* 0x000000000d0572ca */ /* 0x000fc400000e0000 */
[----:B------:R-:W-:Y:S02]  /*97e0*/  R2UR UR6, R8 ;  /* 0x00000000080672ca */ /* 0x000fe400000e0000 */
[----:B------:R-:W-:Y:S01]  /*97f0*/  R2UR UR7, R9 ;  /* 0x00000000090772ca */ /* 0x000fe200000e0000 */
[----:B------:R-:W-:Y:S02]  /*9800*/  VIADD R10, R6, 0x4 ;  /* 0x00000004060a7836 */ /* 0x000fe40000000000 */
[----:B------:R-:W-:Y:S02]  /*9810*/  VIADD R8, R4, 0x4 ;  /* 0x0000000404087836 */ /* 0x000fe40000000000 */
[----:B------:R-:W-:Y:S02]  /*9820*/  IMAD.MOV.U32 R11, RZ, RZ, 0x40000040 ;  /* 0x40000040ff0b7424 */ /* 0x000fe400078e00ff */
[----:B------:R-:W-:Y:S01]  /*9830*/  IMAD.MOV.U32 R9, RZ, RZ, 0x40000040 ;  /* 0x40000040ff097424 */ /* 0x000fe200078e00ff */
[----:B------:R-:W-:-:S02]  /*9840*/  WARPGROUP.DEPBAR.LE gsb0, 0x0 ;  /* 0x00008000000079c5 */ /* 0x000fc40000010000 */
[----:B------:R-:W-:-:S06]  /*9850*/  WARPGROUP.ARRIVE ;  /* 0x00000000000079c5 */ /* 0x000fcc0000000000 */
[----:B------:R-:W-:Y:S01]  /*9860*/  HGMMA.64x128x16.F32.BF16 R24, gdesc[UR4], R24, gsb0 ;  /* 0x01e00000041879f0 */ /* 0x000fe20008001818 */
[----:B------:R-:W-:Y:S02]  /*9870*/  R2UR UR4, R10 ;  /* 0x000000000a0472ca */ /* 0x000fe400000e0000 */
[----:B------:R-:W-:Y:S02]  /*9880*/  R2UR UR5, R11 ;  /* 0x000000000b0572ca */ /* 0x000fe400000e0000 */
[----:B------:R-:W-:Y:S02]  /*9890*/  R2UR UR6, R8 ;  /* 0x00000000080672ca */ /* 0x000fe400000e0000 */
[----:B------:R-:W-:Y:S01]  /*98a0*/  R2UR UR7, R9 ;  /* 0x00000000090772ca */ /* 0x000fe200000e0000 */
[----:B------:R-:W-:Y:S02]  /*98b0*/  VIADD R8, R6, 0x6 ;  /* 0x0000000606087836 */ /* 0x000fe40000000000 */
[----:B------:R-:W-:-:S02]  /*98c0*/  VIADD R4, R4, 0x6 ;  /* 0x0000000604047836 */ /* 0x000fc40000000000 */
[----:B------:R-:W-:Y:S02]  /*98d0*/  IMAD.MOV.U32 R9, RZ, RZ, 0x40000040 ;  /* 0x40000040ff097424 */ /* 0x000fe400078e00ff */
[----:B------:R-:W-:Y:S01]  /*98e0*/  IMAD.MOV.U32 R5, RZ, RZ, 0x40000040 ;  /* 0x40000040ff057424 */ /* 0x000fe200078e00ff */
[----:B------:R-:W-:Y:S02]  /*98f0*/  WARPGROUP.DEPBAR.LE gsb0, 0x0 ;  /* 0x00008000000079c5 */ /* 0x000fe40000010000 */
[----:B------:R-:W-:-:S06]  /*9900*/  WARPGROUP.ARRIVE ;  /* 0x00000000000079c5 */ /* 0x000fcc0000000000 */
[----:B------:R-:W-:Y:S01]  /*9910*/  HGMMA.64x128x16.F32.BF16 R24, gdesc[UR4], R24, gsb0 ;  /* 0x01e00000041879f0 */ /* 0x000fe20008001818 */
[----:B------:R-:W-:Y:S02]  /*9920*/  R2UR UR4, R8 ;  /* 0x00000000080472ca */ /* 0x000fe400000e0000 */
[----:B------:R-:W-:Y:S02]  /*9930*/  R2UR UR5, R9 ;  /* 0x00000000090572ca */ /* 0x000fe400000e0000 */
[----:B------:R-:W-:Y:S02]  /*9940*/  R2UR UR6, R4 ;  /* 0x00000000040672ca */ /* 0x000fe400000e0000 */
[----:B------:R-:W-:Y:S01]  /*9950*/  R2UR UR7, R5 ;  /* 0x00000000050772ca */ /* 0x000fe200000e0000 */
[----:B------:R-:W-:Y:S02]  /*9960*/  WARPGROUP.DEPBAR.LE gsb0, 0x0 ;  /* 0x00008000000079c5 */ /* 0x000fe40000010000 */
[----:B------:R-:W-:-:S10]  /*9970*/  WARPGROUP.ARRIVE ;  /* 0x00000000000079c5 */ /* 0x000fd40000000000 */
[----:B------:R-:W-:Y:S01]  /*9980*/  HGMMA.64x128x16.F32.BF16 R24, gdesc[UR4], R24, gsb0 ;  /* 0x01e00000041879f0 */ /* 0x000fe20008001818 */
[----:B------:R-:W-:Y:S01]  /*9990*/  ULDC.64 UR4, c[0x0][0x9d8] ;  /* 0x0002760000047ab9 */ /* 0x000fe20000000a00 */
[----:B------:R-:W-:Y:S02]  /*99a0*/  ULDC.64 UR6, c[0x0][0x9e0] ;  /* 0x0002780000067ab9 */ /* 0x000fe40000000a00 */
[----:B------:R-:W-:Y:S01]  /*99b0*/  UISETP.GE.AND UP0, UPT, UR7, 0x1, UPT ;  /* 0x000000010700788c */ /* 0x000fe2000bf06270 */
[----:B------:R-:W-:-:S05]  /*99c0*/  @!P1 VIADD R89, R89, 0x16840 ;  /* 0x0001684059599836 */ /* 0x000fca0000000000 */
[----:B------:R-:W-:Y:S01]  /*99d0*/  PLOP3.LUT P2, PT, PT, PT, UP0, 0x40, 0x0 ;  /* 0x000000000000781c */ /* 0x000fe20003f4e808 */
[----:B------:R-:W-:Y:S01]  /*99e0*/  ULOP3.LUT UR30, URZ, UR5, URZ, 0x33, !UPT ;  /* 0x000000053f1e7292 */ /* 0x000fe2000f8e333f */
[----:B------:R-:W-:Y:S01]  /*99f0*/  @!P1 PRMT R89, RZ, 0x654, R89 ;  /* 0x00000654ff599816 */ /* 0x000fe20000000059 */
[----:B----4-:R-:W-:Y:S01]  /*9a00*/  IMAD R156, R109, 0xc0, R156 ;  /* 0x000000c06d9c7824 */ /* 0x010fe200078e029c */
[----:B------:R-:W-:Y:S02]  /*9a10*/  WARPGROUP.DEPBAR.LE gsb0, 0x0 ;  /* 0x00008000000079c5 */ /* 0x000fe40000010000 */
[----:B------:R-:W-:Y:S01]  /*9a20*/  FMUL.FTZ R96, R37, UR4 ;  /* 0x0000000425607c20 */ /* 0x000fe20008410000 */
[----:B------:R-:W-:Y:S02]  /*9a30*/  IMAD.MOV.U32 R37, RZ, RZ, -0x80 ;  /* 0xffffff80ff257424 */ /* 0x000fe400078e00ff */
[----:B------:R-:W-:Y:S01]  /*9a40*/  FMUL.FTZ R99, R44, UR4 ;  /* 0x000000042c637c20 */ /* 0x000fe20008410000 */
[----:B------:R-:W-:Y:S01]  /*9a50*/  FMUL.FTZ R44, R74, UR4 ;  /* 0x000000044a2c7c20 */ /* 0x000fe20008410000 */
[----:B0-----:R-:W-:Y:S01]  /*9a60*/  FMUL.FTZ R3, R24, UR4 ;  /* 0x0000000418037c20 */ /* 0x001fe20008410000 */
        /* <DEDUP_REMOVED lines=21> */
[----:B-----5:R-:W-:Y:S01]  /*9bc0*/  FMUL.FTZ R23, R39, UR4 ;  /* 0x0000000427177c20 */ /* 0x020fe20008410000 */
[----:B------:R-:W-:Y:S01]  /*9bd0*/  FMUL.FTZ R97, R40, UR4 ;  /* 0x0000000428617c20 */ /* 0x000fe20008410000 */
[----:B------:R-:W-:Y:S01]  /*9be0*/  FMUL.FTZ R98, R41, UR4 ;  /* 0x0000000429627c20 */ /* 0x000fe20008410000 */
[----:B------:R-:W-:Y:S01]  /*9bf0*/  FMUL.FTZ R25, R43, UR4 ;  /* 0x000000042b197c20 */ /* 0x000fe20008410000 */
[----:B------:R-:W-:Y:S01]  /*9c00*/  FMUL.FTZ R26, R46, UR4 ;  /* 0x000000042e1a7c20 */ /* 0x000fe20008410000 */
[----:B------:R-:W-:Y:S01]  /*9c10*/  FMUL.FTZ R27, R47, UR4 ;  /* 0x000000042f1b7c20 */ /* 0x000fe20008410000 */
[----:B------:R-:W-:Y:S01]  /*9c20*/  FMUL.FTZ R45, R75, UR4 ;  /* 0x000000044b2d7c20 */ /* 0x000fe20008410000 */
[----:B------:R-:W-:Y:S01]  /*9c30*/  FMUL.FTZ R73, R76, UR4 ;  /* 0x000000044c497c20 */ /* 0x000fe20008410000 */
[----:B--2---:R-:W-:-:S02]  /*9c40*/  IMAD.IADD R48, R110, 0x1, R80 ;  /* 0x000000016e307824 */ /* 0x004fc400078e0250 */
        /* <DEDUP_REMOVED lines=32> */
[----:B---3--:R-:W-:Y:S01]  /*9e50*/  IADD3 R50, -R111, 0x1, R48 ;  /* 0x000000016f327810 */ /* 0x008fe20007ffe130 */
[----:B------:R-:W0:Y:S01]  /*9e60*/  MUFU.TANH R3, R3 ;  /* 0x0000000300037308 */ /* 0x000e220000002400 */
[----:B------:R1:W-:Y:S03]  /*9e70*/  @!P1 SYNCS.ARRIVE.TRANS64.RED.A1T0 RZ, [R89+URZ], RZ ;  /* 0x000000ff59ff99a7 */ /* 0x0003e6000810043f */
[----:B------:R-:W-:-:S04]  /*9e80*/  IMAD R50, R155, -0x2, R50 ;  /* 0xfffffffe9b327824 */ /* 0x000fc800078e0232 */
[----:B------:R-:W2:Y:S01]  /*9e90*/  MUFU.TANH R90, R90 ;  /* 0x0000005a005a7308 */ /* 0x000ea20000002400 */
[----:B------:R-:W-:-:S07]  /*9ea0*/  IMAD R81, R155, -0x2, R48 ;  /* 0xfffffffe9b517824 */ /* 0x000fce00078e0230 */
[----:B------:R-:W3:Y:S01]  /*9eb0*/  MUFU.TANH R0, R0 ;  /* 0x0000000000007308 */ /* 0x000ee20000002400 */
[----:B------:R-:W-:-:S07]  /*9ec0*/  VIADD R82, R50, UR6 ;  /* 0x0000000632527c36 */ /* 0x000fce0008000000 */
        /* <DEDUP_REMOVED lines=57> */
[----:B------:R1:W0:Y:S08]  /*a260*/  MUFU.TANH R71, R84 ;  /* 0x0000005400477308 */ /* 0x0002300000002400 */
[----:B------:R-:W0:Y:S08]  /*a270*/  MUFU.TANH R85, R85 ;  /* 0x0000005500557308 */ /* 0x000e300000002400 */
[----:B------:R-:W0:Y:S08]  /*a280*/  MUFU.TANH R34, R34 ;  /* 0x0000002200227308 */ /* 0x000e300000002400 */
[----:B------:R-:W0:Y:S01]  /*a290*/  MUFU.TANH R37, R37 ;  /* 0x0000002500257308 */ /* 0x000e220000002400 */
[----:B------:R-:W-:Y:S01]  /*a2a0*/  VIADD R83, R50, UR30 ;  /* 0x0000001e32537c36 */ /* 0x000fe20008000000 */
[----:B------:R-:W-:-:S02]  /*a2b0*/  LEA R79, R88, 0xffffff80, 0x7 ;  /* 0xffffff80584f7811 */ /* 0x000fc400078e38ff */
[----:B------:R-:W-:Y:S01]  /*a2c0*/  VIADDMNMX R77, R156, R82, R81, PT ;  /* 0x000000529c4d7246 */ /* 0x000fe20003800151 */
[----:B------:R-:W-:Y:S01]  /*a2d0*/  IMAD.IADD R78, R83, 0x1, R156 ;  /* 0x00000001534e7824 */ /* 0x000fe200078e029c */
        /* <DEDUP_REMOVED lines=13> */
.L_x_1224:
[----:B------:R-:W-:-:S06]  /*a3b0*/  UISETP.NE.AND UP1, UPT, UR7, 0x1, UPT ;  /* 0x000000010700788c */ /* 0x000fcc000bf25270 */
[----:B------:R-:W-:-:S05]  /*a3c0*/  PLOP3.LUT P2, PT, PT, PT, UP1, 0x80, 0x0 ;  /* 0x000000000000781c */ /* 0x000fca0003f4f018 */
[----:B------:R-:W-:-:S08]  /*a3d0*/  @UP1 ULDC.64 UR4, c[0x0][0x9e8] ;  /* 0x00027a0000041ab9 */ /* 0x000fd00000000a00 */
[----:B------:R-:W-:-:S05]  /*a3e0*/  @P2 IMAD.HI.U32 R49, R48, UR4, RZ ;  /* 0x0000000430312c27 */ /* 0x000fca000f8e00ff */
[----:B------:R-:W-:-:S07]  /*a3f0*/  @P2 SHF.R.U32.HI R48, RZ, UR5, R49 ;  /* 0x00000005ff302c19 */ /* 0x000fce0008011631 */
.L_x_1225:
[----:B------:R-:W-:Y:S05]  /*a400*/  BSYNC B0 ;  /* 0x0000000000007941 */ /* 0x000fea0003800000 */
.L_x_1223:
[----:B------:R-:W-:-:S04]  /*a410*/  IMAD R48, R48, UR7, -R79 ;  /* 0x0000000730307c24 */ /* 0x000fc8000f8e0a4f */
[----:B------:R-:W-:-:S05]  /*a420*/  IMAD R48, R155, -0x2, R48 ;  /* 0xfffffffe9b307824 */ /* 0x000fca00078e0230 */
[----:B------:R-:W-:Y:S02]  /*a430*/  VIMNMX R78, R78, R48, !PT ;  /* 0x000000304e4e7248 */ /* 0x000fe40007fe0100 */
[----:B------:R-:W-:-:S07]  /*a440*/  VIADDMNMX R77, R48, UR7, R77, PT ;  /* 0x00000007304d7c46 */ /* 0x000fce000b80014d */
.L_x_1222:
[----:B------:R-:W-:Y:S01]  /*a450*/  ISETP.GE.AND P3, PT, R80, 0x9, PT ;  /* 0x000000095000780c */ /* 0x000fe20003f66270 */
[----:B------:R-:W-:Y:S01]  /*a460*/  VIADD R157, R156, 0x8 ;  /* 0x000000089c9d7836 */ /* 0x000fe20000000000 */
[----:B------:R-:W-:Y:S02]  /*a470*/  ISETP.GE.AND P2, PT, R80, 0x2, PT ;  /* 0x000000025000780c */ /* 0x000fe40003f46270 */
[----:B------:R-:W-:Y:S02]  /*a480*/  LOP3.LUT R22, R22, 0xfffffffd, RZ, 0xc0, !PT ;  /* 0xfffffffd16167812 */ /* 0x000fe400078ec0ff */
[----:B------:R-:W-:Y:S02]  /*a490*/  ISETP.GT.AND P4, PT, R78, 0x1, !P2 ;  /* 0x000000014e00780c */ /* 0x000fe40005784270 */
[----:B------:R-:W-:Y:S02]  /*a4a0*/  ISETP.GE.AND P5, PT, R80, 0xa, PT ;  /* 0x0000000a5000780c */ /* 0x000fe40003fa6270 */
[----:B------:R-:W-:-:S03]  /*a4b0*/  ISETP.LT.OR P4, PT, R77, 0x2, P4 ;  /* 0x000000024d00780c */ /* 0x000fc60002781670 */
[----:B------:R-:W-:Y:S02]  /*a4c0*/  @P3 LOP3.LUT R22, R22, 0x2, RZ, 0xfc, !PT ;  /* 0x0000000216163812 */ /* 0x000fe400078efcff */
[----:B------:R-:W-:Y:S02]  /*a4d0*/  ISETP.GT.AND P3, PT, R78, 0x8, !P3 ;  /* 0x000000084e00780c */ /* 0x000fe40005f64270 */
[----:B------:R-:W-:Y:S02]  /*a4e0*/  FSEL R90, R90, -INF , !P4 ;  /* 0xff8000005a5a7808 */ /* 0x000fe40006000000 */
[----:B------:R-:W-:Y:S02]  /*a4f0*/  ISETP.LT.OR P3, PT, R77, 0x9, P3 ;  /* 0x000000094d00780c */ /* 0x000fe40001f61670 */
[----:B------:R-:W-:Y:S02]  /*a500*/  ISETP.GE.AND P4, PT, R80, 0x11, PT ;  /* 0x000000115000780c */ /* 0x000fe40003f86270 */
[----:B------:R-:W-:-:S02]  /*a510*/  LOP3.LUT R22, R22, 0xfffffffb, RZ, 0xc0, !PT ;  /* 0xfffffffb16167812 */ /* 0x000fc400078ec0ff */
[----:B0-----:R-:W-:Y:S02]  /*a520*/  FSEL R49, R92, -INF , !P3 ;  /* 0xff8000005c317808 */ /* 0x001fe40005800000 */
[----:B------:R-:W-:Y:S02]  /*a530*/  ISETP.GT.AND P3, PT, R78, 0x9, !P5 ;  /* 0x000000094e00780c */ /* 0x000fe40006f64270 */
[----:B------:R-:W-:Y:S02]  /*a540*/  @P5 LOP3.LUT R22, R22, 0x4, RZ, 0xfc, !PT ;  /* 0x0000000416165812 */ /* 0x000fe400078efcff */
[----:B------:R-:W-:Y:S02]  /*a550*/  ISETP.LT.OR P3, PT, R77, 0xa, P3 ;  /* 0x0000000a4d00780c */ /* 0x000fe40001f61670 */
[----:B------:R-:W-:Y:S02]  /*a560*/  LOP3.LUT R22, R22, 0xfffffff7, RZ, 0xc0, !PT ;  /* 0xfffffff716167812 */ /* 0x000fe400078ec0ff */
[----:B------:R-:W-:-:S02]  /*a570*/  FSEL R63, R91, -INF , !P3 ;  /* 0xff8000005b3f7808 */ /* 0x000fc40005800000 */
[----:B------:R-:W-:Y:S02]  /*a580*/  @P4 LOP3.LUT R22, R22, 0x8, RZ, 0xfc, !PT ;  /* 0x0000000816164812 */ /* 0x000fe400078efcff */
[----:B------:R-:W-:Y:S02]  /*a590*/  ISETP.GT.AND P3, PT, R78, 0x10, !P4 ;  /* 0x000000104e00780c */ /* 0x000fe40006764270 */
[----:B------:R-:W-:Y:S02]  /*a5a0*/  ISETP.GE.AND P4, PT, R80, 0x12, PT ;  /* 0x000000125000780c */ /* 0x000fe40003f86270 */
[----:B------:R-:W-:Y:S02]  /*a5b0*/  ISETP.LT.OR P3, PT, R77, 0x11, P3 ;  /* 0x000000114d00780c */ /* 0x000fe40001f61670 */
[----:B------:R-:W-:Y:S02]  /*a5c0*/  LOP3.LUT R22, R22, 0xfbffffff, RZ, 0xc0, !PT ;  /* 0xfbffffff16167812 */ /* 0x000fe400078ec0ff */
[----:B------:R-:W-:-:S02]  /*a5d0*/  FSEL R62, R94, -INF , !P3 ;  /* 0xff8000005e3e7808 */ /* 0x000fc40005800000 */
        /* <DEDUP_REMOVED lines=155> */
[----:B------:R-:W-:Y:S02]  /*af90*/  ISETP.GE.AND P6, PT, R80, 0x7a, PT ;  /* 0x0000007a5000780c */ /* 0x000fe40003fc6270 */
[----:B------:R-:W-:Y:S01]  /*afa0*/  VIADDMNMX R80, R157, R82, R81, PT ;  /* 0x000000529d507246 */ /* 0x000fe20003800151 */
[----:B------:R-:W-:-:S10]  /*afb0*/  IMAD.IADD R82, R83, 0x1, R157 ;  /* 0x0000000153527824 */ /* 0x000fd400078e029d */
[----:B------:R-:W-:Y:S02]  /*afc0*/  @P6 LOP3.LUT R22, R22, 0x8000000, RZ, 0xfc, !PT ;  /* 0x0800000016166812 */ /* 0x000fe400078efcff */
[----:B------:R-:W-:-:S04]  /*afd0*/  ISETP.GT.AND P6, PT, R78, 0x79, !P6 ;  /* 0x000000794e00780c */ /* 0x000fc800077c4270 */
[----:B------:R-:W-:-:S04]  /*afe0*/  ISETP.LT.OR P6, PT, R77, 0x7a, P6 ;  /* 0x0000007a4d00780c */ /* 0x000fc800037c1670 */
        /* <DEDUP_REMOVED lines=17> */
.L_x_1228:
[----:B------:R-:W-:-:S06]  /*b100*/  UISETP.NE.AND UP1, UPT, UR7, 0x1, UPT ;  /* 0x000000010700788c */ /* 0x000fcc000bf25270 */
[----:B------:R-:W-:-:S05]  /*b110*/  PLOP3.LUT P6, PT, PT, PT, UP1, 0x80, 0x0 ;  /* 0x000000000000781c */ /* 0x000fca0003fcf018 */
[----:B------:R-:W-:-:S08]  /*b120*/  @UP1 ULDC.64 UR4, c[0x0][0x9e8] ;  /* 0x00027a0000041ab9 */ /* 0x000fd00000000a00 */
[----:B------:R-:W-:Y:S01]  /*b130*/  @P6 IMAD.HI.U32 R78, R77, UR4, RZ ;  /* 0x000000044d4e6c27 */ /* 0x000fe2000f8e00ff */
[----:B------:R-:W-:-:S13]  /*b140*/  PLOP3.LUT P6, PT, PT, PT, UP1, 0x80, 0x0 ;  /* 0x000000000000781c */ /* 0x000fda0003fcf018 */
[----:B------:R-:W-:-:S07]  /*b150*/  @P6 SHF.R.U32.HI R77, RZ, UR5, R78 ;  /* 0x00000005ff4d6c19 */ /* 0x000fce000801164e */
.L_x_1229:
[----:B------:R-:W-:Y:S05]  /*b160*/  BSYNC B0 ;  /* 0x0000000000007941 */ /* 0x000fea0003800000 */
.L_x_1227:
[----:B------:R-:W-:-:S04]  /*b170*/  IMAD R78, R77, UR7, -R79 ;  /* 0x000000074d4e7c24 */ /* 0x000fc8000f8e0a4f */
[----:B------:R-:W-:-:S05]  /*b180*/  IMAD R77, R155, -0x2, R78 ;  /* 0xfffffffe9b4d7824 */ /* 0x000fca00078e024e */
[----:B------:R-:W-:Y:S02]  /*b190*/  VIMNMX R82, R82, R77, !PT ;  /* 0x0000004d52527248 */ /* 0x000fe40007fe0100 */
[----:B------:R-:W-:-:S07]  /*b1a0*/  VIADDMNMX R80, R77, UR7, R80, PT ;  /* 0x000000074d507c46 */ /* 0x000fce000b800150 */
.L_x_1226:
        /* <DEDUP_REMOVED lines=20> */
[----:B------:R-:W-:Y:S02]  /*b2f0*/  LOP3.LUT P2, RZ, R22, 0x8, RZ, 0xc0, !PT ;  /* 0x0000000816ff7812 */ /* 0x000fe4000784c0ff */
[----:B------:R-:W-:Y:S02]  /*b300*/  FMNMX.FTZ R14, R84, R90, !PT ;  /* 0x0000005a540e7209 */ /* 0x000fe40007810000 */
[----:B------:R-:W-:Y:S02]  /*b310*/  ISETP.GT.AND P2, PT, R82, 0x10, !P2 ;  /* 0x000000105200780c */ /* 0x000fe40005744270 */
[----:B------:R-:W-:Y:S02]  /*b320*/  FMNMX.FTZ R14, R49, R14, !PT ;  /* 0x0000000e310e7209 */ /* 0x000fe40007810000 */
[----:B------:R-:W-:-:S02]  /*b330*/  ISETP.LT.OR P2, PT, R80, 0x11, P2 ;  /* 0x000000115000780c */ /* 0x000fc40001741670 */
[----:B------:R-:W-:Y:S02]  /*b340*/  FSEL R34, R34, -INF , !P5 ;  /* 0xff80000022227808 */ /* 0x000fe40006800000 */
[----:B------:R-:W-:Y:S02]  /*b350*/  FSEL R78, R15, -INF , !P2 ;  /* 0xff8000000f4e7808 */ /* 0x000fe40005000000 */
        /* <DEDUP_REMOVED lines=15> */
[----:B------:R-:W-:-:S02]  /*b450*/  LOP3.LUT P6, RZ, R22, 0x8000, RZ, 0xc0, !PT ;  /* 0x0000800016ff7812 */ /* 0x000fc400078cc0ff */
        /* <DEDUP_REMOVED lines=54> */
[----:B------:R-:W-:-:S03]  /*b7c0*/  ISETP.GT.AND P2, PT, R82, 0x39, !P2 ;  /* 0x000000395200780c */ /* 0x000fc60005744270 */
[----:B------:R-:W0:Y:S01]  /*b7d0*/  SHFL.BFLY PT, R14, R15, 0x2, 0x1f ;  /* 0x0c401f000f0e7f89 */ /* 0x000e2200000e0000 */
[----:B------:R-:W-:-:S04]  /*b7e0*/  ISETP.LT.OR P2, PT, R80, 0x3a, P2 ;  /* 0x0000003a5000780c */ /* 0x000fc80001741670 */
[----:B------:R-:W-:Y:S02]  /*b7f0*/  FSEL R33, R33, -INF , !P2 ;  /* 0xff80000021217808 */ /* 0x000fe40005000000 */
[----:B------:R-:W-:Y:S02]  /*b800*/  ISETP.GT.AND P2, PT, R82, 0x40, !P6 ;  /* 0x000000405200780c */ /* 0x000fe40007744270 */
[----:B------:R-:W-:Y:S02]  /*b810*/  LOP3.LUT P6, RZ, R22, 0x10, RZ, 0xc0, !PT ;  /* 0x0000001016ff7812 */ /* 0x000fe400078cc0ff */
[----:B------:R-:W-:-:S04]  /*b820*/  ISETP.LT.OR P2, PT, R80, 0x41, P2 ;  /* 0x000000415000780c */ /* 0x000fc80001741670 */
[----:B------:R-:W-:Y:S02]  /*b830*/  FSEL R35, R35, -INF , !P2 ;  /* 0xff80000023237808 */ /* 0x000fe40005000000 */
[----:B------:R-:W-:-:S04]  /*b840*/  LOP3.LUT P2, RZ, R22, 0x4000, RZ, 0xc0, !PT ;  /* 0x0000400016ff7812 */ /* 0x000fc8000784c0ff */
[----:B------:R-:W-:Y:S02]  /*b850*/  ISETP.GT.AND P2, PT, R82, 0x41, !P2 ;  /* 0x000000415200780c */ /* 0x000fe40005744270 */
[----:B0-----:R-:W-:Y:S02]  /*b860*/  FMNMX.FTZ R79, R15, R14, !PT ;  /* 0x0000000e0f4f7209 */ /* 0x001fe40007810000 */
[----:B------:R-:W-:-:S03]  /*b870*/  ISETP.LT.OR P2, PT, R80, 0x42, P2 ;  /* 0x000000425000780c */ /* 0x000fc60001741670 */
[----:B------:R-:W0:Y:S01]  /*b880*/  SHFL.BFLY PT, R14, R79, 0x1, 0x1f ;  /* 0x0c201f004f0e7f89 */ /* 0x000e2200000e0000 */
[----:B------:R-:W-:Y:S02]  /*b890*/  FSEL R36, R36, -INF , !P2 ;  /* 0xff80000024247808 */ /* 0x000fe40005000000 */
[----:B------:R-:W-:-:S04]  /*b8a0*/  LOP3.LUT P2, RZ, R22, 0x2000, RZ, 0xc0, !PT ;  /* 0x0000200016ff7812 */ /* 0x000fc8000784c0ff */
[----:B------:R-:W-:-:S04]  /*b8b0*/  ISETP.GT.AND P2, PT, R82, 0x48, !P2 ;  /* 0x000000485200780c */ /* 0x000fc80005744270 */
[----:B------:R-:W-:-:S04]  /*b8c0*/  ISETP.LT.OR P2, PT, R80, 0x49, P2 ;  /* 0x000000495000780c */ /* 0x000fc80001741670 */
[----:B------:R-:W-:Y:S02]  /*b8d0*/  FSEL R38, R38, -INF , !P2 ;  /* 0xff80000026267808 */ /* 0x000fe40005000000 */
[----:B------:R-:W-:-:S04]  /*b8e0*/  LOP3.LUT P2, RZ, R22, 0x1000, RZ, 0xc0, !PT ;  /* 0x0000100016ff7812 */ /* 0x000fc8000784c0ff */
[----:B------:R-:W-:Y:S02]  /*b8f0*/  ISETP.GT.AND P2, PT, R82, 0x49, !P2 ;  /* 0x000000495200780c */ /* 0x000fe40005744270 */
[----:B0-----:R-:W-:Y:S02]  /*b900*/  FMNMX.FTZ R14, R79, R14, !PT ;  /* 0x0000000e4f0e7209 */ /* 0x001fe40007810000 */
[----:B------:R-:W-:-:S03]  /*b910*/  ISETP.LT.OR P2, PT, R80, 0x4a, P2 ;  /* 0x0000004a5000780c */ /* 0x000fc60001741670 */
[----:B------:R-:W-:Y:S01]  /*b920*/  FMUL.FTZ R85, R14, UR41 ;  /* 0x000000290e557c20 */ /* 0x000fe20008410000 */
        /* <DEDUP_REMOVED lines=40> */
[--C-:B------:R-:W-:Y:S01]  /*bbb0*/  FFMA.FTZ R63, R48, UR41, -R85.reuse ;  /* 0x00000029303f7c23 */ /* 0x100fe20008010855 */
[--C-:B------:R-:W-:Y:S01]  /*bbc0*/  FFMA.FTZ R142, R59, UR41, -R85.reuse ;  /* 0x000000293b8e7c23 */ /* 0x100fe20008010855 */
[----:B------:R-:W-:Y:S01]  /*bbd0*/  FSEL R83, R0, -INF , !P2 ;  /* 0xff80000000537808 */ /* 0x000fe20005000000 */
[--C-:B------:R-:W-:Y:S01]  /*bbe0*/  FFMA.FTZ R59, R50, UR41, -R85.reuse ;  /* 0x00000029323b7c23 */ /* 0x100fe20008010855 */
[----:B------:R-:W-:Y:S01]  /*bbf0*/  ISETP.GT.AND P2, PT, R82, 0x79, !P6 ;  /* 0x000000795200780c */ /* 0x000fe20007744270 */
[--C-:B------:R-:W-:Y:S01]  /*bc00*/  FFMA.FTZ R148, R84, UR41, -R85.reuse ;  /* 0x0000002954947c23 */ /* 0x100fe20008010855 */
[----:B------:R-:W-:Y:S01]  /*bc10*/  FMNMX.FTZ R0, R83, R4, !PT ;  /* 0x0000000453007209 */ /* 0x000fe20007810000 */
[--C-:B------:R-:W-:Y:S01]  /*bc20*/  FFMA.FTZ R79, R90, UR41, -R85.reuse ;  /* 0x000000295a4f7c23 */ /* 0x100fe20008010855 */
[----:B------:R-:W-:Y:S01]  /*bc30*/  ISETP.LT.OR P2, PT, R80, 0x7a, P2 ;  /* 0x0000007a5000780c */ /* 0x000fe20001741670 */
[----:B------:R-:W-:Y:S01]  /*bc40*/  MUFU.EX2 R150, R150 ;  /* 0x0000009600967308 */ /* 0x000fe20000000800 */
[----:B------:R-:W-:Y:S01]  /*bc50*/  FMNMX.FTZ R0, R5, R0, !PT ;  /* 0x0000000005007209 */ /* 0x000fe20007810000 */
[--C-:B------:R-:W-:Y:S01]  /*bc60*/  FFMA.FTZ R122, R71, UR41, -R85.reuse ;  /* 0x00000029477a7c23 */ /* 0x100fe20008010855 */
[----:B------:R-:W-:Y:S01]  /*bc70*/  FSEL R48, R37, -INF , !P2 ;  /* 0xff80000025307808 */ /* 0x000fe20005000000 */
[--C-:B------:R-:W-:Y:S01]  /*bc80*/  FFMA.FTZ R144, R62, UR41, -R85.reuse ;  /* 0x000000293e907c23 */ /* 0x100fe20008010855 */
[----:B------:R-:W-:Y:S01]  /*bc90*/  FMNMX.FTZ R15, R77, R0, !PT ;  /* 0x000000004d0f7209 */ /* 0x000fe20007810000 */
[--C-:B------:R-:W-:Y:S01]  /*bca0*/  FFMA.FTZ R146, R61, UR41, -R85.reuse ;  /* 0x000000293d927c23 */ /* 0x100fe20008010855 */
[--C-:B------:R-:W-:Y:S01]  /*bcb0*/  FFMA.FTZ R51, R51, UR41, -R85.reuse ;  /* 0x0000002933337c23 */ /* 0x100fe20008010855 */
[----:B------:R-:W-:Y:S01]  /*bcc0*/  MUFU.EX2 R148, R148 ;  /* 0x0000009400947308 */ /* 0x000fe20000000800 */
[----:B------:R-:W-:Y:S01]  /*bcd0*/  FMNMX.FTZ R15, R78, R15, !PT ;  /* 0x0000000f4e0f7209 */ /* 0x000fe20007810000 */
[--C-:B------:R-:W-:Y:S01]  /*bce0*/  FFMA.FTZ R140, R60, UR41, -R85.reuse ;  /* 0x000000293c8c7c23 */ /* 0x100fe20008010855 */
[--C-:B------:R-:W-:Y:S01]  /*bcf0*/  FFMA.FTZ R61, R54, UR41, -R85.reuse ;  /* 0x00000029363d7c23 */ /* 0x100fe20008010855 */
[--C-:B------:R-:W-:Y:S01]  /*bd00*/  FFMA.FTZ R81, R52, UR41, -R85.reuse ;  /* 0x0000002934517c23 */ /* 0x100fe20008010855 */
[----:B------:R-:W-:Y:S01]  /*bd10*/  FMNMX.FTZ R0, R20, R15, !PT ;  /* 0x0000000f14007209 */ /* 0x000fe20007810000 */
[--C-:B------:R-:W-:Y:S01]  /*bd20*/  FFMA.FTZ R136, R58, UR41, -R85.reuse ;  /* 0x000000293a887c23 */ /* 0x100fe20008010855 */
[--C-:B------:R-:W-:Y:S01]  /*bd30*/  FFMA.FTZ R132, R56, UR41, -R85.reuse ;  /* 0x0000002938847c23 */ /* 0x100fe20008010855 */
[----:B------:R-:W0:Y:S01]  /*bd40*/  MUFU.EX2 R79, R79 ;  /* 0x0000004f004f7308 */ /* 0x000e220000000800 */
[----:B------:R-:W-:Y:S01]  /*bd50*/  FMNMX.FTZ R0, R21, R0, !PT ;  /* 0x0000000015007209 */ /* 0x000fe20007810000 */
[--C-:B------:R-:W-:Y:S01]  /*bd60*/  FFMA.FTZ R138, R57, UR41, -R85.reuse ;  /* 0x00000029398a7c23 */ /* 0x100fe20008010855 */
[--C-:B------:R-:W-:Y:S01]  /*bd70*/  FFMA.FTZ R55, R55, UR41, -R85.reuse ;  /* 0x0000002937377c23 */ /* 0x100fe20008010855 */
[--C-:B------:R-:W-:Y:S01]  /*bd80*/  FFMA.FTZ R134, R64, UR41, -R85.reuse ;  /* 0x0000002940867c23 */ /* 0x100fe20008010855 */
[----:B------:R-:W-:Y:S01]  /*bd90*/  FMNMX.FTZ R15, R23, R0, !PT ;  /* 0x00000000170f7209 */ /* 0x000fe20007810000 */
[--C-:B------:R-:W-:Y:S01]  /*bda0*/  FFMA.FTZ R37, R65, UR41, -R85.reuse ;  /* 0x0000002941257c23 */ /* 0x100fe20008010855 */
[--C-:B------:R-:W-:Y:S01]  /*bdb0*/  FFMA.FTZ R128, R66, UR41, -R85.reuse ;  /* 0x0000002942807c23 */ /* 0x100fe20008010855 */
[----:B------:R-:W1:Y:S01]  /*bdc0*/  MUFU.EX2 R49, R49 ;  /* 0x0000003100317308 */ /* 0x000e620000000800 */
[----:B------:R-:W-:Y:S01]  /*bdd0*/  FMNMX.FTZ R0, R24, R15, !PT ;  /* 0x0000000f18007209 */ /* 0x000fe20007810000 */
[--C-:B------:R-:W-:Y:S01]  /*bde0*/  FFMA.FTZ R130, R68, UR41, -R85.reuse ;  /* 0x0000002944827c23 */ /* 0x100fe20008010855 */
[--C-:B------:R-:W-:Y:S01]  /*bdf0*/  FFMA.FTZ R57, R69, UR41, -R85.reuse ;  /* 0x0000002945397c23 */ /* 0x100fe20008010855 */
[--C-:B------:R-:W-:Y:S01]  /*be00*/  FFMA.FTZ R124, R70, UR41, -R85.reuse ;  /* 0x00000029467c7c23 */ /* 0x100fe20008010855 */
[----:B------:R-:W-:Y:S01]  /*be10*/  FMNMX.FTZ R15, R25, R0, !PT ;  /* 0x00000000190f7209 */ /* 0x000fe20007810000 */
[--C-:B------:R-:W-:Y:S01]  /*be20*/  FFMA.FTZ R65, R72, UR41, -R85.reuse ;  /* 0x0000002948417c23 */ /* 0x100fe20008010855 */
[--C-:B------:R-:W-:Y:S01]  /*be30*/  FFMA.FTZ R126, R73, UR41, -R85.reuse ;  /* 0x00000029497e7c23 */ /* 0x100fe20008010855 */
[----:B------:R-:W2:Y:S01]  /*be40*/  MUFU.EX2 R144, R144 ;  /* 0x0000009000907308 */ /* 0x000ea20000000800 */
[----:B------:R-:W-:Y:S01]  /*be50*/  FMNMX.FTZ R0, R26, R15, !PT ;  /* 0x0000000f1a007209 */ /* 0x000fe20007810000 */
[--C-:B------:R-:W-:Y:S01]  /*be60*/  FFMA.FTZ R120, R74, UR41, -R85.reuse ;  /* 0x000000294a787c23 */ /* 0x100fe20008010855 */
[--C-:B------:R-:W-:Y:S01]  /*be70*/  FFMA.FTZ R69, R75, UR41, -R85.reuse ;  /* 0x000000294b457c23 */ /* 0x100fe20008010855 */
[----:B------:R-:W-:Y:S01]  /*be80*/  FFMA.FTZ R3, R3, UR41, -R85 ;  /* 0x0000002903037c23 */ /* 0x000fe20008010855 */
[----:B------:R-:W-:-:S03]  /*be90*/  FMNMX.FTZ R15, R27, R0, !PT ;  /* 0x000000001b0f7209 */ /* 0x000fc60007810000 */
[----:B------:R-:W3:Y:S01]  /*bea0*/  MUFU.EX2 R63, R63 ;  /* 0x0000003f003f7308 */ /* 0x000ee20000000800 */
[----:B------:R-:W-:-:S04]  /*beb0*/  FMNMX.FTZ R0, R30, R15, !PT ;  /* 0x0000000f1e007209 */ /* 0x000fc80007810000 */
[----:B------:R-:W-:-:S03]  /*bec0*/  FMNMX.FTZ R15, R31, R0, !PT ;  /* 0x000000001f0f7209 */ /* 0x000fc60007810000 */
[----:B------:R-:W4:Y:S01]  /*bed0*/  MUFU.EX2 R146, R146 ;  /* 0x0000009200927308 */ /* 0x000f220000000800 */
[----:B------:R-:W-:-:S04]  /*bee0*/  FMNMX.FTZ R0, R32, R15, !PT ;  /* 0x0000000f20007209 */ /* 0x000fc80007810000 */
[----:B------:R-:W-:-:S03]  /*bef0*/  FMNMX.FTZ R0, R33, R0, !PT ;  /* 0x0000000021007209 */ /* 0x000fc60007810000 */
[----:B------:R-:W5:Y:S01]  /*bf00*/  MUFU.EX2 R51, R51 ;  /* 0x0000003300337308 */ /* 0x000f620000000800 */
        /* <DEDUP_REMOVED lines=11> */
[----:B------:R-:W-:Y:S01]  /*bfc0*/  MUFU.EX2 R59, R59 ;  /* 0x0000003b003b7308 */ /* 0x000fe20000000800 */
[----:B------:R-:W-:-:S04]  /*bfd0*/  FMNMX.FTZ R0, R44, R15, !PT ;  /* 0x0000000f2c007209 */ /* 0x000fc80007810000 */
[----:B------:R-:W-:-:S03]  /*bfe0*/  FMNMX.FTZ R15, R45, R0, !PT ;  /* 0x000000002d0f7209 */ /* 0x000fc60007810000 */
[----:B------:R-:W-:Y:S01]  /*bff0*/  MUFU.EX2 R136, R136 ;  /* 0x0000008800887308 */ /* 0x000fe20000000800 */
[----:B------:R-:W-:-:S04]  /*c000*/  FMNMX.FTZ R0, R46, R15, !PT ;  /* 0x0000000f2e007209 */ /* 0x000fc80007810000 */
[----:B------:R-:W-:Y:S02]  /*c010*/  FMNMX.FTZ R15, R47, R0, !PT ;  /* 0x000000002f0f7209 */ /* 0x000fe40007810000 */
[----:B------:R-:W-:Y:S01]  /*c020*/  FSEL R0, R29, -INF , !P4 ;  /* 0xff8000001d007808 */ /* 0x000fe20006000000 */
[----:B------:R-:W-:Y:S01]  /*c030*/  MUFU.EX2 R81, R81 ;  /* 0x0000005100517308 */ /* 0x000fe20000000800 */
[----:B------:R-:W-:Y:S01]  /*c040*/  FMNMX.FTZ R15, R28, R15, !PT ;  /* 0x0000000f1c0f7209 */ /* 0x000fe20007810000 */
[--C-:B------:R-:W-:Y:S01]  /*c050*/  FFMA.FTZ R29, R53, UR41, -R85.reuse ;  /* 0x00000029351d7c23 */ /* 0x100fe20008010855 */
[--C-:B------:R-:W-:Y:S01]  /*c060*/  FFMA.FTZ R53, R67, UR41, -R85.reuse ;  /* 0x0000002943357c23 */ /* 0x100fe20008010855 */
[----:B------:R-:W-:Y:S01]  /*c070*/  FFMA.FTZ R67, R76, UR41, -R85 ;  /* 0x000000294c437c23 */ /* 0x000fe20008010855 */
[----:B------:R-:W-:-:S03]  /*c080*/  FMNMX.FTZ R15, R0, R15, !PT ;  /* 0x0000000f000f7209 */ /* 0x000fc60007810000 */
[----:B------:R-:W-:Y:S01]  /*c090*/  MUFU.EX2 R138, R138 ;  /* 0x0000008a008a7308 */ /* 0x000fe20000000800 */
[----:B------:R-:W-:-:S04]  /*c0a0*/  FMNMX.FTZ R15, R34, R15, !PT ;  /* 0x0000000f220f7209 */ /* 0x000fc80007810000 */
[----:B------:R-:W-:-:S03]  /*c0b0*/  FMNMX.FTZ R15, R48, R15, !PT ;  /* 0x0000000f300f7209 */ /* 0x000fc60007810000 */
[----:B------:R-:W-:Y:S02]  /*c0c0*/  MUFU.EX2 R55, R55 ;  /* 0x0000003700377308 */ /* 0x000fe40000000800 */
[----:B------:R-:W0:Y:S06]  /*c0d0*/  SHFL.BFLY PT, R50, R15, 0x2, 0x1f ;  /* 0x0c401f000f327f89 */ /* 0x000e2c00000e0000 */
[----:B------:R-:W-:Y:S08]  /*c0e0*/  MUFU.EX2 R132, R132 ;  /* 0x0000008400847308 */ /* 0x000ff00000000800 */
[----:B------:R-:W-:Y:S08]  /*c0f0*/  MUFU.EX2 R29, R29 ;  /* 0x0000001d001d7308 */ /* 0x000ff00000000800 */
[----:B------:R-:W-:Y:S01]  /*c100*/  MUFU.EX2 R134, R134 ;  /* 0x0000008600867308 */ /* 0x000fe20000000800 */
[----:B0-----:R-:W-:-:S05]  /*c110*/  FMNMX.FTZ R50, R15, R50, !PT ;  /* 0x000000320f327209 */ /* 0x001fca0007810000 */
[----:B------:R-:W0:Y:S02]  /*c120*/  SHFL.BFLY PT, R15, R50, 0x1, 0x1f ;  /* 0x0c201f00320f7f89 */ /* 0x000e2400000e0000 */
[----:B------:R-:W-:Y:S08]  /*c130*/  MUFU.EX2 R37, R37 ;  /* 0x0000002500257308 */ /* 0x000ff00000000800 */
[----:B------:R-:W-:Y:S08]  /*c140*/  MUFU.EX2 R128, R128 ;  /* 0x0000008000807308 */ /* 0x000ff00000000800 */
[----:B------:R-:W-:Y:S01]  /*c150*/  MUFU.EX2 R53, R53 ;  /* 0x0000003500357308 */ /* 0x000fe20000000800 */
[----:B0-----:R-:W-:-:S07]  /*c160*/  FMNMX.FTZ R15, R50, R15, !PT ;  /* 0x0000000f320f7209 */ /* 0x001fce0007810000 */
[----:B------:R-:W-:Y:S01]  /*c170*/  MUFU.EX2 R130, R130 ;  /* 0x0000008200827308 */ /* 0x000fe20000000800 */
[C---:B------:R-:W-:Y:S01]  /*c180*/  FSETP.NEU.FTZ.AND P2, PT, R15.reuse, -INF , PT ;  /* 0xff8000000f00780b */ /* 0x040fe20003f5d000 */
[----:B------:R-:W-:-:S06]  /*c190*/  FMUL.FTZ R71, R15, UR41 ;  /* 0x000000290f477c20 */ /* 0x000fcc0008410000 */
[----:B------:R-:W-:Y:S01]  /*c1a0*/  MUFU.EX2 R57, R57 ;  /* 0x0000003900397308 */ /* 0x000fe20000000800 */
[----:B------:R-:W-:Y:S02]  /*c1b0*/  FSEL R71, R71, RZ, P2 ;  /* 0x000000ff47477208 */ /* 0x000fe40001000000 */
[----:B------:R-:W-:-:S03]  /*c1c0*/  PLOP3.LUT P2, PT, PT, PT, UP0, 0x40, 0x0 ;  /* 0x000000000000781c */ /* 0x000fc60003f4e808 */
[----:B------:R-:W-:Y:S01]  /*c1d0*/  FFMA.FTZ R151, R5, UR41, -R71 ;  /* 0x0000002905977c23 */ /* 0x000fe20008010847 */
[----:B------:R-:W-:Y:S01]  /*c1e0*/  FADD.FTZ R5, R148, R79 ;  /* 0x0000004f94057221 */ /* 0x000fe20000010000 */
[--C-:B------:R-:W-:Y:S01]  /*c1f0*/  FFMA.FTZ R149, R83, UR41, -R71.reuse ;  /* 0x0000002953957c23 */ /* 0x100fe20008010847 */
[--C-:B------:R-:W-:Y:S01]  /*c200*/  FFMA.FTZ R50, R4, UR41, -R71.reuse ;  /* 0x0000002904327c23 */ /* 0x100fe20008010847 */
[----:B------:R-:W-:Y:S01]  /*c210*/  FFMA.FTZ R52, R77, UR41, -R71 ;  /* 0x000000294d347c23 */ /* 0x000fe20008010847 */
[----:B------:R-:W-:Y:S01]  /*c220*/  FADD.FTZ R4, R150, R5 ;  /* 0x0000000596047221 */ /* 0x000fe20000010000 */
[----:B------:R-:W-:Y:S01]  /*c230*/  MUFU.EX2 R151, R151 ;  /* 0x0000009700977308 */ /* 0x000fe20000000800 */
[--C-:B------:R-:W-:Y:S01]  /*c240*/  FFMA.FTZ R145, R78, UR41, -R71.reuse ;  /* 0x000000294e917c23 */ /* 0x100fe20008010847 */
[--C-:B------:R-:W-:Y:S01]  /*c250*/  FFMA.FTZ R20, R20, UR41, -R71.reuse ;  /* 0x0000002914147c23 */ /* 0x100fe20008010847 */
[----:B-1----:R-:W-:Y:S01]  /*c260*/  FADD.FTZ R5, R49, R4 ;  /* 0x0000000431057221 */ /* 0x002fe20000010000 */
[--C-:B------:R-:W-:Y:S01]  /*c270*/  FFMA.FTZ R147, R21, UR41, -R71.reuse ;  /* 0x0000002915937c23 */ /* 0x100fe20008010847 */
[--C-:B------:R-:W-:Y:S01]  /*c280*/  FFMA.FTZ R54, R23, UR41, -R71.reuse ;  /* 0x0000002917367c23 */ /* 0x100fe20008010847 */
[----:B------:R-:W-:Y:S01]  /*c290*/  FFMA.FTZ R141, R24, UR41, -R71 ;  /* 0x00000029188d7c23 */ /* 0x000fe20008010847 */
[----:B--2---:R-:W-:Y:S01]  /*c2a0*/  FADD.FTZ R4, R144, R5 ;  /* 0x0000000590047221 */ /* 0x004fe20000010000 */
[----:B------:R-:W-:Y:S01]  /*c2b0*/  MUFU.EX2 R149, R149 ;  /* 0x0000009500957308 */ /* 0x000fe20000000800 */
[--C-:B------:R-:W-:Y:S01]  /*c2c0*/  FFMA.FTZ R24, R25, UR41, -R71.reuse ;  /* 0x0000002919187c23 */ /* 0x100fe20008010847 */
[--C-:B------:R-:W-:Y:S01]  /*c2d0*/  FFMA.FTZ R143, R26, UR41, -R71.reuse ;  /* 0x000000291a8f7c23 */ /* 0x100fe20008010847 */
[----:B---3--:R-:W-:Y:S01]  /*c2e0*/  FADD.FTZ R5, R63, R4 ;  /* 0x000000043f057221 */ /* 0x008fe20000010000 */
[--C-:B------:R-:W-:Y:S01]  /*c2f0*/  FFMA.FTZ R26, R27, UR41, -R71.reuse ;  /* 0x000000291b1a7c23 */ /* 0x100fe20008010847 */
[--C-:B------:R-:W-:Y:S01]  /*c300*/  FFMA.FTZ R137, R30, UR41, -R71.reuse ;  /* 0x000000291e897c23 */ /* 0x100fe20008010847 */
[----:B------:R-:W-:Y:S01]  /*c310*/  FFMA.FTZ R30, R31, UR41, -R71 ;  /* 0x000000291f1e7c23 */ /* 0x000fe20008010847 */
[----:B----4-:R-:W-:Y:S01]  /*c320*/  FADD.FTZ R4, R146, R5 ;  /* 0x0000000592047221 */ /* 0x010fe20000010000 */
[----:B------:R-:W0:Y:S01]  /*c330*/  MUFU.EX2 R50, R50 ;  /* 0x0000003200327308 */ /* 0x000e220000000800 */
[--C-:B------:R-:W-:Y:S01]  /*c340*/  FFMA.FTZ R139, R32, UR41, -R71.reuse ;  /* 0x00000029208b7c23 */ /* 0x100fe20008010847 */
[--C-:B------:R-:W-:Y:S01]  /*c350*/  FFMA.FTZ R32, R33, UR41, -R71.reuse ;  /* 0x0000002921207c23 */ /* 0x100fe20008010847 */
[----:B-----5:R-:W-:Y:S01]  /*c360*/  FADD.FTZ R5, R51, R4 ;  /* 0x0000000433057221 */ /* 0x020fe20000010000 */
[--C-:B------:R-:W-:Y:S01]  /*c370*/  FFMA.FTZ R133, R35, UR41, -R71.reuse ;  /* 0x0000002923857c23 */ /* 0x100fe20008010847 */
[--C-:B------:R-:W-:Y:S01]  /*c380*/  FFMA.FTZ R36, R36, UR41, -R71.reuse ;  /* 0x0000002924247c23 */ /* 0x100fe20008010847 */
[----:B------:R-:W-:Y:S01]  /*c390*/  FFMA.FTZ R125, R44, UR41, -R71 ;  /* 0x000000292c7d7c23 */ /* 0x000fe20008010847 */
[----:B------:R-:W-:Y:S01]  /*c3a0*/  FADD.FTZ R56, R140, R5 ;  /* 0x000000058c387221 */ /* 0x000fe20000010000 */
[----:B------:R-:W1:Y:S01]  /*c3b0*/  MUFU.EX2 R52, R52 ;  /* 0x0000003400347308 */ /* 0x000e620000000800 */
[--C-:B------:R-:W-:Y:S01]  /*c3c0*/  FFMA.FTZ R135, R38, UR41, -R71.reuse ;  /* 0x0000002926877c23 */ /* 0x100fe20008010847 */
[--C-:B------:R-:W-:Y:S01]  /*c3d0*/  FFMA.FTZ R38, R39, UR41, -R71.reuse ;  /* 0x0000002927267c23 */ /* 0x100fe20008010847 */
[----:B------:R-:W-:Y:S01]  /*c3e0*/  FADD.FTZ R21, R61, R56 ;  /* 0x000000383d157221 */ /* 0x000fe20000010000 */
[--C-:B------:R-:W-:Y:S01]  /*c3f0*/  FFMA.FTZ R129, R40, UR41, -R71.reuse ;  /* 0x0000002928817c23 */ /* 0x100fe20008010847 */
[--C-:B------:R-:W-:Y:S01]  /*c400*/  FFMA.FTZ R40, R41, UR41, -R71.reuse ;  /* 0x0000002929287c23 */ /* 0x100fe20008010847 */
[----:B------:R-:W-:Y:S01]  /*c410*/  FFMA.FTZ R131, R42, UR41, -R71 ;  /* 0x000000292a837c23 */ /* 0x000fe20008010847 */
[----:B------:R-:W-:Y:S01]  /*c420*/  FADD.FTZ R56, R142, R21 ;  /* 0x000000158e387221 */ /* 0x000fe20000010000 */
[----:B------:R-:W2:Y:S01]  /*c430*/  MUFU.EX2 R145, R145 ;  /* 0x0000009100917308 */ /* 0x000ea20000000800 */
[----:B0-----:R-:W-:Y:S01]  /*c440*/  FADD.FTZ R4, R149, R50 ;  /* 0x0000003295047221 */ /* 0x001fe20000010000 */
[--C-:B------:R-:W-:Y:S01]  /*c450*/  FFMA.FTZ R42, R43, UR41, -R71.reuse ;  /* 0x000000292b2a7c23 */ /* 0x100fe20008010847 */
[----:B------:R-:W-:Y:S01]  /*c460*/  FADD.FTZ R21, R59, R56 ;  /* 0x000000383b157221 */ /* 0x000fe20000010000 */
[--C-:B------:R-:W-:Y:S01]  /*c470*/  FFMA.FTZ R45, R45, UR41, -R71.reuse ;  /* 0x000000292d2d7c23 */ /* 0x100fe20008010847 */
[----:B------:R-:W-:Y:S01]  /*c480*/  FADD.FTZ R5, R151, R4 ;  /* 0x0000000497057221 */ /* 0x000fe20000010000 */
[----:B------:R-:W-:Y:S01]  /*c490*/  FFMA.FTZ R46, R46, UR41, -R71 ;  /* 0x000000292e2e7c23 */ /* 0x000fe20008010847 */
[----:B------:R-:W-:Y:S01]  /*c4a0*/  FADD.FTZ R56, R136, R21 ;  /* 0x0000001588387221 */ /* 0x000fe20000010000 */
[----:B------:R-:W0:Y:S01]  /*c4b0*/  MUFU.EX2 R20, R20 ;  /* 0x0000001400147308 */ /* 0x000e220000000800 */
[----:B-1----:R-:W-:Y:S01]  /*c4c0*/  FADD.FTZ R4, R52, R5 ;  /* 0x0000000534047221 */ /* 0x002fe20000010000 */
[--C-:B------:R-:W-:Y:S01]  /*c4d0*/  FFMA.FTZ R47, R47, UR41, -R71.reuse ;  /* 0x000000292f2f7c23 */ /* 0x100fe20008010847 */
[----:B------:R-:W-:Y:S01]  /*c4e0*/  FADD.FTZ R21, R81, R56 ;  /* 0x0000003851157221 */ /* 0x000fe20000010000 */
[--C-:B------:R-:W-:Y:S01]  /*c4f0*/  FFMA.FTZ R28, R28, UR41, -R71.reuse ;  /* 0x000000291c1c7c23 */ /* 0x100fe20008010847 */
[--C-:B------:R-:W-:Y:S01]  /*c500*/  FFMA.FTZ R34, R34, UR41, -R71.reuse ;  /* 0x0000002922227c23 */ /* 0x100fe20008010847 */
[----:B------:R-:W-:Y:S01]  /*c510*/  FFMA.FTZ R48, R48, UR41, -R71 ;  /* 0x0000002930307c23 */ /* 0x000fe20008010847 */
[----:B------:R-:W-:Y:S01]  /*c520*/  FADD.FTZ R56, R138, R21 ;  /* 0x000000158a387221 */ /* 0x000fe20000010000 */
[----:B------:R-:W1:Y:S01]  /*c530*/  MUFU.EX2 R147, R147 ;  /* 0x0000009300937308 */ /* 0x000e620000000800 */
[----:B--2---:R-:W-:Y:S01]  /*c540*/  FADD.FTZ R5, R145, R4 ;  /* 0x0000000491057221 */ /* 0x004fe20000010000 */
[----:B------:R-:W-:Y:S01]  /*c550*/  F2FP.BF16.F32.PACK_AB R148, R79, R148 ;  /* 0x000000944f94723e */ /* 0x000fe200000010ff */
[----:B------:R-:W-:Y:S01]  /*c560*/  FADD.FTZ R21, R55, R56 ;  /* 0x0000003837157221 */ /* 0x000fe20000010000 */
[----:B------:R-:W-:-:S02]  /*c570*/  F2FP.BF16.F32.PACK_AB R150, R49, R150 ;  /* 0x000000963196723e */ /* 0x000fc400000010ff */
[----:B------:R-:W-:Y:S01]  /*c580*/  F2FP.BF16.F32.PACK_AB R144, R63, R144 ;  /* 0x000000903f90723e */ /* 0x000fe200000010ff */
[----:B------:R-:W-:Y:S01]  /*c590*/  FADD.FTZ R56, R132, R21 ;  /* 0x0000001584387221 */ /* 0x000fe20000010000 */
[----:B------:R-:W2:Y:S01]  /*c5a0*/  MUFU.EX2 R54, R54 ;  /* 0x0000003600367308 */ /* 0x000ea20000000800 */
[C---:B0-----:R-:W-:Y:S01]  /*c5b0*/  FADD.FTZ R4, R20.reuse, R5 ;  /* 0x0000000514047221 */ /* 0x041fe20000010000 */
[----:B------:R-:W-:Y:S01]  /*c5c0*/  F2FP.BF16.F32.PACK_AB R145, R20, R145 ;  /* 0x000000911491723e */ /* 0x000fe200000010ff */
[----:B------:R-:W-:Y:S01]  /*c5d0*/  FADD.FTZ R21, R29, R56 ;  /* 0x000000381d157221 */ /* 0x000fe20000010000 */
[----:B------:R-:W-:Y:S02]  /*c5e0*/  F2FP.BF16.F32.PACK_AB R146, R51, R146 ;  /* 0x000000923392723e */ /* 0x000fe400000010ff */
[----:B------:R-:W-:Y:S01]  /*c5f0*/  F2FP.BF16.F32.PACK_AB R140, R61, R140 ;  /* 0x0000008c3d8c723e */ /* 0x000fe200000010ff */
[----:B------:R-:W-:Y:S01]  /*c600*/  FADD.FTZ R44, R134, R21 ;  /* 0x00000015862c7221 */ /* 0x000fe20000010000 */
[----:B------:R-:W0:Y:S01]  /*c610*/  MUFU.EX2 R141, R141 ;  /* 0x0000008d008d7308 */ /* 0x000e220000000800 */
[----:B-1----:R-:W-:Y:S01]  /*c620*/  FADD.FTZ R5, R147, R4 ;  /* 0x0000000493057221 */ /* 0x002fe20000010000 */
[----:B------:R-:W-:Y:S01]  /*c630*/  F2FP.BF16.F32.PACK_AB R142, R59, R142 ;  /* 0x0000008e3b8e723e */ /* 0x000fe200000010ff */
[----:B------:R-:W-:Y:S01]  /*c640*/  FADD.FTZ R23, R37, R44 ;  /* 0x0000002c25177221 */ /* 0x000fe20000010000 */
[----:B------:R-:W-:-:S02]  /*c650*/  F2FP.BF16.F32.PACK_AB R136, R81, R136 ;  /* 0x000000885188723e */ /* 0x000fc400000010ff */
[----:B------:R-:W-:Y:S02]  /*c660*/  F2FP.BF16.F32.PACK_AB R138, R55, R138 ;  /* 0x0000008a378a723e */ /* 0x000fe400000010ff */
[----:B------:R-:W1:Y:S01]  /*c670*/  MUFU.EX2 R24, R24 ;  /* 0x0000001800187308 */ /* 0x000e620000000800 */
[----:B--2---:R-:W-:Y:S01]  /*c680*/  FADD.FTZ R4, R54, R5 ;  /* 0x0000000536047221 */ /* 0x004fe20000010000 */
[----:B------:R-:W-:Y:S02]  /*c690*/  F2FP.BF16.F32.PACK_AB R132, R29, R132 ;  /* 0x000000841d84723e */ /* 0x000fe400000010ff */
[----:B------:R-:W-:Y:S02]  /*c6a0*/  F2FP.BF16.F32.PACK_AB R134, R37, R134 ;  /* 0x000000862586723e */ /* 0x000fe400000010ff */
[----:B------:R-:W-:Y:S02]  /*c6b0*/  F2FP.BF16.F32.PACK_AB R149, R50, R149 ;  /* 0x000000953295723e */ /* 0x000fe400000010ff */
[----:B------:R-:W2:Y:S01]  /*c6c0*/  MUFU.EX2 R143, R143 ;  /* 0x0000008f008f7308 */ /* 0x000ea20000000800 */
[----:B0-----:R-:W-:Y:S01]  /*c6d0*/  FADD.FTZ R5, R141, R4 ;  /* 0x000000048d057221 */ /* 0x001fe20000010000 */
[----:B------:R-:W-:-:S02]  /*c6e0*/  F2FP.BF16.F32.PACK_AB R151, R52, R151 ;  /* 0x000000973497723e */ /* 0x000fc400000010ff */
[----:B------:R-:W-:-:S04]  /*c6f0*/  F2FP.BF16.F32.PACK_AB R147, R54, R147 ;  /* 0x000000933693723e */ /* 0x000fc800000010ff */
[----:B------:R-:W0:Y:S01]  /*c700*/  MUFU.EX2 R26, R26 ;  /* 0x0000001a001a7308 */ /* 0x000e220000000800 */
[C---:B-1----:R-:W-:Y:S01]  /*c710*/  FADD.FTZ R4, R24.reuse, R5 ;  /* 0x0000000518047221 */ /* 0x042fe20000010000 */
[----:B------:R-:W-:-:S06]  /*c720*/  F2FP.BF16.F32.PACK_AB R141, R24, R141 ;  /* 0x0000008d188d723e */ /* 0x000fcc00000010ff */
[----:B------:R-:W1:Y:S01]  /*c730*/  MUFU.EX2 R137, R137 ;  /* 0x0000008900897308 */ /* 0x000e620000000800 */
[----:B--2---:R-:W-:-:S07]  /*c740*/  FADD.FTZ R5, R143, R4 ;  /* 0x000000048f057221 */ /* 0x004fce0000010000 */
[----:B------:R-:W2:Y:S01]  /*c750*/  MUFU.EX2 R30, R30 ;  /* 0x0000001e001e7308 */ /* 0x000ea20000000800 */
[----:B0-----:R-:W-:Y:S01]  /*c760*/  FADD.FTZ R4, R26, R5 ;  /* 0x000000051a047221 */ /* 0x001fe20000010000 */
[----:B------:R-:W-:Y:S01]  /*c770*/  FFMA.FTZ R5, R0, UR41, -R71 ;  /* 0x0000002900057c23 */ /* 0x000fe20008010847 */
[----:B------:R-:W-:-:S05]  /*c780*/  F2FP.BF16.F32.PACK_AB R143, R26, R143 ;  /* 0x0000008f1a8f723e */ /* 0x000fca00000010ff */
[----:B------:R-:W0:Y:S01]  /*c790*/  MUFU.EX2 R139, R139 ;  /* 0x0000008b008b7308 */ /* 0x000e220000000800 */
[----:B-1----:R-:W-:Y:S01]  /*c7a0*/  FADD.FTZ R21, R137, R4 ;  /* 0x0000000489157221 */ /* 0x002fe20000010000 */
[----:B------:R-:W-:Y:S01]  /*c7b0*/  FADD.FTZ R4, R128, R23 ;  /* 0x0000001780047221 */ /* 0x000fe20000010000 */
[----:B------:R-:W-:-:S03]  /*c7c0*/  F2FP.BF16.F32.PACK_AB R128, R53, R128 ;  /* 0x000000803580723e */ /* 0x000fc600000010ff */
[----:B------:R-:W-:Y:S02]  /*c7d0*/  FADD.FTZ R23, R53, R4 ;  /* 0x0000000435177221 */ /* 0x000fe40000010000 */
[----:B------:R-:W1:Y:S01]  /*c7e0*/  MUFU.EX2 R32, R32 ;  /* 0x0000002000207308 */ /* 0x000e620000000800 */
[----:B--2---:R-:W-:Y:S01]  /*c7f0*/  FADD.FTZ R0, R30, R21 ;  /* 0x000000151e007221 */ /* 0x004fe20000010000 */
[----:B------:R-:W-:Y:S01]  /*c800*/  FADD.FTZ R44, R130, R23 ;  /* 0x00000017822c7221 */ /* 0x000fe20000010000 */
[C---:B------:R-:W-:Y:S02]  /*c810*/  F2FP.BF16.F32.PACK_AB R130, R57.reuse, R130 ;  /* 0x000000823982723e */ /* 0x040fe400000010ff */
[----:B------:R-:W-:Y:S01]  /*c820*/  F2FP.BF16.F32.PACK_AB R137, R30, R137 ;  /* 0x000000891e89723e */ /* 0x000fe200000010ff */
[----:B------:R-:W-:Y:S02]  /*c830*/  FADD.FTZ R23, R57, R44 ;  /* 0x0000002c39177221 */ /* 0x000fe40000010000 */
        /* <DEDUP_REMOVED lines=48> */
[----:B-1----:R-:W-:Y:S01]  /*cb40*/  FADD.FTZ R20, R46, R21 ;  /* 0x000000152e147221 */ /* 0x002fe20000010000 */
[----:B------:R-:W-:-:S04]  /*cb50*/  IMAD.IADD R21, R110, 0x1, -R111 ;  /* 0x000000016e157824 */ /* 0x000fc800078e0a6f */
[----:B------:R-:W-:Y:S02]  /*cb60*/  IMAD R23, R109, 0xc0, R21 ;  /* 0x000000c06d177824 */ /* 0x000fe400078e0215 */
        /* <DEDUP_REMOVED lines=9> */
[C---:B--2---:R-:W-:Y:S01]  /*cc00*/  FADD.FTZ R3, R5.reuse, R20 ;  /* 0x0000001405037221 */ /* 0x044fe20000010000 */
[----:B------:R-:W-:Y:S01]  /*cc10*/  F2FP.BF16.F32.PACK_AB R121, R5, R28 ;  /* 0x0000001c0579723e */ /* 0x000fe200000010ff */
[----:B------:R-:W-:Y:S02]  /*cc20*/  VIADD R5, R23, UR6 ;  /* 0x0000000617057c36 */ /* 0x000fe40008000000 */
[----:B0-----:R-:W-:-:S04]  /*cc30*/  FADD.FTZ R0, R34, R3 ;  /* 0x0000000322007221 */ /* 0x001fc80000010000 */
[C---:B-1----:R-:W-:Y:S01]  /*cc40*/  FADD.FTZ R3, R123.reuse, R0 ;  /* 0x000000007b037221 */ /* 0x042fe20000010000 */
[----:B------:R-:W-:Y:S01]  /*cc50*/  F2FP.BF16.F32.PACK_AB R123, R123, R34 ;  /* 0x000000227b7b723e */ /* 0x000fe200000010ff */
[----:B------:R-:W-:Y:S01]  /*cc60*/  VIADD R0, R88, 0xfffffffe ;  /* 0xfffffffe58007836 */ /* 0x000fe20000000000 */
[----:B------:R-:W-:Y:S06]  /*cc70*/  @P2 BRA `(.L_x_1230) ;  /* 0x0000000000542947 */ /* 0x000fec0003800000 */
[C---:B------:R-:W-:Y:S01]  /*cc80*/  ISETP.GT.AND P2, PT, R23.reuse, RZ, PT ;  /* 0x000000ff1700720c */ /* 0x040fe20003f44270 */
[----:B------:R-:W-:Y:S01]  /*cc90*/  BSSY B0, `(.L_x_1231) ;  /* 0x0000010000007945 */ /* 0x000fe20003800000 */
[----:B------:R-:W-:-:S11]  /*cca0*/  VIADD R20, R23, 0xffffffff ;  /* 0xffffffff17147836 */ /* 0x000fd60000000000 */
[----:B------:R-:W-:Y:S05]  /*ccb0*/  @P2 BRA `(.L_x_1232) ;  /* 0x0000000000202947 */ /* 0x000fea0003800000 */
[----:B------:R-:W-:Y:S01]  /*ccc0*/  UISETP.NE.AND UP1, UPT, UR7, 0x1, UPT ;  /* 0x000000010700788c */ /* 0x000fe2000bf25270 */
[----:B------:R-:W-:-:S05]  /*ccd0*/  IMAD.MOV R20, RZ, RZ, -R23 ;  /* 0x000000ffff147224 */ /* 0x000fca00078e0a17 */
[----:B------:R-:W-:-:S05]  /*cce0*/  PLOP3.LUT P2, PT, PT, PT, UP1, 0x80, 0x0 ;  /* 0x000000000000781c */ /* 0x000fca0003f4f018 */
[----:B------:R-:W-:-:S08]  /*ccf0*/  @UP1 ULDC.64 UR4, c[0x0][0x9e8] ;  /* 0x00027a0000041ab9 */ /* 0x000fd00000000a00 */
[----:B------:R-:W-:-:S05]  /*cd00*/  @P2 IMAD.HI.U32 R23, R20, UR4, RZ ;  /* 0x0000000414172c27 */ /* 0x000fca000f8e00ff */
[----:B------:R-:W-:-:S04]  /*cd10*/  @P2 SHF.R.U32.HI R20, RZ, UR5, R23 ;  /* 0x00000005ff142c19 */ /* 0x000fc80008011617 */
[----:B------:R-:W-:Y:S01]  /*cd20*/  LOP3.LUT R20, RZ, R20, RZ, 0x33, !PT ;  /* 0x00000014ff147212 */ /* 0x000fe200078e33ff */
[----:B------:R-:W-:Y:S06]  /*cd30*/  BRA `(.L_x_1233) ;  /* 0x0000000000147947 */ /* 0x000fec0003800000 */
.L_x_1232:
[----:B------:R-:W-:-:S06]  /*cd40*/  UISETP.NE.AND UP1, UPT, UR7, 0x1, UPT ;  /* 0x000000010700788c */ /* 0x000fcc000bf25270 */
[----:B------:R-:W-:-:S05]  /*cd50*/  PLOP3.LUT P2, PT, PT, PT, UP1, 0x80, 0x0 ;  /* 0x000000000000781c */ /* 0x000fca0003f4f018 */
[----:B------:R-:W-:-:S08]  /*cd60*/  @UP1 ULDC.64 UR4, c[0x0][0x9e8] ;  /* 0x00027a0000041ab9 */ /* 0x000fd00000000a00 */
[----:B------:R-:W-:-:S05]  /*cd70*/  @P2 IMAD.HI.U32 R23, R20, UR4, RZ ;  /* 0x0000000414172c27 */ /* 0x000fca000f8e00ff */
[----:B------:R-:W-:-:S07]  /*cd80*/  @P2 SHF.R.U32.HI R20, RZ, UR5, R23 ;  /* 0x00000005ff142c19 */ /* 0x000fce0008011617 */
.L_x_1233:
[----:B------:R-:W-:Y:S05]  /*cd90*/  BSYNC B0 ;  /* 0x0000000000007941 */ /* 0x000fea0003800000 */
.L_x_1231:
[----:B------:R-:W-:-:S04]  /*cda0*/  IMAD.U32 R23, RZ, RZ, UR7 ;  /* 0x00000007ff177e24 */ /* 0x000fc8000f8e00ff */
[----:B------:R-:W-:-:S05]  /*cdb0*/  IMAD R20, R20, UR7, R23 ;  /* 0x0000000714147c24 */ /* 0x000fca000f8e0217 */
[----:B------:R-:W-:-:S07]  /*cdc0*/  VIMNMX R5, R5, R20, PT ;  /* 0x0000001405057248 */ /* 0x000fce0003fe0100 */
.L_x_1230:
[----:B------:R-:W2:Y:S01]  /*cdd0*/  LDL R23, [R1+0x18] ;  /* 0x0000180001177983 */ /* 0x000ea20000100800 */
[----:B------:R-:W-:Y:S01]  /*cde0*/  SHF.R.S32.HI R20, RZ, 0x1f, R5 ;  /* 0x0000001fff147819 */ /* 0x000fe20000011405 */
[----:B------:R-:W-:Y:S01]  /*cdf0*/  ULDC UR24, c[0x0][0x9e4] ;  /* 0x0002790000187ab9 */ /* 0x000fe20000000800 */
[----:B------:R-:W-:Y:S01]  /*ce00*/  ULDC UR4, c[0x0][0x9e4] ;  /* 0x0002790000047ab9 */ /* 0x000fe20000000800 */
[----:B------:R-:W-:Y:S01]  /*ce10*/  ULDC UR5, c[0x0][0x988] ;  /* 0x0002620000057ab9 */ /* 0x000fe20000000800 */
[----:B------:R-:W-:Y:S01]  /*ce20*/  LEA.HI R20, R20, R5, RZ, 0x7 ;  /* 0x0000000514147211 */ /* 0x000fe200078f38ff */
[----:B------:R-:W-:Y:S01]  /*ce30*/  ULDC UR7, c[0x0][0x988] ;  /* 0x0002620000077ab9 */ /* 0x000fe20000000800 */
[----:B------:R-:W-:Y:S01]  /*ce40*/  ULDC UR6, c[0x0][0x988] ;  /* 0x0002620000067ab9 */ /* 0x000fe20000000800 */
[----:B------:R-:W-:Y:S01]  /*ce50*/  ULDC UR29, c[0x0][0x9d8] ;  /* 0x00027600001d7ab9 */ /* 0x000fe20000000800 */
[----:B------:R-:W-:Y:S01]  /*ce60*/  SHF.R.S32.HI R20, RZ, 0x7, R20 ;  /* 0x00000007ff147819 */ /* 0x000fe20000011414 */
[----:B------:R-:W-:Y:S01]  /*ce70*/  ULDC UR27, c[0x0][0x9d8] ;  /* 0x00027600001b7ab9 */ /* 0x000fe20000000800 */
[----:B------:R-:W-:Y:S01]  /*ce80*/  ULDC UR26, c[0x0][0x9d8] ;  /* 0x00027600001a7ab9 */ /* 0x000fe20000000800 */
[----:B------:R-:W-:Y:S01]  /*ce90*/  ULDC UR28, c[0x0][0x9e0] ;  /* 0x00027800001c7ab9 */ /* 0x000fe20000000800 */
[----:B------:R-:W-:Y:S01]  /*cea0*/  ULDC UR25, c[0x0][0x9e0] ;  /* 0x0002780000197ab9 */ /* 0x000fe20000000800 */
        /* <DEDUP_REMOVED lines=16> */
[----:B--2---:R-:W-:-:S04]  /*cfb0*/  VIMNMX R23, R23, R20, !PT ;  /* 0x0000001417177248 */ /* 0x004fc80007fe0100 */
[----:B------:R-:W-:Y:S01]  /*cfc0*/  ISETP.GE.AND P2, PT, R0, R23, PT ;  /* 0x000000170000720c */ /* 0x000fe20003f46270 */
[----:B------:R0:W-:-:S12]  /*cfd0*/  STL [R1+0x8], R23 ;  /* 0x0000081701007387 */ /* 0x0001d80000100800 */
[----:B0-----:R-:W-:Y:S05]  /*cfe0*/  @!P2 BRA `(.L_x_1234) ;  /* 0x0000003400e8a947 */ /* 0x001fea0003800000 */
[----:B------:R-:W-:Y:S02]  /*cff0*/  IMAD.IADD R5, R156, 0x1, R21 ;  /* 0x000000019c057824 */ /* 0x000fe400078e0215 */
[----:B------:R-:W-:Y:S02]  /*d000*/  IMAD.MOV.U32 R119, RZ, RZ, RZ ;  /* 0x000000ffff777224 */ /* 0x000fe400078e00ff */
[----:B------:R-:W-:Y:S01]  /*d010*/  VIADD R23, R5, 0x8 ;  /* 0x0000000805177836 */ /* 0x000fe20000000000 */
[----:B------:R-:W-:-:S04]  /*d020*/  LOP3.LUT R20, RZ, R5, RZ, 0x33, !PT ;  /* 0x00000005ff147212 */ /* 0x000fc800078e33ff */
[----:B------:R-:W-:Y:S01]  /*d030*/  LOP3.LUT R154, RZ, R23, RZ, 0x33, !PT ;  /* 0x00000017ff9a7212 */ /* 0x000fe200078e33ff */
[----:B------:R0:W-:Y:S06]  /*d040*/  STL [R1+0x4], R20 ;  /* 0x0000041401007387 */ /* 0x0001ec0000100800 */
.L_x_1252:
[----:B------:R-:W2:Y:S01]  /*d050*/  LDL R21, [R1+0x10] ;  /* 0x0000100001157983 */ /* 0x000ea20000100800 */
[----:B------:R-:W-:Y:S01]  /*d060*/  VIADD R152, R16, 0x1 ;  /* 0x0000000110987836 */ /* 0x000fe20000000000 */
[----:B------:R-:W-:Y:S05]  /*d070*/  YIELD ;  /* 0x0000000000007946 */ /* 0x000fea0003800000 */
[----:B------:R-:W-:-:S04]  /*d080*/  ISETP.NE.AND P3, PT, R152, 0x2, PT ;  /* 0x000000029800780c */ /* 0x000fc80003f65270 */
[----:B0-----:R-:W-:Y:S02]  /*d090*/  SEL R20, RZ, 0x1, P3 ;  /* 0x00000001ff147807 */ /* 0x001fe40001800000 */
[----:B------:R-:W-:Y:S02]  /*d0a0*/  SEL R152, R152, RZ, P3 ;  /* 0x000000ff98987207 */ /* 0x000fe40001800000 */
[----:B------:R-:W-:Y:S02]  /*d0b0*/  LOP3.LUT R153, R19, R20, RZ, 0x3c, !PT ;  /* 0x0000001413997212 */ /* 0x000fe400078e3cff */
[----:B--2---:R-:W-:-:S13]  /*d0c0*/  ISETP.NE.AND P2, PT, R21, RZ, PT ;  /* 0x000000ff1500720c */ /* 0x004fda0003f45270 */
[----:B------:R-:W-:Y:S05]  /*d0d0*/  @P2 BRA `(.L_x_1235) ;  /* 0x0000000000302947 */ /* 0x000fea0003800000 */
[----:B------:R-:W-:Y:S05]  /*d0e0*/  @!P0 BRA `(.L_x_1236) ;  /* 0x0000000000048947 */ /* 0x000fea0003800000 */
[----:B------:R-:W-:Y:S01]  /*d0f0*/  BPT.TRAP 0x1 ;  /* 0x000000040000795c */ /* 0x000fe20000300000 */
.L_x_1236:
[----:B------:R-:W-:Y:S01]  /*d100*/  IMAD R21, R152, 0x8, R2 ;  /* 0x0000000898157824 */ /* 0x000fe200078e0202 */
[----:B------:R-:W-:-:S04]  /*d110*/  SHF.L.U32 R20, R153, 0x1f, RZ ;  /* 0x0000001f99147819 */ /* 0x000fc800000006ff */
[----:B------:R0:W1:Y:S01]  /*d120*/  SYNCS.PHASECHK.TRANS64.TRYWAIT P3, [R21+URZ+0x16830], R20 ;  /* 0x01683014150075a7 */ /* 0x000062000806017f */
[----:B------:R-:W-:Y:S05]  /*d130*/  @!P0 BRA `(.L_x_1237) ;  /* 0x0000000000048947 */ /* 0x000fea0003800000 */
[----:B------:R-:W-:Y:S01]  /*d140*/  BPT.TRAP 0x1 ;  /* 0x000000040000795c */ /* 0x000fe20000300000 */
.L_x_1237:
[----:B------:R-:W-:Y:S04]  /*d150*/  BSSY B0, `(.L_x_1235) ;  /* 0x0000004000007945 */ /* 0x000fe80003800000 */
[----:B-1----:R-:W-:Y:S05]  /*d160*/  @P3 BRA `(.L_x_1238) ;  /* 0x0000000000083947 */ /* 0x002fea0003800000 */
[----:B------:R-:W1:Y:S02]  /*d170*/  SYNCS.PHASECHK.TRANS64.TRYWAIT P3, [R21+URZ+0x16830], R20 ;  /* 0x01683014150075a7 */ /* 0x000e64000806017f */
[----:B-1----:R-:W-:Y:S05]  /*d180*/  @!P3 BRA `(.L_x_1239) ;  /* 0x0000011c002cb947 */ /* 0x002fea0003800000 */
.L_x_1238:
[----:B------:R-:W-:Y:S05]  /*d190*/  BSYNC B0 ;  /* 0x0000000000007941 */ /* 0x000fea0003800000 */
.L_x_1235:
[----:B01----:R-:W2:Y:S01]  /*d1a0*/  LDL R21, [R1+0xc] ;  /* 0x00000c0001157983 */ /* 0x003ea20000100800 */
[----:B------:R-:W0:Y:S01]  /*d1b0*/  S2R R20, SR_TID.X ;  /* 0x0000000000147919 */ /* 0x000e220000002100 */
[----:B------:R-:W-:Y:S05]  /*d1c0*/  WARPSYNC.ALL ;  /* 0x0000000000007948 */ /* 0x000fea0003800000 */
[----:B------:R-:W-:Y:S01]  /*d1d0*/  IMAD.MOV.U32 R27, RZ, RZ, 0x40000040 ;  /* 0x40000040ff1b7424 */ /* 0x000fe200078e00ff */
[----:B0-----:R-:W-:Y:S01]  /*d1e0*/  SHF.R.U32.HI R20, RZ, 0x7, R20 ;  /* 0x00000007ff147819 */ /* 0x001fe20000011614 */
[----:B------:R-:W-:Y:S01]  /*d1f0*/  IMAD.MOV.U32 R25, RZ, RZ, 0x40000040 ;  /* 0x40000040ff197424 */ /* 0x000fe200078e00ff */
[----:B------:R-:W-:-:S02]  /*d200*/  R2UR UR8, R6 ;  /* 0x00000000060872ca */ /* 0x000fc400000e0000 */
[----:B------:R-:W-:Y:S02]  /*d210*/  R2UR UR9, R7 ;  /* 0x00000000070972ca */ /* 0x000fe400000e0000 */
[----:B------:R-:W-:Y:S02]  /*d220*/  R2UR UR11, R27 ;  /* 0x000000001b0b72ca */ /* 0x000fe400000e0000 */
[----:B------:R-:W-:Y:S02]  /*d230*/  R2UR UR15, R25 ;  /* 0x00000000190f72ca */ /* 0x000fe400000e0000 */
[----:B------:R-:W-:Y:S02]  /*d240*/  R2UR UR23, R27 ;  /* 0x000000001b1772ca */ /* 0x000fe400000e0000 */
[----:B------:R-:W-:Y:S02]  /*d250*/  R2UR UR12, R12 ;  /* 0x000000000c0c72ca */ /* 0x000fe400000e0000 */
[----:B------:R-:W-:Y:S01]  /*d260*/  R2UR UR13, R13 ;  /* 0x000000000d0d72ca */ /* 0x000fe200000e0000 */
[----:B--2---:R-:W-:-:S02]  /*d270*/  IMAD R26, R152, 0x400, R21 ;  /* 0x00000400981a7824 */ /* 0x004fc400078e0215 */
[----:B------:R-:W-:-:S05]  /*d280*/  VIADD R21, R20, 0x8 ;  /* 0x0000000814157836 */ /* 0x000fca0000000000 */
[----:B------:R0:W-:Y:S01]  /*d290*/  BAR.SYNC.DEFER_BLOCKING R21, 0x100 ;  /* 0x000400150000751d */ /* 0x0001e20000010000 */
[C---:B------:R-:W-:Y:S01]  /*d2a0*/  R2UR UR10, R26.reuse ;  /* 0x000000001a0a72ca */ /* 0x040fe200000e0000 */
[C---:B------:R-:W-:Y:S02]  /*d2b0*/  VIADD R24, R26.reuse, 0x2 ;  /* 0x000000021a187836 */ /* 0x040fe40000000000 */
[C---:B------:R-:W-:Y:S02]  /*d2c0*/  VIADD R20, R26.reuse, 0x4 ;  /* 0x000000041a147836 */ /* 0x040fe40000000000 */
[----:B------:R-:W-:Y:S01]  /*d2d0*/  VIADD R26, R26, 0x6 ;  /* 0x000000061a1a7836 */ /* 0x000fe20000000000 */
[----:B------:R-:W-:-:S04]  /*d2e0*/  R2UR UR14, R24 ;  /* 0x00000000180e72ca */ /* 0x000fc800000e0000 */
[----:B------:R-:W-:Y:S02]  /*d2f0*/  R2UR UR22, R26 ;  /* 0x000000001a1672ca */ /* 0x000fe400000e0000 */
[----:B------:R-:W-:-:S06]  /*d300*/  WARPGROUP.ARRIVE ;  /* 0x00000000000079c5 */ /* 0x000fcc0000000000 */
[----:B------:R-:W-:Y:S01]  /*d310*/  HGMMA.64x128x16.F32.BF16 R24, gdesc[UR8], RZ, !UPT, gsb0 ;  /* 0x01e00000081879f0 */ /* 0x000fe2000c0018ff */
[----:B0-----:R-:W-:Y:S01]  /*d320*/  IMAD.MOV.U32 R21, RZ, RZ, 0x40000040 ;  /* 0x40000040ff157424 */ /* 0x001fe200078e00ff */
[----:B------:R-:W-:Y:S02]  /*d330*/  R2UR UR18, R20 ;  /* 0x00000000141272ca */ /* 0x000fe400000e0000 */
[----:B------:R-:W-:Y:S02]  /*d340*/  R2UR UR16, R10 ;  /* 0x000000000a1072ca */ /* 0x000fe400000e0000 */
[----:B------:R-:W-:Y:S02]  /*d350*/  R2UR UR19, R21 ;  /* 0x00000000151372ca */ /* 0x000fe400000e0000 */
[----:B------:R-:W-:Y:S01]  /*d360*/  R2UR UR17, R11 ;  /* 0x000000000b1172ca */ /* 0x000fe200000e0000 */
[----:B------:R-:W-:Y:S02]  /*d370*/  WARPGROUP.DEPBAR.LE gsb0, 0x0 ;  /* 0x00008000000079c5 */ /* 0x000fe40000010000 */
[----:B------:R-:W-:-:S06]  /*d380*/  WARPGROUP.ARRIVE ;  /* 0x00000000000079c5 */ /* 0x000fcc0000000000 */
[----:B------:R-:W-:Y:S01]  /*d390*/  HGMMA.64x128x16.F32.BF16 R24, gdesc[UR12], R24, gsb0 ;  /* 0x01e000000c1879f0 */ /* 0x000fe20008001818 */
[----:B------:R-:W-:Y:S02]  /*d3a0*/  R2UR UR20, R8 ;  /* 0x00000000081472ca */ /* 0x000fe400000e0000 */
[----:B------:R-:W-:Y:S01]  /*d3b0*/  R2UR UR21, R9 ;  /* 0x00000000091572ca */ /* 0x000fe200000e0000 */
[----:B------:R-:W-:Y:S02]  /*d3c0*/  WARPGROUP.DEPBAR.LE gsb0, 0x0 ;  /* 0x00008000000079c5 */ /* 0x000fe40000010000 */
[----:B------:R-:W-:-:S06]  /*d3d0*/  WARPGROUP.ARRIVE ;  /* 0x00000000000079c5 */ /* 0x000fcc0000000000 */
[----:B------:R-:W-:Y:S03]  /*d3e0*/  HGMMA.64x128x16.F32.BF16 R24, gdesc[UR16], R24, gsb0 ;  /* 0x01e00000101879f0 */ /* 0x000fe60008001818 */
[----:B------:R-:W-:Y:S02]  /*d3f0*/  WARPGROUP.DEPBAR.LE gsb0, 0x0 ;  /* 0x00008000000079c5 */ /* 0x000fe40000010000 */
[----:B------:R-:W-:-:S07]  /*d400*/  WARPGROUP.ARRIVE ;  /* 0x00000000000079c5 */ /* 0x000fce0000000000 */
[----:B------:R-:W-:Y:S03]  /*d410*/  HGMMA.64x128x16.F32.BF16 R24, gdesc[UR20], R24, gsb0 ;  /* 0x01e00000141879f0 */ /* 0x000fe60008001818 */
[----:B------:R-:W-:Y:S02]  /*d420*/  WARPGROUP.DEPBAR.LE gsb0, 0x0 ;  /* 0x00008000000079c5 */ /* 0x000fe40000010000 */
[----:B------:R-:W-:Y:S05]  /*d430*/  @P2 BRA `(.L_x_1240) ;  /* 0x0000000000282947 */ /* 0x000fea0003800000 */
[----:B------:R-:W-:Y:S05]  /*d440*/  @!P0 BRA `(.L_x_1241) ;  /* 0x0000000000048947 */ /* 0x000fea0003800000 */
[----:B------:R-:W-:Y:S01]  /*d450*/  BPT.TRAP 0x1 ;  /* 0x000000040000795c */ /* 0x000fe20000300000 */
.L_x_1241:
[----:B------:R-:W-:Y:S01]  /*d460*/  SHF.L.U32 R19, R19, 0x1f, RZ ;  /* 0x0000001f13137819 */ /* 0x000fe200000006ff */
[----:B------:R-:W-:-:S04]  /*d470*/  IMAD R20, R16, 0x8, R2 ;  /* 0x0000000810147824 */ /* 0x000fc800078e0202 */
[----:B------:R0:W1:Y:S01]  /*d480*/  SYNCS.PHASECHK.TRANS64.TRYWAIT P2, [R20+URZ+0x16850], R19 ;  /* 0x01685013140075a7 */ /* 0x000062000804017f */
[----:B------:R-:W-:Y:S05]  /*d490*/  @!P0 BRA `(.L_x_1242) ;  /* 0x0000000000048947 */ /* 0x000fea0003800000 */
[----:B------:R-:W-:Y:S01]  /*d4a0*/  BPT.TRAP 0x1 ;  /* 0x000000040000795c */ /* 0x000fe20000300000 */
.L_x_1242:
[----:B-1----:R-:W-:Y:S05]  /*d4b0*/  @P2 BRA `(.L_x_1240) ;  /* 0x0000000000082947 */ /* 0x002fea0003800000 */
[----:B------:R-:W1:Y:S02]  /*d4c0*/  SYNCS.PHASECHK.TRANS64.TRYWAIT P2, [R20+URZ+0x16850], R19 ;  /* 0x01685013140075a7 */ /* 0x000e64000804017f */
[----:B-1----:R-:W-:Y:S05]  /*d4d0*/  @!P2 BRA `(.L_x_1243) ;  /* 0x00000118006ca947 */ /* 0x002fea0003800000 */
.L_x_1240:
[----:B01----:R-:W-:Y:S01]  /*d4e0*/  VIADD R19, R2, 0x400 ;  /* 0x0000040002137836 */ /* 0x003fe20000000000 */
[----:B------:R-:W-:Y:S05]  /*d4f0*/  WARPSYNC.ALL ;  /* 0x0000000000007948 */ /* 0x000fea0003800000 */
[----:B------:R-:W-:Y:S01]  /*d500*/  SHF.R.U32.HI R19, RZ, 0x4, R19 ;  /* 0x00000004ff137819 */ /* 0x000fe20000011613 */
[----:B------:R-:W-:Y:S01]  /*d510*/  IMAD.MOV.U32 R21, RZ, RZ, 0x40000040 ;  /* 0x40000040ff157424 */ /* 0x000fe200078e00ff */
[----:B------:R-:W-:Y:S02]  /*d520*/  WARPGROUP.ARRIVE ;  /* 0x00000000000079c5 */ /* 0x000fe40000000000 */
[----:B------:R-:W-:-:S02]  /*d530*/  LOP3.LUT R19, R19, 0x3fff, RZ, 0xc0, !PT ;  /* 0x00003fff13137812 */ /* 0x000fc400078ec0ff */
[----:B------:R-:W-:-:S03]  /*d540*/  R2UR UR11, R21 ;  /* 0x00000000150b72ca */ /* 0x000fc600000e0000 */
[----:B------:R-:W-:-:S05]  /*d550*/  IMAD R20, R16, 0x400, R19 ;  /* 0x0000040010147824 */ /* 0x000fca00078e0213 */
[----:B------:R-:W-:-:S13]  /*d560*/  R2UR UR10, R20 ;  /* 0x00000000140a72ca */ /* 0x000fda00000e0000 */
[----:B------:R-:W-:Y:S03]  /*d570*/  HGMMA.64x64x16.F32.BF16 R88, R148, gdesc[UR8].tnspB, R88, gsb0 ;  /* 0x40e0000894587df0 */ /* 0x000fe60008001858 */
[----:B------:R-:W-:Y:S02]  /*d580*/  WARPGROUP.DEPBAR.LE gsb0, 0x0 ;  /* 0x00008000000079c5 */ /* 0x000fe40000010000 */
[----:B------:R-:W-:Y:S02]  /*d590*/  VIADD R148, R20, 0x80 ;  /* 0x0000008014947836 */ /* 0x000fe40000000000 */
[----:B------:R-:W-:Y:S01]  /*d5a0*/  FMUL.FTZ R19, R24, UR29 ;  /* 0x0000001d18137c20 */ /* 0x000fe20008410000 */
[----:B------:R-:W-:Y:S02]  /*d5b0*/  IMAD.MOV.U32 R149, RZ, RZ, 0x40000040 ;  /* 0x40000040ff957424 */ /* 0x000fe400078e00ff */
[----:B------:R-:W-:Y:S01]  /*d5c0*/  FMUL.FTZ R21, R25, UR29 ;  /* 0x0000001d19157c20 */ /* 0x000fe20008410000 */
[----:B------:R-:W2:Y:S01]  /*d5d0*/  LDL R150, [R1+0x20] ;  /* 0x0000200001967983 */ /* 0x000ea20000100800 */
[----:B------:R-:W-:-:S02]  /*d5e0*/  R2UR UR10, R148 ;  /* 0x00000000940a72ca */ /* 0x000fc400000e0000 */
[----:B------:R-:W-:Y:S01]  /*d5f0*/  R2UR UR11, R149 ;  /* 0x00000000950b72ca */ /* 0x000fe200000e0000 */
[----:B------:R-:W-:Y:S01]  /*d600*/  WARPGROUP.ARRIVE ;  /* 0x00000000000079c5 */ /* 0x000fe20000000000 */
[----:B------:R-:W3:Y:S01]  /*d610*/  LDL R151, [R1+0x24] ;  /* 0x0000240001977983 */ /* 0x000ee20000100800 */
[----:B------:R-:W-:Y:S02]  /*d620*/  VIADD R24, R20, 0x200 ;  /* 0x0000020014187836 */ /* 0x000fe40000000000 */
[----:B------:R-:W-:Y:S01]  /*d630*/  FMUL.FTZ R26, R26, UR29 ;  /* 0x0000001d1a1a7c20 */ /* 0x000fe20008410000 */
[----:B------:R-:W-:Y:S01]  /*d640*/  IMAD.MOV.U32 R25, RZ, RZ, 0x40000040 ;  /* 0x40000040ff197424 */ /* 0x000fe200078e00ff */
[----:B------:R-:W0:Y:S01]  /*d650*/  S2R R148, SR_TID.X ;  /* 0x0000000000947919 */ /* 0x000e220000002100 */
[----:B------:R-:W-:Y:S01]  /*d660*/  FMUL.FTZ R27, R27, UR29 ;  /* 0x0000001d1b1b7c20 */ /* 0x000fe20008410000 */
[----:B------:R-:W-:Y:S01]  /*d670*/  FMUL.FTZ R28, R28, UR29 ;  /* 0x0000001d1c1c7c20 */ /* 0x000fe20008410000 */
[----:B------:R-:W-:Y:S01]  /*d680*/  FMUL.FTZ R29, R29, UR29 ;  /* 0x0000001d1d1d7c20 */ /* 0x000fe20008410000 */
[----:B------:R-:W-:Y:S01]  /*d690*/  FMUL.FTZ R30, R30, UR29 ;  /* 0x0000001d1e1e7c20 */ /* 0x000fe20008410000 */
[----:B------:R-:W-:Y:S01]  /*d6a0*/  FMUL.FTZ R31, R31, UR29 ;  /* 0x0000001d1f1f7c20 */ /* 0x000fe20008410000 */
[----:B------:R-:W-:Y:S01]  /*d6b0*/  FMUL.FTZ R32, R32, UR29 ;  /* 0x0000001d20207c20 */ /* 0x000fe20008410000 */
[----:B------:R-:W-:Y:S01]  /*d6c0*/  HGMMA.64x64x16.F32.BF16 R88, R144, gdesc[UR8].tnspB, R88, gsb0 ;  /* 0x40e0000890587df0 */ /* 0x000fe20008001858 */
        /* <DEDUP_REMOVED lines=24> */
[----:B0-----:R-:W-:Y:S01]  /*d850*/  SHF.R.U32.HI R149, RZ, 0x7, R148 ;  /* 0x00000007ff957819 */ /* 0x001fe20000011694 */
        /* <DEDUP_REMOVED lines=22> */
[----:B------:R-:W0:Y:S08]  /*d9c0*/  MUFU.TANH R19, R19 ;  /* 0x0000001300137308 */ /* 0x000e300000002400 */
[----:B------:R-:W1:Y:S08]  /*d9d0*/  MUFU.TANH R21, R21 ;  /* 0x0000001500157308 */ /* 0x000e700000002400 */
[----:B------:R-:W4:Y:S08]  /*d9e0*/  MUFU.TANH R26, R26 ;  /* 0x0000001a001a7308 */ /* 0x000f300000002400 */
[----:B------:R-:W0:Y:S01]  /*d9f0*/  MUFU.TANH R27, R27 ;  /* 0x0000001b001b7308 */ /* 0x000e220000002400 */
[----:B------:R-:W-:-:S02]  /*da00*/  WARPGROUP.DEPBAR.LE gsb0, 0x0 ;  /* 0x00008000000079c5 */ /* 0x000fc40000010000 */
[----:B------:R-:W-:Y:S01]  /*da10*/  VIADD R144, R20, 0x100 ;  /* 0x0000010014907836 */ /* 0x000fe20000000000 */
[----:B------:R-:W-:Y:S01]  /*da20*/  WARPGROUP.ARRIVE ;  /* 0x00000000000079c5 */ /* 0x000fe20000000000 */
[----:B------:R-:W-:-:S03]  /*da30*/  IMAD.MOV.U32 R145, RZ, RZ, 0x40000040 ;  /* 0x40000040ff917424 */ /* 0x000fc600078e00ff */
[----:B------:R-:W0:Y:S01]  /*da40*/  MUFU.TANH R28, R28 ;  /* 0x0000001c001c7308 */ /* 0x000e220000002400 */
[----:B------:R-:W-:Y:S02]  /*da50*/  R2UR UR10, R144 ;  /* 0x00000000900a72ca */ /* 0x000fe400000e0000 */
[----:B------:R-:W-:-:S05]  /*da60*/  R2UR UR11, R145 ;  /* 0x00000000910b72ca */ /* 0x000fca00000e0000 */
[----:B------:R-:W0:Y:S08]  /*da70*/  MUFU.TANH R29, R29 ;  /* 0x0000001d001d7308 */ /* 0x000e300000002400 */
[----:B------:R-:W0:Y:S01]  /*da80*/  MUFU.TANH R30, R30 ;  /* 0x0000001e001e7308 */ /* 0x000e220000002400 */
[----:B------:R-:W-:Y:S07]  /*da90*/  HGMMA.64x64x16.F32.BF16 R88, R140, gdesc[UR8].tnspB, R88, gsb0 ;  /* 0x40e000088c587df0 */ /* 0x000fee0008001858 */
        /* <DEDUP_REMOVED lines=18> */
[----:B------:R-:W-:Y:S01]  /*dbc0*/  HGMMA.64x64x16.F32.BF16 R88, R136, gdesc[UR8].tnspB, R88, gsb0 ;  /* 0x40e0000888587df0 */ /* 0x000fe20008001858 */
[----:B------:R-:W-:Y:S01]  /*dbd0*/  R2UR UR10, R24 ;  /* 0x00000000180a72ca */ /* 0x000fe200000e0000 */
[----:B------:R-:W-:Y:S01]  /*dbe0*/  VIADD R24, R20, 0x280 ;  /* 0x0000028014187836 */ /* 0x000fe20000000000 */
[----:B------:R-:W-:Y:S01]  /*dbf0*/  R2UR UR11, R25 ;  /* 0x00000000190b72ca */ /* 0x000fe200000e0000 */
[----:B------:R-:W-:-:S03]  /*dc00*/  IMAD.MOV.U32 R25, RZ, RZ, 0x40000040 ;  /* 0x40000040ff197424 */ /* 0x000fc600078e00ff */
        /* <DEDUP_REMOVED lines=51> */
[----:B------:R-:W-:-:S03]  /*df40*/  @!P1 IMAD R25, R152, 0x8, R2 ;  /* 0x0000000898199824 */ /* 0x000fc600078e0202 */
[----:B------:R-:W0:Y:S01]  /*df50*/  MUFU.TANH R74, R74 ;  /* 0x0000004a004a7308 */ /* 0x000e220000002400 */
[----:B------:R-:W-:Y:S01]  /*df60*/  SEL R24, R24, 0x9, !P2 ;  /* 0x0000000918187807 */ /* 0x000fe20005000000 */
[----:B------:R-:W-:Y:S01]  /*df70*/  @!P1 VIADD R25, R25, 0x16840 ;  /* 0x0001684019199836 */ /* 0x000fe20000000000 */
[----:B------:R-:W-:-:S05]  /*df80*/  PLOP3.LUT P2, PT, PT, PT, UP0, 0x40, 0x0 ;  /* 0x000000000000781c */ /* 0x000fca0003f4e808 */
[----:B------:R-:W0:Y:S01]  /*df90*/  MUFU.TANH R75, R75 ;  /* 0x0000004b004b7308 */ /* 0x000e220000002400 */
[----:B------:R-:W-:-:S07]  /*dfa0*/  @!P1 PRMT R25, RZ, 0x654, R25 ;  /* 0x00000654ff199816 */ /* 0x000fce0000000019 */
[----:B------:R-:W0:Y:S08]  /*dfb0*/  MUFU.TANH R76, R76 ;  /* 0x0000004c004c7308 */ /* 0x000e300000002400 */
[----:B------:R-:W0:Y:S01]  /*dfc0*/  MUFU.TANH R77, R77 ;  /* 0x0000004d004d7308 */ /* 0x000e220000002400 */
[----:B------:R-:W-:Y:S02]  /*dfd0*/  WARPGROUP.DEPBAR.LE gsb0, 0x0 ;  /* 0x00008000000079c5 */ /* 0x000fe40000010000 */
[----:B------:R-:W-:Y:S01]  /*dfe0*/  WARPGROUP.ARRIVE ;  /* 0x00000000000079c5 */ /* 0x000fe20000000000 */
        /* <DEDUP_REMOVED lines=8> */
[----:B------:R0:W0:Y:S08]  /*e070*/  MUFU.TANH R20, R124 ;  /* 0x0000007c00147308 */ /* 0x0000300000002400 */
[----:B------:R-:W0:Y:S08]  /*e080*/  MUFU.TANH R78, R78 ;  /* 0x0000004e004e7308 */ /* 0x000e300000002400 */
[----:B------:R-:W0:Y:S08]  /*e090*/  MUFU.TANH R79, R79 ;  /* 0x0000004f004f7308 */ /* 0x000e300000002400 */
[----:B------:R-:W0:Y:S08]  /*e0a0*/  MUFU.TANH R80, R80 ;  /* 0x0000005000507308 */ /* 0x000e300000002400 */
[----:B------:R-:W0:Y:S08]  /*e0b0*/  MUFU.TANH R81, R81 ;  /* 0x0000005100517308 */ /* 0x000e300000002400 */
[----:B------:R-:W0:Y:S08]  /*e0c0*/  MUFU.TANH R82, R82 ;  /* 0x0000005200527308 */ /* 0x000e300000002400 */
[----:B------:R-:W0:Y:S01]  /*e0d0*/  MUFU.TANH R83, R83 ;  /* 0x0000005300537308 */ /* 0x000e220000002400 */
[----:B------:R-:W-:-:S02]  /*e0e0*/  WARPGROUP.DEPBAR.LE gsb0, 0x0 ;  /* 0x00008000000079c5 */ /* 0x000fc40000010000 */
[----:B------:R-:W-:Y:S01]  /*e0f0*/  FMUL.FTZ R120, R84, UR29 ;  /* 0x0000001d54787c20 */ /* 0x000fe20008410000 */
[----:B------:R-:W-:Y:S02]  /*e100*/  IMAD.SHL.U32 R84, R0, 0x80, RZ ;  /* 0x0000008000547824 */ /* 0x000fe400078e00ff */
[----:B------:R-:W-:Y:S01]  /*e110*/  FMUL.FTZ R121, R85, UR29 ;  /* 0x0000001d55797c20 */ /* 0x000fe20008410000 */
[----:B------:R-:W-:Y:S01]  /*e120*/  FMUL.FTZ R85, R87, UR29 ;  /* 0x0000001d57557c20 */ /* 0x000fe20008410000 */
[----:B------:R0:W-:Y:S06]  /*e130*/  BAR.ARV R24, 0x100 ;  /* 0x000400180000751d */ /* 0x0001ec0000002000 */
[----:B--2---:R-:W-:Y:S01]  /*e140*/  IADD3 R86, R150, 0x1, -R84 ;  /* 0x0000000196567810 */ /* 0x004fe20007ffe854 */
[----:B------:R-:W2:Y:S01]  /*e150*/  MUFU.TANH R120, R120 ;  /* 0x0000007800787308 */ /* 0x000ea20000002400 */
[----:B------:R0:W-:Y:S03]  /*e160*/  @!P1 SYNCS.ARRIVE.TRANS64.RED.A1T0 RZ, [R25+URZ], RZ ;  /* 0x000000ff19ff99a7 */ /* 0x0001e6000810043f */
[----:B---3--:R-:W-:-:S04]  /*e170*/  IMAD.IADD R86, R86, 0x1, -R151 ;  /* 0x0000000156567824 */ /* 0x008fc800078e0a97 */
[----:B------:R-:W3:Y:S01]  /*e180*/  MUFU.TANH R121, R121 ;  /* 0x0000007900797308 */ /* 0x000ee20000002400 */
[----:B------:R-:W-:-:S04]  /*e190*/  IMAD R86, R155, -0x2, R86 ;  /* 0xfffffffe9b567824 */ /* 0x000fc800078e0256 */
[C---:B------:R-:W-:Y:S02]  /*e1a0*/  VIADD R123, R86.reuse, UR28 ;  /* 0x0000001c567b7c36 */ /* 0x040fe40008000000 */
[----:B------:R-:W-:Y:S01]  /*e1b0*/  VIADD R122, R86, UR30 ;  /* 0x0000001e567a7c36 */ /* 0x000fe20008000000 */
[----:B------:R-:W0:Y:S01]  /*e1c0*/  MUFU.TANH R85, R85 ;  /* 0x0000005500557308 */ /* 0x000e220000002400 */
[C---:B------:R-:W-:Y:S02]  /*e1d0*/  IMAD.IADD R87, R156.reuse, 0x1, R123 ;  /* 0x000000019c577824 */ /* 0x040fe400078e027b */
[----:B------:R-:W-:Y:S01]  /*e1e0*/  IMAD.IADD R86, R156, 0x1, R122 ;  /* 0x000000019c567824 */ /* 0x000fe200078e027a */
[----:B-12-4-:R-:W-:Y:S06]  /*e1f0*/  @P2 BRA `(.L_x_1244) ;  /* 0x00000000005c2947 */ /* 0x016fec0003800000 */
[----:B------:R-:W-:Y:S01]  /*e200*/  ISETP.GT.AND P2, PT, R5, -0x1, PT ;  /* 0xffffffff0500780c */ /* 0x000fe20003f44270 */
[----:B------:R-:W-:-:S12]  /*e210*/  BSSY B0, `(.L_x_1245) ;  /* 0x0000011000007945 */ /* 0x000fd80003800000 */
[----:B------:R-:W-:Y:S05]  /*e220*/  @P2 BRA `(.L_x_1246) ;  /* 0x0000000000242947 */ /* 0x000fea0003800000 */
[----:B------:R-:W2:Y:S01]  /*e230*/  LDL R151, [R1+0x4] ;  /* 0x0000040001977983 */ /* 0x000ea20000100800 */
[----:B0-----:R-:W-:-:S05]  /*e240*/  IMAD.U32 R124, RZ, RZ, UR24 ;  /* 0x00000018ff7c7e24 */ /* 0x001fca000f8e00ff */
[----:B------:R-:W-:-:S13]  /*e250*/  ISETP.NE.AND P2, PT, R124, 0x1, PT ;  /* 0x000000017c00780c */ /* 0x000fda0003f45270 */
[----:B------:R-:W2:Y:S02]  /*e260*/  @P2 LDC.64 R24, c[0x0][0x9e8] ;  /* 0x00027a00ff182b82 */ /* 0x000ea40000000a00 */
[----:B--2---:R-:W-:-:S04]  /*e270*/  @P2 IMAD.HI.U32 R126, R151, R24, RZ ;  /* 0x00000018977e2227 */ /* 0x004fc800078e00ff */
[----:B------:R-:W-:Y:S01]  /*e280*/  IMAD.MOV.U32 R24, RZ, RZ, R151 ;  /* 0x000000ffff187224 */ /* 0x000fe200078e0097 */
[----:B------:R-:W-:-:S04]  /*e290*/  @P2 SHF.R.U32.HI R24, RZ, R25, R126 ;  /* 0x00000019ff182219 */ /* 0x000fc8000001167e */
[----:B------:R-:W-:Y:S01]  /*e2a0*/  LOP3.LUT R125, RZ, R24, RZ, 0x33, !PT ;  /* 0x00000018ff7d7212 */ /* 0x000fe200078e33ff */
[----:B------:R-:W-:Y:S06]  /*e2b0*/  BRA `(.L_x_1247) ;  /* 0x0000000000187947 */ /* 0x000fec0003800000 */
.L_x_1246:
[----:B0-----:R-:W-:Y:S02]  /*e2c0*/  IMAD.U32 R124, RZ, RZ, UR24 ;  /* 0x00000018ff7c7e24 */ /* 0x001fe4000f8e00ff */
[----:B------:R-:W-:-:S03]  /*e2d0*/  IMAD.MOV.U32 R125, RZ, RZ, R5 ;  /* 0x000000ffff7d7224 */ /* 0x000fc600078e0005 */
[----:B------:R-:W-:-:S13]  /*e2e0*/  ISETP.NE.AND P2, PT, R124, 0x1, PT ;  /* 0x000000017c00780c */ /* 0x000fda0003f45270 */
[----:B------:R-:W0:Y:S02]  /*e2f0*/  @P2 LDC.64 R24, c[0x0][0x9e8] ;  /* 0x00027a00ff182b82 */ /* 0x000e240000000a00 */
[----:B0-----:R-:W-:-:S05]  /*e300*/  @P2 IMAD.HI.U32 R24, R5, R24, RZ ;  /* 0x0000001805182227 */ /* 0x001fca00078e00ff */
[----:B------:R-:W-:-:S07]  /*e310*/  @P2 SHF.R.U32.HI R125, RZ, R25, R24 ;  /* 0x00000019ff7d2219 */ /* 0x000fce0000011618 */
.L_x_1247:
[----:B------:R-:W-:Y:S05]  /*e320*/  BSYNC B0 ;  /* 0x0000000000007941 */ /* 0x000fea0003800000 */
.L_x_1245:
[----:B------:R-:W-:-:S04]  /*e330*/  IMAD R24, R125, R124, -R84 ;  /* 0x0000007c7d187224 */ /* 0x000fc800078e0a54 */
[----:B------:R-:W-:-:S05]  /*e340*/  IMAD R25, R155, -0x2, R24 ;  /* 0xfffffffe9b197824 */ /* 0x000fca00078e0218 */
[----:B------:R-:W-:Y:S02]  /*e350*/  VIADDMNMX R87, R25, R124, R87, PT ;  /* 0x0000007c19577246 */ /* 0x000fe40003800157 */
[----:B------:R-:W-:-:S07]  /*e360*/  VIMNMX R86, R86, R25, !PT ;  /* 0x0000001956567248 */ /* 0x000fce0007fe0100 */
.L_x_1244:
[----:B------:R-:W-:Y:S01]  /*e370*/  ISETP.GT.AND P2, PT, R0, -0x1, PT ;  /* 0xffffffff0000780c */ /* 0x000fe20003f44270 */
[C---:B------:R-:W-:Y:S02]  /*e380*/  IMAD.IADD R123, R157.reuse, 0x1, R123 ;  /* 0x000000019d7b7824 */ /* 0x040fe400078e027b */
[----:B------:R-:W-:Y:S01]  /*e390*/  IMAD.IADD R122, R157, 0x1, R122 ;  /* 0x000000019d7a7824 */ /* 0x000fe200078e027a */
[C---:B------:R-:W-:Y:S02]  /*e3a0*/  ISETP.GT.AND P5, PT, R86.reuse, 0x8, P2 ;  /* 0x000000085600780c */ /* 0x040fe400017a4270 */
[C---:B------:R-:W-:Y:S02]  /*e3b0*/  ISETP.GT.AND P4, PT, R86.reuse, RZ, P2 ;  /* 0x000000ff5600720c */ /* 0x040fe40001784270 */
[----:B------:R-:W-:Y:S02]  /*e3c0*/  ISETP.LT.OR P5, PT, R87, 0x9, P5 ;  /* 0x000000095700780c */ /* 0x000fe40002fa1670 */
[----:B------:R-:W-:-:S02]  /*e3d0*/  ISETP.GT.AND P3, PT, R86, 0x1, P2 ;  /* 0x000000015600780c */ /* 0x000fc40001764270 */
[----:B0-----:R-:W-:Y:S02]  /*e3e0*/  FSEL R28, R28, -INF , !P5 ;  /* 0xff8000001c1c7808 */ /* 0x001fe40006800000 */
[----:B------:R-:W-:Y:S02]  /*e3f0*/  ISETP.GT.AND P5, PT, R86, 0x11, P2 ;  /* 0x000000115600780c */ /* 0x000fe400017a4270 */
[C---:B------:R-:W-:Y:S02]  /*e400*/  ISETP.LT.OR P4, PT, R87.reuse, 0x1, P4 ;  /* 0x000000015700780c */ /* 0x040fe40002781670 */
[C---:B------:R-:W-:Y:S02]  /*e410*/  ISETP.LT.OR P3, PT, R87.reuse, 0x2, P3 ;  /* 0x000000025700780c */ /* 0x040fe40001f61670 */
[----:B------:R-:W-:Y:S02]  /*e420*/  ISETP.LT.OR P5, PT, R87, 0x12, P5 ;  /* 0x000000125700780c */ /* 0x000fe40002fa1670 */
[----:B------:R-:W-:-:S02]  /*e430*/  FSEL R19, R19, -INF , !P4 ;  /* 0xff80000013137808 */ /* 0x000fc40006000000 */
[----:B------:R-:W-:Y:S02]  /*e440*/  FSEL R21, R21, -INF , !P3 ;  /* 0xff80000015157808 */ /* 0x000fe40005800000 */
[C---:B------:R-:W-:Y:S02]  /*e450*/  ISETP.GT.AND P4, PT, R86.reuse, 0x9, P2 ;  /* 0x000000095600780c */ /* 0x040fe40001784270 */
[C---:B------:R-:W-:Y:S02]  /*e460*/  ISETP.GT.AND P3, PT, R86.reuse, 0x10, P2 ;  /* 0x000000105600780c */ /* 0x040fe40001764270 */
[----:B------:R-:W-:Y:S02]  /*e470*/  FSEL R33, R33, -INF , !P5 ;  /* 0xff80000021217808 */ /* 0x000fe40006800000 */
[----:B------:R-:W-:Y:S02]  /*e480*/  ISETP.GT.AND P5, PT, R86, 0x20, P2 ;  /* 0x000000205600780c */ /* 0x000fe400017a4270 */
[----:B------:R-:W-:-:S02]  /*e490*/  ISETP.LT.OR P4, PT, R87, 0xa, P4 ;  /* 0x0000000a5700780c */ /* 0x000fc40002781670 */
[C---:B------:R-:W-:Y:S02]  /*e4a0*/  ISETP.LT.OR P3, PT, R87.reuse, 0x11, P3 ;  /* 0x000000115700780c */ /* 0x040fe40001f61670 */
[----:B------:R-:W-:Y:S02]  /*e4b0*/  ISETP.LT.OR P5, PT, R87, 0x21, P5 ;  /* 0x000000215700780c */ /* 0x000fe40002fa1670 */
[----:B------:R-:W-:Y:S02]  /*e4c0*/  FSEL R29, R29, -INF , !P4 ;  /* 0xff8000001d1d7808 */ /* 0x000fe40006000000 */
[----:B------:R-:W-:Y:S02]  /*e4d0*/  FSEL R32, R32, -INF , !P3 ;  /* 0xff80000020207808 */ /* 0x000fe40005800000 */
[C---:B------:R-:W-:Y:S02]  /*e4e0*/  ISETP.GT.AND P4, PT, R86.reuse, 0x18, P2 ;  /* 0x000000185600780c */ /* 0x040fe40001784270 */
[----:B------:R-:W-:-:S02]  /*e4f0*/  ISETP.GT.AND P3, PT, R86, 0x19, P2 ;  /* 0x000000195600780c */ /* 0x000fc40001764270 */
[----:B------:R-:W-:Y:S02]  /*e500*/  FSEL R40, R40, -INF , !P5 ;  /* 0xff80000028287808 */ /* 0x000fe40006800000 */
        /* <DEDUP_REMOVED lines=61> */
[----:B------:R-:W-:Y:S02]  /*e8e0*/  ISETP.GT.AND P3, PT, R86, 0x70, P2 ;  /* 0x000000705600780c */ /* 0x000fe40001764270 */
[----:B------:R-:W-:Y:S02]  /*e8f0*/  FSEL R80, R80, -INF , !P5 ;  /* 0xff80000050507808 */ /* 0x000fe40006800000 */
[----:B------:R-:W-:Y:S02]  /*e900*/  PLOP3.LUT P5, PT, PT, PT, UP0, 0x40, 0x0 ;  /* 0x000000000000781c */ /* 0x000fe40003fae808 */
[----:B------:R-:W-:-:S02]  /*e910*/  ISETP.LT.OR P4, PT, R87, 0x6a, P4 ;  /* 0x0000006a5700780c */ /* 0x000fc40002781670 */
[----:B------:R-:W-:Y:S02]  /*e920*/  ISETP.LT.OR P3, PT, R87, 0x71, P3 ;  /* 0x000000715700780c */ /* 0x000fe40001f61670 */
[----:B------:R-:W-:Y:S02]  /*e930*/  FSEL R77, R77, -INF , !P4 ;  /* 0xff8000004d4d7808 */ /* 0x000fe40006000000 */
[----:B------:R-:W-:Y:S02]  /*e940*/  FSEL R79, R79, -INF , !P3 ;  /* 0xff8000004f4f7808 */ /* 0x000fe40005800000 */
[C---:B------:R-:W-:Y:S02]  /*e950*/  ISETP.GT.AND P4, PT, R86.reuse, 0x78, P2 ;  /* 0x000000785600780c */ /* 0x040fe40001784270 */
[----:B------:R-:W-:Y:S02]  /*e960*/  ISETP.GT.AND P3, PT, R86, 0x79, P2 ;  /* 0x000000795600780c */ /* 0x000fe40001764270 */
[----:B------:R-:W-:-:S02]  /*e970*/  ISETP.LT.OR P4, PT, R87, 0x79, P4 ;  /* 0x000000795700780c */ /* 0x000fc40002781670 */
[----:B------:R-:W-:Y:S02]  /*e980*/  ISETP.LT.OR P3, PT, R87, 0x7a, P3 ;  /* 0x0000007a5700780c */ /* 0x000fe40001f61670 */
[----:B------:R-:W-:Y:S02]  /*e990*/  FSEL R120, R120, -INF , !P4 ;  /* 0xff80000078787808 */ /* 0x000fe40006000000 */
[----:B---3--:R-:W-:Y:S01]  /*e9a0*/  FSEL R121, R121, -INF , !P3 ;  /* 0xff80000079797808 */ /* 0x008fe20005800000 */
[----:B------:R-:W-:Y:S08]  /*e9b0*/  @P5 BRA `(.L_x_1248) ;  /* 0x0000000000585947 */ /* 0x000ff00003800000 */
        /* <DEDUP_REMOVED lines=11> */
.L_x_1250:
[----:B------:R-:W-:Y:S02]  /*ea70*/  IMAD.U32 R124, RZ, RZ, UR24 ;  /* 0x00000018ff7c7e24 */ /* 0x000fe4000f8e00ff */
[----:B------:R-:W-:-:S03]  /*ea80*/  IMAD.MOV.U32 R87, RZ, RZ, R23 ;  /* 0x000000ffff577224 */ /* 0x000fc600078e0017 */
[----:B------:R-:W-:-:S13]  /*ea90*/  ISETP.NE.AND P3, PT, R124, 0x1, PT ;  /* 0x000000017c00780c */ /* 0x000fda0003f65270 */
[----:B------:R-:W0:Y:S02]  /*eaa0*/  @P3 LDC.64 R24, c[0x0][0x9e8] ;  /* 0x00027a00ff183b82 */ /* 0x000e240000000a00 */
[----:B0-----:R-:W-:-:S05]  /*eab0*/  @P3 IMAD.HI.U32 R24, R23, R24, RZ ;  /* 0x0000001817183227 */ /* 0x001fca00078e00ff */
[----:B------:R-:W-:-:S07]  /*eac0*/  @P3 SHF.R.U32.HI R87, RZ, R25, R24 ;  /* 0x00000019ff573219 */ /* 0x000fce0000011618 */
.L_x_1251:
[----:B------:R-:W-:Y:S05]  /*ead0*/  BSYNC B0 ;  /* 0x0000000000007941 */ /* 0x000fea0003800000 */
.L_x_1249:
[----:B------:R-:W-:-:S04]  /*eae0*/  IMAD R84, R87, R124, -R84 ;  /* 0x0000007c57547224 */ /* 0x000fc800078e0a54 */
[----:B------:R-:W-:-:S05]  /*eaf0*/  IMAD R84, R155, -0x2, R84 ;  /* 0xfffffffe9b547824 */ /* 0x000fca00078e0254 */
[----:B------:R-:W-:Y:S02]  /*eb00*/  VIADDMNMX R123, R84, R124, R123, PT ;  /* 0x0000007c547b7246 */ /* 0x000fe4000380017b */
[----:B------:R-:W-:-:S07]  /*eb10*/  VIMNMX R122, R122, R84, !PT ;  /* 0x000000547a7a7248 */ /* 0x000fce0007fe0100 */
.L_x_1248:
[----:B------:R-:W-:Y:S01]  /*eb20*/  FMNMX.FTZ R24, R19, R14, !PT ;  /* 0x0000000e13187209 */ /* 0x000fe20007810000 */
[----:B------:R-:W2:Y:S01]  /*eb30*/  LDL R86, [R1+0x8] ;  /* 0x0000080001567983 */ /* 0x000ea20000100800 */
[----:B------:R-:W-:Y:S01]  /*eb40*/  ISETP.GT.AND P5, PT, R122, 0x9, P2 ;  /* 0x000000097a00780c */ /* 0x000fe200017a4270 */
[----:B------:R-:W-:Y:S01]  /*eb50*/  UMOV UR41, UR7 ;  /* 0x0000000700297c82 */ /* 0x000fe20008000000 */
[----:B------:R-:W-:Y:S01]  /*eb60*/  FMNMX.FTZ R25, R21, R24, !PT ;  /* 0x0000001815197209 */ /* 0x000fe20007810000 */
[----:B------:R-:W-:Y:S01]  /*eb70*/  @!P1 IMAD R16, R16, 0x8, R2 ;  /* 0x0000000810109824 */ /* 0x000fe200078e0202 */
[----:B------:R-:W-:Y:S02]  /*eb80*/  ISETP.LT.OR P5, PT, R123, 0xa, P5 ;  /* 0x0000000a7b00780c */ /* 0x000fe40002fa1670 */
[----:B------:R-:W-:Y:S01]  /*eb90*/  FMNMX.FTZ R24, R28, R25, !PT ;  /* 0x000000191c187209 */ /* 0x000fe20007810000 */
[----:B------:R-:W-:Y:S01]  /*eba0*/  @!P1 VIADD R16, R16, 0x16860 ;  /* 0x0001686010109836 */ /* 0x000fe20000000000 */
        /* <DEDUP_REMOVED lines=59> */
[----:B------:R-:W-:Y:S01]  /*ef60*/  ISETP.GT.AND P5, PT, R122, 0x59, P2 ;  /* 0x000000597a00780c */ /* 0x000fe200017a4270 */
[----:B------:R-:W0:Y:S01]  /*ef70*/  SHFL.BFLY PT, R24, R25, 0x2, 0x1f ;  /* 0x0c401f0019187f89 */ /* 0x000e2200000e0000 */
[----:B------:R-:W-:-:S02]  /*ef80*/  FSEL R46, R46, -INF , !P3 ;  /* 0xff8000002e2e7808 */ /* 0x000fc40005800000 */
[C---:B------:R-:W-:Y:S02]  /*ef90*/  ISETP.GT.AND P3, PT, R122.reuse, 0x31, P2 ;  /* 0x000000317a00780c */ /* 0x040fe40001764270 */
[C---:B------:R-:W-:Y:S02]  /*efa0*/  ISETP.LT.OR P5, PT, R123.reuse, 0x5a, P5 ;  /* 0x0000005a7b00780c */ /* 0x040fe40002fa1670 */
[----:B------:R-:W-:Y:S02]  /*efb0*/  ISETP.LT.OR P3, PT, R123, 0x32, P3 ;  /* 0x000000327b00780c */ /* 0x000fe40001f61670 */
[----:B------:R-:W-:Y:S02]  /*efc0*/  FSEL R71, R71, -INF , !P5 ;  /* 0xff80000047477808 */ /* 0x000fe40006800000 */
[----:B------:R-:W-:Y:S02]  /*efd0*/  ISETP.GT.AND P5, PT, R122, 0x61, P2 ;  /* 0x000000617a00780c */ /* 0x000fe400017a4270 */
[----:B------:R-:W-:-:S02]  /*efe0*/  FSEL R51, R51, -INF , !P3 ;  /* 0xff80000033337808 */ /* 0x000fc40005800000 */
[C---:B------:R-:W-:Y:S02]  /*eff0*/  ISETP.GT.AND P3, PT, R122.reuse, 0x40, P2 ;  /* 0x000000407a00780c */ /* 0x040fe40001764270 */
[C---:B------:R-:W-:Y:S02]  /*f000*/  ISETP.LT.OR P5, PT, R123.reuse, 0x62, P5 ;  /* 0x000000627b00780c */ /* 0x040fe40002fa1670 */
[----:B------:R-:W-:Y:S02]  /*f010*/  ISETP.LT.OR P3, PT, R123, 0x41, P3 ;  /* 0x000000417b00780c */ /* 0x000fe40001f61670 */
[----:B------:R-:W-:Y:S02]  /*f020*/  FSEL R75, R75, -INF , !P5 ;  /* 0xff8000004b4b7808 */ /* 0x000fe40006800000 */
[----:B------:R-:W-:Y:S02]  /*f030*/  ISETP.GT.AND P5, PT, R122, 0x69, P2 ;  /* 0x000000697a00780c */ /* 0x000fe400017a4270 */
[----:B0-----:R-:W-:-:S02]  /*f040*/  FMNMX.FTZ R84, R25, R24, !PT ;  /* 0x0000001819547209 */ /* 0x001fc40007810000 */
[----:B------:R-:W-:Y:S02]  /*f050*/  FSEL R58, R58, -INF , !P3 ;  /* 0xff8000003a3a7808 */ /* 0x000fe40005800000 */
[----:B------:R-:W-:Y:S01]  /*f060*/  ISETP.GT.AND P3, PT, R122, 0x49, P2 ;  /* 0x000000497a00780c */ /* 0x000fe20001764270 */
[----:B------:R-:W0:Y:S01]  /*f070*/  SHFL.BFLY PT, R87, R84, 0x1, 0x1f ;  /* 0x0c201f0054577f89 */ /* 0x000e2200000e0000 */
[C---:B------:R-:W-:Y:S02]  /*f080*/  ISETP.LT.OR P5, PT, R123.reuse, 0x6a, P5 ;  /* 0x0000006a7b00780c */ /* 0x040fe40002fa1670 */
[----:B------:R-:W-:Y:S02]  /*f090*/  ISETP.LT.OR P3, PT, R123, 0x4a, P3 ;  /* 0x0000004a7b00780c */ /* 0x000fe40001f61670 */
[----:B------:R-:W-:Y:S02]  /*f0a0*/  FSEL R78, R78, -INF , !P5 ;  /* 0xff8000004e4e7808 */ /* 0x000fe40006800000 */
[----:B------:R-:W-:-:S02]  /*f0b0*/  ISETP.GT.AND P5, PT, R122, RZ, P2 ;  /* 0x000000ff7a00720c */ /* 0x000fc400017a4270 */
[----:B------:R-:W-:Y:S02]  /*f0c0*/  FSEL R63, R63, -INF , !P3 ;  /* 0xff8000003f3f7808 */ /* 0x000fe40005800000 */
[C---:B------:R-:W-:Y:S02]  /*f0d0*/  ISETP.LT.OR P5, PT, R123.reuse, 0x1, P5 ;  /* 0x000000017b00780c */ /* 0x040fe40002fa1670 */
[----:B------:R-:W-:Y:S02]  /*f0e0*/  ISETP.GT.AND P4, PT, R122, 0x8, P2 ;  /* 0x000000087a00780c */ /* 0x000fe40001784270 */
[----:B------:R-:W-:Y:S02]  /*f0f0*/  FSEL R26, R26, -INF , !P5 ;  /* 0xff8000001a1a7808 */ /* 0x000fe40006800000 */
[----:B------:R-:W-:Y:S02]  /*f100*/  ISETP.LT.OR P4, PT, R123, 0x9, P4 ;  /* 0x000000097b00780c */ /* 0x000fe40002781670 */
[----:B------:R-:W-:-:S02]  /*f110*/  ISETP.GT.AND P5, PT, R122, 0x78, P2 ;  /* 0x000000787a00780c */ /* 0x000fc400017a4270 */
[----:B------:R-:W-:Y:S02]  /*f120*/  FSEL R30, R30, -INF , !P4 ;  /* 0xff8000001e1e7808 */ /* 0x000fe40006000000 */
[----:B------:R-:W-:Y:S02]  /*f130*/  ISETP.GT.AND P4, PT, R122, 0x11, P2 ;  /* 0x000000117a00780c */ /* 0x000fe40001784270 */
[----:B0-----:R-:W-:Y:S02]  /*f140*/  FMNMX.FTZ R24, R84, R87, !PT ;  /* 0x0000005754187209 */ /* 0x001fe40007810000 */
[----:B------:R-:W-:Y:S02]  /*f150*/  ISETP.LT.OR P4, PT, R123, 0x12, P4 ;  /* 0x000000127b00780c */ /* 0x000fe40002781670 */
[C---:B------:R-:W-:Y:S01]  /*f160*/  FSETP.NEU.FTZ.AND P3, PT, R24.reuse, -INF , PT ;  /* 0xff8000001800780b */ /* 0x040fe20003f7d000 */
[----:B------:R-:W-:Y:S01]  /*f170*/  FMUL.FTZ R84, R24, UR41 ;  /* 0x0000002918547c20 */ /* 0x000fe20008410000 */
[----:B------:R-:W-:-:S02]  /*f180*/  FSEL R35, R35, -INF , !P4 ;  /* 0xff80000023237808 */ /* 0x000fc40006000000 */
[----:B------:R-:W-:Y:S02]  /*f190*/  ISETP.GT.AND P4, PT, R122, 0x20, P2 ;  /* 0x000000207a00780c */ /* 0x000fe40001784270 */
[----:B------:R-:W-:Y:S02]  /*f1a0*/  FSEL R84, R84, RZ, P3 ;  /* 0x000000ff54547208 */ /* 0x000fe40001800000 */
[C---:B------:R-:W-:Y:S02]  /*f1b0*/  ISETP.LT.OR P4, PT, R123.reuse, 0x21, P4 ;  /* 0x000000217b00780c */ /* 0x040fe40002781670 */
        /* <DEDUP_REMOVED lines=17> */
[----:B------:R-:W-:Y:S01]  /*f2d0*/  MUFU.EX2 R148, R148 ;  /* 0x0000009400947308 */ /* 0x000fe20000000800 */
[----:B------:R-:W-:Y:S01]  /*f2e0*/  FMNMX.FTZ R32, R34, R25, !PT ;  /* 0x0000001922207209 */ /* 0x000fe20007810000 */
[--C-:B------:R-:W-:Y:S01]  /*f2f0*/  FFMA.FTZ R21, R29, UR41, -R84.reuse ;  /* 0x000000291d157c23 */ /* 0x100fe20008010854 */
[----:B------:R-:W-:Y:S01]  /*f300*/  ISETP.GT.AND P4, PT, R122, 0x38, P2 ;  /* 0x000000387a00780c */ /* 0x000fe20001784270 */
        /* <DEDUP_REMOVED lines=48> */
[----:B------:R-:W-:Y:S01]  /*f610*/  FFMA.FTZ R53, R80, UR41, -R84 ;  /* 0x0000002950357c23 */ /* 0x000fe20008010854 */
[----:B------:R-:W-:-:S02]  /*f620*/  FMNMX.FTZ R25, R59, R40, !PT ;  /* 0x000000283b197209 */ /* 0x000fc40007810000 */
[----:B------:R-:W-:Y:S01]  /*f630*/  ISETP.LT.OR P4, PT, R123, 0x61, P4 ;  /* 0x000000617b00780c */ /* 0x000fe20002781670 */
[----:B------:R-:W-:Y:S01]  /*f640*/  MUFU.EX2 R29, R29 ;  /* 0x0000001d001d7308 */ /* 0x000fe20000000800 */
[----:B------:R-:W-:Y:S02]  /*f650*/  FMNMX.FTZ R40, R62, R25, !PT ;  /* 0x000000193e287209 */ /* 0x000fe40007810000 */
[----:B------:R-:W-:Y:S02]  /*f660*/  FSEL R74, R74, -INF , !P4 ;  /* 0xff8000004a4a7808 */ /* 0x000fe40006000000 */
[----:B------:R-:W-:Y:S02]  /*f670*/  FMNMX.FTZ R25, R63, R40, !PT ;  /* 0x000000283f197209 */ /* 0x000fe40007810000 */
[----:B------:R-:W-:Y:S01]  /*f680*/  ISETP.GT.AND P4, PT, R122, 0x68, P2 ;  /* 0x000000687a00780c */ /* 0x000fe20001784270 */
[----:B------:R-:W-:Y:S01]  /*f690*/  MUFU.EX2 R140, R140 ;  /* 0x0000008c008c7308 */ /* 0x000fe20000000800 */
[----:B------:R-:W-:-:S02]  /*f6a0*/  FMNMX.FTZ R40, R66, R25, !PT ;  /* 0x0000001942287209 */ /* 0x000fc40007810000 */
[----:B------:R-:W-:Y:S02]  /*f6b0*/  ISETP.LT.OR P4, PT, R123, 0x69, P4 ;  /* 0x000000697b00780c */ /* 0x000fe40002781670 */
[----:B------:R-:W-:Y:S02]  /*f6c0*/  FMNMX.FTZ R25, R67, R40, !PT ;  /* 0x0000002843197209 */ /* 0x000fe40007810000 */
[----:B------:R-:W-:Y:S01]  /*f6d0*/  FSEL R20, R20, -INF , !P4 ;  /* 0xff80000014147808 */ /* 0x000fe20006000000 */
[----:B------:R-:W-:Y:S01]  /*f6e0*/  MUFU.EX2 R32, R32 ;  /* 0x0000002000207308 */ /* 0x000fe20000000800 */
[----:B------:R-:W-:Y:S02]  /*f6f0*/  FMNMX.FTZ R40, R70, R25, !PT ;  /* 0x0000001946287209 */ /* 0x000fe40007810000 */
[----:B------:R-:W-:Y:S02]  /*f700*/  ISETP.GT.AND P4, PT, R122, 0x70, P2 ;  /* 0x000000707a00780c */ /* 0x000fe40001784270 */
[----:B------:R-:W-:Y:S01]  /*f710*/  FMNMX.FTZ R25, R71, R40, !PT ;  /* 0x0000002847197209 */ /* 0x000fe20007810000 */
[----:B------:R-:W-:Y:S01]  /*f720*/  FFMA.FTZ R40, R57, UR41, -R84 ;  /* 0x0000002939287c23 */ /* 0x000fe20008010854 */
[----:B------:R-:W-:Y:S01]  /*f730*/  ISETP.LT.OR P4, PT, R123, 0x71, P4 ;  /* 0x000000717b00780c */ /* 0x000fe20002781670 */
[----:B------:R-:W-:Y:S01]  /*f740*/  MUFU.EX2 R142, R142 ;  /* 0x0000008e008e7308 */ /* 0x000fe20000000800 */
[----:B------:R-:W-:-:S02]  /*f750*/  FMNMX.FTZ R44, R74, R25, !PT ;  /* 0x000000194a2c7209 */ /* 0x000fc40007810000 */
[----:B------:R-:W-:Y:S02]  /*f760*/  FSEL R81, R81, -INF , !P4 ;  /* 0xff80000051517808 */ /* 0x000fe40006000000 */
[----:B------:R-:W-:Y:S02]  /*f770*/  FMNMX.FTZ R25, R75, R44, !PT ;  /* 0x0000002c4b197209 */ /* 0x000fe40007810000 */
[----:B------:R-:W-:Y:S01]  /*f780*/  ISETP.GT.AND P4, PT, R122, 0x71, P2 ;  /* 0x000000717a00780c */ /* 0x000fe20001784270 */
[----:B------:R-:W-:Y:S01]  /*f790*/  MUFU.EX2 R33, R33 ;  /* 0x0000002100217308 */ /* 0x000fe20000000800 */
[----:B------:R-:W-:Y:S02]  /*f7a0*/  FMNMX.FTZ R25, R20, R25, !PT ;  /* 0x0000001914197209 */ /* 0x000fe40007810000 */
[----:B------:R-:W-:Y:S02]  /*f7b0*/  ISETP.LT.OR P4, PT, R123, 0x72, P4 ;  /* 0x000000727b00780c */ /* 0x000fe40002781670 */
[----:B------:R-:W-:-:S02]  /*f7c0*/  FMNMX.FTZ R44, R78, R25, !PT ;  /* 0x000000194e2c7209 */ /* 0x000fc40007810000 */
[----:B------:R-:W-:Y:S01]  /*f7d0*/  ISETP.GT.AND P2, PT, R122, 0x79, P2 ;  /* 0x000000797a00780c */ /* 0x000fe20001744270 */
[----:B------:R-:W-:Y:S01]  /*f7e0*/  MUFU.EX2 R136, R136 ;  /* 0x0000008800887308 */ /* 0x000fe20000000800 */
[----:B------:R-:W-:Y:S01]  /*f7f0*/  FSEL R82, R82, -INF , !P4 ;  /* 0xff80000052527808 */ /* 0x000fe20006000000 */
[----:B------:R-:W-:Y:S01]  /*f800*/  FFMA.FTZ R122, R120, UR41, -R84 ;  /* 0x00000029787a7c23 */ /* 0x000fe20008010854 */
[----:B------:R-:W-:Y:S02]  /*f810*/  FMNMX.FTZ R25, R81, R44, !PT ;  /* 0x0000002c51197209 */ /* 0x000fe40007810000 */
[----:B------:R-:W-:Y:S02]  /*f820*/  ISETP.LT.OR P2, PT, R123, 0x7a, P2 ;  /* 0x0000007a7b00780c */ /* 0x000fe40001741670 */
[----:B------:R-:W-:Y:S01]  /*f830*/  FSEL R83, R83, -INF , !P5 ;  /* 0xff80000053537808 */ /* 0x000fe20006800000 */
[----:B------:R-:W-:Y:S01]  /*f840*/  MUFU.EX2 R36, R36 ;  /* 0x0000002400247308 */ /* 0x000fe20000000800 */
[----:B------:R-:W-:-:S02]  /*f850*/  FMNMX.FTZ R44, R82, R25, !PT ;  /* 0x00000019522c7209 */ /* 0x000fc40007810000 */
[----:B------:R-:W-:Y:S02]  /*f860*/  FSEL R85, R85, -INF , !P2 ;  /* 0xff80000055557808 */ /* 0x000fe40005000000 */
[----:B------:R-:W-:Y:S02]  /*f870*/  FMNMX.FTZ R44, R83, R44, !PT ;  /* 0x0000002c532c7209 */ /* 0x000fe40007810000 */
[----:B------:R-:W-:Y:S01]  /*f880*/  FSEL R57, R24, RZ, P3 ;  /* 0x000000ff18397208 */ /* 0x000fe20001800000 */
[----:B------:R-:W-:Y:S01]  /*f890*/  MUFU.EX2 R138, R138 ;  /* 0x0000008a008a7308 */ /* 0x000fe20000000800 */
[----:B------:R-:W-:Y:S01]  /*f8a0*/  FMNMX.FTZ R25, R85, R44, !PT ;  /* 0x0000002c55197209 */ /* 0x000fe20007810000 */
[--C-:B------:R-:W-:Y:S01]  /*f8b0*/  FFMA.FTZ R44, R65, UR41, -R84.reuse ;  /* 0x00000029412c7c23 */ /* 0x100fe20008010854 */
[----:B------:R-:W-:Y:S01]  /*f8c0*/  FFMA.FTZ R84, R121, UR41, -R84 ;  /* 0x0000002979547c23 */ /* 0x000fe20008010854 */
[----:B------:R-:W-:Y:S02]  /*f8d0*/  FADD.FTZ R57, -R57, R14 ;  /* 0x0000000e39397221 */ /* 0x000fe40000010100 */
[----:B------:R-:W0:Y:S02]  /*f8e0*/  SHFL.BFLY PT, R56, R25, 0x2, 0x1f ;  /* 0x0c401f0019387f89 */ /* 0x000e2400000e0000 */
[----:B------:R-:W-:Y:S01]  /*f8f0*/  FMUL.FTZ R14, R57, UR41 ;  /* 0x00000029390e7c20 */ /* 0x000fe20008410000 */
[----:B------:R-:W-:Y:S08]  /*f900*/  MUFU.EX2 R37, R37 ;  /* 0x0000002500257308 */ /* 0x000ff00000000800 */
[----:B------:R-:W1:Y:S08]  /*f910*/  MUFU.EX2 R14, R14 ;  /* 0x0000000e000e7308 */ /* 0x000e700000000800 */
[----:B------:R-:W-:Y:S01]  /*f920*/  MUFU.EX2 R132, R132 ;  /* 0x0000008400847308 */ /* 0x000fe20000000800 */
[----:B0-----:R-:W-:-:S07]  /*f930*/  FMNMX.FTZ R56, R25, R56, !PT ;  /* 0x0000003819387209 */ /* 0x001fce0007810000 */
[----:B------:R-:W-:Y:S01]  /*f940*/  MUFU.EX2 R40, R40 ;  /* 0x0000002800287308 */ /* 0x000fe20000000800 */
[----:B-1----:R-:W-:Y:S01]  /*f950*/  FFMA.FTZ R4, R14, R4, R148 ;  /* 0x000000040e047223 */ /* 0x002fe20000010094 */
[----:B------:R-:W0:Y:S01]  /*f960*/  SHFL.BFLY PT, R25, R56, 0x1, 0x1f ;  /* 0x0c201f0038197f89 */ /* 0x000e2200000e0000 */
[----:B------:R-:W-:Y:S01]  /*f970*/  F2FP.BF16.F32.PACK_AB R148, R19, R148 ;  /* 0x000000941394723e */ /* 0x000fe200000010ff */
        /* <DEDUP_REMOVED lines=17> */
[----:B------:R-:W-:Y:S01]  /*fa90*/  FMUL.FTZ R117, R117, R14 ;  /* 0x0000000e75757220 */ /* 0x000fe20000410000 */
[----:B------:R-:W-:-:S02]  /*faa0*/  IMAD.MOV.U32 R14, RZ, RZ, R24 ;  /* 0x000000ffff0e7224 */ /* 0x000fc400078e0018 */
[----:B------:R-:W-:Y:S01]  /*fab0*/  MUFU.EX2 R128, R128 ;  /* 0x0000008000807308 */ /* 0x000fe20000000800 */
[----:B0-----:R-:W-:-:S04]  /*fac0*/  FMNMX.FTZ R25, R56, R25, !PT ;  /* 0x0000001938197209 */ /* 0x001fc80007810000 */
[C---:B------:R-:W-:Y:S01]  /*fad0*/  FSETP.NEU.FTZ.AND P2, PT, R25.reuse, -INF , PT ;  /* 0xff8000001900780b */ /* 0x040fe20003f5d000 */
[----:B------:R-:W-:Y:S02]  /*fae0*/  FMUL.FTZ R60, R25, UR41 ;  /* 0x00000029193c7c20 */ /* 0x000fe40008410000 */
[----:B------:R-:W-:Y:S03]  /*faf0*/  MUFU.EX2 R44, R44 ;  /* 0x0000002c002c7308 */ /* 0x000fe60000000800 */
[----:B------:R-:W-:-:S05]  /*fb00*/  FSEL R57, R60, RZ, P2 ;  /* 0x000000ff3c397208 */ /* 0x000fca0001000000 */
[----:B------:R-:W-:Y:S01]  /*fb10*/  MUFU.EX2 R130, R130 ;  /* 0x0000008200827308 */ /* 0x000fe20000000800 */
[--C-:B------:R-:W-:Y:S01]  /*fb20*/  FFMA.FTZ R149, R26, UR41, -R57.reuse ;  /* 0x000000291a957c23 */ /* 0x100fe20008010839 */
        /* <DEDUP_REMOVED lines=11> */
[----:B------:R-:W-:Y:S01]  /*fbe0*/  FADD.FTZ R43, R21, R4 ;  /* 0x00000004152b7221 */ /* 0x000fe20000010000 */
[----:B------:R-:W-:Y:S01]  /*fbf0*/  FSEL R4, R25, RZ, P2 ;  /* 0x000000ff19047208 */ /* 0x000fe20001000000 */
[--C-:B------:R-:W-:Y:S01]  /*fc00*/  FFMA.FTZ R35, R47, UR41, -R57.reuse ;  /* 0x000000292f237c23 */ /* 0x100fe20008010839 */
[----:B------:R-:W-:Y:S01]  /*fc10*/  FFMA.FTZ R147, R38, UR41, -R57 ;  /* 0x0000002926937c23 */ /* 0x000fe20008010839 */
[----:B------:R-:W-:Y:S01]  /*fc20*/  FADD.FTZ R43, R144, R43 ;  /* 0x0000002b902b7221 */ /* 0x000fe20000010000 */
[----:B------:R-:W-:Y:S01]  /*fc30*/  MUFU.EX2 R26, R26 ;  /* 0x0000001a001a7308 */ /* 0x000fe20000000800 */
[----:B------:R-:W-:Y:S01]  /*fc40*/  FADD.FTZ R4, -R4, R15 ;  /* 0x0000000f04047221 */ /* 0x000fe20000010100 */
[----:B------:R-:W-:Y:S01]  /*fc50*/  FFMA.FTZ R143, R46, UR41, -R57 ;  /* 0x000000292e8f7c23 */ /* 0x000fe20008010839 */
[----:B------:R-:W-:Y:S01]  /*fc60*/  FADD.FTZ R43, R28, R43 ;  /* 0x0000002b1c2b7221 */ /* 0x000fe20000010000 */
[----:B------:R-:W-:Y:S01]  /*fc70*/  @!P1 PRMT R46, RZ, 0x654, R16 ;  /* 0x00000654ff2e9816 */ /* 0x000fe20000000010 */
[----:B------:R-:W-:Y:S01]  /*fc80*/  FMUL.FTZ R4, R4, UR41 ;  /* 0x0000002904047c20 */ /* 0x000fe20008410000 */
[----:B------:R-:W-:Y:S01]  /*fc90*/  FFMA.FTZ R137, R50, UR41, -R57 ;  /* 0x0000002932897c23 */ /* 0x000fe20008010839 */
[----:B------:R-:W-:Y:S01]  /*fca0*/  FADD.FTZ R42, R146, R43 ;  /* 0x0000002b922a7221 */ /* 0x000fe20000010000 */
[----:B------:R-:W-:Y:S01]  /*fcb0*/  MUFU.EX2 R151, R151 ;  /* 0x0000009700977308 */ /* 0x000fe20000000800 */
[----:B------:R0:W-:Y:S01]  /*fcc0*/  @!P1 SYNCS.ARRIVE.TRANS64.RED.A1T0 RZ, [R46+URZ], RZ ;  /* 0x000000ff2eff99a7 */ /* 0x0001e2000810043f */
[--C-:B------:R-:W-:Y:S01]  /*fcd0*/  FFMA.FTZ R38, R51, UR41, -R57.reuse ;  /* 0x0000002933267c23 */ /* 0x100fe20008010839 */
[----:B------:R-:W-:Y:S01]  /*fce0*/  FADD.FTZ R43, R29, R42 ;  /* 0x0000002a1d2b7221 */ /* 0x000fe20000010000 */
[--C-:B------:R-:W-:Y:S01]  /*fcf0*/  FFMA.FTZ R139, R54, UR41, -R57.reuse ;  /* 0x00000029368b7c23 */ /* 0x100fe20008010839 */
[--C-:B------:R-:W-:Y:S01]  /*fd00*/  FFMA.FTZ R39, R55, UR41, -R57.reuse ;  /* 0x0000002937277c23 */ /* 0x100fe20008010839 */
[----:B------:R-:W-:Y:S01]  /*fd10*/  FFMA.FTZ R133, R58, UR41, -R57 ;  /* 0x000000293a857c23 */ /* 0x000fe20008010839 */
[----:B------:R-:W-:Y:S01]  /*fd20*/  FADD.FTZ R43, R140, R43 ;  /* 0x0000002b8c2b7221 */ /* 0x000fe20000010000 */
[----:B------:R-:W1:Y:S01]  /*fd30*/  MUFU.EX2 R15, R4 ;  /* 0x00000004000f7308 */ /* 0x000e620000000800 */
[----:B------:R-:W-:Y:S01]  /*fd40*/  FFMA.FTZ R16, R59, UR41, -R57 ;  /* 0x000000293b107c23 */ /* 0x000fe20008010839 */
[----:B------:R-:W-:Y:S01]  /*fd50*/  F2FP.BF16.F32.PACK_AB R150, R21, R150 ;  /* 0x000000961596723e */ /* 0x000fe200000010ff */
[----:B------:R-:W-:Y:S01]  /*fd60*/  FADD.FTZ R43, R32, R43 ;  /* 0x0000002b202b7221 */ /* 0x000fe20000010000 */
[--C-:B------:R-:W-:Y:S01]  /*fd70*/  FFMA.FTZ R135, R62, UR41, -R57.reuse ;  /* 0x000000293e877c23 */ /* 0x100fe20008010839 */
[----:B------:R-:W-:Y:S01]  /*fd80*/  F2FP.BF16.F32.PACK_AB R144, R28, R144 ;  /* 0x000000901c90723e */ /* 0x000fe200000010ff */
[----:B------:R-:W-:Y:S01]  /*fd90*/  FFMA.FTZ R129, R66, UR41, -R57 ;  /* 0x0000002942817c23 */ /* 0x000fe20008010839 */
[----:B------:R-:W-:Y:S01]  /*fda0*/  FADD.FTZ R42, R142, R43 ;  /* 0x0000002b8e2a7221 */ /* 0x000fe20000010000 */
[----:B------:R-:W3:Y:S01]  /*fdb0*/  MUFU.EX2 R27, R27 ;  /* 0x0000001b001b7308 */ /* 0x000ee20000000800 */
[----:B------:R-:W-:Y:S01]  /*fdc0*/  F2FP.BF16.F32.PACK_AB R140, R32, R140 ;  /* 0x0000008c208c723e */ /* 0x000fe200000010ff */
[--C-:B------:R-:W-:Y:S01]  /*fdd0*/  FFMA.FTZ R67, R67, UR41, -R57.reuse ;  /* 0x0000002943437c23 */ /* 0x100fe20008010839 */
[----:B------:R-:W-:Y:S01]  /*fde0*/  FADD.FTZ R47, R33, R42 ;  /* 0x0000002a212f7221 */ /* 0x000fe20000010000 */
[----:B------:R-:W-:Y:S01]  /*fdf0*/  F2FP.BF16.F32.PACK_AB R146, R29, R146 ;  /* 0x000000921d92723e */ /* 0x000fe200000010ff */
[--C-:B------:R-:W-:Y:S01]  /*fe00*/  FFMA.FTZ R131, R70, UR41, -R57.reuse ;  /* 0x0000002946837c23 */ /* 0x100fe20008010839 */
[----:B------:R-:W-:Y:S01]  /*fe10*/  FFMA.FTZ R71, R71, UR41, -R57 ;  /* 0x0000002947477c23 */ /* 0x000fe20008010839 */
[----:B------:R-:W-:Y:S01]  /*fe20*/  FADD.FTZ R47, R136, R47 ;  /* 0x0000002f882f7221 */ /* 0x000fe20000010000 */
[----:B------:R-:W4:Y:S01]  /*fe30*/  MUFU.EX2 R145, R145 ;  /* 0x0000009100917308 */ /* 0x000f220000000800 */
[----:B-1----:R-:W-:Y:S01]  /*fe40*/  FFMA.FTZ R43, R15, R3, R149 ;  /* 0x000000030f2b7223 */ /* 0x002fe20000010095 */
[----:B------:R-:W-:Y:S01]  /*fe50*/  FFMA.FTZ R3, R63, UR41, -R57 ;  /* 0x000000293f037c23 */ /* 0x000fe20008010839 */
[C---:B------:R-:W-:Y:S01]  /*fe60*/  FADD.FTZ R47, R36.reuse, R47 ;  /* 0x0000002f242f7221 */ /* 0x040fe20000010000 */
[----:B------:R-:W-:Y:S01]  /*fe70*/  F2FP.BF16.F32.PACK_AB R136, R36, R136 ;  /* 0x000000882488723e */ /* 0x000fe200000010ff */
[----:B------:R-:W-:Y:S01]  /*fe80*/  FADD.FTZ R4, R26, R43 ;  /* 0x0000002b1a047221 */ /* 0x000fe20000010000 */
[----:B------:R-:W-:Y:S01]  /*fe90*/  FFMA.FTZ R125, R74, UR41, -R57 ;  /* 0x000000294a7d7c23 */ /* 0x000fe20008010839 */
[----:B------:R-:W-:Y:S01]  /*fea0*/  FADD.FTZ R42, R138, R47 ;  /* 0x0000002f8a2a7221 */ /* 0x000fe20000010000 */
[----:B------:R-:W1:Y:S01]  /*feb0*/  MUFU.EX2 R30, R30 ;  /* 0x0000001e001e7308 */ /* 0x000e620000000800 */
[----:B------:R-:W-:Y:S01]  /*fec0*/  FADD.FTZ R4, R151, R4 ;  /* 0x0000000497047221 */ /* 0x000fe20000010000 */
[--C-:B------:R-:W-:Y:S01]  /*fed0*/  FFMA.FTZ R75, R75, UR41, -R57.reuse ;  /* 0x000000294b4b7c23 */ /* 0x100fe20008010839 */
[----:B------:R-:W-:Y:S01]  /*fee0*/  FADD.FTZ R47, R37, R42 ;  /* 0x0000002a252f7221 */ /* 0x000fe20000010000 */
[--C-:B------:R-:W-:Y:S01]  /*fef0*/  FFMA.FTZ R78, R78, UR41, -R57.reuse ;  /* 0x000000294e4e7c23 */ /* 0x100fe20008010839 */
[----:B---3--:R-:W-:Y:S01]  /*ff00*/  FADD.FTZ R4, R27, R4 ;  /* 0x000000041b047221 */ /* 0x008fe20000010000 */
[----:B------:R-:W-:Y:S01]  /*ff10*/  FFMA.FTZ R81, R81, UR41, -R57 ;  /* 0x0000002951517c23 */ /* 0x000fe20008010839 */
[----:B------:R-:W-:Y:S01]  /*ff20*/  FADD.FTZ R47, R132, R47 ;  /* 0x0000002f842f7221 */ /* 0x000fe20000010000 */
[----:B------:R-:W3:Y:S01]  /*ff30*/  MUFU.EX2 R147, R147 ;  /* 0x0000009300937308 */ /* 0x000ee20000000800 */
[----:B----4-:R-:W-:Y:S01]  /*ff40*/  FADD.FTZ R43, R145, R4 ;  /* 0x00000004912b7221 */ /* 0x010fe20000010000 */
[----:B------:R-:W-:Y:S01]  /*ff50*/  FFMA.FTZ R4, R20, UR41, -R57 ;  /* 0x0000002914047c23 */ /* 0x000fe20008010839 */
[----:B------:R-:W-:Y:S01]  /*ff60*/  FADD.FTZ R47, R40, R47 ;  /* 0x0000002f282f7221 */ /* 0x000fe20000010000 */
[--C-:B------:R-:W-:Y:S01]  /*ff70*/  FFMA.FTZ R82, R82, UR41, -R57.reuse ;  /* 0x0000002952527c23 */ /* 0x100fe20008010839 */
[--C-:B------:R-:W-:Y:S01]  /*ff80*/  FFMA.FTZ R83, R83, UR41, -R57.reuse ;  /* 0x0000002953537c23 */ /* 0x100fe20008010839 */
[----:B------:R-:W-:Y:S01]  /*ff90*/  FFMA.FTZ R57, R85, UR41, -R57 ;  /* 0x0000002955397c23 */ /* 0x000fe20008010839 */
[----:B0-----:R-:W-:Y:S01]  /*ffa0*/  FADD.FTZ R46, R134, R47 ;  /* 0x0000002f862e7221 */ /* 0x001fe20000010000 */
[----:B------:R-:W0:Y:S01]  /*ffb0*/  MUFU.EX2 R31, R31 ;  /* 0x0000001f001f7308 */ /* 0x000e220000000800 */
[----:B-1----:R-:W-:Y:S01]  /*ffc0*/  FADD.FTZ R42, R30, R43 ;  /* 0x0000002b1e2a7221 */ /* 0x002fe20000010000 */
[----:B------:R-:W-:Y:S01]  /*ffd0*/  F2FP.BF16.F32.PACK_AB R132, R40, R132 ;  /* 0x000000842884723e */ /* 0x000fe200000010ff */
[----:B------:R-:W-:Y:S01]  /*ffe0*/  FADD.FTZ R47, R41, R46 ;  /* 0x0000002e292f7221 */ /* 0x000fe20000010000 */
[----:B--2---:R-:W-:Y:S01]  /*fff0*/  ISETP.GT.AND P2, PT, R0, R86, PT ;  /* 0x000000560000720c */ /* 0x004fe20003f44270 */
[-C--:B------:R-:W-:Y:S01]  /*10000*/  FMUL.FTZ R90, R90, R15.reuse ;  /* 0x0000000f5a5a7220 */ /* 0x080fe20000410000 */
[-C--:B------:R-:W-:Y:S01]  /*10010*/  FMUL.FTZ R91, R91, R15.reuse ;  /* 0x0000000f5b5b7220 */ /* 0x080fe20000410000 */
[----:B------:R-:W-:Y:S01]  /*10020*/  FADD.FTZ R47, R128, R47 ;  /* 0x0000002f802f7221 */ /* 0x000fe20000010000 */
[----:B------:R-:W1:Y:S01]  /*10030*/  MUFU.EX2 R141, R141 ;  /* 0x0000008d008d7308 */ /* 0x000e620000000800 */
[----:B---3--:R-:W-:Y:S01]  /*10040*/  FADD.FTZ R42, R147, R42 ;  /* 0x0000002a932a7221 */ /* 0x008fe20000010000 */
[-C--:B------:R-:W-:Y:S01]  /*10050*/  FMUL.FTZ R94, R94, R15.reuse ;  /* 0x0000000f5e5e7220 */ /* 0x080fe20000410000 */
[----:B------:R-:W-:Y:S01]  /*10060*/  FADD.FTZ R47, R44, R47 ;  /* 0x0000002f2c2f7221 */ /* 0x000fe20000010000 */
[-C--:B------:R-:W-:Y:S01]  /*10070*/  FMUL.FTZ R95, R95, R15.reuse ;  /* 0x0000000f5f5f7220 */ /* 0x080fe20000410000 */
[-C--:B------:R-:W-:Y:S01]  /*10080*/  FMUL.FTZ R98, R98, R15.reuse ;  /* 0x0000000f62627220 */ /* 0x080fe20000410000 */
[-C--:B------:R-:W-:Y:S01]  /*10090*/  FMUL.FTZ R99, R99, R15.reuse ;  /* 0x0000000f63637220 */ /* 0x080fe20000410000 */
[----:B------:R-:W-:Y:S01]  /*100a0*/  FADD.FTZ R46, R130, R47 ;  /* 0x0000002f822e7221 */ /* 0x000fe20000010000 */
[----:B------:R-:W2:Y:S01]  /*100b0*/  MUFU.EX2 R34, R34 ;  /* 0x0000002200227308 */ /* 0x000ea20000000800 */
[----:B0-----:R-:W-:Y:S01]  /*100c0*/  FADD.FTZ R42, R31, R42 ;  /* 0x0000002a1f2a7221 */ /* 0x001fe20000010000 */
[-C--:B------:R-:W-:Y:S01]  /*100d0*/  FMUL.FTZ R102, R102, R15.reuse ;  /* 0x0000000f66667220 */ /* 0x080fe20000410000 */
[-C--:B------:R-:W-:Y:S01]  /*100e0*/  FMUL.FTZ R103, R103, R15.reuse ;  /* 0x0000000f67677220 */ /* 0x080fe20000410000 */
        /* <DEDUP_REMOVED lines=9> */
[----:B------:R-:W-:Y:S01]  /*10180*/  FMUL.FTZ R119, R119, R15 ;  /* 0x0000000f77777220 */ /* 0x000fe20000410000 */
[----:B------:R-:W-:Y:S01]  /*10190*/  F2FP.BF16.F32.PACK_AB R142, R33, R142 ;  /* 0x0000008e218e723e */ /* 0x000fe200000010ff */
[----:B------:R-:W-:Y:S01]  /*101a0*/  VIADD R0, R0, 0xffffffff ;  /* 0xffffffff00007836 */ /* 0x000fe20000000000 */
[----:B------:R-:W1:Y:S01]  /*101b0*/  MUFU.EX2 R35, R35 ;  /* 0x0000002300237308 */ /* 0x000e620000000800 */
[----:B--2---:R-:W-:Y:S01]  /*101c0*/  FADD.FTZ R42, R34, R43 ;  /* 0x0000002b222a7221 */ /* 0x004fe20000010000 */
[----:B------:R-:W-:Y:S01]  /*101d0*/  F2FP.BF16.F32.PACK_AB R138, R37, R138 ;  /* 0x0000008a258a723e */ /* 0x000fe200000010ff */
[----:B------:R-:W-:Y:S01]  /*101e0*/  IMAD.MOV.U32 R15, RZ, RZ, R25 ;  /* 0x000000ffff0f7224 */ /* 0x000fe200078e0019 */
[----:B------:R-:W-:-:S02]  /*101f0*/  F2FP.BF16.F32.PACK_AB R134, R41, R134 ;  /* 0x000000862986723e */ /* 0x000fc400000010ff */
[----:B------:R-:W-:Y:S02]  /*10200*/  F2FP.BF16.F32.PACK_AB R128, R44, R128 ;  /* 0x000000802c80723e */ /* 0x000fe400000010ff */
[----:B------:R-:W2:Y:S01]  /*10210*/  MUFU.EX2 R45, R45 ;  /* 0x0000002d002d7308 */ /* 0x000ea20000000800 */
[----:B0-----:R-:W-:Y:S01]  /*10220*/  FADD.FTZ R42, R143, R42 ;  /* 0x0000002a8f2a7221 */ /* 0x001fe20000010000 */
[----:B------:R-:W-:Y:S02]  /*10230*/  F2FP.BF16.F32.PACK_AB R149, R26, R149 ;  /* 0x000000951a95723e */ /* 0x000fe400000010ff */
[----:B------:R-:W-:Y:S02]  /*10240*/  F2FP.BF16.F32.PACK_AB R151, R27, R151 ;  /* 0x000000971b97723e */ /* 0x000fe400000010ff */
[----:B------:R-:W-:Y:S02]  /*10250*/  F2FP.BF16.F32.PACK_AB R145, R30, R145 ;  /* 0x000000911e91723e */ /* 0x000fe400000010ff */
[----:B------:R-:W0:Y:S01]  /*10260*/  MUFU.EX2 R137, R137 ;  /* 0x0000008900897308 */ /* 0x000e220000000800 */
[----:B-1----:R-:W-:Y:S01]  /*10270*/  FADD.FTZ R42, R35, R42 ;  /* 0x0000002a232a7221 */ /* 0x002fe20000010000 */
[----:B------:R-:W-:-:S02]  /*10280*/  F2FP.BF16.F32.PACK_AB R147, R31, R147 ;  /* 0x000000931f93723e */ /* 0x000fc400000010ff */
[----:B------:R-:W-:Y:S02]  /*10290*/  F2FP.BF16.F32.PACK_AB R141, R34, R141 ;  /* 0x0000008d228d723e */ /* 0x000fe400000010ff */
[----:B------:R-:W-:Y:S02]  /*102a0*/  F2FP.BF16.F32.PACK_AB R143, R35, R143 ;  /* 0x0000008f238f723e */ /* 0x000fe400000010ff */
        /* <DEDUP_REMOVED lines=29> */
[----:B------:R-:W-:Y:S01]  /*10480*/  F2FP.BF16.F32.PACK_AB R133, R16, R133 ;  /* 0x000000851085723e */ /* 0x000fe200000010ff */
[----:B------:R-:W-:-:S05]  /*10490*/  IMAD.MOV.U32 R16, RZ, RZ, R152 ;  /* 0x000000ffff107224 */ /* 0x000fca00078e0098 */
        /* <DEDUP_REMOVED lines=11> */
[----:B0-----:R-:W-:-:S07]  /*10550*/  F2FP.BF16.F32.PACK_AB R122, R56, R122 ;  /* 0x0000007a387a723e */ /* 0x001fce00000010ff */
[----:B------:R-:W0:Y:S08]  /*10560*/  MUFU.EX2 R131, R131 ;  /* 0x0000008300837308 */ /* 0x000e300000000800 */
[----:B------:R-:W3:Y:S08]  /*10570*/  MUFU.EX2 R19, R71 ;  /* 0x0000004700137308 */ /* 0x000ef00000000800 */
[----:B------:R4:W-:Y:S08]  /*10580*/  MUFU.EX2 R127, R4 ;  /* 0x00000004007f7308 */ /* 0x0009f00000000800 */
[----:B------:R-:W5:Y:S01]  /*10590*/  MUFU.EX2 R125, R125 ;  /* 0x0000007d007d7308 */ /* 0x000f620000000800 */
[----:B----4-:R-:W-:Y:S01]  /*105a0*/  FADD.FTZ R4, R56, R21 ;  /* 0x0000001538047221 */ /* 0x010fe20000010000 */
[----:B-1----:R-:W-:Y:S01]  /*105b0*/  FADD.FTZ R21, R129, R32 ;  /* 0x0000002081157221 */ /* 0x002fe20000010000 */
[----:B--2---:R-:W-:-:S03]  /*105c0*/  F2FP.BF16.F32.PACK_AB R129, R20, R129 ;  /* 0x000000811481723e */ /* 0x004fc600000010ff */
[----:B------:R-:W-:Y:S02]  /*105d0*/  FADD.FTZ R32, R20, R21 ;  /* 0x0000001514207221 */ /* 0x000fe40000010000 */
[----:B------:R-:W1:Y:S02]  /*105e0*/  MUFU.EX2 R28, R75 ;  /* 0x0000004b001c7308 */ /* 0x000e640000000800 */
[----:B0-----:R-:W-:Y:S01]  /*105f0*/  FADD.FTZ R32, R131, R32 ;  /* 0x0000002083207221 */ /* 0x001fe20000010000 */
[----:B---3--:R-:W-:-:S03]  /*10600*/  F2FP.BF16.F32.PACK_AB R131, R19, R131 ;  /* 0x000000831383723e */ /* 0x008fc600000010ff */
[----:B------:R-:W-:Y:S01]  /*10610*/  FADD.FTZ R32, R19, R32 ;  /* 0x0000002013207221 */ /* 0x000fe20000010000 */
[----:B------:R-:W-:Y:S01]  /*10620*/  IMAD.MOV.U32 R19, RZ, RZ, R153 ;  /* 0x000000ffff137224 */ /* 0x000fe200078e0099 */
[----:B------:R-:W0:Y:S02]  /*10630*/  MUFU.EX2 R78, R78 ;  /* 0x0000004e004e7308 */ /* 0x000e240000000800 */
[----:B-----5:R-:W-:-:S06]  /*10640*/  FADD.FTZ R21, R125, R32 ;  /* 0x000000207d157221 */ /* 0x020fcc0000010000 */
[----:B------:R-:W2:Y:S01]  /*10650*/  MUFU.EX2 R36, R81 ;  /* 0x0000005100247308 */ /* 0x000ea20000000800 */
[C---:B-1----:R-:W-:Y:S01]  /*10660*/  FADD.FTZ R32, R28.reuse, R21 ;  /* 0x000000151c207221 */ /* 0x042fe20000010000 */
[----:B------:R-:W-:-:S03]  /*10670*/  F2FP.BF16.F32.PACK_AB R125, R28, R125 ;  /* 0x0000007d1c7d723e */ /* 0x000fc600000010ff */
[----:B------:R-:W-:-:S03]  /*10680*/  FADD.FTZ R21, R127, R32 ;  /* 0x000000207f157221 */ /* 0x000fc60000010000 */
[----:B------:R-:W1:Y:S01]  /*10690*/  MUFU.EX2 R82, R82 ;  /* 0x0000005200527308 */ /* 0x000e620000000800 */
[C---:B0-----:R-:W-:Y:S01]  /*106a0*/  FADD.FTZ R21, R78.reuse, R21 ;  /* 0x000000154e157221 */ /* 0x041fe20000010000 */
[----:B------:R-:W-:-:S06]  /*106b0*/  F2FP.BF16.F32.PACK_AB R127, R78, R127 ;  /* 0x0000007f4e7f723e */ /* 0x000fcc00000010ff */
[----:B------:R-:W0:Y:S01]  /*106c0*/  MUFU.EX2 R40, R83 ;  /* 0x0000005300287308 */ /* 0x000e220000000800 */
[----:B--2---:R-:W-:-:S07]  /*106d0*/  FADD.FTZ R21, R36, R21 ;  /* 0x0000001524157221 */ /* 0x004fce0000010000 */
[----:B------:R-:W2:Y:S01]  /*106e0*/  MUFU.EX2 R57, R57 ;  /* 0x0000003900397308 */ /* 0x000ea20000000800 */
[C---:B-1----:R-:W-:Y:S01]  /*106f0*/  FADD.FTZ R21, R82.reuse, R21 ;  /* 0x0000001552157221 */ /* 0x042fe20000010000 */
[----:B------:R-:W-:-:S03]  /*10700*/  F2FP.BF16.F32.PACK_AB R121, R82, R36 ;  /* 0x000000245279723e */ /* 0x000fc600000010ff */
[----:B0-----:R-:W-:-:S04]  /*10710*/  FADD.FTZ R21, R40, R21 ;  /* 0x0000001528157221 */ /* 0x001fc80000010000 */
[C---:B--2---:R-:W-:Y:S01]  /*10720*/  FADD.FTZ R3, R57.reuse, R21 ;  /* 0x0000001539037221 */ /* 0x044fe20000010000 */
[----:B------:R-:W-:Y:S01]  /*10730*/  F2FP.BF16.F32.PACK_AB R123, R57, R40 ;  /* 0x00000028397b723e */ /* 0x000fe200000010ff */
[----:B------:R-:W-:Y:S06]  /*10740*/  @P2 BRA `(.L_x_1252) ;  /* 0xffffffc800402947 */ /* 0x000fec000383ffff */
[----:B------:R-:W-:Y:S02]  /*10750*/  IMAD.MOV.U32 R15, RZ, RZ, R25 ;  /* 0x000000ffff0f7224 */ /* 0x000fe400078e0019 */
[----:B------:R-:W-:Y:S02]  /*10760*/  IMAD.MOV.U32 R14, RZ, RZ, R24 ;  /* 0x000000ffff0e7224 */ /* 0x000fe400078e0018 */
[----:B------:R-:W-:Y:S02]  /*10770*/  IMAD.MOV.U32 R16, RZ, RZ, R152 ;  /* 0x000000ffff107224 */ /* 0x000fe400078e0098 */
[----:B------:R-:W-:-:S07]  /*10780*/  IMAD.MOV.U32 R19, RZ, RZ, R153 ;  /* 0x000000ffff137224 */ /* 0x000fce00078e0099 */
.L_x_1234:
[----:B------:R-:W2:Y:S01]  /*10790*/  LDL R21, [R1+0x24] ;  /* 0x0000240001157983 */ /* 0x000ea20000100800 */
[----:B------:R-:W0:Y:S01]  /*107a0*/  LDC R26, c[0x0][0x9e4] ;  /* 0x00027900ff1a7b82 */ /* 0x000e220000000800 */
[----:B------:R-:W-:Y:S02]  /*107b0*/  ULDC UR8, c[0x0][0x9dc] ;  /* 0x0002770000087ab9 */ /* 0x000fe40000000800 */
[----:B------:R-:W2:Y:S04]  /*107c0*/  LDL R5, [R1+0x20] ;  /* 0x0000200001057983 */ /* 0x000ea80000100800 */
[----:B------:R-:W3:Y:S01]  /*107d0*/  LDL.LU R20, [R1+0x14] ;  /* 0x0000140001147983 */ /* 0x000ee20000300800 */
[----:B0-----:R-:W-:Y:S02]  /*107e0*/  ISETP.GE.AND P5, PT, R26, 0x1, PT ;  /* 0x000000011a00780c */ /* 0x001fe40003fa6270 */
[----:B--2---:R-:W-:-:S05]  /*107f0*/  IADD3 R5, R5, 0xc0, -R21 ;  /* 0x000000c005057810 */ /* 0x004fca0007ffe815 */
[----:B---3--:R-:W-:-:S04]  /*10800*/  IMAD R5, R20, 0xc0, R5 ;  /* 0x000000c014057824 */ /* 0x008fc800078e0205 */
[----:B------:R-:W-:Y:S02]  /*10810*/  VIADD R20, R5, -UR8 ;  /* 0x8000000805147c36 */ /* 0x000fe40008000000 */
[----:B------:R-:W-:Y:S05]  /*10820*/  @!P5 BRA `(.L_x_1253) ;  /* 0x000000000044d947 */ /* 0x000fea0003800000 */
        /* <DEDUP_REMOVED lines=10> */
.L_x_1255:
[----:B------:R-:W-:-:S13]  /*108d0*/  ISETP.NE.AND P2, PT, R26, 0x1, PT ;  /* 0x000000011a00780c */ /* 0x000fda0003f45270 */
[----:B------:R-:W0:Y:S02]  /*108e0*/  @P2 LDC.64 R24, c[0x0][0x9e8] ;  /* 0x00027a00ff182b82 */ /* 0x000e240000000a00 */
[----:B0-----:R-:W-:-:S05]  /*108f0*/  @P2 IMAD.HI.U32 R24, R5, R24, RZ ;  /* 0x0000001805182227 */ /* 0x001fca00078e00ff */
[----:B------:R-:W-:-:S07]  /*10900*/  @P2 SHF.R.U32.HI R5, RZ, R25, R24 ;  /* 0x00000019ff052219 */ /* 0x000fce0000011618 */
.L_x_1256:
[----:B------:R-:W-:Y:S05]  /*10910*/  BSYNC B0 ;  /* 0x0000000000007941 */ /* 0x000fea0003800000 */
.L_x_1254:
[----:B------:R-:W-:-:S05]  /*10920*/  IMAD R5, R5, R26, RZ ;  /* 0x0000001a05057224 */ /* 0x000fca00078e02ff */
[----:B------:R-:W-:-:S07]  /*10930*/  VIMNMX R20, R20, R5, !PT ;  /* 0x0000000514147248 */ /* 0x000fce0007fe0100 */
.L_x_1253:
[----:B------:R-:W2:Y:S01]  /*10940*/  LDL R21, [R1+0x18] ;  /* 0x0000180001157983 */ /* 0x000ea20000100800 */
[----:B------:R-:W-:-:S05]  /*10950*/  VIADD R20, R20, 0x7f ;  /* 0x0000007f14147836 */ /* 0x000fca0000000000 */
[----:B------:R-:W-:-:S04]  /*10960*/  SHF.R.S32.HI R5, RZ, 0x1f, R20 ;  /* 0x0000001fff057819 */ /* 0x000fc80000011414 */
[----:B------:R-:W-:-:S04]  /*10970*/  LEA.HI R5, R5, R20, RZ, 0x7 ;  /* 0x0000001405057211 */ /* 0x000fc800078f38ff */
[----:B------:R-:W-:-:S04]  /*10980*/  SHF.R.S32.HI R5, RZ, 0x7, R5 ;  /* 0x00000007ff057819 */ /* 0x000fc80000011405 */
[----:B--2---:R-:W-:-:S04]  /*10990*/  VIMNMX R21, R21, R5, !PT ;  /* 0x0000000515157248 */ /* 0x004fc80007fe0100 */
[----:B------:R-:W-:Y:S01]  /*109a0*/  ISETP.GE.AND P2, PT, R0, R21, PT ;  /* 0x000000150000720c */ /* 0x000fe20003f46270 */
[----:B------:R0:W-:-:S12]  /*109b0*/  STL [R1+0x4], R21 ;  /* 0x0000041501007387 */ /* 0x0001d80000100800 */
[----:B0-----:R-:W-:Y:S05]  /*109c0*/  @!P2 BRA `(.L_x_1257) ;  /* 0x0000002400c0a947 */ /* 0x001fea0003800000 */
[----:B------:R-:W-:Y:S02]  /*109d0*/  IMAD.MOV.U32 R23, RZ, RZ, R15 ;  /* 0x000000ffff177224 */ /* 0x000fe400078e000f */
[----:B------:R-:W-:Y:S02]  /*109e0*/  IMAD.MOV.U32 R5, RZ, RZ, R14 ;  /* 0x000000ffff057224 */ /* 0x000fe400078e000e */
[----:B------:R-:W-:Y:S02]  /*109f0*/  IMAD.MOV.U32 R20, RZ, RZ, R19 ;  /* 0x000000ffff147224 */ /* 0x000fe400078e0013 */
[----:B------:R-:W-:-:S07]  /*10a00*/  IMAD.MOV.U32 R152, RZ, RZ, R16 ;  /* 0x000000ffff987224 */ /* 0x000fce00078e0010 */
.L_x_1267:
[----:B------:R-:W2:Y:S01]  /*10a10*/  LDL R14, [R1+0x10] ;  /* 0x00001000010e7983 */ /* 0x000ea20000100800 */
[----:B------:R-:W-:Y:S01]  /*10a20*/  VIADD R16, R152, 0x1 ;  /* 0x0000000198107836 */ /* 0x000fe20000000000 */
[----:B------:R-:W-:Y:S05]  /*10a30*/  YIELD ;  /* 0x0000000000007946 */ /* 0x000fea0003800000 */
[----:B------:R-:W-:-:S04]  /*10a40*/  ISETP.NE.AND P3, PT, R16, 0x2, PT ;  /* 0x000000021000780c */ /* 0x000fc80003f65270 */
[----:B------:R-:W-:Y:S02]  /*10a50*/  SEL R19, RZ, 0x1, P3 ;  /* 0x00000001ff137807 */ /* 0x000fe40001800000 */
[----:B------:R-:W-:Y:S02]  /*10a60*/  SEL R16, R16, RZ, P3 ;  /* 0x000000ff10107207 */ /* 0x000fe40001800000 */
[----:B------:R-:W-:Y:S02]  /*10a70*/  LOP3.LUT R19, R20, R19, RZ, 0x3c, !PT ;  /* 0x0000001314137212 */ /* 0x000fe400078e3cff */
[----:B--2---:R-:W-:-:S13]  /*10a80*/  ISETP.NE.AND P2, PT, R14, RZ, PT ;  /* 0x000000ff0e00720c */ /* 0x004fda0003f45270 */
[----:B------:R-:W-:Y:S05]  /*10a90*/  @P2 BRA `(.L_x_1258) ;  /* 0x0000000000302947 */ /* 0x000fea0003800000 */
[----:B------:R-:W-:Y:S05]  /*10aa0*/  @!P0 BRA `(.L_x_1259) ;  /* 0x0000000000048947 */ /* 0x000fea0003800000 */
[----:B------:R-:W-:Y:S01]  /*10ab0*/  BPT.TRAP 0x1 ;  /* 0x000000040000795c */ /* 0x000fe20000300000 */
.L_x_1259:
[----:B------:R-:W-:Y:S01]  /*10ac0*/  IMAD R14, R16, 0x8, R2 ;  /* 0x00000008100e7824 */ /* 0x000fe200078e0202 */
[----:B------:R-:W-:-:S04]  /*10ad0*/  SHF.L.U32 R15, R19, 0x1f, RZ ;  /* 0x0000001f130f7819 */ /* 0x000fc800000006ff */
[----:B------:R0:W1:Y:S01]  /*10ae0*/  SYNCS.PHASECHK.TRANS64.TRYWAIT P3, [R14+URZ+0x16830], R15 ;  /* 0x0168300f0e0075a7 */ /* 0x000062000806017f */
[----:B------:R-:W-:Y:S05]  /*10af0*/  @!P0 BRA `(.L_x_1260) ;  /* 0x0000000000048947 */ /* 0x000fea0003800000 */
[----:B------:R-:W-:Y:S01]  /*10b00*/  BPT.TRAP 0x1 ;  /* 0x000000040000795c */ /* 0x000fe20000300000 */
.L_x_1260:
[----:B------:R-:W-:Y:S04]  /*10b10*/  BSSY B0, `(.L_x_1258) ;  /* 0x0000004000007945 */ /* 0x000fe80003800000 */
[----:B-1----:R-:W-:Y:S05]  /*10b20*/  @P3 BRA `(.L_x_1261) ;  /* 0x0000000000083947 */ /* 0x002fea0003800000 */
[----:B------:R-:W1:Y:S02]  /*10b30*/  SYNCS.PHASECHK.TRANS64.TRYWAIT P3, [R14+URZ+0x16830], R15 ;  /* 0x0168300f0e0075a7 */ /* 0x000e64000806017f */
[----:B-1----:R-:W-:Y:S05]  /*10b40*/  @!P3 BRA `(.L_x_1262) ;  /* 0x000000e000e4b947 */ /* 0x002fea0003800000 */
.L_x_1261:
[----:B------:R-:W-:Y:S05]  /*10b50*/  BSYNC B0 ;  /* 0x0000000000007941 */ /* 0x000fea0003800000 */
.L_x_1258:
[----:B01----:R-:W2:Y:S01]  /*10b60*/  LDL R14, [R1+0xc] ;  /* 0x00000c00010e7983 */ /* 0x003ea20000100800 */
[----:B------:R-:W0:Y:S01]  /*10b70*/  S2R R21, SR_TID.X ;  /* 0x0000000000157919 */ /* 0x000e220000002100 */
[----:B------:R-:W-:Y:S05]  /*10b80*/  WARPSYNC.ALL ;  /* 0x0000000000007948 */ /* 0x000fea0003800000 */
[----:B------:R-:W-:Y:S01]  /*10b90*/  IMAD.MOV.U32 R15, RZ, RZ, 0x40000040 ;  /* 0x40000040ff0f7424 */ /* 0x000fe200078e00ff */
[----:B0-----:R-:W-:-:S05]  /*10ba0*/  SHF.R.U32.HI R21, RZ, 0x7, R21 ;  /* 0x00000007ff157819 */ /* 0x001fca0000011615 */
[----:B------:R-:W-:Y:S01]  /*10bb0*/  VIADD R21, R21, 0x8 ;  /* 0x0000000815157836 */ /* 0x000fe20000000000 */
[----:B------:R-:W-:Y:S01]  /*10bc0*/  R2UR UR8, R6 ;  /* 0x00000000060872ca */ /* 0x000fe200000e0000 */
[----:B------:R-:W-:Y:S01]  /*10bd0*/  IMAD.MOV.U32 R25, RZ, RZ, 0x40000040 ;  /* 0x40000040ff197424 */ /* 0x000fe200078e00ff */
[----:B------:R-:W-:Y:S01]  /*10be0*/  R2UR UR9, R7 ;  /* 0x00000000070972ca */ /* 0x000fe200000e0000 */
[----:B------:R-:W-:Y:S01]  /*10bf0*/  IMAD.MOV.U32 R27, RZ, RZ, 0x40000040 ;  /* 0x40000040ff1b7424 */ /* 0x000fe200078e00ff */
[----:B------:R-:W-:Y:S02]  /*10c00*/  R2UR UR11, R15 ;  /* 0x000000000f0b72ca */ /* 0x000fe400000e0000 */
[----:B------:R-:W-:Y:S02]  /*10c10*/  R2UR UR15, R25 ;  /* 0x00000000190f72ca */ /* 0x000fe400000e0000 */
[----:B------:R-:W-:Y:S02]  /*10c20*/  R2UR UR19, R27 ;  /* 0x000000001b1372ca */ /* 0x000fe400000e0000 */
[----:B------:R-:W-:-:S02]  /*10c30*/  R2UR UR12, R12 ;  /* 0x000000000c0c72ca */ /* 0x000fc400000e0000 */
[----:B------:R-:W-:Y:S01]  /*10c40*/  R2UR UR13, R13 ;  /* 0x000000000d0d72ca */ /* 0x000fe200000e0000 */
[----:B------:R0:W-:Y:S01]  /*10c50*/  BAR.SYNC.DEFER_BLOCKING R21, 0x100 ;  /* 0x000400150000751d */ /* 0x0001e20000010000 */
[----:B------:R-:W-:Y:S02]  /*10c60*/  R2UR UR16, R10 ;  /* 0x000000000a1072ca */ /* 0x000fe400000e0000 */
[----:B------:R-:W-:Y:S01]  /*10c70*/  R2UR UR17, R11 ;  /* 0x000000000b1172ca */ /* 0x000fe200000e0000 */
[----:B--2---:R-:W-:-:S04]  /*10c80*/  IMAD R14, R16, 0x400, R14 ;  /* 0x00000400100e7824 */ /* 0x004fc800078e020e */
[C---:B------:R-:W-:Y:S01]  /*10c90*/  VIADD R24, R14.reuse, 0x2 ;  /* 0x000000020e187836 */ /* 0x040fe20000000000 */
[C---:B------:R-:W-:Y:S01]  /*10ca0*/  R2UR UR10, R14.reuse ;  /* 0x000000000e0a72ca */ /* 0x040fe200000e0000 */
[----:B------:R-:W-:-:S03]  /*10cb0*/  VIADD R26, R14, 0x4 ;  /* 0x000000040e1a7836 */ /* 0x000fc60000000000 */
[----:B------:R-:W-:Y:S02]  /*10cc0*/  R2UR UR14, R24 ;  /* 0x00000000180e72ca */ /* 0x000fe400000e0000 */
[----:B------:R-:W-:Y:S02]  /*10cd0*/  R2UR UR18, R26 ;  /* 0x000000001a1272ca */ /* 0x000fe400000e0000 */
[----:B------:R-:W-:-:S06]  /*10ce0*/  WARPGROUP.ARRIVE ;  /* 0x00000000000079c5 */ /* 0x000fcc0000000000 */
[----:B------:R-:W-:Y:S03]  /*10cf0*/  HGMMA.64x128x16.F32.BF16 R24, gdesc[UR8], RZ, !UPT, gsb0 ;  /* 0x01e00000081879f0 */ /* 0x000fe6000c0018ff */
[----:B------:R-:W-:Y:S02]  /*10d00*/  WARPGROUP.DEPBAR.LE gsb0, 0x0 ;  /* 0x00008000000079c5 */ /* 0x000fe40000010000 */
[----:B------:R-:W-:-:S07]  /*10d10*/  WARPGROUP.ARRIVE ;  /* 0x00000000000079c5 */ /* 0x000fce0000000000 */
[----:B------:R-:W-:Y:S01]  /*10d20*/  HGMMA.64x128x16.F32.BF16 R24, gdesc[UR12], R24, gsb0 ;  /* 0x01e000000c1879f0 */ /* 0x000fe20008001818 */
[----:B------:R-:W-:Y:S01]  /*10d30*/  VIADD R14, R14, 0x6 ;  /* 0x000000060e0e7836 */ /* 0x000fe20000000000 */
[----:B------:R-:W-:Y:S02]  /*10d40*/  R2UR UR23, R15 ;  /* 0x000000000f1772ca */ /* 0x000fe400000e0000 */
[----:B------:R-:W-:Y:S02]  /*10d50*/  R2UR UR20, R8 ;  /* 0x00000000081472ca */ /* 0x000fe400000e0000 */
        /* <DEDUP_REMOVED lines=12> */
.L_x_1264:
[----:B------:R-:W-:Y:S01]  /*10e20*/  SHF.L.U32 R14, R20, 0x1f, RZ ;  /* 0x0000001f140e7819 */ /* 0x000fe200000006ff */
[----:B------:R-:W-:-:S04]  /*10e30*/  IMAD R15, R152, 0x8, R2 ;  /* 0x00000008980f7824 */ /* 0x000fc800078e0202 */
[----:B------:R0:W1:Y:S01]  /*10e40*/  SYNCS.PHASECHK.TRANS64.TRYWAIT P2, [R15+URZ+0x16850], R14 ;  /* 0x0168500e0f0075a7 */ /* 0x000062000804017f */
[----:B------:R-:W-:Y:S05]  /*10e50*/  @!P0 BRA `(.L_x_1265) ;  /* 0x0000000000048947 */ /* 0x000fea0003800000 */
[----:B------:R-:W-:Y:S01]  /*10e60*/  BPT.TRAP 0x1 ;  /* 0x000000040000795c */ /* 0x000fe20000300000 */
.L_x_1265:
[----:B-1----:R-:W-:Y:S05]  /*10e70*/  @P2 BRA `(.L_x_1263) ;  /* 0x0000000000082947 */ /* 0x002fea0003800000 */
[----:B------:R-:W1:Y:S02]  /*10e80*/  SYNCS.PHASECHK.TRANS64.TRYWAIT P2, [R15+URZ+0x16850], R14 ;  /* 0x0168500e0f0075a7 */ /* 0x000e64000804017f */
[----:B-1----:R-:W-:Y:S05]  /*10e90*/  @!P2 BRA `(.L_x_1266) ;  /* 0x000000e00024a947 */ /* 0x002fea0003800000 */
.L_x_1263:
[----:B01----:R-:W-:Y:S01]  /*10ea0*/  VIADD R14, R2, 0x400 ;  /* 0x00000400020e7836 */ /* 0x003fe20000000000 */
[----:B------:R-:W-:Y:S05]  /*10eb0*/  WARPSYNC.ALL ;  /* 0x0000000000007948 */ /* 0x000fea0003800000 */
[----:B------:R-:W-:-:S04]  /*10ec0*/  SHF.R.U32.HI R14, RZ, 0x4, R14 ;  /* 0x00000004ff0e7819 */ /* 0x000fc8000001160e */
[----:B------:R-:W-:-:S05]  /*10ed0*/  LOP3.LUT R20, R14, 0x3fff, RZ, 0xc0, !PT ;  /* 0x00003fff0e147812 */ /* 0x000fca00078ec0ff */
[----:B------:R-:W-:Y:S01]  /*10ee0*/  IMAD R20, R152, 0x400, R20 ;  /* 0x0000040098147824 */ /* 0x000fe200078e0214 */
[----:B------:R-:W-:Y:S01]  /*10ef0*/  WARPGROUP.ARRIVE ;  /* 0x00000000000079c5 */ /* 0x000fe20000000000 */
[----:B------:R-:W-:Y:S02]  /*10f00*/  IMAD.MOV.U32 R21, RZ, RZ, 0x40000040 ;  /* 0x40000040ff157424 */ /* 0x000fe400078e00ff */
[----:B------:R-:W-:Y:S01]  /*10f10*/  FMUL.FTZ R154, R26, UR27 ;  /* 0x0000001b1a9a7c20 */ /* 0x000fe20008410000 */
[C---:B------:R-:W-:Y:S01]  /*10f20*/  VIADD R14, R20.reuse, 0x80 ;  /* 0x00000080140e7836 */ /* 0x040fe20000000000 */
[----:B------:R-:W-:Y:S01]  /*10f30*/  R2UR UR10, R20 ;  /* 0x00000000140a72ca */ /* 0x000fe200000e0000 */
[----:B------:R-:W-:Y:S01]  /*10f40*/  IMAD.MOV.U32 R15, RZ, RZ, 0x40000040 ;  /* 0x40000040ff0f7424 */ /* 0x000fe200078e00ff */
[----:B------:R-:W-:Y:S01]  /*10f50*/  R2UR UR11, R21 ;  /* 0x00000000150b72ca */ /* 0x000fe200000e0000 */
[----:B------:R-:W-:Y:S01]  /*10f60*/  FMUL.FTZ R21, R25, UR27 ;  /* 0x0000001b19157c20 */ /* 0x000fe20008410000 */
[----:B------:R-:W-:Y:S01]  /*10f70*/  FMUL.FTZ R25, R29, UR27 ;  /* 0x0000001b1d197c20 */ /* 0x000fe20008410000 */
[----:B------:R-:W-:Y:S01]  /*10f80*/  FMUL.FTZ R26, R32, UR27 ;  /* 0x0000001b201a7c20 */ /* 0x000fe20008410000 */
[----:B------:R-:W-:Y:S01]  /*10f90*/  FMUL.FTZ R153, R27, UR27 ;  /* 0x0000001b1b997c20 */ /* 0x000fe20008410000 */
[----:B------:R-:W-:Y:S01]  /*10fa0*/  FMUL.FTZ R27, R33, UR27 ;  /* 0x0000001b211b7c20 */ /* 0x000fe20008410000 */
[----:B------:R-:W-:Y:S01]  /*10fb0*/  FMUL.FTZ R29, R37, UR27 ;  /* 0x0000001b251d7c20 */ /* 0x000fe20008410000 */
[----:B------:R-:W-:Y:S01]  /*10fc0*/  MUFU.TANH R21, R21 ;  /* 0x0000001500157308 */ /* 0x000fe20000002400 */
[----:B------:R-:W-:Y:S01]  /*10fd0*/  FMUL.FTZ R32, R42, UR27 ;  /* 0x0000001b2a207c20 */ /* 0x000fe20008410000 */
[----:B------:R-:W-:Y:S01]  /*10fe0*/  FMUL.FTZ R42, R52, UR27 ;  /* 0x0000001b342a7c20 */ /* 0x000fe20008410000 */
[----:B------:R-:W-:Y:S01]  /*10ff0*/  FMUL.FTZ R33, R43, UR27 ;  /* 0x0000001b2b217c20 */ /* 0x000fe20008410000 */
[----:B------:R-:W-:Y:S01]  /*11000*/  FMUL.FTZ R43, R53, UR27 ;  /* 0x0000001b352b7c20 */ /* 0x000fe20008410000 */
[----:B------:R-:W-:Y:S01]  /*11010*/  FMUL.FTZ R53, R64, UR27 ;  /* 0x0000001b40357c20 */ /* 0x000fe20008410000 */
[----:B------:R-:W-:Y:S01]  /*11020*/  HGMMA.64x64x16.F32.BF16 R88, R148, gdesc[UR8].tnspB, R88, gsb0 ;  /* 0x40e0000894587df0 */ /* 0x000fe20008001858 */
[----:B------:R-:W-:Y:S01]  /*11030*/  R2UR UR10, R14 ;  /* 0x000000000e0a72ca */ /* 0x000fe200000e0000 */
[----:B------:R-:W-:Y:S01]  /*11040*/  VIADD R14, R20, 0x100 ;  /* 0x00000100140e7836 */ /* 0x000fe20000000000 */
[----:B------:R-:W-:Y:S01]  /*11050*/  R2UR UR11, R15 ;  /* 0x000000000f0b72ca */ /* 0x000fe200000e0000 */
[----:B------:R-:W-:Y:S01]  /*11060*/  IMAD.MOV.U32 R15, RZ, RZ, 0x40000040 ;  /* 0x40000040ff0f7424 */ /* 0x000fe200078e00ff */
[----:B------:R-:W-:Y:S01]  /*11070*/  MUFU.TANH R25, R25 ;  /* 0x0000001900197308 */ /* 0x000fe20000002400 */
[----:B------:R-:W-:Y:S01]  /*11080*/  FMUL.FTZ R37, R47, UR27 ;  /* 0x0000001b2f257c20 */ /* 0x000fe20008410000 */
[----:B------:R-:W-:Y:S01]  /*11090*/  FMUL.FTZ R47, R58, UR27 ;  /* 0x0000001b3a2f7c20 */ /* 0x000fe20008410000 */
[----:B------:R-:W-:Y:S01]  /*110a0*/  FMUL.FTZ R58, R73, UR27 ;  /* 0x0000001b493a7c20 */ /* 0x000fe20008410000 */
[----:B------:R-:W-:Y:S01]  /*110b0*/  FMUL.FTZ R52, R62, UR27 ;  /* 0x0000001b3e347c20 */ /* 0x000fe20008410000 */
[----:B------:R-:W-:Y:S01]  /*110c0*/  FMUL.FTZ R62, R81, UR27 ;  /* 0x0000001b513e7c20 */ /* 0x000fe20008410000 */
[----:B------:R-:W-:Y:S01]  /*110d0*/  FMUL.FTZ R64, R85, UR27 ;  /* 0x0000001b55407c20 */ /* 0x000fe20008410000 */
[----:B------:R-:W-:Y:S01]  /*110e0*/  UMOV UR41, UR6 ;  /* 0x0000000600297c82 */ /* 0x000fe20008000000 */
[----:B------:R-:W-:Y:S01]  /*110f0*/  MUFU.TANH R26, R26 ;  /* 0x0000001a001a7308 */ /* 0x000fe20000002400 */
[----:B------:R-:W-:Y:S01]  /*11100*/  FMUL.FTZ R73, R79, UR27 ;  /* 0x0000001b4f497c20 */ /* 0x000fe20008410000 */
[----:B------:R-:W-:Y:S01]  /*11110*/  FMUL.FTZ R63, R63, UR27 ;  /* 0x0000001b3f3f7c20 */ /* 0x000fe20008410000 */
[----:B------:R-:W-:Y:S01]  /*11120*/  FMUL.FTZ R66, R66, UR27 ;  /* 0x0000001b42427c20 */ /* 0x000fe20008410000 */
[----:B------:R-:W-:Y:S01]  /*11130*/  FMUL.FTZ R67, R67, UR27 ;  /* 0x0000001b43437c20 */ /* 0x000fe20008410000 */
[----:B------:R-:W0:Y:S03]  /*11140*/  S2R R81, SR_TID.X ;  /* 0x0000000000517919 */ /* 0x000e260000002100 */
[----:B------:R-:W-:Y:S08]  /*11150*/  MUFU.TANH R27, R27 ;  /* 0x0000001b001b7308 */ /* 0x000ff00000002400 */
[----:B------:R-:W-:Y:S08]  /*11160*/  MUFU.TANH R29, R29 ;  /* 0x0000001d001d7308 */ /* 0x000ff00000002400 */
[----:B------:R-:W-:Y:S08]  /*11170*/  MUFU.TANH R42, R42 ;  /* 0x0000002a002a7308 */ /* 0x000ff00000002400 */
[----:B------:R-:W-:Y:S01]  /*11180*/  MUFU.TANH R43, R43 ;  /* 0x0000002b002b7308 */ /* 0x000fe20000002400 */
[----:B0-----:R-:W-:-:S07]  /*11190*/  ISETP.GE.U32.AND P2, PT, R81, 0x180, PT ;  /* 0x000001805100780c */ /* 0x001fce0003f46070 */
[----:B------:R-:W-:Y:S08]  /*111a0*/  MUFU.TANH R53, R53 ;  /* 0x0000003500357308 */ /* 0x000ff00000002400 */
[----:B------:R-:W-:Y:S08]  /*111b0*/  MUFU.TANH R58, R58 ;  /* 0x0000003a003a7308 */ /* 0x000ff00000002400 */
[----:B------:R-:W-:Y:S08]  /*111c0*/  MUFU.TANH R62, R62 ;  /* 0x0000003e003e7308 */ /* 0x000ff00000002400 */
[----:B------:R-:W-:Y:S01]  /*111d0*/  MUFU.TANH R64, R64 ;  /* 0x0000004000407308 */ /* 0x000fe20000002400 */
        /* <DEDUP_REMOVED lines=19> */
[----:B------:R-:W-:Y:S01]  /*11310*/  SHF.R.U32.HI R80, RZ, 0x7, R81 ;  /* 0x00000007ff507819 */ /* 0x000fe20000011651 */
[----:B------:R-:W-:Y:S08]  /*11320*/  MUFU.TANH R31, R31 ;  /* 0x0000001f001f7308 */ /* 0x000ff00000002400 */
[----:B------:R-:W-:Y:S08]  /*11330*/  MUFU.TANH R40, R40 ;  /* 0x0000002800287308 */ /* 0x000ff00000002400 */
[----:B------:R-:W-:Y:S08]  /*11340*/  MUFU.TANH R51, R51 ;  /* 0x0000003300337308 */ /* 0x000ff00000002400 */
[----:B------:R-:W-:Y:S08]  /*11350*/  MUFU.TANH R59, R59 ;  /* 0x0000003b003b7308 */ /* 0x000ff00000002400 */
[----:B------:R-:W-:Y:S08]  /*11360*/  MUFU.TANH R61, R61 ;  /* 0x0000003d003d7308 */ /* 0x000ff00000002400 */
        /* <DEDUP_REMOVED lines=13> */
[----:B------:R-:W-:Y:S01]  /*11440*/  FMUL.FTZ R15, R24, UR27 ;  /* 0x0000001b180f7c20 */ /* 0x000fe20008410000 */
[----:B------:R-:W-:Y:S01]  /*11450*/  FMUL.FTZ R24, R28, UR27 ;  /* 0x0000001b1c187c20 */ /* 0x000fe20008410000 */
[----:B------:R-:W-:Y:S01]  /*11460*/  R2UR UR10, R14 ;  /* 0x000000000e0a72ca */ /* 0x000fe200000e0000 */
        /* <DEDUP_REMOVED lines=15> */
[----:B------:R-:W-:-:S03]  /*11560*/  FMUL.FTZ R75, R83, UR27 ;  /* 0x0000001b534b7c20 */ /* 0x000fc60008410000 */
[----:B------:R-:W1:Y:S08]  /*11570*/  MUFU.TANH R24, R24 ;  /* 0x0000001800187308 */ /* 0x000e700000002400 */
[----:B------:R-:W2:Y:S01]  /*11580*/  MUFU.TANH R28, R28 ;  /* 0x0000001c001c7308 */ /* 0x000ea20000002400 */
[----:B0-----:R-:W-:-:S04]  /*11590*/  FMNMX.FTZ R14, R15, R5, !PT ;  /* 0x000000050f0e7209 */ /* 0x001fc80007810000 */
[----:B------:R-:W-:-:S03]  /*115a0*/  FMNMX.FTZ R14, R21, R14, !PT ;  /* 0x0000000e150e7209 */ /* 0x000fc60007810000 */
[----:B------:R-:W0:Y:S01]  /*115b0*/  MUFU.TANH R36, R36 ;  /* 0x0000002400247308 */ /* 0x000e220000002400 */
[----:B-1----:R-:W-:-:S04]  /*115c0*/  FMNMX.FTZ R14, R24, R14, !PT ;  /* 0x0000000e180e7209 */ /* 0x002fc80007810000 */
[----:B------:R-:W-:-:S03]  /*115d0*/  FMNMX.FTZ R14, R25, R14, !PT ;  /* 0x0000000e190e7209 */ /* 0x000fc60007810000 */
[----:B------:R-:W-:Y:S01]  /*115e0*/  MUFU.TANH R46, R46 ;  /* 0x0000002e002e7308 */ /* 0x000fe20000002400 */
[----:B------:R-:W-:-:S04]  /*115f0*/  FMNMX.FTZ R14, R26, R14, !PT ;  /* 0x0000000e1a0e7209 */ /* 0x000fc80007810000 */
[----:B------:R-:W-:-:S03]  /*11600*/  FMNMX.FTZ R14, R27, R14, !PT ;  /* 0x0000000e1b0e7209 */ /* 0x000fc60007810000 */
[----:B------:R-:W-:Y:S01]  /*11610*/  MUFU.TANH R54, R54 ;  /* 0x0000003600367308 */ /* 0x000fe20000002400 */
[----:B--2---:R-:W-:-:S04]  /*11620*/  FMNMX.FTZ R14, R28, R14, !PT ;  /* 0x0000000e1c0e7209 */ /* 0x004fc80007810000 */
[----:B------:R-:W-:-:S03]  /*11630*/  FMNMX.FTZ R14, R29, R14, !PT ;  /* 0x0000000e1d0e7209 */ /* 0x000fc60007810000 */
[----:B------:R-:W-:Y:S01]  /*11640*/  MUFU.TANH R55, R55 ;  /* 0x0000003700377308 */ /* 0x000fe20000002400 */
[----:B------:R-:W-:-:S04]  /*11650*/  FMNMX.FTZ R14, R30, R14, !PT ;  /* 0x0000000e1e0e7209 */ /* 0x000fc80007810000 */
[----:B------:R-:W-:-:S03]  /*11660*/  FMNMX.FTZ R14, R31, R14, !PT ;  /* 0x0000000e1f0e7209 */ /* 0x000fc60007810000 */
[----:B------:R-:W-:Y:S01]  /*11670*/  MUFU.TANH R56, R56 ;  /* 0x0000003800387308 */ /* 0x000fe20000002400 */
[----:B------:R-:W-:-:S04]  /*11680*/  FMNMX.FTZ R14, R34, R14, !PT ;  /* 0x0000000e220e7209 */ /* 0x000fc80007810000 */
[----:B0-----:R-:W-:Y:S01]  /*11690*/  FMNMX.FTZ R14, R36, R14, !PT ;  /* 0x0000000e240e7209 */ /* 0x001fe20007810000 */
[----:B------:R-:W-:Y:S02]  /*116a0*/  WARPGROUP.DEPBAR.LE gsb0, 0x0 ;  /* 0x00008000000079c5 */ /* 0x000fe40000010000 */
        /* <DEDUP_REMOVED lines=9> */
[----:B------:R-:W-:-:S06]  /*11740*/  WARPGROUP.ARRIVE ;  /* 0x00000000000079c5 */ /* 0x000fcc0000000000 */
[----:B------:R-:W1:Y:S01]  /*11750*/  MUFU.TANH R48, R48 ;  /* 0x0000003000307308 */ /* 0x000e620000002400 */
[----:B------:R-:W-:Y:S07]  /*11760*/  HGMMA.64x64x16.F32.BF16 R88, R136, gdesc[UR8].tnspB, R88, gsb0 ;  /* 0x40e0000888587df0 */ /* 0x000fee0008001858 */
[----:B------:R-:W2:Y:S01]  /*11770*/  MUFU.TANH R50, R50 ;  /* 0x0000003200327308 */ /* 0x000ea20000002400 */
[----:B0-----:R-:W-:-:S04]  /*11780*/  FMNMX.FTZ R14, R38, R14, !PT ;  /* 0x0000000e260e7209 */ /* 0x001fc80007810000 */
[----:B------:R-:W-:-:S03]  /*11790*/  FMNMX.FTZ R14, R40, R14, !PT ;  /* 0x0000000e280e7209 */ /* 0x000fc60007810000 */
[----:B------:R-:W0:Y:S01]  /*117a0*/  MUFU.TANH R57, R57 ;  /* 0x0000003900397308 */ /* 0x000e220000002400 */
[----:B------:R-:W-:-:S04]  /*117b0*/  FMNMX.FTZ R14, R42, R14, !PT ;  /* 0x0000000e2a0e7209 */ /* 0x000fc80007810000 */
[----:B------:R-:W-:-:S03]  /*117c0*/  FMNMX.FTZ R14, R43, R14, !PT ;  /* 0x0000000e2b0e7209 */ /* 0x000fc60007810000 */
[----:B------:R-:W3:Y:S01]  /*117d0*/  MUFU.TANH R60, R60 ;  /* 0x0000003c003c7308 */ /* 0x000ee20000002400 */
[----:B------:R-:W-:-:S04]  /*117e0*/  FMNMX.FTZ R14, R46, R14, !PT ;  /* 0x0000000e2e0e7209 */ /* 0x000fc80007810000 */
[----:B-1----:R-:W-:-:S03]  /*117f0*/  FMNMX.FTZ R14, R48, R14, !PT ;  /* 0x0000000e300e7209 */ /* 0x002fc60007810000 */
[----:B------:R-:W1:Y:S01]  /*11800*/  MUFU.TANH R65, R65 ;  /* 0x0000004100417308 */ /* 0x000e620000002400 */
[----:B--2---:R-:W-:-:S04]  /*11810*/  FMNMX.FTZ R14, R50, R14, !PT ;  /* 0x0000000e320e7209 */ /* 0x004fc80007810000 */
[----:B------:R-:W-:-:S03]  /*11820*/  FMNMX.FTZ R14, R51, R14, !PT ;  /* 0x0000000e330e7209 */ /* 0x000fc60007810000 */
[----:B------:R-:W2:Y:S01]  /*11830*/  MUFU.TANH R147, R147 ;  /* 0x0000009300937308 */ /* 0x000ea20000002400 */
[----:B------:R-:W-:-:S04]  /*11840*/  FMNMX.FTZ R14, R53, R14, !PT ;  /* 0x0000000e350e7209 */ /* 0x000fc80007810000 */
[----:B------:R-:W-:-:S03]  /*11850*/  FMNMX.FTZ R14, R54, R14, !PT ;  /* 0x0000000e360e7209 */ /* 0x000fc60007810000 */
[----:B------:R-:W4:Y:S01]  /*11860*/  MUFU.TANH R145, R145 ;  /* 0x0000009100917308 */ /* 0x000f220000002400 */
[----:B------:R-:W-:-:S04]  /*11870*/  FMNMX.FTZ R14, R55, R14, !PT ;  /* 0x0000000e370e7209 */ /* 0x000fc80007810000 */
[----:B------:R-:W-:-:S03]  /*11880*/  FMNMX.FTZ R14, R56, R14, !PT ;  /* 0x0000000e380e7209 */ /* 0x000fc60007810000 */
[----:B------:R-:W5:Y:S01]  /*11890*/  MUFU.TANH R143, R143 ;  /* 0x0000008f008f7308 */ /* 0x000f620000002400 */
[----:B0-----:R-:W-:-:S04]  /*118a0*/  FMNMX.FTZ R14, R57, R14, !PT ;  /* 0x0000000e390e7209 */ /* 0x001fc80007810000 */
[----:B------:R-:W-:-:S03]  /*118b0*/  FMNMX.FTZ R14, R58, R14, !PT ;  /* 0x0000000e3a0e7209 */ /* 0x000fc60007810000 */
[----:B------:R-:W0:Y:S01]  /*118c0*/  MUFU.TANH R141, R141 ;  /* 0x0000008d008d7308 */ /* 0x000e220000002400 */
[----:B------:R-:W-:-:S04]  /*118d0*/  FMNMX.FTZ R14, R59, R14, !PT ;  /* 0x0000000e3b0e7209 */ /* 0x000fc80007810000 */
[----:B---3--:R-:W-:-:S03]  /*118e0*/  FMNMX.FTZ R14, R60, R14, !PT ;  /* 0x0000000e3c0e7209 */ /* 0x008fc60007810000 */
[----:B------:R-:W3:Y:S01]  /*118f0*/  MUFU.TANH R32, R32 ;  /* 0x0000002000207308 */ /* 0x000ee20000002400 */
[----:B------:R-:W-:-:S04]  /*11900*/  FMNMX.FTZ R14, R61, R14, !PT ;  /* 0x0000000e3d0e7209 */ /* 0x000fc80007810000 */
[----:B------:R-:W-:Y:S01]  /*11910*/  FMNMX.FTZ R14, R62, R14, !PT ;  /* 0x0000000e3e0e7209 */ /* 0x000fe20007810000 */
[----:B------:R-:W-:-:S03]  /*11920*/  WARPGROUP.DEPBAR.LE gsb0, 0x0 ;  /* 0x00008000000079c5 */ /* 0x000fc60000010000 */
[----:B-1----:R-:W-:Y:S01]  /*11930*/  FMNMX.FTZ R14, R65, R14, !PT ;  /* 0x0000000e410e7209 */ /* 0x002fe20007810000 */
[----:B------:R-:W1:Y:S01]  /*11940*/  MUFU.TANH R33, R33 ;  /* 0x0000002100217308 */ /* 0x000e620000002400 */
[----:B------:R-:W-:Y:S02]  /*11950*/  WARPGROUP.ARRIVE ;  /* 0x00000000000079c5 */ /* 0x000fe40000000000 */
[----:B------:R-:W-:-:S05]  /*11960*/  FMNMX.FTZ R14, R64, R14, !PT ;  /* 0x0000000e400e7209 */ /* 0x000fca0007810000 */
[----:B------:R-:W2:Y:S01]  /*11970*/  SHFL.BFLY PT, R72, R14, 0x2, 0x1f ;  /* 0x0c401f000e487f89 */ /* 0x000ea200000e0000 */
[----:B------:R-:W1:Y:S08]  /*11980*/  MUFU.TANH R35, R35 ;  /* 0x0000002300237308 */ /* 0x000e700000002400 */
[----:B------:R-:W1:Y:S08]  /*11990*/  MUFU.TANH R37, R37 ;  /* 0x0000002500257308 */ /* 0x000e700000002400 */
[----:B------:R-:W1:Y:S01]  /*119a0*/  MUFU.TANH R39, R39 ;  /* 0x0000002700277308 */ /* 0x000e620000002400 */
[----:B--2---:R-:W-:-:S07]  /*119b0*/  FMNMX.FTZ R14, R14, R72, !PT ;  /* 0x000000480e0e7209 */ /* 0x004fce0007810000 */
[----:B------:R-:W2:Y:S01]  /*119c0*/  MUFU.TANH R41, R41 ;  /* 0x0000002900297308 */ /* 0x000ea20000002400 */
[----:B------:R-:W-:Y:S01]  /*119d0*/  FMUL.FTZ R72, R78, UR27 ;  /* 0x0000001b4e487c20 */ /* 0x000fe20008410000 */
[----:B------:R-:W4:Y:S06]  /*119e0*/  SHFL.BFLY PT, R77, R14, 0x1, 0x1f ;  /* 0x0c201f000e4d7f89 */ /* 0x000f2c00000e0000 */
[----:B------:R-:W2:Y:S08]  /*119f0*/  MUFU.TANH R44, R44 ;  /* 0x0000002c002c7308 */ /* 0x000eb00000002400 */
[----:B------:R-:W2:Y:S08]  /*11a00*/  MUFU.TANH R45, R45 ;  /* 0x0000002d002d7308 */ /* 0x000eb00000002400 */
[----:B------:R-:W2:Y:S01]  /*11a10*/  MUFU.TANH R47, R47 ;  /* 0x0000002f002f7308 */ /* 0x000ea20000002400 */
[----:B----4-:R-:W-:Y:S01]  /*11a20*/  FMNMX.FTZ R14, R14, R77, !PT ;  /* 0x0000004d0e0e7209 */ /* 0x010fe20007810000 */
[----:B------:R-:W-:-:S06]  /*11a30*/  FMUL.FTZ R77, R87, UR27 ;  /* 0x0000001b574d7c20 */ /* 0x000fcc0008410000 */
[----:B------:R-:W4:Y:S01]  /*11a40*/  MUFU.TANH R49, R49 ;  /* 0x0000003100317308 */ /* 0x000f220000002400 */
[C---:B------:R-:W-:Y:S01]  /*11a50*/  FMUL.FTZ R79, R14.reuse, UR41 ;  /* 0x000000290e4f7c20 */ /* 0x040fe20008410000 */
[----:B------:R-:W-:-:S03]  /*11a60*/  FADD.FTZ R5, -R14, R5 ;  /* 0x000000050e057221 */ /* 0x000fc60000010100 */
[--C-:B------:R-:W-:Y:S01]  /*11a70*/  FFMA.FTZ R148, R15, UR41, -R79.reuse ;  /* 0x000000290f947c23 */ /* 0x100fe2000801084f */
[----:B------:R-:W-:Y:S01]  /*11a80*/  FMNMX.FTZ R15, R154, R23, !PT ;  /* 0x000000179a0f7209 */ /* 0x000fe20007810000 */
[--C-:B------:R-:W-:Y:S01]  /*11a90*/  FFMA.FTZ R150, R24, UR41, -R79.reuse ;  /* 0x0000002918967c23 */ /* 0x100fe2000801084f */
[----:B------:R-:W4:Y:S01]  /*11aa0*/  MUFU.TANH R52, R52 ;  /* 0x0000003400347308 */ /* 0x000f220000002400 */
[--C-:B------:R-:W-:Y:S01]  /*11ab0*/  FFMA.FTZ R78, R25, UR41, -R79.reuse ;  /* 0x00000029194e7c23 */ /* 0x100fe2000801084f */
[----:B------:R-:W-:Y:S01]  /*11ac0*/  FMNMX.FTZ R15, R153, R15, !PT ;  /* 0x0000000f990f7209 */ /* 0x000fe20007810000 */
[----:B------:R-:W-:Y:S02]  /*11ad0*/  VIADD R24, R20, 0x200 ;  /* 0x0000020014187836 */ /* 0x000fe40000000000 */
[--C-:B------:R-:W-:Y:S01]  /*11ae0*/  FFMA.FTZ R144, R26, UR41, -R79.reuse ;  /* 0x000000291a907c23 */ /* 0x100fe2000801084f */
[----:B------:R-:W-:Y:S01]  /*11af0*/  IMAD.MOV.U32 R25, RZ, RZ, 0x40000040 ;  /* 0x40000040ff197424 */ /* 0x000fe200078e00ff */
[----:B------:R-:W-:Y:S01]  /*11b00*/  FMNMX.FTZ R15, R151, R15, !PT ;  /* 0x0000000f970f7209 */ /* 0x000fe20007810000 */
[--C-:B------:R-:W-:Y:S01]  /*11b10*/  FFMA.FTZ R26, R27, UR41, -R79.reuse ;  /* 0x000000291b1a7c23 */ /* 0x100fe2000801084f */
[----:B------:R-:W4:Y:S01]  /*11b20*/  MUFU.TANH R63, R63 ;  /* 0x0000003f003f7308 */ /* 0x000f220000002400 */
[----:B------:R-:W-:Y:S01]  /*11b30*/  R2UR UR10, R24 ;  /* 0x00000000180a72ca */ /* 0x000fe200000e0000 */
[--C-:B------:R-:W-:Y:S01]  /*11b40*/  FFMA.FTZ R27, R36, UR41, -R79.reuse ;  /* 0x00000029241b7c23 */ /* 0x100fe2000801084f */
[----:B------:R-:W-:Y:S01]  /*11b50*/  FMNMX.FTZ R15, R149, R15, !PT ;  /* 0x0000000f950f7209 */ /* 0x000fe20007810000 */
[--C-:B------:R-:W-:Y:S01]  /*11b60*/  FFMA.FTZ R36, R48, UR41, -R79.reuse ;  /* 0x0000002930247c23 */ /* 0x100fe2000801084f */
[----:B------:R-:W-:Y:S01]  /*11b70*/  R2UR UR11, R25 ;  /* 0x00000000190b72ca */ /* 0x000fe200000e0000 */
[----:B------:R-:W-:Y:S01]  /*11b80*/  IMAD.MOV.U32 R25, RZ, RZ, 0x40000040 ;  /* 0x40000040ff197424 */ /* 0x000fe200078e00ff */
[----:B------:R-:W-:Y:S01]  /*11b90*/  FMNMX.FTZ R15, R147, R15, !PT ;  /* 0x0000000f930f7209 */ /* 0x000fe20007810000 */
[----:B------:R-:W4:Y:S01]  /*11ba0*/  MUFU.TANH R66, R66 ;  /* 0x0000004200427308 */ /* 0x000f220000002400 */
[--C-:B------:R-:W-:Y:S01]  /*11bb0*/  FFMA.FTZ R146, R28, UR41, -R79.reuse ;  /* 0x000000291c927c23 */ /* 0x100fe2000801084f */
[--C-:B------:R-:W-:Y:S01]  /*11bc0*/  FFMA.FTZ R28, R29, UR41, -R79.reuse ;  /* 0x000000291d1c7c23 */ /* 0x100fe2000801084f */
[----:B------:R-:W-:Y:S01]  /*11bd0*/  FMNMX.FTZ R15, R145, R15, !PT ;  /* 0x0000000f910f7209 */ /* 0x000fe20007810000 */
[--C-:B------:R-:W-:Y:S01]  /*11be0*/  FFMA.FTZ R29, R31, UR41, -R79.reuse ;  /* 0x000000291f1d7c23 */ /* 0x100fe2000801084f */
[--C-:B------:R-:W-:Y:S01]  /*11bf0*/  FFMA.FTZ R31, R43, UR41, -R79.reuse ;  /* 0x000000292b1f7c23 */ /* 0x100fe2000801084f */
[--C-:B------:R-:W-:Y:S01]  /*11c00*/  FFMA.FTZ R43, R56, UR41, -R79.reuse ;  /* 0x00000029382b7c23 */ /* 0x100fe2000801084f */
[----:B-----5:R-:W-:Y:S01]  /*11c10*/  FMNMX.FTZ R15, R143, R15, !PT ;  /* 0x0000000f8f0f7209 */ /* 0x020fe20007810000 */
[----:B------:R-:W5:Y:S01]  /*11c20*/  MUFU.TANH R67, R67 ;  /* 0x0000004300437308 */ /* 0x000f620000002400 */
[----:B------:R-:W-:Y:S01]  /*11c30*/  FMUL.FTZ R5, R5, UR41 ;  /* 0x0000002905057c20 */ /* 0x000fe20008410000 */
[----:B------:R-:W-:Y:S01]  /*11c40*/  HGMMA.64x64x16.F32.BF16 R88, R132, gdesc[UR8].tnspB, R88, gsb0 ;  /* 0x40e0000884587df0 */ /* 0x000fe20008001858 */
[----:B0-----:R-:W-:Y:S01]  /*11c50*/  FMNMX.FTZ R15, R141, R15, !PT ;  /* 0x0000000f8d0f7209 */ /* 0x001fe20007810000 */
[--C-:B------:R-:W-:Y:S01]  /*11c60*/  FFMA.FTZ R21, R21, UR41, -R79.reuse ;  /* 0x0000002915157c23 */ /* 0x100fe2000801084f */
[----:B------:R-:W-:Y:S01]  /*11c70*/  R2UR UR11, R25 ;  /* 0x00000000190b72ca */ /* 0x000fe200000e0000 */
[----:B------:R-:W-:Y:S01]  /*11c80*/  IMAD.MOV.U32 R25, RZ, RZ, 0x40000040 ;  /* 0x40000040ff197424 */ /* 0x000fe200078e00ff */
[----:B---3--:R-:W-:Y:S01]  /*11c90*/  FMNMX.FTZ R15, R32, R15, !PT ;  /* 0x0000000f200f7209 */ /* 0x008fe20007810000 */
[----:B------:R-:W0:Y:S01]  /*11ca0*/  MUFU.TANH R68, R68 ;  /* 0x0000004400447308 */ /* 0x000e220000002400 */
[--C-:B------:R-:W-:Y:S01]  /*11cb0*/  FFMA.FTZ R142, R34, UR41, -R79.reuse ;  /* 0x00000029228e7c23 */ /* 0x100fe2000801084f */
[--C-:B------:R-:W-:Y:S01]  /*11cc0*/  FFMA.FTZ R140, R30, UR41, -R79.reuse ;  /* 0x000000291e8c7c23 */ /* 0x100fe2000801084f */
[----:B-1----:R-:W-:Y:S01]  /*11cd0*/  FMNMX.FTZ R15, R33, R15, !PT ;  /* 0x0000000f210f7209 */ /* 0x002fe20007810000 */
[--C-:B------:R-:W-:Y:S01]  /*11ce0*/  FFMA.FTZ R34, R53, UR41, -R79.reuse ;  /* 0x0000002935227c23 */ /* 0x100fe2000801084f */
[--C-:B------:R-:W-:Y:S01]  /*11cf0*/  FFMA.FTZ R30, R40, UR41, -R79.reuse ;  /* 0x00000029281e7c23 */ /* 0x100fe2000801084f */
[--C-:B------:R-:W-:Y:S01]  /*11d00*/  FFMA.FTZ R53, R61, UR41, -R79.reuse ;  /* 0x000000293d357c23 */ /* 0x100fe2000801084f */
[----:B------:R-:W-:Y:S01]  /*11d10*/  FMNMX.FTZ R15, R35, R15, !PT ;  /* 0x0000000f230f7209 */ /* 0x000fe20007810000 */
[----:B------:R-:W1:Y:S01]  /*11d20*/  MUFU.TANH R69, R69 ;  /* 0x0000004500457308 */ /* 0x000e620000002400 */
[--C-:B------:R-:W-:Y:S01]  /*11d30*/  FFMA.FTZ R40, R54, UR41, -R79.reuse ;  /* 0x0000002936287c23 */ /* 0x100fe2000801084f */
[--C-:B------:R-:W-:Y:S01]  /*11d40*/  FFMA.FTZ R136, R38, UR41, -R79.reuse ;  /* 0x0000002926887c23 */ /* 0x100fe2000801084f */
[----:B------:R-:W-:Y:S01]  /*11d50*/  FMNMX.FTZ R15, R37, R15, !PT ;  /* 0x0000000f250f7209 */ /* 0x000fe20007810000 */
[--C-:B------:R-:W-:Y:S01]  /*11d60*/  FFMA.FTZ R54, R62, UR41, -R79.reuse ;  /* 0x000000293e367c23 */ /* 0x100fe2000801084f */
[--C-:B------:R-:W-:Y:S01]  /*11d70*/  FFMA.FTZ R38, R51, UR41, -R79.reuse ;  /* 0x0000002933267c23 */ /* 0x100fe2000801084f */
[--C-:B------:R-:W-:Y:S01]  /*11d80*/  FFMA.FTZ R51, R60, UR41, -R79.reuse ;  /* 0x000000293c337c23 */ /* 0x100fe2000801084f */
[----:B------:R-:W-:Y:S01]  /*11d90*/  FMNMX.FTZ R15, R39, R15, !PT ;  /* 0x0000000f270f7209 */ /* 0x000fe20007810000 */
[----:B------:R-:W3:Y:S01]  /*11da0*/  MUFU.TANH R70, R70 ;  /* 0x0000004600467308 */ /* 0x000ee20000002400 */
[--C-:B------:R-:W-:Y:S01]  /*11db0*/  FFMA.FTZ R64, R64, UR41, -R79.reuse ;  /* 0x0000002940407c23 */ /* 0x100fe2000801084f */
[--C-:B------:R-:W-:Y:S01]  /*11dc0*/  FFMA.FTZ R138, R42, UR41, -R79.reuse ;  /* 0x000000292a8a7c23 */ /* 0x100fe2000801084f */
[----:B--2---:R-:W-:Y:S01]  /*11dd0*/  FMNMX.FTZ R15, R41, R15, !PT ;  /* 0x0000000f290f7209 */ /* 0x004fe20007810000 */
[--C-:B------:R-:W-:Y:S01]  /*11de0*/  FFMA.FTZ R42, R55, UR41, -R79.reuse ;  /* 0x00000029372a7c23 */ /* 0x100fe2000801084f */
[----:B------:R-:W-:-:S02]  /*11df0*/  FFMA.FTZ R55, R65, UR41, -R79 ;  /* 0x0000002941377c23 */ /* 0x000fc4000801084f */
[----:B------:R-:W-:Y:S01]  /*11e00*/  FMNMX.FTZ R15, R44, R15, !PT ;  /* 0x0000000f2c0f7209 */ /* 0x000fe20007810000 */
[----:B------:R-:W2:Y:S03]  /*11e10*/  MUFU.TANH R71, R71 ;  /* 0x0000004700477308 */ /* 0x000ea60000002400 */
[----:B------:R-:W-:-:S04]  /*11e20*/  FMNMX.FTZ R15, R45, R15, !PT ;  /* 0x0000000f2d0f7209 */ /* 0x000fc80007810000 */
[----:B------:R-:W-:Y:S01]  /*11e30*/  FMNMX.FTZ R15, R47, R15, !PT ;  /* 0x0000000f2f0f7209 */ /* 0x000fe20007810000 */
[----:B------:R-:W2:Y:S03]  /*11e40*/  MUFU.TANH R72, R72 ;  /* 0x0000004800487308 */ /* 0x000ea60000002400 */
[----:B----4-:R-:W-:-:S04]  /*11e50*/  FMNMX.FTZ R15, R49, R15, !PT ;  /* 0x0000000f310f7209 */ /* 0x010fc80007810000 */
[----:B------:R-:W-:Y:S01]  /*11e60*/  FMNMX.FTZ R15, R52, R15, !PT ;  /* 0x0000000f340f7209 */ /* 0x000fe20007810000 */
[----:B------:R-:W4:Y:S03]  /*11e70*/  MUFU.TANH R73, R73 ;  /* 0x0000004900497308 */ /* 0x000f260000002400 */
[----:B------:R-:W-:-:S04]  /*11e80*/  FMNMX.FTZ R15, R63, R15, !PT ;  /* 0x0000000f3f0f7209 */ /* 0x000fc80007810000 */
[----:B------:R-:W-:Y:S01]  /*11e90*/  FMNMX.FTZ R15, R66, R15, !PT ;  /* 0x0000000f420f7209 */ /* 0x000fe20007810000 */
[----:B------:R-:W4:Y:S03]  /*11ea0*/  MUFU.TANH R74, R74 ;  /* 0x0000004a004a7308 */ /* 0x000f260000002400 */
[----:B-----5:R-:W-:-:S04]  /*11eb0*/  FMNMX.FTZ R15, R67, R15, !PT ;  /* 0x0000000f430f7209 */ /* 0x020fc80007810000 */
[----:B0-----:R-:W-:Y:S01]  /*11ec0*/  FMNMX.FTZ R15, R68, R15, !PT ;  /* 0x0000000f440f7209 */ /* 0x001fe20007810000 */
[----:B------:R-:W0:Y:S03]  /*11ed0*/  MUFU.TANH R75, R75 ;  /* 0x0000004b004b7308 */ /* 0x000e260000002400 */
[----:B-1----:R-:W-:-:S04]  /*11ee0*/  FMNMX.FTZ R15, R69, R15, !PT ;  /* 0x0000000f450f7209 */ /* 0x002fc80007810000 */
[----:B---3--:R-:W-:Y:S01]  /*11ef0*/  FMNMX.FTZ R24, R70, R15, !PT ;  /* 0x0000000f46187209 */ /* 0x008fe20007810000 */
[----:B------:R-:W1:Y:S03]  /*11f00*/  MUFU.TANH R76, R76 ;  /* 0x0000004c004c7308 */ /* 0x000e660000002400 */
[----:B--2---:R-:W-:-:S04]  /*11f10*/  FMNMX.FTZ R15, R71, R24, !PT ;  /* 0x00000018470f7209 */ /* 0x004fc80007810000 */
[----:B------:R-:W-:Y:S01]  /*11f20*/  FMNMX.FTZ R24, R72, R15, !PT ;  /* 0x0000000f48187209 */ /* 0x000fe20007810000 */
[----:B------:R-:W2:Y:S01]  /*11f30*/  MUFU.TANH R77, R77 ;  /* 0x0000004d004d7308 */ /* 0x000ea20000002400 */
[----:B------:R-:W-:Y:S02]  /*11f40*/  WARPGROUP.DEPBAR.LE gsb0, 0x0 ;  /* 0x00008000000079c5 */ /* 0x000fe40000010000 */
[----:B----4-:R-:W-:Y:S01]  /*11f50*/  FMNMX.FTZ R15, R73, R24, !PT ;  /* 0x00000018490f7209 */ /* 0x010fe20007810000 */
[----:B------:R-:W-:Y:S01]  /*11f60*/  WARPGROUP.ARRIVE ;  /* 0x00000000000079c5 */ /* 0x000fe20000000000 */
[--C-:B------:R-:W-:Y:S01]  /*11f70*/  FFMA.FTZ R132, R46, UR41, -R79.reuse ;  /* 0x000000292e847c23 */ /* 0x100fe2000801084f */
[--C-:B------:R-:W-:Y:S01]  /*11f80*/  FFMA.FTZ R46, R57, UR41, -R79.reuse ;  /* 0x00000029392e7c23 */ /* 0x100fe2000801084f */
[----:B------:R-:W-:Y:S01]  /*11f90*/  FMNMX.FTZ R24, R74, R15, !PT ;  /* 0x0000000f4a187209 */ /* 0x000fe20007810000 */
[--C-:B------:R-:W-:Y:S01]  /*11fa0*/  FFMA.FTZ R134, R50, UR41, -R79.reuse ;  /* 0x0000002932867c23 */ /* 0x100fe2000801084f */
[----:B------:R-:W-:Y:S01]  /*11fb0*/  FFMA.FTZ R50, R59, UR41, -R79 ;  /* 0x000000293b327c23 */ /* 0x000fe2000801084f */
[----:B------:R-:W-:Y:S01]  /*11fc0*/  MUFU.EX2 R5, R5 ;  /* 0x0000000500057308 */ /* 0x000fe20000000800 */
[----:B0-----:R-:W-:-:S04]  /*11fd0*/  FMNMX.FTZ R15, R75, R24, !PT ;  /* 0x000000184b0f7209 */ /* 0x001fc80007810000 */
[----:B-1----:R-:W-:-:S03]  /*11fe0*/  FMNMX.FTZ R24, R76, R15, !PT ;  /* 0x0000000f4c187209 */ /* 0x002fc60007810000 */
[----:B------:R-:W0:Y:S01]  /*11ff0*/  MUFU.EX2 R148, R148 ;  /* 0x0000009400947308 */ /* 0x000e220000000800 */
[----:B--2---:R-:W-:Y:S01]  /*12000*/  FMNMX.FTZ R15, R77, R24, !PT ;  /* 0x000000184d0f7209 */ /* 0x004fe20007810000 */
[----:B------:R-:W-:-:S04]  /*12010*/  VIADD R24, R20, 0x280 ;  /* 0x0000028014187836 */ /* 0x000fc80000000000 */
[----:B------:R-:W1:Y:S01]  /*12020*/  SHFL.BFLY PT, R48, R15, 0x2, 0x1f ;  /* 0x0c401f000f307f89 */ /* 0x000e6200000e0000 */
[----:B------:R-:W-:Y:S01]  /*12030*/  R2UR UR10, R24 ;  /* 0x00000000180a72ca */ /* 0x000fe200000e0000 */
[----:B------:R-:W-:Y:S08]  /*12040*/  MUFU.EX2 R21, R21 ;  /* 0x0000001500157308 */ /* 0x000ff00000000800 */
[----:B------:R-:W-:Y:S04]  /*12050*/  MUFU.EX2 R150, R150 ;  /* 0x0000009600967308 */ /* 0x000fe80000000800 */
[----:B------:R-:W-:Y:S01]  /*12060*/  HGMMA.64x64x16.F32.BF16 R88, R128, gdesc[UR8].tnspB, R88, gsb0 ;  /* 0x40e0000880587df0 */ /* 0x000fe20008001858 */
[----:B------:R-:W-:Y:S01]  /*12070*/  R2UR UR11, R25 ;  /* 0x00000000190b72ca */ /* 0x000fe200000e0000 */
[----:B------:R-:W-:-:S02]  /*12080*/  IMAD.MOV.U32 R25, RZ, RZ, 0x40000040 ;  /* 0x40000040ff197424 */ /* 0x000fc400078e00ff */
[----:B------:R-:W-:Y:S01]  /*12090*/  MUFU.EX2 R78, R78 ;  /* 0x0000004e004e7308 */ /* 0x000fe20000000800 */
[----:B-1----:R-:W-:Y:S01]  /*120a0*/  FMNMX.FTZ R15, R15, R48, !PT ;  /* 0x000000300f0f7209 */ /* 0x002fe20007810000 */
[----:B------:R-:W-:-:S06]  /*120b0*/  FFMA.FTZ R48, R58, UR41, -R79 ;  /* 0x000000293a307c23 */ /* 0x000fcc000801084f */
[----:B------:R-:W-:Y:S01]  /*120c0*/  MUFU.EX2 R144, R144 ;  /* 0x0000009000907308 */ /* 0x000fe20000000800 */
[----:B------:R-:W1:Y:S01]  /*120d0*/  SHFL.BFLY PT, R24, R15, 0x1, 0x1f ;  /* 0x0c201f000f187f89 */ /* 0x000e6200000e0000 */
[----:B0-----:R-:W-:-:S06]  /*120e0*/  FFMA.FTZ R4, R5, R4, R148 ;  /* 0x0000000405047223 */ /* 0x001fcc0000010094 */
[----:B------:R-:W-:Y:S08]  /*120f0*/  MUFU.EX2 R26, R26 ;  /* 0x0000001a001a7308 */ /* 0x000ff00000000800 */
[----:B------:R-:W-:Y:S08]  /*12100*/  MUFU.EX2 R146, R146 ;  /* 0x0000009200927308 */ /* 0x000ff00000000800 */
[----:B------:R-:W-:Y:S01]  /*12110*/  MUFU.EX2 R28, R28 ;  /* 0x0000001c001c7308 */ /* 0x000fe20000000800 */
[----:B-1----:R-:W-:-:S05]  /*12120*/  FMNMX.FTZ R15, R15, R24, !PT ;  /* 0x000000180f0f7209 */ /* 0x002fca0007810000 */
[C---:B------:R-:W-:Y:S01]  /*12130*/  FMUL.FTZ R58, R15.reuse, UR41 ;  /* 0x000000290f3a7c20 */ /* 0x040fe20008410000 */
[----:B------:R-:W-:Y:S01]  /*12140*/  FADD.FTZ R24, -R15, R23 ;  /* 0x000000170f187221 */ /* 0x000fe20000010100 */
[----:B------:R-:W-:Y:S02]  /*12150*/  MUFU.EX2 R140, R140 ;  /* 0x0000008c008c7308 */ /* 0x000fe40000000800 */
[--C-:B------:R-:W-:Y:S01]  /*12160*/  FFMA.FTZ R137, R39, UR41, -R58.reuse ;  /* 0x0000002927897c23 */ /* 0x100fe2000801083a */
[----:B------:R-:W-:Y:S01]  /*12170*/  FMUL.FTZ R56, R24, UR41 ;  /* 0x0000002918387c20 */ /* 0x000fe20008410000 */
[----:B------:R-:W2:Y:S01]  /*12180*/  LDL R39, [R1+0x4] ;  /* 0x0000040001277983 */ /* 0x000ea20000100800 */
[----:B------:R-:W-:Y:S02]  /*12190*/  VIADD R24, R20, 0x300 ;  /* 0x0000030014187836 */ /* 0x000fe40000000000 */
[--C-:B------:R-:W-:Y:S01]  /*121a0*/  FFMA.FTZ R57, R154, UR41, -R58.reuse ;  /* 0x000000299a397c23 */ /* 0x100fe2000801083a */
[--C-:B------:R-:W-:Y:S01]  /*121b0*/  FFMA.FTZ R59, R153, UR41, -R58.reuse ;  /* 0x00000029993b7c23 */ /* 0x100fe2000801083a */
[----:B------:R-:W-:Y:S01]  /*121c0*/  FFMA.FTZ R151, R151, UR41, -R58 ;  /* 0x0000002997977c23 */ /* 0x000fe2000801083a */
[----:B------:R-:W-:Y:S01]  /*121d0*/  MUFU.EX2 R56, R56 ;  /* 0x0000003800387308 */ /* 0x000fe20000000800 */
[----:B------:R-:W-:Y:S01]  /*121e0*/  R2UR UR10, R24 ;  /* 0x00000000180a72ca */ /* 0x000fe200000e0000 */
[----:B------:R-:W-:-:S02]  /*121f0*/  VIADD R24, R20, 0x380 ;  /* 0x0000038014187836 */ /* 0x000fc40000000000 */
[--C-:B------:R-:W-:Y:S01]  /*12200*/  FFMA.FTZ R61, R149, UR41, -R58.reuse ;  /* 0x00000029953d7c23 */ /* 0x100fe2000801083a */
[--C-:B------:R-:W-:Y:S01]  /*12210*/  FFMA.FTZ R62, R141, UR41, -R58.reuse ;  /* 0x000000298d3e7c23 */ /* 0x100fe2000801083a */
[--C-:B------:R-:W-:Y:S01]  /*12220*/  FFMA.FTZ R141, R32, UR41, -R58.reuse ;  /* 0x00000029208d7c23 */ /* 0x100fe2000801083a */
[--C-:B------:R-:W-:Y:S01]  /*12230*/  FFMA.FTZ R60, R147, UR41, -R58.reuse ;  /* 0x00000029933c7c23 */ /* 0x100fe2000801083a */
[--C-:B------:R-:W-:Y:S01]  /*12240*/  FFMA.FTZ R32, R33, UR41, -R58.reuse ;  /* 0x0000002921207c23 */ /* 0x100fe2000801083a */
[----:B------:R-:W0:Y:S01]  /*12250*/  MUFU.EX2 R57, R57 ;  /* 0x0000003900397308 */ /* 0x000e220000000800 */
[--C-:B------:R-:W-:Y:S01]  /*12260*/  FFMA.FTZ R33, R37, UR41, -R58.reuse ;  /* 0x0000002925217c23 */ /* 0x100fe2000801083a */
[--C-:B------:R-:W-:Y:S01]  /*12270*/  FFMA.FTZ R145, R145, UR41, -R58.reuse ;  /* 0x0000002991917c23 */ /* 0x100fe2000801083a */
[--C-:B------:R-:W-:Y:S01]  /*12280*/  FFMA.FTZ R139, R44, UR41, -R58.reuse ;  /* 0x000000292c8b7c23 */ /* 0x100fe2000801083a */
[--C-:B------:R-:W-:Y:S01]  /*12290*/  FFMA.FTZ R147, R143, UR41, -R58.reuse ;  /* 0x000000298f937c23 */ /* 0x100fe2000801083a */
[----:B------:R-:W-:-:S03]  /*122a0*/  FFMA.FTZ R143, R35, UR41, -R58 ;  /* 0x00000029238f7c23 */ /* 0x000fc6000801083a */
[----:B------:R-:W-:Y:S01]  /*122b0*/  MUFU.EX2 R29, R29 ;  /* 0x0000001d001d7308 */ /* 0x000fe20000000800 */
[----:B------:R-:W-:Y:S02]  /*122c0*/  WARPGROUP.DEPBAR.LE gsb0, 0x0 ;  /* 0x00008000000079c5 */ /* 0x000fe40000010000 */
[----:B------:R-:W-:-:S05]  /*122d0*/  WARPGROUP.ARRIVE ;  /* 0x00000000000079c5 */ /* 0x000fca0000000000 */
[----:B------:R-:W1:Y:S01]  /*122e0*/  MUFU.EX2 R59, R59 ;  /* 0x0000003b003b7308 */ /* 0x000e620000000800 */
[--C-:B------:R-:W-:Y:S01]  /*122f0*/  FFMA.FTZ R135, R52, UR41, -R58.reuse ;  /* 0x0000002934877c23 */ /* 0x100fe2000801083a */
[----:B------:R-:W-:-:S06]  /*12300*/  FFMA.FTZ R133, R47, UR41, -R58 ;  /* 0x000000292f857c23 */ /* 0x000fcc000801083a */
[----:B------:R-:W3:Y:S01]  /*12310*/  MUFU.EX2 R151, R151 ;  /* 0x0000009700977308 */ /* 0x000ee20000000800 */
[----:B------:R-:W-:Y:S01]  /*12320*/  HGMMA.64x64x16.F32.BF16 R88, R124, gdesc[UR8].tnspB, R88, gsb0 ;  /* 0x40e000087c587df0 */ /* 0x000fe20008001858 */
[----:B------:R-:W-:Y:S01]  /*12330*/  R2UR UR10, R24 ;  /* 0x00000000180a72ca */ /* 0x000fe200000e0000 */
[----:B------:R-:W-:Y:S01]  /*12340*/  @!P1 IMAD R24, R16, 0x8, R2 ;  /* 0x0000000810189824 */ /* 0x000fe200078e0202 */
[----:B------:R-:W-:Y:S01]  /*12350*/  R2UR UR11, R25 ;  /* 0x00000000190b72ca */ /* 0x000fe200000e0000 */
[----:B------:R-:W-:Y:S02]  /*12360*/  VIADD R25, R80, 0x9 ;  /* 0x0000000950197836 */ /* 0x000fe40000000000 */
[--C-:B------:R-:W-:Y:S01]  /*12370*/  FFMA.FTZ R20, R45, UR41, -R58.reuse ;  /* 0x000000292d147c23 */ /* 0x100fe2000801083a */
[----:B------:R-:W-:Y:S01]  /*12380*/  @!P1 VIADD R24, R24, 0x16840 ;  /* 0x0001684018189836 */ /* 0x000fe20000000000 */
[----:B------:R-:W4:Y:S01]  /*12390*/  MUFU.EX2 R61, R61 ;  /* 0x0000003d003d7308 */ /* 0x000f220000000800 */
[----:B0-----:R-:W-:Y:S01]  /*123a0*/  FFMA.FTZ R44, R56, R3, R57 ;  /* 0x00000003382c7223 */ /* 0x001fe20000010039 */
[----:B------:R-:W-:Y:S01]  /*123b0*/  SEL R37, R25, 0x9, !P2 ;  /* 0x0000000919257807 */ /* 0x000fe20005000000 */
[----:B------:R-:W-:-:S05]  /*123c0*/  FFMA.FTZ R35, R41, UR41, -R58 ;  /* 0x0000002929237c23 */ /* 0x000fca000801083a */
[----:B------:R-:W0:Y:S08]  /*123d0*/  MUFU.EX2 R60, R60 ;  /* 0x0000003c003c7308 */ /* 0x000e300000000800 */
[----:B------:R-:W5:Y:S08]  /*123e0*/  MUFU.EX2 R145, R145 ;  /* 0x0000009100917308 */ /* 0x000f700000000800 */
[----:B------:R-:W5:Y:S08]  /*123f0*/  MUFU.EX2 R147, R147 ;  /* 0x0000009300937308 */ /* 0x000f700000000800 */
[----:B------:R-:W5:Y:S08]  /*12400*/  MUFU.EX2 R62, R62 ;  /* 0x0000003e003e7308 */ /* 0x000f700000000800 */
[----:B------:R-:W5:Y:S08]  /*12410*/  MUFU.EX2 R141, R141 ;  /* 0x0000008d008d7308 */ /* 0x000f700000000800 */
[----:B------:R-:W5:Y:S08]  /*12420*/  MUFU.EX2 R32, R32 ;  /* 0x0000002000207308 */ /* 0x000f700000000800 */
[----:B------:R-:W5:Y:S08]  /*12430*/  MUFU.EX2 R142, R142 ;  /* 0x0000008e008e7308 */ /* 0x000f700000000800 */
[----:B------:R-:W5:Y:S01]  /*12440*/  MUFU.EX2 R143, R143 ;  /* 0x0000008f008f7308 */ /* 0x000f620000000800 */
[----:B------:R-:W-:-:S02]  /*12450*/  WARPGROUP.DEPBAR.LE gsb0, 0x0 ;  /* 0x00008000000079c5 */ /* 0x000fc40000010000 */
[----:B------:R-:W-:Y:S01]  /*12460*/  WARPGROUP.ARRIVE ;  /* 0x00000000000079c5 */ /* 0x000fe20000000000 */
[----:B------:R-:W-:Y:S01]  /*12470*/  @!P1 PRMT R25, RZ, 0x654, R24 ;  /* 0x00000654ff199816 */ /* 0x000fe20000000018 */
[----:B------:R-:W-:Y:S01]  /*12480*/  FADD.FTZ R3, R21, R4 ;  /* 0x0000000415037221 */ /* 0x000fe20000010000 */
[----:B-1----:R-:W-:Y:S02]  /*12490*/  FADD.FTZ R44, R59, R44 ;  /* 0x0000002c3b2c7221 */ /* 0x002fe40000010000 */
[----:B------:R-:W1:Y:S01]  /*124a0*/  MUFU.EX2 R27, R27 ;  /* 0x0000001b001b7308 */ /* 0x000e620000000800 */
[----:B------:R-:W-:Y:S01]  /*124b0*/  HGMMA.64x64x16.F32.BF16 R88, R120, gdesc[UR8].tnspB, R88, gsb0 ;  /* 0x40e0000878587df0 */ /* 0x000fe20008001858 */
[----:B---3--:R-:W-:-:S06]  /*124c0*/  FADD.FTZ R44, R151, R44 ;  /* 0x0000002c972c7221 */ /* 0x008fcc0000010000 */
[----:B------:R-:W3:Y:S08]  /*124d0*/  MUFU.EX2 R33, R33 ;  /* 0x0000002100217308 */ /* 0x000ef00000000800 */
[----:B------:R-:W3:Y:S08]  /*124e0*/  MUFU.EX2 R136, R136 ;  /* 0x0000008800887308 */ /* 0x000ef00000000800 */
[----:B------:R1:W-:Y:S08]  /*124f0*/  MUFU.EX2 R23, R64 ;  /* 0x0000004000177308 */ /* 0x0003f00000000800 */
[----:B------:R-:W3:Y:S08]  /*12500*/  MUFU.EX2 R137, R137 ;  /* 0x0000008900897308 */ /* 0x000ef00000000800 */
[----:B------:R-:W3:Y:S08]  /*12510*/  MUFU.EX2 R30, R30 ;  /* 0x0000001e001e7308 */ /* 0x000ef00000000800 */
[----:B------:R-:W3:Y:S08]  /*12520*/  MUFU.EX2 R35, R35 ;  /* 0x0000002300237308 */ /* 0x000ef00000000800 */
[----:B------:R-:W3:Y:S08]  /*12530*/  MUFU.EX2 R138, R138 ;  /* 0x0000008a008a7308 */ /* 0x000ef00000000800 */
[----:B------:R-:W3:Y:S01]  /*12540*/  MUFU.EX2 R139, R139 ;  /* 0x0000008b008b7308 */ /* 0x000ee20000000800 */
[----:B------:R-:W-:-:S07]  /*12550*/  FFMA.FTZ R49, R49, UR41, -R58 ;  /* 0x0000002931317c23 */ /* 0x000fce000801083a */
[----:B------:R-:W3:Y:S01]  /*12560*/  MUFU.EX2 R31, R31 ;  /* 0x0000001f001f7308 */ /* 0x000ee20000000800 */
[----:B------:R-:W-:Y:S02]  /*12570*/  WARPGROUP.DEPBAR.LE gsb0, 0x0 ;  /* 0x00008000000079c5 */ /* 0x000fe40000010000 */
[----:B------:R4:W-:Y:S06]  /*12580*/  BAR.ARV R37, 0x100 ;  /* 0x000400250000751d */ /* 0x0009ec0000002000 */
[----:B------:R0:W-:Y:S01]  /*12590*/  @!P1 SYNCS.ARRIVE.TRANS64.RED.A1T0 RZ, [R25+URZ], RZ ;  /* 0x000000ff19ff99a7 */ /* 0x0001e2000810043f */
[----:B------:R-:W3:Y:S01]  /*125a0*/  MUFU.EX2 R20, R20 ;  /* 0x0000001400147308 */ /* 0x000ee20000000800 */
[----:B0-----:R-:W-:-:S07]  /*125b0*/  @!P1 IMAD R25, R152, 0x8, R2 ;  /* 0x0000000898199824 */ /* 0x001fce00078e0202 */
[----:B------:R-:W0:Y:S01]  /*125c0*/  MUFU.EX2 R132, R132 ;  /* 0x0000008400847308 */ /* 0x000e220000000800 */
[----:B------:R-:W-:Y:S02]  /*125d0*/  @!P1 VIADD R4, R25, 0x16860 ;  /* 0x0001686019049836 */ /* 0x000fe40000000000 */
[----:B------:R-:W-:Y:S01]  /*125e0*/  FADD.FTZ R25, R150, R3 ;  /* 0x0000000396197221 */ /* 0x000fe20000010000 */
[----:B----4-:R-:W-:-:S03]  /*125f0*/  FADD.FTZ R37, R61, R44 ;  /* 0x0000002c3d257221 */ /* 0x010fc60000010000 */
[----:B------:R-:W-:Y:S01]  /*12600*/  FADD.FTZ R25, R78, R25 ;  /* 0x000000194e197221 */ /* 0x000fe20000010000 */
[----:B------:R-:W-:Y:S01]  /*12610*/  FADD.FTZ R44, R60, R37 ;  /* 0x000000253c2c7221 */ /* 0x000fe20000010000 */
[----:B------:R-:W4:Y:S02]  /*12620*/  MUFU.EX2 R133, R133 ;  /* 0x0000008500857308 */ /* 0x000f240000000800 */
[----:B------:R-:W-:Y:S01]  /*12630*/  FADD.FTZ R25, R144, R25 ;  /* 0x0000001990197221 */ /* 0x000fe20000010000 */
[----:B-----5:R-:W-:-:S03]  /*12640*/  FADD.FTZ R52, R145, R44 ;  /* 0x0000002c91347221 */ /* 0x020fc60000010000 */
[----:B------:R-:W-:Y:S01]  /*12650*/  FADD.FTZ R25, R26, R25 ;  /* 0x000000191a197221 */ /* 0x000fe20000010000 */
[----:B------:R-:W-:Y:S01]  /*12660*/  FADD.FTZ R37, R147, R52 ;  /* 0x0000003493257221 */ /* 0x000fe20000010000 */
[----:B------:R-:W5:Y:S02]  /*12670*/  MUFU.EX2 R36, R36 ;  /* 0x0000002400247308 */ /* 0x000f640000000800 */
[----:B------:R-:W-:Y:S01]  /*12680*/  FADD.FTZ R25, R146, R25 ;  /* 0x0000001992197221 */ /* 0x000fe20000010000 */
[----:B------:R-:W-:-:S03]  /*12690*/  FADD.FTZ R52, R62, R37 ;  /* 0x000000253e347221 */ /* 0x000fc60000010000 */
[----:B------:R-:W-:Y:S02]  /*126a0*/  FADD.FTZ R25, R28, R25 ;  /* 0x000000191c197221 */ /* 0x000fe40000010000 */
[----:B------:R-:W-:Y:S02]  /*126b0*/  MUFU.EX2 R134, R134 ;  /* 0x0000008600867308 */ /* 0x000fe40000000800 */
[----:B-1----:R-:W-:Y:S01]  /*126c0*/  FADD.FTZ R64, R140, R25 ;  /* 0x000000198c407221 */ /* 0x002fe20000010000 */
[----:B------:R-:W-:-:S03]  /*126d0*/  FADD.FTZ R25, R141, R52 ;  /* 0x000000348d197221 */ /* 0x000fc60000010000 */
[----:B------:R-:W-:Y:S01]  /*126e0*/  FADD.FTZ R37, R29, R64 ;  /* 0x000000401d257221 */ /* 0x000fe20000010000 */
[----:B------:R-:W-:Y:S01]  /*126f0*/  FADD.FTZ R52, R32, R25 ;  /* 0x0000001920347221 */ /* 0x000fe20000010000 */
[----:B------:R-:W-:Y:S02]  /*12700*/  MUFU.EX2 R38, R38 ;  /* 0x0000002600267308 */ /* 0x000fe40000000800 */
[----:B------:R-:W-:Y:S01]  /*12710*/  FADD.FTZ R64, R142, R37 ;  /* 0x000000258e407221 */ /* 0x000fe20000010000 */
[----:B------:R-:W-:-:S03]  /*12720*/  FADD.FTZ R52, R143, R52 ;  /* 0x000000348f347221 */ /* 0x000fc60000010000 */
[----:B------:R-:W-:Y:S01]  /*12730*/  FADD.FTZ R25, R27, R64 ;  /* 0x000000401b197221 */ /* 0x000fe20000010000 */
[----:B---3--:R-:W-:Y:S01]  /*12740*/  FADD.FTZ R52, R33, R52 ;  /* 0x0000003421347221 */ /* 0x008fe20000010000 */
[----:B------:R-:W-:Y:S02]  /*12750*/  MUFU.EX2 R34, R34 ;  /* 0x0000002200227308 */ /* 0x000fe40000000800 */
[----:B------:R-:W-:Y:S01]  /*12760*/  FADD.FTZ R25, R136, R25 ;  /* 0x0000001988197221 */ /* 0x000fe20000010000 */
[----:B------:R-:W-:Y:S01]  /*12770*/  FADD.FTZ R52, R137, R52 ;  /* 0x0000003489347221 */ /* 0x000fe20000010000 */
[----:B------:R-:W-:Y:S02]  /*12780*/  FFMA.FTZ R3, R63, UR41, -R58 ;  /* 0x000000293f037c23 */ /* 0x000fe4000801083a */
[----:B------:R-:W-:Y:S01]  /*12790*/  FADD.FTZ R25, R30, R25 ;  /* 0x000000191e197221 */ /* 0x000fe20000010000 */
[----:B------:R-:W-:Y:S01]  /*127a0*/  FADD.FTZ R52, R35, R52 ;  /* 0x0000003423347221 */ /* 0x000fe20000010000 */
[----:B------:R-:W1:Y:S01]  /*127b0*/  MUFU.EX2 R24, R49 ;  /* 0x0000003100187308 */ /* 0x000e620000000800 */
[----:B------:R-:W-:Y:S01]  /*127c0*/  F2FP.BF16.F32.PACK_AB R148, R21, R148 ;  /* 0x000000941594723e */ /* 0x000fe200000010ff */
[----:B------:R-:W-:Y:S01]  /*127d0*/  FADD.FTZ R64, R138, R25 ;  /* 0x000000198a407221 */ /* 0x000fe20000010000 */
[----:B------:R-:W-:Y:S01]  /*127e0*/  @!P1 PRMT R4, RZ, 0x654, R4 ;  /* 0x00000654ff049816 */ /* 0x000fe20000000004 */
[----:B------:R-:W-:Y:S01]  /*127f0*/  FADD.FTZ R21, R139, R52 ;  /* 0x000000348b157221 */ /* 0x000fe20000010000 */
[----:B------:R-:W-:-:S03]  /*12800*/  FFMA.FTZ R129, R66, UR41, -R58 ;  /* 0x0000002942817c23 */ /* 0x000fc6000801083a */
[----:B------:R-:W3:Y:S01]  /*12810*/  MUFU.EX2 R135, R135 ;  /* 0x0000008700877308 */ /* 0x000ee20000000800 */
[----:B------:R-:W-:Y:S01]  /*12820*/  FADD.FTZ R25, R31, R64 ;  /* 0x000000401f197221 */ /* 0x000fe20000010000 */
[----:B------:R0:W-:Y:S01]  /*12830*/  @!P1 SYNCS.ARRIVE.TRANS64.RED.A1T0 RZ, [R4+URZ], RZ ;  /* 0x000000ff04ff99a7 */ /* 0x0001e2000810043f */
[----:B------:R-:W-:-:S05]  /*12840*/  FADD.FTZ R52, R20, R21 ;  /* 0x0000001514347221 */ /* 0x000fca0000010000 */
[----:B------:R-:W2:Y:S01]  /*12850*/  MUFU.EX2 R3, R3 ;  /* 0x0000000300037308 */ /* 0x000ea20000000800 */
[----:B0-----:R-:W-:Y:S01]  /*12860*/  FFMA.FTZ R4, R67, UR41, -R58 ;  /* 0x0000002943047c23 */ /* 0x001fe2000801083a */
[----:B------:R-:W-:Y:S01]  /*12870*/  FADD.FTZ R25, R132, R25 ;  /* 0x0000001984197221 */ /* 0x000fe20000010000 */
[----:B----4-:R-:W-:Y:S01]  /*12880*/  FADD.FTZ R21, R133, R52 ;  /* 0x0000003485157221 */ /* 0x010fe20000010000 */
[----:B------:R-:W-:-:S04]  /*12890*/  FFMA.FTZ R131, R68, UR41, -R58 ;  /* 0x0000002944837c23 */ /* 0x000fc8000801083a */
[----:B------:R-:W0:Y:S01]  /*128a0*/  MUFU.EX2 R129, R129 ;  /* 0x0000008100817308 */ /* 0x000e220000000800 */
[----:B------:R-:W-:Y:S01]  /*128b0*/  F2FP.BF16.F32.PACK_AB R146, R28, R146 ;  /* 0x000000921c92723e */ /* 0x000fe200000010ff */
[----:B-----5:R-:W-:Y:S01]  /*128c0*/  FADD.FTZ R25, R36, R25 ;  /* 0x0000001924197221 */ /* 0x020fe20000010000 */
[----:B-1----:R-:W-:Y:S01]  /*128d0*/  FADD.FTZ R28, R24, R21 ;  /* 0x00000015181c7221 */ /* 0x002fe20000010000 */
[----:B------:R-:W-:-:S04]  /*128e0*/  FFMA.FTZ R44, R69, UR41, -R58 ;  /* 0x00000029452c7c23 */ /* 0x000fc8000801083a */
[----:B------:R-:W1:Y:S01]  /*128f0*/  MUFU.EX2 R40, R40 ;  /* 0x0000002800287308 */ /* 0x000e620000000800 */
[----:B------:R-:W-:Y:S01]  /*12900*/  FADD.FTZ R25, R134, R25 ;  /* 0x0000001986197221 */ /* 0x000fe20000010000 */
[----:B---3--:R-:W-:-:S06]  /*12910*/  FADD.FTZ R28, R135, R28 ;  /* 0x0000001c871c7221 */ /* 0x008fcc0000010000 */
[----:B------:R-:W3:Y:S01]  /*12920*/  MUFU.EX2 R4, R4 ;  /* 0x0000000400047308 */ /* 0x000ee20000000800 */
[----:B------:R-:W-:Y:S01]  /*12930*/  FFMA.FTZ R125, R70, UR41, -R58 ;  /* 0x00000029467d7c23 */ /* 0x000fe2000801083a */
[----:B------:R-:W-:-:S06]  /*12940*/  FADD.FTZ R25, R38, R25 ;  /* 0x0000001926197221 */ /* 0x000fcc0000010000 */
[----:B------:R-:W4:Y:S01]  /*12950*/  MUFU.EX2 R42, R42 ;  /* 0x0000002a002a7308 */ /* 0x000f220000000800 */
[----:B--2---:R-:W-:-:S07]  /*12960*/  FADD.FTZ R28, R3, R28 ;  /* 0x0000001c031c7221 */ /* 0x004fce0000010000 */
[----:B------:R-:W2:Y:S01]  /*12970*/  MUFU.EX2 R131, R131 ;  /* 0x0000008300837308 */ /* 0x000ea20000000800 */
[----:B------:R-:W-:Y:S01]  /*12980*/  FFMA.FTZ R71, R71, UR41, -R58 ;  /* 0x0000002947477c23 */ /* 0x000fe2000801083a */
[----:B------:R-:W-:-:S06]  /*12990*/  FADD.FTZ R25, R34, R25 ;  /* 0x0000001922197221 */ /* 0x000fcc0000010000 */
[----:B------:R-:W5:Y:S01]  /*129a0*/  MUFU.EX2 R43, R43 ;  /* 0x0000002b002b7308 */ /* 0x000f620000000800 */
[----:B0-----:R-:W-:Y:S01]  /*129b0*/  FADD.FTZ R21, R129, R28 ;  /* 0x0000001c81157221 */ /* 0x001fe20000010000 */
[----:B------:R-:W-:-:S06]  /*129c0*/  FFMA.FTZ R72, R72, UR41, -R58 ;  /* 0x0000002948487c23 */ /* 0x000fcc000801083a */
[----:B------:R-:W0:Y:S01]  /*129d0*/  MUFU.EX2 R44, R44 ;  /* 0x0000002c002c7308 */ /* 0x000e220000000800 */
[----:B------:R-:W-:Y:S01]  /*129e0*/  F2FP.BF16.F32.PACK_AB R144, R26, R144 ;  /* 0x000000901a90723e */ /* 0x000fe200000010ff */
[----:B-1----:R-:W-:-:S06]  /*129f0*/  FADD.FTZ R25, R40, R25 ;  /* 0x0000001928197221 */ /* 0x002fcc0000010000 */
[----:B------:R-:W1:Y:S01]  /*12a00*/  MUFU.EX2 R46, R46 ;  /* 0x0000002e002e7308 */ /* 0x000e620000000800 */
[----:B---3--:R-:W-:Y:S01]  /*12a10*/  FADD.FTZ R28, R4, R21 ;  /* 0x00000015041c7221 */ /* 0x008fe20000010000 */
[----:B------:R-:W-:-:S06]  /*12a20*/  FFMA.FTZ R73, R73, UR41, -R58 ;  /* 0x0000002949497c23 */ /* 0x000fcc000801083a */
[----:B------:R-:W3:Y:S01]  /*12a30*/  MUFU.EX2 R125, R125 ;  /* 0x0000007d007d7308 */ /* 0x000ee20000000800 */
[----:B------:R-:W-:Y:S01]  /*12a40*/  F2FP.BF16.F32.PACK_AB R136, R30, R136 ;  /* 0x000000881e88723e */ /* 0x000fe200000010ff */
[----:B----4-:R-:W-:-:S06]  /*12a50*/  FADD.FTZ R30, R42, R25 ;  /* 0x000000192a1e7221 */ /* 0x010fcc0000010000 */
[----:B------:R-:W4:Y:S01]  /*12a60*/  MUFU.EX2 R48, R48 ;  /* 0x0000003000307308 */ /* 0x000f220000000800 */
[----:B--2---:R-:W-:Y:S01]  /*12a70*/  FADD.FTZ R21, R131, R28 ;  /* 0x0000001c83157221 */ /* 0x004fe20000010000 */
[----:B------:R-:W-:-:S06]  /*12a80*/  FFMA.FTZ R74, R74, UR41, -R58 ;  /* 0x000000294a4a7c23 */ /* 0x000fcc000801083a */
[----:B------:R-:W2:Y:S01]  /*12a90*/  MUFU.EX2 R26, R71 ;  /* 0x00000047001a7308 */ /* 0x000ea20000000800 */
[----:B------:R-:W-:Y:S01]  /*12aa0*/  F2FP.BF16.F32.PACK_AB R139, R20, R139 ;  /* 0x0000008b148b723e */ /* 0x000fe200000010ff */
[----:B-----5:R-:W-:-:S06]  /*12ab0*/  FADD.FTZ R25, R43, R30 ;  /* 0x0000001e2b197221 */ /* 0x020fcc0000010000 */
[----:B------:R-:W5:Y:S01]  /*12ac0*/  MUFU.EX2 R50, R50 ;  /* 0x0000003200327308 */ /* 0x000f620000000800 */
[----:B0-----:R-:W-:Y:S01]  /*12ad0*/  FADD.FTZ R20, R44, R21 ;  /* 0x000000152c147221 */ /* 0x001fe20000010000 */
[----:B------:R-:W-:-:S06]  /*12ae0*/  FFMA.FTZ R75, R75, UR41, -R58 ;  /* 0x000000294b4b7c23 */ /* 0x000fcc000801083a */
[----:B------:R-:W0:Y:S01]  /*12af0*/  MUFU.EX2 R72, R72 ;  /* 0x0000004800487308 */ /* 0x000e220000000800 */
[----:B-1----:R-:W-:Y:S01]  /*12b00*/  FADD.FTZ R25, R46, R25 ;  /* 0x000000192e197221 */ /* 0x002fe20000010000 */
[----:B---3--:R-:W-:-:S06]  /*12b10*/  FADD.FTZ R21, R125, R20 ;  /* 0x000000147d157221 */ /* 0x008fcc0000010000 */
[----:B------:R-:W1:Y:S01]  /*12b20*/  MUFU.EX2 R51, R51 ;  /* 0x0000003300337308 */ /* 0x000e620000000800 */
[----:B------:R-:W-:-:S07]  /*12b30*/  FFMA.FTZ R76, R76, UR41, -R58 ;  /* 0x000000294c4c7c23 */ /* 0x000fce000801083a */
[----:B------:R-:W3:Y:S01]  /*12b40*/  MUFU.EX2 R73, R73 ;  /* 0x0000004900497308 */ /* 0x000ee20000000800 */
[----:B----4-:R-:W-:Y:S01]  /*12b50*/  FADD.FTZ R25, R48, R25 ;  /* 0x0000001930197221 */ /* 0x010fe20000010000 */
[----:B--2---:R-:W-:-:S06]  /*12b60*/  FADD.FTZ R21, R26, R21 ;  /* 0x000000151a157221 */ /* 0x004fcc0000010000 */
[----:B------:R-:W2:Y:S01]  /*12b70*/  MUFU.EX2 R53, R53 ;  /* 0x0000003500357308 */ /* 0x000ea20000000800 */
[----:B------:R-:W-:-:S07]  /*12b80*/  FFMA.FTZ R58, R77, UR41, -R58 ;  /* 0x000000294d3a7c23 */ /* 0x000fce000801083a */
[----:B------:R-:W4:Y:S01]  /*12b90*/  MUFU.EX2 R74, R74 ;  /* 0x0000004a004a7308 */ /* 0x000f220000000800 */
[----:B-----5:R-:W-:Y:S01]  /*12ba0*/  FADD.FTZ R20, R50, R25 ;  /* 0x0000001932147221 */ /* 0x020fe20000010000 */
[----:B------:R-:W-:-:S06]  /*12bb0*/  F2FP.BF16.F32.PACK_AB R129, R4, R129 ;  /* 0x000000810481723e */ /* 0x000fcc00000010ff */
[----:B------:R-:W5:Y:S01]  /*12bc0*/  MUFU.EX2 R54, R54 ;  /* 0x0000003600367308 */ /* 0x000f620000000800 */
[----:B0-----:R-:W-:-:S07]  /*12bd0*/  FADD.FTZ R4, R72, R21 ;  /* 0x0000001548047221 */ /* 0x001fce0000010000 */
[----:B------:R-:W0:Y:S01]  /*12be0*/  MUFU.EX2 R75, R75 ;  /* 0x0000004b004b7308 */ /* 0x000e220000000800 */
[----:B------:R-:W-:Y:S01]  /*12bf0*/  F2FP.BF16.F32.PACK_AB R135, R3, R135 ;  /* 0x000000870387723e */ /* 0x000fe200000010ff */
[----:B-1----:R-:W-:-:S06]  /*12c00*/  FADD.FTZ R20, R51, R20 ;  /* 0x0000001433147221 */ /* 0x002fcc0000010000 */
[----:B------:R-:W1:Y:S01]  /*12c10*/  MUFU.EX2 R55, R55 ;  /* 0x0000003700377308 */ /* 0x000e620000000800 */
[----:B---3--:R-:W-:Y:S01]  /*12c20*/  FADD.FTZ R3, R73, R4 ;  /* 0x0000000449037221 */ /* 0x008fe20000010000 */
[----:B------:R-:W-:-:S06]  /*12c30*/  ISETP.GT.AND P2, PT, R0, R39, PT ;  /* 0x000000270000720c */ /* 0x000fcc0003f44270 */
[----:B------:R-:W3:Y:S01]  /*12c40*/  MUFU.EX2 R76, R76 ;  /* 0x0000004c004c7308 */ /* 0x000ee20000000800 */
[----:B--2---:R-:W-:Y:S01]  /*12c50*/  FADD.FTZ R21, R53, R20 ;  /* 0x0000001435157221 */ /* 0x004fe20000010000 */
[----:B----4-:R-:W-:-:S06]  /*12c60*/  FADD.FTZ R3, R74, R3 ;  /* 0x000000034a037221 */ /* 0x010fcc0000010000 */
[----:B------:R-:W2:Y:S01]  /*12c70*/  MUFU.EX2 R58, R58 ;  /* 0x0000003a003a7308 */ /* 0x000ea20000000800 */
[----:B-----5:R-:W-:Y:S01]  /*12c80*/  FADD.FTZ R4, R54, R21 ;  /* 0x0000001536047221 */ /* 0x020fe20000010000 */
[----:B0-----:R-:W-:-:S03]  /*12c90*/  FADD.FTZ R3, R75, R3 ;  /* 0x000000034b037221 */ /* 0x001fc60000010000 */
[----:B-1----:R-:W-:Y:S01]  /*12ca0*/  FADD.FTZ R4, R55, R4 ;  /* 0x0000000437047221 */ /* 0x002fe20000010000 */
[C---:B------:R-:W-:Y:S01]  /*12cb0*/  F2FP.BF16.F32.PACK_AB R122, R23.reuse, R55 ;  /* 0x00000037177a723e */ /* 0x040fe200000010ff */
[----:B---3--:R-:W-:Y:S02]  /*12cc0*/  FADD.FTZ R3, R76, R3 ;  /* 0x000000034c037221 */ /* 0x008fe40000010000 */
        /* <DEDUP_REMOVED lines=17> */
[----:B------:R-:W-:Y:S01]  /*12de0*/  F2FP.BF16.F32.PACK_AB R150, R78, R150 ;  /* 0x000000964e96723e */ /* 0x000fe200000010ff */
[----:B--2---:R-:W-:Y:S01]  /*12df0*/  FADD.FTZ R3, R58, R3 ;  /* 0x000000033a037221 */ /* 0x004fe20000010000 */
[----:B------:R-:W-:Y:S01]  /*12e00*/  F2FP.BF16.F32.PACK_AB R149, R59, R57 ;  /* 0x000000393b95723e */ /* 0x000fe200000010ff */
[----:B------:R-:W-:Y:S01]  /*12e10*/  VIADD R0, R0, 0xffffffff ;  /* 0xffffffff00007836 */ /* 0x000fe20000000000 */
[----:B------:R-:W-:Y:S01]  /*12e20*/  F2FP.BF16.F32.PACK_AB R151, R61, R151 ;  /* 0x000000973d97723e */ /* 0x000fe200000010ff */
[----:B------:R-:W-:Y:S01]  /*12e30*/  FMUL.FTZ R90, R90, R56 ;  /* 0x000000385a5a7220 */ /* 0x000fe20000410000 */
[----:B------:R-:W-:Y:S01]  /*12e40*/  F2FP.BF16.F32.PACK_AB R145, R145, R60 ;  /* 0x0000003c9191723e */ /* 0x000fe200000010ff */
[-C--:B------:R-:W-:Y:S01]  /*12e50*/  FMUL.FTZ R91, R91, R56.reuse ;  /* 0x000000385b5b7220 */ /* 0x080fe20000410000 */
        /* <DEDUP_REMOVED lines=9> */
[-C--:B------:R-:W-:Y:S01]  /*12ef0*/  FMUL.FTZ R102, R102, R56.reuse ;  /* 0x0000003866667220 */ /* 0x080fe20000410000 */
[----:B------:R-:W-:Y:S01]  /*12f00*/  F2FP.BF16.F32.PACK_AB R137, R35, R137 ;  /* 0x000000892389723e */ /* 0x000fe200000010ff */
[----:B------:R-:W-:Y:S01]  /*12f10*/  FMUL.FTZ R103, R103, R56 ;  /* 0x0000003867677220 */ /* 0x000fe20000410000 */
[----:B------:R-:W-:Y:S01]  /*12f20*/  F2FP.BF16.F32.PACK_AB R138, R31, R138 ;  /* 0x0000008a1f8a723e */ /* 0x000fe200000010ff */
[----:B------:R-:W-:Y:S01]  /*12f30*/  FMUL.FTZ R106, R106, R56 ;  /* 0x000000386a6a7220 */ /* 0x000fe20000410000 */
[----:B------:R-:W-:Y:S01]  /*12f40*/  F2FP.BF16.F32.PACK_AB R132, R36, R132 ;  /* 0x000000842484723e */ /* 0x000fe200000010ff */
        /* <DEDUP_REMOVED lines=21> */
[----:B------:R-:W-:-:S02]  /*130a0*/  F2FP.BF16.F32.PACK_AB R121, R75, R74 ;  /* 0x0000004a4b79723e */ /* 0x000fc400000010ff */
[----:B------:R-:W-:Y:S01]  /*130b0*/  F2FP.BF16.F32.PACK_AB R123, R58, R76 ;  /* 0x0000004c3a7b723e */ /* 0x000fe200000010ff */
[----:B------:R-:W-:Y:S06]  /*130c0*/  @P2 BRA `(.L_x_1267) ;  /* 0xffffffd800502947 */ /* 0x000fec000383ffff */
.L_x_1257:
[----:B------:R-:W2:Y:S02]  /*130d0*/  LDL R5, [R1+0x18] ;  /* 0x0000180001057983 */ /* 0x000ea40000100800 */
[----:B--2---:R-:W-:-:S13]  /*130e0*/  ISETP.GE.AND P2, PT, R0, R5, PT ;  /* 0x000000050000720c */ /* 0x004fda0003f46270 */
[----:B------:R-:W-:Y:S05]  /*130f0*/  @!P2 BRA `(.L_x_1268) ;  /* 0x0000003400f0a947 */ /* 0x000fea0003800000 */
[----:B------:R-:W2:Y:S04]  /*13100*/  LDL R20, [R1+0x24] ;  /* 0x0000240001147983 */ /* 0x000ea80000100800 */
[----:B------:R-:W2:Y:S01]  /*13110*/  LDL R5, [R1+0x20] ;  /* 0x0000200001057983 */ /* 0x000ea20000100800 */
[----:B------:R-:W-:Y:S02]  /*13120*/  IMAD.MOV.U32 R23, RZ, RZ, R14 ;  /* 0x000000ffff177224 */ /* 0x000fe400078e000e */
[----:B------:R-:W-:Y:S02]  /*13130*/  IMAD.MOV.U32 R154, RZ, RZ, R16 ;  /* 0x000000ffff9a7224 */ /* 0x000fe400078e0010 */
[----:B--2---:R-:W-:Y:S02]  /*13140*/  IMAD.IADD R153, R5, 0x1, -R20 ;  /* 0x0000000105997824 */ /* 0x004fe400078e0a14 */
[----:B------:R-:W-:-:S02]  /*13150*/  IMAD.MOV.U32 R5, RZ, RZ, R15 ;  /* 0x000000ffff057224 */ /* 0x000fc400078e000f */
[--C-:B------:R-:W-:Y:S02]  /*13160*/  IMAD.IADD R152, R156, 0x1, R153.reuse ;  /* 0x000000019c987824 */ /* 0x100fe400078e0299 */
[----:B------:R-:W-:Y:S02]  /*13170*/  IMAD.IADD R153, R157, 0x1, R153 ;  /* 0x000000019d997824 */ /* 0x000fe400078e0299 */
[----:B------:R-:W-:Y:S01]  /*13180*/  IMAD.MOV.U32 R20, RZ, RZ, R19 ;  /* 0x000000ffff147224 */ /* 0x000fe200078e0013 */
[----:B------:R-:W-:Y:S02]  /*13190*/  LOP3.LUT R15, RZ, R152, RZ, 0x33, !PT ;  /* 0x00000098ff0f7212 */ /* 0x000fe400078e33ff */
[----:B------:R-:W-:-:S05]  /*131a0*/  LOP3.LUT R14, RZ, R153, RZ, 0x33, !PT ;  /* 0x00000099ff0e7212 */ /* 0x000fca00078e33ff */
[----:B------:R0:W-:Y:S04]  /*131b0*/  STL [R1+0x4], R14 ;  /* 0x0000040e01007387 */ /* 0x0001e80000100800 */
[----:B------:R0:W-:Y:S02]  /*131c0*/  STL [R1+0x8], R15 ;  /* 0x0000080f01007387 */ /* 0x0001e40000100800 */
.L_x_1286:
[----:B0-----:R-:W2:Y:S01]  /*131d0*/  LDL R14, [R1+0x10] ;  /* 0x00001000010e7983 */ /* 0x001ea20000100800 */
        /* <DEDUP_REMOVED lines=10> */
.L_x_1270:
[----:B------:R-:W-:Y:S01]  /*13280*/  IMAD R14, R16, 0x8, R2 ;  /* 0x00000008100e7824 */ /* 0x000fe200078e0202 */
[----:B------:R-:W-:-:S04]  /*13290*/  SHF.L.U32 R15, R19, 0x1f, RZ ;  /* 0x0000001f130f7819 */ /* 0x000fc800000006ff */
[----:B------:R0:W1:Y:S01]  /*132a0*/  SYNCS.PHASECHK.TRANS64.TRYWAIT P3, [R14+URZ+0x16830], R15 ;  /* 0x0168300f0e0075a7 */ /* 0x000062000806017f */
[----:B------:R-:W-:Y:S05]  /*132b0*/  @!P0 BRA `(.L_x_1271) ;  /* 0x0000000000048947 */ /* 0x000fea0003800000 */
[----:B------:R-:W-:Y:S01]  /*132c0*/  BPT.TRAP 0x1 ;  /* 0x000000040000795c */ /* 0x000fe20000300000 */
.L_x_1271:
[----:B------:R-:W-:Y:S04]  /*132d0*/  BSSY B0, `(.L_x_1269) ;  /* 0x0000004000007945 */ /* 0x000fe80003800000 */
[----:B-1----:R-:W-:Y:S05]  /*132e0*/  @P3 BRA `(.L_x_1272) ;  /* 0x0000000000083947 */ /* 0x002fea0003800000 */
[----:B------:R-:W1:Y:S02]  /*132f0*/  SYNCS.PHASECHK.TRANS64.TRYWAIT P3, [R14+URZ+0x16830], R15 ;  /* 0x0168300f0e0075a7 */ /* 0x000e64000806017f */
[----:B-1----:R-:W-:Y:S05]  /*13300*/  @!P3 BRA `(.L_x_1273) ;  /* 0x000000bc001cb947 */ /* 0x002fea0003800000 */
.L_x_1272:
[----:B------:R-:W-:Y:S05]  /*13310*/  BSYNC B0 ;  /* 0x0000000000007941 */ /* 0x000fea0003800000 */
.L_x_1269:
[----:B------:R-:W2:Y:S01]  /*13320*/  LDL R21, [R1+0xc] ;  /* 0x00000c0001157983 */ /* 0x000ea20000100800 */
[----:B01----:R-:W0:Y:S01]  /*13330*/  S2R R14, SR_TID.X ;  /* 0x00000000000e7919 */ /* 0x003e220000002100 */
        /* <DEDUP_REMOVED lines=8> */
[----:B------:R-:W-:Y:S01]  /*133c0*/  R2UR UR23, R27 ;  /* 0x000000001b1772ca */ /* 0x000fe200000e0000 */
[----:B------:R-:W-:Y:S01]  /*133d0*/  IMAD.MOV.U32 R15, RZ, RZ, 0x40000040 ;  /* 0x40000040ff0f7424 */ /* 0x000fe200078e00ff */
[----:B------:R-:W-:Y:S02]  /*133e0*/  R2UR UR12, R12 ;  /* 0x000000000c0c72ca */ /* 0x000fe400000e0000 */
[----:B------:R-:W-:-:S02]  /*133f0*/  R2UR UR13, R13 ;  /* 0x000000000d0d72ca */ /* 0x000fc400000e0000 */
[----:B------:R-:W-:Y:S01]  /*13400*/  R2UR UR15, R15 ;  /* 0x000000000f0f72ca */ /* 0x000fe200000e0000 */
[----:B--2---:R-:W-:Y:S02]  /*13410*/  IMAD R26, R16, 0x400, R21 ;  /* 0x00000400101a7824 */ /* 0x004fe400078e0215 */
[----:B------:R-:W-:Y:S02]  /*13420*/  VIADD R21, R14, 0x8 ;  /* 0x000000080e157836 */ /* 0x000fe40000000000 */
[C---:B------:R-:W-:Y:S01]  /*13430*/  VIADD R14, R26.reuse, 0x2 ;  /* 0x000000021a0e7836 */ /* 0x040fe20000000000 */
[C---:B------:R-:W-:Y:S01]  /*13440*/  R2UR UR10, R26.reuse ;  /* 0x000000001a0a72ca */ /* 0x040fe200000e0000 */
[C---:B------:R-:W-:Y:S02]  /*13450*/  VIADD R24, R26.reuse, 0x4 ;  /* 0x000000041a187836 */ /* 0x040fe40000000000 */
[----:B------:R-:W-:-:S03]  /*13460*/  VIADD R26, R26, 0x6 ;  /* 0x000000061a1a7836 */ /* 0x000fc60000000000 */
[----:B------:R-:W-:Y:S02]  /*13470*/  R2UR UR18, R24 ;  /* 0x00000000181272ca */ /* 0x000fe400000e0000 */
[----:B------:R-:W-:Y:S01]  /*13480*/  R2UR UR22, R26 ;  /* 0x000000001a1672ca */ /* 0x000fe200000e0000 */
[----:B------:R0:W-:Y:S06]  /*13490*/  BAR.SYNC.DEFER_BLOCKING R21, 0x100 ;  /* 0x000400150000751d */ /* 0x0001ec0000010000 */
[----:B------:R-:W-:-:S06]  /*134a0*/  WARPGROUP.ARRIVE ;  /* 0x00000000000079c5 */ /* 0x000fcc0000000000 */
[----:B------:R-:W-:Y:S01]  /*134b0*/  HGMMA.64x128x16.F32.BF16 R24, gdesc[UR8], RZ, !UPT, gsb0 ;  /* 0x01e00000081879f0 */ /* 0x000fe2000c0018ff */
        /* <DEDUP_REMOVED lines=18> */
.L_x_1275:
[----:B------:R-:W-:Y:S01]  /*135e0*/  SHF.L.U32 R14, R20, 0x1f, RZ ;  /* 0x0000001f140e7819 */ /* 0x000fe200000006ff */
[----:B------:R-:W-:-:S04]  /*135f0*/  IMAD R15, R154, 0x8, R2 ;  /* 0x000000089a0f7824 */ /* 0x000fc800078e0202 */
[----:B------:R0:W1:Y:S01]  /*13600*/  SYNCS.PHASECHK.TRANS64.TRYWAIT P2, [R15+URZ+0x16850], R14 ;  /* 0x0168500e0f0075a7 */ /* 0x000062000804017f */
[----:B------:R-:W-:Y:S05]  /*13610*/  @!P0 BRA `(.L_x_1276) ;  /* 0x0000000000048947 */ /* 0x000fea0003800000 */
[----:B------:R-:W-:Y:S01]  /*13620*/  BPT.TRAP 0x1 ;  /* 0x000000040000795c */ /* 0x000fe20000300000 */
.L_x_1276:
[----:B-1----:R-:W-:Y:S05]  /*13630*/  @P2 BRA `(.L_x_1274) ;  /* 0x0000000000082947 */ /* 0x002fea0003800000 */
[----:B------:R-:W1:Y:S02]  /*13640*/  SYNCS.PHASECHK.TRANS64.TRYWAIT P2, [R15+URZ+0x16850], R14 ;  /* 0x0168500e0f0075a7 */ /* 0x000e64000804017f */
[----:B-1----:R-:W-:Y:S05]  /*13650*/  @!P2 BRA `(.L_x_1277) ;  /* 0x000000b8005ca947 */ /* 0x002fea0003800000 */
.L_x_1274:
        /* <DEDUP_REMOVED lines=9> */
[----:B------:R-:W-:Y:S01]  /*136f0*/  HGMMA.64x64x16.F32.BF16 R88, R148, gdesc[UR8].tnspB, R88, gsb0 ;  /* 0x40e0000894587df0 */ /* 0x000fe20008001858 */
[----:B------:R-:W-:Y:S02]  /*13700*/  VIADD R20, R14, 0x80 ;  /* 0x000000800e147836 */ /* 0x000fe40000000000 */
[----:B------:R-:W-:-:S03]  /*13710*/  IMAD.MOV.U32 R21, RZ, RZ, 0x40000040 ;  /* 0x40000040ff157424 */ /* 0x000fc600078e00ff */
[----:B------:R-:W-:Y:S02]  /*13720*/  R2UR UR10, R20 ;  /* 0x00000000140a72ca */ /* 0x000fe400000e0000 */
[----:B------:R-:W-:Y:S01]  /*13730*/  R2UR UR11, R21 ;  /* 0x00000000150b72ca */ /* 0x000fe200000e0000 */
[----:B------:R-:W-:Y:S02]  /*13740*/  VIADD R20, R14, 0x100 ;  /* 0x000001000e147836 */ /* 0x000fe40000000000 */
[----:B------:R-:W-:Y:S01]  /*13750*/  IMAD.MOV.U32 R21, RZ, RZ, 0x40000040 ;  /* 0x40000040ff157424 */ /* 0x000fe200078e00ff */
[----:B------:R-:W-:Y:S02]  /*13760*/  WARPGROUP.DEPBAR.LE gsb0, 0x0 ;  /* 0x00008000000079c5 */ /* 0x000fe40000010000 */
[----:B------:R-:W-:Y:S01]  /*13770*/  WARPGROUP.ARRIVE ;  /* 0x00000000000079c5 */ /* 0x000fe20000000000 */
[----:B------:R-:W2:Y:S04]  /*13780*/  LDL R148, [R1+0x20] ;  /* 0x0000200001947983 */ /* 0x000ea80000100800 */
[----:B------:R-:W3:Y:S02]  /*13790*/  LDL R151, [R1+0x24] ;  /* 0x0000240001977983 */ /* 0x000ee40000100800 */
[----:B------:R-:W-:Y:S01]  /*137a0*/  HGMMA.64x64x16.F32.BF16 R88, R144, gdesc[UR8].tnspB, R88, gsb0 ;  /* 0x40e0000890587df0 */ /* 0x000fe20008001858 */
[----:B------:R-:W-:Y:S01]  /*137b0*/  R2UR UR10, R20 ;  /* 0x00000000140a72ca */ /* 0x000fe200000e0000 */
[----:B------:R-:W-:Y:S01]  /*137c0*/  VIADD R20, R14, 0x180 ;  /* 0x000001800e147836 */ /* 0x000fe20000000000 */
[----:B------:R-:W-:Y:S01]  /*137d0*/  R2UR UR11, R21 ;  /* 0x00000000150b72ca */ /* 0x000fe200000e0000 */
[----:B------:R-:W-:-:S02]  /*137e0*/  IMAD.MOV.U32 R21, RZ, RZ, 0x40000040 ;  /* 0x40000040ff157424 */ /* 0x000fc400078e00ff */
        /* <DEDUP_REMOVED lines=25> */
[----:B------:R-:W0:Y:S01]  /*13980*/  S2R R149, SR_TID.X ;  /* 0x0000000000957919 */ /* 0x000e220000002100 */
        /* <DEDUP_REMOVED lines=27> */
[----:B------:R-:W-:-:S02]  /*13b40*/  @!P1 IMAD R83, R16, 0x8, R2 ;  /* 0x0000000810539824 */ /* 0x000fc400078e0202 */
[----:B------:R-:W-:Y:S01]  /*13b50*/  FMUL.FTZ R25, R25, UR26 ;  /* 0x0000001a19197c20 */ /* 0x000fe20008410000 */
[----:B------:R-:W-:Y:S01]  /*13b60*/  FMUL.FTZ R53, R53, UR26 ;  /* 0x0000001a35357c20 */ /* 0x000fe20008410000 */
[----:B------:R-:W-:Y:S01]  /*13b70*/  FMUL.FTZ R61, R61, UR26 ;  /* 0x0000001a3d3d7c20 */ /* 0x000fe20008410000 */
[----:B0-----:R-:W-:Y:S01]  /*13b80*/  SHF.R.U32.HI R150, RZ, 0x7, R149 ;  /* 0x00000007ff967819 */ /* 0x001fe20000011695 */
[----:B------:R-:W-:Y:S01]  /*13b90*/  FMUL.FTZ R65, R65, UR26 ;  /* 0x0000001a41417c20 */ /* 0x000fe20008410000 */
[----:B------:R-:W-:Y:S01]  /*13ba0*/  FMUL.FTZ R73, R73, UR26 ;  /* 0x0000001a49497c20 */ /* 0x000fe20008410000 */
[----:B------:R-:W-:Y:S01]  /*13bb0*/  FMUL.FTZ R77, R77, UR26 ;  /* 0x0000001a4d4d7c20 */ /* 0x000fe20008410000 */
[----:B------:R-:W-:Y:S01]  /*13bc0*/  FMUL.FTZ R85, R85, UR26 ;  /* 0x0000001a55557c20 */ /* 0x000fe20008410000 */
[----:B------:R-:W-:Y:S01]  /*13bd0*/  ISETP.GE.U32.AND P2, PT, R149, 0x180, PT ;  /* 0x000001809500780c */ /* 0x000fe20003f46070 */
[----:B------:R-:W0:Y:S08]  /*13be0*/  MUFU.TANH R15, R15 ;  /* 0x0000000f000f7308 */ /* 0x000e300000002400 */
[----:B------:R-:W1:Y:S01]  /*13bf0*/  MUFU.TANH R25, R25 ;  /* 0x0000001900197308 */ /* 0x000e620000002400 */
[----:B------:R-:W-:-:S02]  /*13c00*/  WARPGROUP.DEPBAR.LE gsb0, 0x0 ;  /* 0x00008000000079c5 */ /* 0x000fc40000010000 */
[----:B------:R-:W-:-:S05]  /*13c10*/  WARPGROUP.ARRIVE ;  /* 0x00000000000079c5 */ /* 0x000fca0000000000 */
[----:B------:R-:W4:Y:S01]  /*13c20*/  MUFU.TANH R24, R24 ;  /* 0x0000001800187308 */ /* 0x000f220000002400 */
        /* <DEDUP_REMOVED lines=56> */
[----:B------:R-:W-:Y:S02]  /*13fb0*/  IMAD.MOV.U32 R21, RZ, RZ, 0x40000040 ;  /* 0x40000040ff157424 */ /* 0x000fe400078e00ff */
[----:B------:R-:W-:Y:S01]  /*13fc0*/  FMUL.FTZ R14, R80, UR26 ;  /* 0x0000001a500e7c20 */ /* 0x000fe20008410000 */
[----:B------:R-:W-:Y:S01]  /*13fd0*/  FMUL.FTZ R80, R82, UR26 ;  /* 0x0000001a52507c20 */ /* 0x000fe20008410000 */
[----:B------:R-:W-:Y:S01]  /*13fe0*/  IMAD.SHL.U32 R82, R0, 0x80, RZ ;  /* 0x0000008000527824 */ /* 0x000fe200078e00ff */
        /* <DEDUP_REMOVED lines=13> */
[----:B------:R-:W-:Y:S02]  /*140c0*/  R2UR UR10, R20 ;  /* 0x00000000140a72ca */ /* 0x000fe400000e0000 */
[----:B------:R-:W-:Y:S01]  /*140d0*/  R2UR UR11, R21 ;  /* 0x00000000150b72ca */ /* 0x000fe200000e0000 */
[----:B------:R-:W-:Y:S01]  /*140e0*/  VIADD R21, R150, 0x9 ;  /* 0x0000000996157836 */ /* 0x000fe20000000000 */
[----:B--2---:R-:W-:Y:S02]  /*140f0*/  IADD3 R20, R148, 0x1, -R82 ;  /* 0x0000000194147810 */ /* 0x004fe40007ffe852 */
[----:B------:R-:W2:Y:S02]  /*14100*/  MUFU.TANH R67, R67 ;  /* 0x0000004300437308 */ /* 0x000ea40000002400 */
[----:B------:R-:W-:Y:S01]  /*14110*/  SEL R21, R21, 0x9, !P2 ;  /* 0x0000000915157807 */ /* 0x000fe20005000000 */
[----:B---3--:R-:W-:-:S05]  /*14120*/  IMAD.IADD R20, R20, 0x1, -R151 ;  /* 0x0000000114147824 */ /* 0x008fca00078e0a97 */
[----:B------:R-:W3:Y:S01]  /*14130*/  MUFU.TANH R68, R68 ;  /* 0x0000004400447308 */ /* 0x000ee20000002400 */
[----:B------:R-:W-:-:S07]  /*14140*/  IMAD R20, R155, -0x2, R20 ;  /* 0xfffffffe9b147824 */ /* 0x000fce00078e0214 */
        /* <DEDUP_REMOVED lines=20> */
[----:B------:R-:W-:Y:S01]  /*14290*/  FMUL.FTZ R84, R86, UR26 ;  /* 0x0000001a56547c20 */ /* 0x000fe20008410000 */
[----:B------:R-:W-:Y:S02]  /*142a0*/  @!P1 VIADD R86, R83, 0x16840 ;  /* 0x0001684053569836 */ /* 0x000fe40000000000 */
[----:B------:R-:W-:Y:S01]  /*142b0*/  FMUL.FTZ R83, R87, UR26 ;  /* 0x0000001a57537c20 */ /* 0x000fe20008410000 */
[C---:B------:R-:W-:Y:S01]  /*142c0*/  VIADD R122, R20.reuse, UR25 ;  /* 0x00000019147a7c36 */ /* 0x040fe20008000000 */
[----:B------:R-:W0:Y:S01]  /*142d0*/  MUFU.TANH R120, R120 ;  /* 0x0000007800787308 */ /* 0x000e220000002400 */
[----:B------:R-:W-:Y:S01]  /*142e0*/  @!P1 PRMT R86, RZ, 0x654, R86 ;  /* 0x00000654ff569816 */ /* 0x000fe20000000056 */
[----:B------:R0:W-:Y:S06]  /*142f0*/  BAR.ARV R21, 0x100 ;  /* 0x000400150000751d */ /* 0x0001ec0000002000 */
[----:B------:R-:W0:Y:S01]  /*14300*/  MUFU.TANH R84, R84 ;  /* 0x0000005400547308 */ /* 0x000e220000002400 */
[----:B------:R-:W-:Y:S01]  /*14310*/  VIADD R121, R20, UR30 ;  /* 0x0000001e14797c36 */ /* 0x000fe20008000000 */
[----:B------:R5:W-:Y:S01]  /*14320*/  @!P1 SYNCS.ARRIVE.TRANS64.RED.A1T0 RZ, [R86+URZ], RZ ;  /* 0x000000ff56ff99a7 */ /* 0x000be2000810043f */
[----:B------:R-:W-:-:S05]  /*14330*/  IMAD.IADD R87, R156, 0x1, R122 ;  /* 0x000000019c577824 */ /* 0x000fca00078e027a */
[----:B------:R-:W0:Y:S01]  /*14340*/  MUFU.TANH R83, R83 ;  /* 0x0000005300537308 */ /* 0x000e220000002400 */
[----:B-----5:R-:W-:Y:S01]  /*14350*/  IMAD.IADD R86, R156, 0x1, R121 ;  /* 0x000000019c567824 */ /* 0x020fe200078e0279 */
[----:B-1234-:R-:W-:Y:S06]  /*14360*/  @!P5 BRA `(.L_x_1278) ;  /* 0x00000000005cd947 */ /* 0x01efec0003800000 */
[----:B------:R-:W-:Y:S01]  /*14370*/  ISETP.GT.AND P2, PT, R152, -0x1, PT ;  /* 0xffffffff9800780c */ /* 0x000fe20003f44270 */
[----:B------:R-:W-:-:S12]  /*14380*/  BSSY B0, `(.L_x_1279) ;  /* 0x0000011000007945 */ /* 0x000fd80003800000 */
[----:B------:R-:W-:Y:S05]  /*14390*/  @P2 BRA `(.L_x_1280) ;  /* 0x0000000000242947 */ /* 0x000fea0003800000 */
[----:B------:R-:W2:Y:S01]  /*143a0*/  LDL R123, [R1+0x8] ;  /* 0x00000800017b7983 */ /* 0x000ea20000100800 */
[----:B------:R-:W-:-:S05]  /*143b0*/  IMAD.U32 R125, RZ, RZ, UR4 ;  /* 0x00000004ff7d7e24 */ /* 0x000fca000f8e00ff */
[----:B------:R-:W-:-:S13]  /*143c0*/  ISETP.NE.AND P2, PT, R125, 0x1, PT ;  /* 0x000000017d00780c */ /* 0x000fda0003f45270 */
[----:B0-----:R-:W2:Y:S02]  /*143d0*/  @P2 LDC.64 R20, c[0x0][0x9e8] ;  /* 0x00027a00ff142b82 */ /* 0x001ea40000000a00 */
[----:B--2---:R-:W-:-:S04]  /*143e0*/  @P2 IMAD.HI.U32 R124, R123, R20, RZ ;  /* 0x000000147b7c2227 */ /* 0x004fc800078e00ff */
[----:B------:R-:W-:Y:S01]  /*143f0*/  IMAD.MOV.U32 R20, RZ, RZ, R123 ;  /* 0x000000ffff147224 */ /* 0x000fe200078e007b */
[----:B------:R-:W-:-:S04]  /*14400*/  @P2 SHF.R.U32.HI R20, RZ, R21, R124 ;  /* 0x00000015ff142219 */ /* 0x000fc8000001167c */
[----:B------:R-:W-:Y:S01]  /*14410*/  LOP3.LUT R123, RZ, R20, RZ, 0x33, !PT ;  /* 0x00000014ff7b7212 */ /* 0x000fe200078e33ff */
[----:B------:R-:W-:Y:S06]  /*14420*/  BRA `(.L_x_1281) ;  /* 0x0000000000187947 */ /* 0x000fec0003800000 */
.L_x_1280:
[----:B------:R-:W-:Y:S02]  /*14430*/  IMAD.U32 R125, RZ, RZ, UR4 ;  /* 0x00000004ff7d7e24 */ /* 0x000fe4000f8e00ff */
[----:B------:R-:W-:-:S03]  /*14440*/  IMAD.MOV.U32 R123, RZ, RZ, R152 ;  /* 0x000000ffff7b7224 */ /* 0x000fc600078e0098 */
[----:B------:R-:W-:-:S13]  /*14450*/  ISETP.NE.AND P2, PT, R125, 0x1, PT ;  /* 0x000000017d00780c */ /* 0x000fda0003f45270 */
[----:B0-----:R-:W0:Y:S02]  /*14460*/  @P2 LDC.64 R20, c[0x0][0x9e8] ;  /* 0x00027a00ff142b82 */ /* 0x001e240000000a00 */
[----:B0-----:R-:W-:-:S05]  /*14470*/  @P2 IMAD.HI.U32 R20, R152, R20, RZ ;  /* 0x0000001498142227 */ /* 0x001fca00078e00ff */
[----:B------:R-:W-:-:S07]  /*14480*/  @P2 SHF.R.U32.HI R123, RZ, R21, R20 ;  /* 0x00000015ff7b2219 */ /* 0x000fce0000011614 */
.L_x_1281:
[----:B------:R-:W-:Y:S05]  /*14490*/  BSYNC B0 ;  /* 0x0000000000007941 */ /* 0x000fea0003800000 */
.L_x_1279:
[----:B------:R-:W-:-:S04]  /*144a0*/  IMAD R20, R123, R125, -R82 ;  /* 0x0000007d7b147224 */ /* 0x000fc800078e0a52 */
[----:B------:R-:W-:-:S05]  /*144b0*/  IMAD R20, R155, -0x2, R20 ;  /* 0xfffffffe9b147824 */ /* 0x000fca00078e0214 */
[----:B------:R-:W-:Y:S02]  /*144c0*/  VIADDMNMX R87, R20, R125, R87, PT ;  /* 0x0000007d14577246 */ /* 0x000fe40003800157 */
[----:B------:R-:W-:-:S07]  /*144d0*/  VIMNMX R86, R86, R20, !PT ;  /* 0x0000001456567248 */ /* 0x000fce0007fe0100 */
.L_x_1278:
        /* <DEDUP_REMOVED lines=10> */
[----:B------:R-:W-:Y:S02]  /*14580*/  ISETP.GT.AND P3, PT, R86, 0x9, P2 ;  /* 0x000000095600780c */ /* 0x000fe40001764270 */
[C---:B------:R-:W-:Y:S02]  /*14590*/  ISETP.LT.OR P4, PT, R87.reuse, 0x9, P4 ;  /* 0x000000095700780c */ /* 0x040fe40002781670 */
[----:B------:R-:W-:-:S02]  /*145a0*/  ISETP.LT.OR P3, PT, R87, 0xa, P3 ;  /* 0x0000000a5700780c */ /* 0x000fc40001f61670 */
[----:B------:R-:W-:Y:S02]  /*145b0*/  FSEL R27, R27, -INF , !P4 ;  /* 0xff8000001b1b7808 */ /* 0x000fe40006000000 */
        /* <DEDUP_REMOVED lines=84> */
[----:B------:R-:W-:Y:S01]  /*14b00*/  FSEL R85, R85, -INF , !P3 ;  /* 0xff80000055557808 */ /* 0x000fe20005800000 */
[----:B------:R-:W-:Y:S08]  /*14b10*/  @!P5 BRA `(.L_x_1282) ;  /* 0x00000000005cd947 */ /* 0x000ff00003800000 */
[----:B------:R-:W-:Y:S01]  /*14b20*/  ISETP.GT.AND P3, PT, R153, -0x1, PT ;  /* 0xffffffff9900780c */ /* 0x000fe20003f64270 */
[----:B------:R-:W-:-:S12]  /*14b30*/  BSSY B0, `(.L_x_1283) ;  /* 0x0000011000007945 */ /* 0x000fd80003800000 */
[----:B------:R-:W-:Y:S05]  /*14b40*/  @P3 BRA `(.L_x_1284) ;  /* 0x0000000000243947 */ /* 0x000fea0003800000 */
[----:B------:R-:W2:Y:S01]  /*14b50*/  LDL R124, [R1+0x4] ;  /* 0x00000400017c7983 */ /* 0x000ea20000100800 */
[----:B------:R-:W-:-:S05]  /*14b60*/  IMAD.U32 R123, RZ, RZ, UR4 ;  /* 0x00000004ff7b7e24 */ /* 0x000fca000f8e00ff */
[----:B------:R-:W-:-:S13]  /*14b70*/  ISETP.NE.AND P3, PT, R123, 0x1, PT ;  /* 0x000000017b00780c */ /* 0x000fda0003f65270 */
[----:B------:R-:W2:Y:S02]  /*14b80*/  @P3 LDC.64 R14, c[0x0][0x9e8] ;  /* 0x00027a00ff0e3b82 */ /* 0x000ea40000000a00 */
[----:B--2---:R-:W-:-:S04]  /*14b90*/  @P3 IMAD.HI.U32 R86, R124, R14, RZ ;  /* 0x0000000e7c563227 */ /* 0x004fc800078e00ff */
[----:B------:R-:W-:Y:S01]  /*14ba0*/  IMAD.MOV.U32 R14, RZ, RZ, R124 ;  /* 0x000000ffff0e7224 */ /* 0x000fe200078e007c */
[----:B------:R-:W-:-:S04]  /*14bb0*/  @P3 SHF.R.U32.HI R14, RZ, R15, R86 ;  /* 0x0000000fff0e3219 */ /* 0x000fc80000011656 */
[----:B------:R-:W-:Y:S01]  /*14bc0*/  LOP3.LUT R87, RZ, R14, RZ, 0x33, !PT ;  /* 0x0000000eff577212 */ /* 0x000fe200078e33ff */
[----:B------:R-:W-:Y:S06]  /*14bd0*/  BRA `(.L_x_1285) ;  /* 0x0000000000187947 */ /* 0x000fec0003800000 */
.L_x_1284:
[----:B------:R-:W-:Y:S02]  /*14be0*/  IMAD.U32 R123, RZ, RZ, UR4 ;  /* 0x00000004ff7b7e24 */ /* 0x000fe4000f8e00ff */
[----:B------:R-:W-:-:S03]  /*14bf0*/  IMAD.MOV.U32 R87, RZ, RZ, R153 ;  /* 0x000000ffff577224 */ /* 0x000fc600078e0099 */
[----:B------:R-:W-:-:S13]  /*14c00*/  ISETP.NE.AND P3, PT, R123, 0x1, PT ;  /* 0x000000017b00780c */ /* 0x000fda0003f65270 */
[----:B------:R-:W0:Y:S02]  /*14c10*/  @P3 LDC.64 R14, c[0x0][0x9e8] ;  /* 0x00027a00ff0e3b82 */ /* 0x000e240000000a00 */
[----:B0-----:R-:W-:-:S05]  /*14c20*/  @P3 IMAD.HI.U32 R14, R153, R14, RZ ;  /* 0x0000000e990e3227 */ /* 0x001fca00078e00ff */
[----:B------:R-:W-:-:S07]  /*14c30*/  @P3 SHF.R.U32.HI R87, RZ, R15, R14 ;  /* 0x0000000fff573219 */ /* 0x000fce000001160e */
.L_x_1285:
[----:B------:R-:W-:Y:S05]  /*14c40*/  BSYNC B0 ;  /* 0x0000000000007941 */ /* 0x000fea0003800000 */
.L_x_1283:
[----:B------:R-:W-:-:S04]  /*14c50*/  IMAD R82, R87, R123, -R82 ;  /* 0x0000007b57527224 */ /* 0x000fc800078e0a52 */
[----:B------:R-:W-:-:S05]  /*14c60*/  IMAD R82, R155, -0x2, R82 ;  /* 0xfffffffe9b527824 */ /* 0x000fca00078e0252 */
[----:B------:R-:W-:Y:S02]  /*14c70*/  VIADDMNMX R122, R82, R123, R122, PT ;  /* 0x0000007b527a7246 */ /* 0x000fe4000380017a */
[----:B------:R-:W-:-:S07]  /*14c80*/  VIMNMX R121, R121, R82, !PT ;  /* 0x0000005279797248 */ /* 0x000fce0007fe0100 */
.L_x_1282:
[----:B------:R-:W-:Y:S01]  /*14c90*/  FMNMX.FTZ R14, R20, R23, !PT ;  /* 0x00000017140e7209 */ /* 0x000fe20007810000 */
[----:B------:R-:W2:Y:S01]  /*14ca0*/  LDL R86, [R1+0x18] ;  /* 0x0000180001567983 */ /* 0x000ea20000100800 */
        /* <DEDUP_REMOVED lines=13> */
[C---:B------:R-:W-:Y:S02]  /*14d80*/  ISETP.GT.AND P4, PT, R121.reuse, 0x18, P2 ;  /* 0x000000187900780c */ /* 0x040fe40001784270 */
        /* <DEDUP_REMOVED lines=50> */
[C---:B------:R-:W-:Y:S01]  /*150b0*/  ISETP.LT.OR P4, PT, R122.reuse, 0x39, P4 ;  /* 0x000000397a00780c */ /* 0x040fe20002781670 */
[----:B------:R-:W0:Y:S01]  /*150c0*/  SHFL.BFLY PT, R15, R14, 0x2, 0x1f ;  /* 0x0c401f000e0f7f89 */ /* 0x000e2200000e0000 */
[----:B------:R-:W-:-:S02]  /*150d0*/  ISETP.LT.OR P3, PT, R122, 0x22, P3 ;  /* 0x000000227a00780c */ /* 0x000fc40001f61670 */
[----:B------:R-:W-:Y:S02]  /*150e0*/  FSEL R52, R52, -INF , !P4 ;  /* 0xff80000034347808 */ /* 0x000fe40006000000 */
[C---:B------:R-:W-:Y:S02]  /*150f0*/  ISETP.GT.AND P4, PT, R121.reuse, 0x40, P2 ;  /* 0x000000407900780c */ /* 0x040fe40001784270 */
[----:B------:R-:W-:Y:S02]  /*15100*/  FSEL R42, R42, -INF , !P3 ;  /* 0xff8000002a2a7808 */ /* 0x000fe40005800000 */
[----:B------:R-:W-:Y:S02]  /*15110*/  ISETP.GT.AND P3, PT, R121, 0x29, P2 ;  /* 0x000000297900780c */ /* 0x000fe40001764270 */
[C---:B------:R-:W-:Y:S02]  /*15120*/  ISETP.LT.OR P4, PT, R122.reuse, 0x41, P4 ;  /* 0x000000417a00780c */ /* 0x040fe40002781670 */
[----:B------:R-:W-:-:S02]  /*15130*/  ISETP.LT.OR P3, PT, R122, 0x2a, P3 ;  /* 0x0000002a7a00780c */ /* 0x000fc40001f61670 */
[----:B------:R-:W-:Y:S02]  /*15140*/  FSEL R57, R57, -INF , !P4 ;  /* 0xff80000039397808 */ /* 0x000fe40006000000 */
[C---:B------:R-:W-:Y:S02]  /*15150*/  ISETP.GT.AND P4, PT, R121.reuse, 0x41, P2 ;  /* 0x000000417900780c */ /* 0x040fe40001784270 */
[----:B------:R-:W-:Y:S02]  /*15160*/  FSEL R46, R46, -INF , !P3 ;  /* 0xff8000002e2e7808 */ /* 0x000fe40005800000 */
[----:B------:R-:W-:Y:S02]  /*15170*/  ISETP.GT.AND P3, PT, R121, 0x31, P2 ;  /* 0x000000317900780c */ /* 0x000fe40001764270 */
[----:B------:R-:W-:Y:S02]  /*15180*/  ISETP.LT.OR P4, PT, R122, 0x42, P4 ;  /* 0x000000427a00780c */ /* 0x000fe40002781670 */
[----:B0-----:R-:W-:-:S02]  /*15190*/  FMNMX.FTZ R14, R14, R15, !PT ;  /* 0x0000000f0e0e7209 */ /* 0x001fc40007810000 */
[----:B------:R-:W-:Y:S02]  /*151a0*/  ISETP.LT.OR P3, PT, R122, 0x32, P3 ;  /* 0x000000327a00780c */ /* 0x000fe40001f61670 */
[----:B------:R-:W-:Y:S01]  /*151b0*/  FSEL R58, R58, -INF , !P4 ;  /* 0xff8000003a3a7808 */ /* 0x000fe20006000000 */
[----:B------:R-:W0:Y:S01]  /*151c0*/  SHFL.BFLY PT, R15, R14, 0x1, 0x1f ;  /* 0x0c201f000e0f7f89 */ /* 0x000e2200000e0000 */
[C---:B------:R-:W-:Y:S02]  /*151d0*/  ISETP.GT.AND P4, PT, R121.reuse, 0x48, P2 ;  /* 0x000000487900780c */ /* 0x040fe40001784270 */
[----:B------:R-:W-:Y:S02]  /*151e0*/  FSEL R50, R50, -INF , !P3 ;  /* 0xff80000032327808 */ /* 0x000fe40005800000 */
[----:B------:R-:W-:Y:S02]  /*151f0*/  ISETP.GT.AND P3, PT, R121, 0x39, P2 ;  /* 0x000000397900780c */ /* 0x000fe40001764270 */
[----:B------:R-:W-:-:S02]  /*15200*/  ISETP.LT.OR P4, PT, R122, 0x49, P4 ;  /* 0x000000497a00780c */ /* 0x000fc40002781670 */
[----:B------:R-:W-:Y:S02]  /*15210*/  ISETP.LT.OR P3, PT, R122, 0x3a, P3 ;  /* 0x0000003a7a00780c */ /* 0x000fe40001f61670 */
[----:B------:R-:W-:Y:S02]  /*15220*/  FSEL R60, R60, -INF , !P4 ;  /* 0xff8000003c3c7808 */ /* 0x000fe40006000000 */
[----:B------:R-:W-:Y:S02]  /*15230*/  ISETP.GT.AND P4, PT, R121, RZ, P2 ;  /* 0x000000ff7900720c */ /* 0x000fe40001784270 */
[----:B------:R-:W-:Y:S02]  /*15240*/  FSEL R54, R54, -INF , !P3 ;  /* 0xff80000036367808 */ /* 0x000fe40005800000 */
[----:B------:R-:W-:-:S04]  /*15250*/  ISETP.LT.OR P4, PT, R122, 0x1, P4 ;  /* 0x000000017a00780c */ /* 0x000fc80002781670 */
[----:B------:R-:W-:Y:S02]  /*15260*/  FSEL R24, R24, -INF , !P4 ;  /* 0xff80000018187808 */ /* 0x000fe40006000000 */
[----:B------:R-:W-:Y:S02]  /*15270*/  ISETP.GT.AND P4, PT, R121, 0x49, P2 ;  /* 0x000000497900780c */ /* 0x000fe40001784270 */
[----:B0-----:R-:W-:Y:S02]  /*15280*/  FMNMX.FTZ R14, R14, R15, !PT ;  /* 0x0000000f0e0e7209 */ /* 0x001fe40007810000 */
[----:B------:R-:W-:Y:S02]  /*15290*/  FMNMX.FTZ R15, R24, R5, !PT ;  /* 0x00000005180f7209 */ /* 0x000fe40007810000 */
[C---:B------:R-:W-:Y:S01]  /*152a0*/  FSETP.NEU.FTZ.AND P3, PT, R14.reuse, -INF , PT ;  /* 0xff8000000e00780b */ /* 0x040fe20003f7d000 */
[----:B------:R-:W-:Y:S01]  /*152b0*/  FMUL.FTZ R82, R14, UR41 ;  /* 0x000000290e527c20 */ /* 0x000fe20008410000 */
[----:B------:R-:W-:-:S04]  /*152c0*/  ISETP.LT.OR P4, PT, R122, 0x4a, P4 ;  /* 0x0000004a7a00780c */ /* 0x000fc80002781670 */
[----:B------:R-:W-:Y:S02]  /*152d0*/  FSEL R82, R82, RZ, P3 ;  /* 0x000000ff52527208 */ /* 0x000fe40001800000 */
[----:B------:R-:W-:Y:S02]  /*152e0*/  FSEL R62, R62, -INF , !P4 ;  /* 0xff8000003e3e7808 */ /* 0x000fe40006000000 */
[----:B------:R-:W-:Y:S01]  /*152f0*/  ISETP.GT.AND P4, PT, R121, 0x50, P2 ;  /* 0x000000507900780c */ /* 0x000fe20001784270 */
[--C-:B------:R-:W-:Y:S01]  /*15300*/  FFMA.FTZ R148, R20, UR41, -R82.reuse ;  /* 0x0000002914947c23 */ /* 0x100fe20008010852 */
[--C-:B------:R-:W-:Y:S01]  /*15310*/  FFMA.FTZ R20, R25, UR41, -R82.reuse ;  /* 0x0000002919147c23 */ /* 0x100fe20008010852 */
[--C-:B------:R-:W-:Y:S01]  /*15320*/  FFMA.FTZ R25, R28, UR41, -R82.reuse ;  /* 0x000000291c197c23 */ /* 0x100fe20008010852 */
[----:B------:R-:W-:Y:S01]  /*15330*/  FMNMX.FTZ R28, R26, R15, !PT ;  /* 0x0000000f1a1c7209 */ /* 0x000fe20007810000 */
[--C-:B------:R-:W-:Y:S01]  /*15340*/  FFMA.FTZ R150, R27, UR41, -R82.reuse ;  /* 0x000000291b967c23 */ /* 0x100fe20008010852 */
        /* <DEDUP_REMOVED lines=16> */
[----:B------:R-:W-:Y:S01]  /*15450*/  MUFU.EX2 R148, R148 ;  /* 0x0000009400947308 */ /* 0x000fe20000000800 */
[----:B------:R-:W-:Y:S01]  /*15460*/  FSEL R66, R66, -INF , !P4 ;  /* 0xff80000042427808 */ /* 0x000fe20006000000 */
[--C-:B------:R-:W-:Y:S01]  /*15470*/  FFMA.FTZ R132, R55, UR41, -R82.reuse ;  /* 0x0000002937847c23 */ /* 0x100fe20008010852 */
[----:B------:R-:W-:Y:S01]  /*15480*/  FMNMX.FTZ R15, R37, R32, !PT ;  /* 0x00000020250f7209 */ /* 0x000fe20007810000 */
[--C-:B------:R-:W-:Y:S01]  /*15490*/  FFMA.FTZ R142, R43, UR41, -R82.reuse ;  /* 0x000000292b8e7c23 */ /* 0x100fe20008010852 */
[----:B------:R-:W-:Y:S01]  /*154a0*/  ISETP.GT.AND P4, PT, R121, 0x58, P2 ;  /* 0x000000587900780c */ /* 0x000fe20001784270 */
        /* <DEDUP_REMOVED lines=10> */
[----:B------:R-:W-:Y:S01]  /*15550*/  MUFU.EX2 R150, R150 ;  /* 0x0000009600967308 */ /* 0x000fe20000000800 */
        /* <DEDUP_REMOVED lines=21> */
[----:B------:R-:W-:Y:S01]  /*156b0*/  FFMA.FTZ R51, R79, UR41, -R82 ;  /* 0x000000294f337c23 */ /* 0x000fe20008010852 */
[----:B------:R-:W-:Y:S01]  /*156c0*/  FMNMX.FTZ R36, R54, R15, !PT ;  /* 0x0000000f36247209 */ /* 0x000fe20007810000 */
[----:B------:R-:W-:Y:S01]  /*156d0*/  MUFU.EX2 R27, R27 ;  /* 0x0000001b001b7308 */ /* 0x000fe20000000800 */
[----:B------:R-:W-:-:S02]  /*156e0*/  ISETP.GT.AND P4, PT, R121, 0x61, P2 ;  /* 0x000000617900780c */ /* 0x000fc40001784270 */
[----:B------:R-:W-:Y:S01]  /*156f0*/  FMNMX.FTZ R15, R57, R36, !PT ;  /* 0x00000024390f7209 */ /* 0x000fe20007810000 */
[----:B------:R-:W-:Y:S01]  /*15700*/  FFMA.FTZ R36, R53, UR41, -R82 ;  /* 0x0000002935247c23 */ /* 0x000fe20008010852 */
[----:B------:R-:W-:Y:S02]  /*15710*/  ISETP.LT.OR P4, PT, R122, 0x62, P4 ;  /* 0x000000627a00780c */ /* 0x000fe40002781670 */
[----:B------:R-:W-:Y:S01]  /*15720*/  FMNMX.FTZ R15, R58, R15, !PT ;  /* 0x0000000f3a0f7209 */ /* 0x000fe20007810000 */
[----:B------:R-:W-:Y:S01]  /*15730*/  MUFU.EX2 R146, R146 ;  /* 0x0000009200927308 */ /* 0x000fe20000000800 */
[----:B------:R-:W-:Y:S02]  /*15740*/  FSEL R74, R74, -INF , !P4 ;  /* 0xff8000004a4a7808 */ /* 0x000fe40006000000 */
[----:B------:R-:W-:Y:S02]  /*15750*/  ISETP.GT.AND P4, PT, R121, 0x68, P2 ;  /* 0x000000687900780c */ /* 0x000fe40001784270 */
        /* <DEDUP_REMOVED lines=13> */
[----:B------:R-:W-:Y:S02]  /*15830*/  ISETP.GT.AND P4, PT, R121, 0x70, P2 ;  /* 0x000000707900780c */ /* 0x000fe40001784270 */
[----:B------:R-:W-:Y:S02]  /*15840*/  FMNMX.FTZ R15, R70, R15, !PT ;  /* 0x0000000f460f7209 */ /* 0x000fe40007810000 */
[----:B------:R-:W-:-:S02]  /*15850*/  ISETP.LT.OR P4, PT, R122, 0x71, P4 ;  /* 0x000000717a00780c */ /* 0x000fc40002781670 */
[----:B------:R-:W-:Y:S01]  /*15860*/  FMNMX.FTZ R15, R72, R15, !PT ;  /* 0x0000000f480f7209 */ /* 0x000fe20007810000 */
[----:B------:R-:W-:Y:S01]  /*15870*/  MUFU.EX2 R142, R142 ;  /* 0x0000008e008e7308 */ /* 0x000fe20000000800 */
[----:B------:R-:W-:Y:S02]  /*15880*/  FSEL R80, R80, -INF , !P4 ;  /* 0xff80000050507808 */ /* 0x000fe40006000000 */
[----:B------:R-:W-:Y:S02]  /*15890*/  ISETP.GT.AND P4, PT, R121, 0x71, P2 ;  /* 0x000000717900780c */ /* 0x000fe40001784270 */
[----:B------:R-:W-:Y:S02]  /*158a0*/  FMNMX.FTZ R15, R74, R15, !PT ;  /* 0x0000000f4a0f7209 */ /* 0x000fe40007810000 */
[----:B------:R-:W-:Y:S01]  /*158b0*/  ISETP.LT.OR P4, PT, R122, 0x72, P4 ;  /* 0x000000727a00780c */ /* 0x000fe20002781670 */
[----:B------:R-:W-:Y:S01]  /*158c0*/  MUFU.EX2 R32, R32 ;  /* 0x0000002000207308 */ /* 0x000fe20000000800 */
[----:B------:R-:W-:-:S02]  /*158d0*/  FMNMX.FTZ R15, R76, R15, !PT ;  /* 0x0000000f4c0f7209 */ /* 0x000fc40007810000 */
[----:B------:R-:W-:Y:S02]  /*158e0*/  FSEL R81, R81, -INF , !P4 ;  /* 0xff80000051517808 */ /* 0x000fe40006000000 */
[C---:B------:R-:W-:Y:S02]  /*158f0*/  ISETP.GT.AND P4, PT, R121.reuse, 0x78, P2 ;  /* 0x000000787900780c */ /* 0x040fe40001784270 */
[----:B------:R-:W-:Y:S01]  /*15900*/  FMNMX.FTZ R15, R78, R15, !PT ;  /* 0x0000000f4e0f7209 */ /* 0x000fe20007810000 */
[----:B------:R-:W-:Y:S01]  /*15910*/  MUFU.EX2 R136, R136 ;  /* 0x0000008800887308 */ /* 0x000fe20000000800 */
[----:B------:R-:W-:Y:S02]  /*15920*/  ISETP.GT.AND P2, PT, R121, 0x79, P2 ;  /* 0x000000797900780c */ /* 0x000fe40001744270 */
[----:B------:R-:W-:Y:S02]  /*15930*/  ISETP.LT.OR P4, PT, R122, 0x79, P4 ;  /* 0x000000797a00780c */ /* 0x000fe40002781670 */
[----:B------:R-:W-:-:S02]  /*15940*/  FMNMX.FTZ R40, R80, R15, !PT ;  /* 0x0000000f50287209 */ /* 0x000fc40007810000 */
[----:B------:R-:W-:Y:S01]  /*15950*/  ISETP.LT.OR P2, PT, R122, 0x7a, P2 ;  /* 0x0000007a7a00780c */ /* 0x000fe20001741670 */
[----:B------:R-:W-:Y:S01]  /*15960*/  MUFU.EX2 R35, R35 ;  /* 0x0000002300237308 */ /* 0x000fe20000000800 */
[----:B------:R-:W-:Y:S01]  /*15970*/  FSEL R84, R84, -INF , !P4 ;  /* 0xff80000054547808 */ /* 0x000fe20006000000 */
[--C-:B------:R-:W-:Y:S01]  /*15980*/  FFMA.FTZ R122, R120, UR41, -R82.reuse ;  /* 0x00000029787a7c23 */ /* 0x100fe20008010852 */
[----:B------:R-:W-:Y:S02]  /*15990*/  FMNMX.FTZ R15, R81, R40, !PT ;  /* 0x00000028510f7209 */ /* 0x000fe40007810000 */
[----:B------:R-:W-:Y:S02]  /*159a0*/  FSEL R83, R83, -INF , !P2 ;  /* 0xff80000053537808 */ /* 0x000fe40005000000 */
[----:B------:R-:W-:Y:S01]  /*159b0*/  FMNMX.FTZ R44, R84, R15, !PT ;  /* 0x0000000f542c7209 */ /* 0x000fe20007810000 */
[----:B------:R-:W-:Y:S03]  /*159c0*/  MUFU.EX2 R138, R138 ;  /* 0x0000008a008a7308 */ /* 0x000fe60000000800 */
[----:B------:R-:W-:Y:S01]  /*159d0*/  FMNMX.FTZ R15, R83, R44, !PT ;  /* 0x0000002c530f7209 */ /* 0x000fe20007810000 */
[----:B------:R-:W-:Y:S01]  /*159e0*/  FFMA.FTZ R44, R68, UR41, -R82 ;  /* 0x00000029442c7c23 */ /* 0x000fe20008010852 */
[----:B------:R-:W-:-:S03]  /*159f0*/  FSEL R68, R14, RZ, P3 ;  /* 0x000000ff0e447208 */ /* 0x000fc60001800000 */
[----:B------:R-:W0:Y:S01]  /*15a00*/  SHFL.BFLY PT, R48, R15, 0x2, 0x1f ;  /* 0x0c401f000f307f89 */ /* 0x000e2200000e0000 */
[----:B------:R-:W-:Y:S01]  /*15a10*/  MUFU.EX2 R36, R36 ;  /* 0x0000002400247308 */ /* 0x000fe20000000800 */
[----:B------:R-:W-:-:S04]  /*15a20*/  FADD.FTZ R68, -R68, R23 ;  /* 0x0000001744447221 */ /* 0x000fc80000010100 */
[----:B------:R-:W-:-:S03]  /*15a30*/  FMUL.FTZ R23, R68, UR41 ;  /* 0x0000002944177c20 */ /* 0x000fc60008410000 */
[----:B------:R-:W-:Y:S08]  /*15a40*/  MUFU.EX2 R132, R132 ;  /* 0x0000008400847308 */ /* 0x000ff00000000800 */
[----:B------:R-:W1:Y:S01]  /*15a50*/  MUFU.EX2 R23, R23 ;  /* 0x0000001700177308 */ /* 0x000e620000000800 */
[----:B0-----:R-:W-:-:S07]  /*15a60*/  FMNMX.FTZ R53, R15, R48, !PT ;  /* 0x000000300f357209 */ /* 0x001fce0007810000 */
[----:B------:R-:W-:Y:S01]  /*15a70*/  MUFU.EX2 R39, R39 ;  /* 0x0000002700277308 */ /* 0x000fe20000000800 */
[--C-:B------:R-:W-:Y:S01]  /*15a80*/  FFMA.FTZ R48, R77, UR41, -R82.reuse ;  /* 0x000000294d307c23 */ /* 0x100fe20008010852 */
[----:B------:R-:W-:Y:S01]  /*15a90*/  FFMA.FTZ R82, R85, UR41, -R82 ;  /* 0x0000002955527c23 */ /* 0x000fe20008010852 */
[----:B------:R-:W0:Y:S05]  /*15aa0*/  SHFL.BFLY PT, R56, R53, 0x1, 0x1f ;  /* 0x0c201f0035387f89 */ /* 0x000e2a00000e0000 */
[----:B------:R-:W-:Y:S01]  /*15ab0*/  MUFU.EX2 R134, R134 ;  /* 0x0000008600867308 */ /* 0x000fe20000000800 */
[-C--:B-1----:R-:W-:Y:S01]  /*15ac0*/  FMUL.FTZ R88, R88, R23.reuse ;  /* 0x0000001758587220 */ /* 0x082fe20000410000 */
        /* <DEDUP_REMOVED lines=17> */
[----:B0-----:R-:W-:-:S04]  /*15be0*/  FMNMX.FTZ R15, R53, R56, !PT ;  /* 0x00000038350f7209 */ /* 0x001fc80007810000 */
[C---:B------:R-:W-:Y:S01]  /*15bf0*/  FSETP.NEU.FTZ.AND P2, PT, R15.reuse, -INF , PT ;  /* 0xff8000000f00780b */ /* 0x040fe20003f5d000 */
[----:B------:R-:W-:Y:S01]  /*15c00*/  FMUL.FTZ R55, R15, UR41 ;  /* 0x000000290f377c20 */ /* 0x000fe20008410000 */
[----:B------:R-:W-:Y:S04]  /*15c10*/  MUFU.EX2 R43, R43 ;  /* 0x0000002b002b7308 */ /* 0x000fe80000000800 */
[----:B------:R-:W-:-:S04]  /*15c20*/  FSEL R55, R55, RZ, P2 ;  /* 0x000000ff37377208 */ /* 0x000fc80001000000 */
[----:B------:R-:W-:Y:S01]  /*15c30*/  MUFU.EX2 R130, R130 ;  /* 0x0000008200827308 */ /* 0x000fe20000000800 */
[--C-:B------:R-:W-:Y:S01]  /*15c40*/  FFMA.FTZ R141, R41, UR41, -R55.reuse ;  /* 0x00000029298d7c23 */ /* 0x100fe20008010837 */
[----:B------:R-:W-:Y:S01]  /*15c50*/  FFMA.FTZ R41, R23, R4, R148 ;  /* 0x0000000417297223 */ /* 0x000fe20000010094 */
[--C-:B------:R-:W-:Y:S01]  /*15c60*/  FFMA.FTZ R145, R33, UR41, -R55.reuse ;  /* 0x0000002921917c23 */ /* 0x100fe20008010837 */
[--C-:B------:R-:W-:Y:S01]  /*15c70*/  FFMA.FTZ R33, R42, UR41, -R55.reuse ;  /* 0x000000292a217c23 */ /* 0x100fe20008010837 */
        /* <DEDUP_REMOVED lines=16> */
[--C-:B------:R-:W-:Y:S01]  /*15d80*/  FFMA.FTZ R30, R38, UR41, -R55.reuse ;  /* 0x00000029261e7c23 */ /* 0x100fe20008010837 */
[----:B------:R-:W-:Y:S01]  /*15d90*/  FADD.FTZ R5, R27, R42 ;  /* 0x0000002a1b057221 */ /* 0x000fe20000010000 */
[--C-:B------:R-:W-:Y:S01]  /*15da0*/  FFMA.FTZ R34, R46, UR41, -R55.reuse ;  /* 0x000000292e227c23 */ /* 0x100fe20008010837 */
[----:B------:R-:W-:Y:S01]  /*15db0*/  FMUL.FTZ R4, R4, UR41 ;  /* 0x0000002904047c20 */ /* 0x000fe20008410000 */
[----:B------:R-:W-:Y:S01]  /*15dc0*/  FFMA.FTZ R37, R50, UR41, -R55 ;  /* 0x0000002932257c23 */ /* 0x000fe20008010837 */
[----:B------:R-:W-:Y:S01]  /*15dd0*/  FADD.FTZ R41, R146, R5 ;  /* 0x0000000592297221 */ /* 0x000fe20000010000 */
[----:B------:R-:W-:Y:S01]  /*15de0*/  MUFU.EX2 R151, R151 ;  /* 0x0000009700977308 */ /* 0x000fe20000000800 */
[--C-:B------:R-:W-:Y:S01]  /*15df0*/  FFMA.FTZ R139, R52, UR41, -R55.reuse ;  /* 0x00000029348b7c23 */ /* 0x100fe20008010837 */
[----:B------:R-:W-:Y:S01]  /*15e00*/  FFMA.FTZ R38, R54, UR41, -R55 ;  /* 0x0000002936267c23 */ /* 0x000fe20008010837 */
[----:B------:R-:W-:Y:S01]  /*15e10*/  FADD.FTZ R41, R28, R41 ;  /* 0x000000291c297221 */ /* 0x000fe20000010000 */
[----:B------:R-:W-:Y:S01]  /*15e20*/  F2FP.BF16.F32.PACK_AB R150, R25, R150 ;  /* 0x000000961996723e */ /* 0x000fe200000010ff */
[--C-:B------:R-:W-:Y:S01]  /*15e30*/  FFMA.FTZ R133, R57, UR41, -R55.reuse ;  /* 0x0000002939857c23 */ /* 0x100fe20008010837 */
[----:B------:R-:W-:Y:S01]  /*15e40*/  FFMA.FTZ R135, R60, UR41, -R55 ;  /* 0x000000293c877c23 */ /* 0x000fe20008010837 */
[----:B------:R-:W-:Y:S01]  /*15e50*/  FADD.FTZ R42, R140, R41 ;  /* 0x000000298c2a7221 */ /* 0x000fe20000010000 */
[----:B------:R-:W0:Y:S01]  /*15e60*/  MUFU.EX2 R5, R4 ;  /* 0x0000000400057308 */ /* 0x000e220000000800 */
[----:B------:R-:W-:Y:S01]  /*15e70*/  @!P1 IMAD R41, R154, 0x8, R2 ;  /* 0x000000089a299824 */ /* 0x000fe200078e0202 */
[----:B------:R-:W-:Y:S01]  /*15e80*/  F2FP.BF16.F32.PACK_AB R146, R28, R146 ;  /* 0x000000921c92723e */ /* 0x000fe200000010ff */
[----:B------:R-:W-:Y:S01]  /*15e90*/  FADD.FTZ R45, R31, R42 ;  /* 0x0000002a1f2d7221 */ /* 0x000fe20000010000 */
[----:B------:R-:W-:Y:S01]  /*15ea0*/  FFMA.FTZ R129, R64, UR41, -R55 ;  /* 0x0000002940817c23 */ /* 0x000fe20008010837 */
[----:B------:R-:W-:-:S02]  /*15eb0*/  @!P1 VIADD R42, R41, 0x16860 ;  /* 0x00016860292a9836 */ /* 0x000fc40000000000 */
[----:B------:R-:W-:Y:S01]  /*15ec0*/  FFMA.FTZ R41, R58, UR41, -R55 ;  /* 0x000000293a297c23 */ /* 0x000fe20008010837 */
[----:B------:R-:W-:Y:S01]  /*15ed0*/  FADD.FTZ R45, R142, R45 ;  /* 0x0000002d8e2d7221 */ /* 0x000fe20000010000 */
[----:B------:R-:W1:Y:S01]  /*15ee0*/  MUFU.EX2 R26, R26 ;  /* 0x0000001a001a7308 */ /* 0x000e620000000800 */
[----:B------:R-:W-:Y:S01]  /*15ef0*/  F2FP.BF16.F32.PACK_AB R144, R27, R144 ;  /* 0x000000901b90723e */ /* 0x000fe200000010ff */
[----:B------:R-:W-:Y:S01]  /*15f00*/  FFMA.FTZ R131, R69, UR41, -R55 ;  /* 0x0000002945837c23 */ /* 0x000fe20008010837 */
[----:B------:R-:W-:Y:S01]  /*15f10*/  FADD.FTZ R49, R32, R45 ;  /* 0x0000002d20317221 */ /* 0x000fe20000010000 */
[----:B------:R-:W-:Y:S01]  /*15f20*/  @!P1 PRMT R42, RZ, 0x654, R42 ;  /* 0x00000654ff2a9816 */ /* 0x000fe2000000002a */
[--C-:B------:R-:W-:Y:S01]  /*15f30*/  FFMA.FTZ R70, R70, UR41, -R55.reuse ;  /* 0x0000002946467c23 */ /* 0x100fe20008010837 */
[----:B------:R-:W-:Y:S01]  /*15f40*/  FFMA.FTZ R125, R72, UR41, -R55 ;  /* 0x00000029487d7c23 */ /* 0x000fe20008010837 */
[----:B------:R-:W-:Y:S01]  /*15f50*/  F2FP.BF16.F32.PACK_AB R148, R20, R148 ;  /* 0x000000941494723e */ /* 0x000fe200000010ff */
[----:B------:R-:W3:Y:S01]  /*15f60*/  MUFU.EX2 R145, R145 ;  /* 0x0000009100917308 */ /* 0x000ee20000000800 */
[----:B0-----:R-:W-:Y:S01]  /*15f70*/  FFMA.FTZ R45, R5, R3, R149 ;  /* 0x00000003052d7223 */ /* 0x001fe20000010095 */
[----:B------:R0:W-:Y:S01]  /*15f80*/  @!P1 SYNCS.ARRIVE.TRANS64.RED.A1T0 RZ, [R42+URZ], RZ ;  /* 0x000000ff2aff99a7 */ /* 0x0001e2000810043f */
[--C-:B------:R-:W-:Y:S01]  /*15f90*/  FFMA.FTZ R3, R62, UR41, -R55.reuse ;  /* 0x000000293e037c23 */ /* 0x100fe20008010837 */
[----:B------:R-:W-:Y:S01]  /*15fa0*/  FFMA.FTZ R74, R74, UR41, -R55 ;  /* 0x000000294a4a7c23 */ /* 0x000fe20008010837 */
[----:B------:R-:W-:Y:S01]  /*15fb0*/  FADD.FTZ R4, R24, R45 ;  /* 0x0000002d18047221 */ /* 0x000fe20000010000 */
[--C-:B------:R-:W-:Y:S01]  /*15fc0*/  FFMA.FTZ R76, R76, UR41, -R55.reuse ;  /* 0x000000294c4c7c23 */ /* 0x100fe20008010837 */
[----:B------:R-:W-:Y:S01]  /*15fd0*/  FFMA.FTZ R78, R78, UR41, -R55 ;  /* 0x000000294e4e7c23 */ /* 0x000fe20008010837 */
[----:B------:R-:W4:Y:S01]  /*15fe0*/  MUFU.EX2 R29, R29 ;  /* 0x0000001d001d7308 */ /* 0x000f220000000800 */
[----:B------:R-:W-:Y:S01]  /*15ff0*/  FADD.FTZ R45, R151, R4 ;  /* 0x00000004972d7221 */ /* 0x000fe20000010000 */
[----:B0-----:R-:W-:Y:S01]  /*16000*/  FADD.FTZ R42, R136, R49 ;  /* 0x00000031882a7221 */ /* 0x001fe20000010000 */
[--C-:B------:R-:W-:Y:S01]  /*16010*/  FFMA.FTZ R80, R80, UR41, -R55.reuse ;  /* 0x0000002950507c23 */ /* 0x100fe20008010837 */
[----:B------:R-:W-:Y:S01]  /*16020*/  FFMA.FTZ R81, R81, UR41, -R55 ;  /* 0x0000002951517c23 */ /* 0x000fe20008010837 */
[----:B-1----:R-:W-:Y:S01]  /*16030*/  FADD.FTZ R4, R26, R45 ;  /* 0x0000002d1a047221 */ /* 0x002fe20000010000 */
[----:B------:R-:W-:Y:S01]  /*16040*/  FADD.FTZ R49, R35, R42 ;  /* 0x0000002a23317221 */ /* 0x000fe20000010000 */
[----:B------:R-:W-:Y:S01]  /*16050*/  FFMA.FTZ R42, R66, UR41, -R55 ;  /* 0x00000029422a7c23 */ /* 0x000fe20008010837 */
[----:B------:R-:W0:Y:S01]  /*16060*/  MUFU.EX2 R147, R147 ;  /* 0x0000009300937308 */ /* 0x000e220000000800 */
[----:B---3--:R-:W-:Y:S01]  /*16070*/  FADD.FTZ R4, R145, R4 ;  /* 0x0000000491047221 */ /* 0x008fe20000010000 */
[----:B------:R-:W-:Y:S01]  /*16080*/  FADD.FTZ R49, R138, R49 ;  /* 0x000000318a317221 */ /* 0x000fe20000010000 */
[--C-:B------:R-:W-:Y:S01]  /*16090*/  FFMA.FTZ R84, R84, UR41, -R55.reuse ;  /* 0x0000002954547c23 */ /* 0x100fe20008010837 */
[----:B------:R-:W-:Y:S01]  /*160a0*/  FFMA.FTZ R55, R83, UR41, -R55 ;  /* 0x0000002953377c23 */ /* 0x000fe20008010837 */
[----:B------:R-:W-:Y:S01]  /*160b0*/  F2FP.BF16.F32.PACK_AB R149, R24, R149 ;  /* 0x000000951895723e */ /* 0x000fe200000010ff */
[----:B------:R-:W-:Y:S01]  /*160c0*/  FADD.FTZ R49, R36, R49 ;  /* 0x0000003124317221 */ /* 0x000fe20000010000 */
[----:B--2---:R-:W-:Y:S01]  /*160d0*/  ISETP.GT.AND P2, PT, R0, R86, PT ;  /* 0x000000560000720c */ /* 0x004fe20003f44270 */
[----:B------:R-:W1:Y:S01]  /*160e0*/  MUFU.EX2 R30, R30 ;  /* 0x0000001e001e7308 */ /* 0x000e620000000800 */
[----:B----4-:R-:W-:Y:S01]  /*160f0*/  FADD.FTZ R4, R29, R4 ;  /* 0x000000041d047221 */ /* 0x010fe20000010000 */
[----:B------:R-:W-:Y:S01]  /*16100*/  FADD.FTZ R46, R132, R49 ;  /* 0x00000031842e7221 */ /* 0x000fe20000010000 */
[----:B------:R-:W-:Y:S01]  /*16110*/  F2FP.BF16.F32.PACK_AB R142, R32, R142 ;  /* 0x0000008e208e723e */ /* 0x000fe200000010ff */
[-C--:B------:R-:W-:Y:S01]  /*16120*/  FMUL.FTZ R90, R90, R5.reuse ;  /* 0x000000055a5a7220 */ /* 0x080fe20000410000 */
[-C--:B------:R-:W-:Y:S01]  /*16130*/  FMUL.FTZ R91, R91, R5.reuse ;  /* 0x000000055b5b7220 */ /* 0x080fe20000410000 */
[----:B------:R-:W-:Y:S01]  /*16140*/  FADD.FTZ R49, R39, R46 ;  /* 0x0000002e27317221 */ /* 0x000fe20000010000 */
[-C--:B------:R-:W-:Y:S01]  /*16150*/  FMUL.FTZ R94, R94, R5.reuse ;  /* 0x000000055e5e7220 */ /* 0x080fe20000410000 */
[----:B------:R-:W2:Y:S01]  /*16160*/  MUFU.EX2 R141, R141 ;  /* 0x0000008d008d7308 */ /* 0x000ea20000000800 */
[----:B0-----:R-:W-:Y:S01]  /*16170*/  FADD.FTZ R45, R147, R4 ;  /* 0x00000004932d7221 */ /* 0x001fe20000010000 */
[----:B------:R-:W-:Y:S01]  /*16180*/  FADD.FTZ R49, R134, R49 ;  /* 0x0000003186317221 */ /* 0x000fe20000010000 */
[-C--:B------:R-:W-:Y:S01]  /*16190*/  FMUL.FTZ R95, R95, R5.reuse ;  /* 0x000000055f5f7220 */ /* 0x080fe20000410000 */
[-C--:B------:R-:W-:Y:S01]  /*161a0*/  FMUL.FTZ R98, R98, R5.reuse ;  /* 0x0000000562627220 */ /* 0x080fe20000410000 */
[-C--:B------:R-:W-:Y:S01]  /*161b0*/  FMUL.FTZ R99, R99, R5.reuse ;  /* 0x0000000563637220 */ /* 0x080fe20000410000 */
[----:B------:R-:W-:Y:S01]  /*161c0*/  FADD.FTZ R49, R40, R49 ;  /* 0x0000003128317221 */ /* 0x000fe20000010000 */
[-C--:B------:R-:W-:Y:S01]  /*161d0*/  FMUL.FTZ R102, R102, R5.reuse ;  /* 0x0000000566667220 */ /* 0x080fe20000410000 */
[----:B------:R-:W0:Y:S01]  /*161e0*/  MUFU.EX2 R33, R33 ;  /* 0x0000002100217308 */ /* 0x000e220000000800 */
[----:B-1----:R-:W-:Y:S01]  /*161f0*/  FADD.FTZ R4, R30, R45 ;  /* 0x0000002d1e047221 */ /* 0x002fe20000010000 */
[----:B------:R-:W-:Y:S01]  /*16200*/  FADD.FTZ R46, R128, R49 ;  /* 0x00000031802e7221 */ /* 0x000fe20000010000 */
[-C--:B------:R-:W-:Y:S01]  /*16210*/  FMUL.FTZ R103, R103, R5.reuse ;  /* 0x0000000567677220 */ /* 0x080fe20000410000 */
[-C--:B------:R-:W-:Y:S01]  /*16220*/  FMUL.FTZ R106, R106, R5.reuse ;  /* 0x000000056a6a7220 */ /* 0x080fe20000410000 */
[-C--:B------:R-:W-:Y:S01]  /*16230*/  FMUL.FTZ R107, R107, R5.reuse ;  /* 0x000000056b6b7220 */ /* 0x080fe20000410000 */
[----:B------:R-:W-:Y:S01]  /*16240*/  FADD.FTZ R45, R43, R46 ;  /* 0x0000002e2b2d7221 */ /* 0x000fe20000010000 */
[-C--:B------:R-:W-:Y:S01]  /*16250*/  FMUL.FTZ R110, R110, R5.reuse ;  /* 0x000000056e6e7220 */ /* 0x080fe20000410000 */
[----:B------:R-:W1:Y:S01]  /*16260*/  MUFU.EX2 R143, R143 ;  /* 0x0000008f008f7308 */ /* 0x000e620000000800 */
[----:B--2---:R-:W-:Y:S01]  /*16270*/  FADD.FTZ R4, R141, R4 ;  /* 0x000000048d047221 */ /* 0x004fe20000010000 */
[----:B------:R-:W-:Y:S01]  /*16280*/  FADD.FTZ R45, R130, R45 ;  /* 0x0000002d822d7221 */ /* 0x000fe20000010000 */
[-C--:B------:R-:W-:Y:S01]  /*16290*/  FMUL.FTZ R111, R111, R5.reuse ;  /* 0x000000056f6f7220 */ /* 0x080fe20000410000 */
[-C--:B------:R-:W-:Y:S01]  /*162a0*/  FMUL.FTZ R114, R114, R5.reuse ;  /* 0x0000000572727220 */ /* 0x080fe20000410000 */
[-C--:B------:R-:W-:Y:S01]  /*162b0*/  FMUL.FTZ R115, R115, R5.reuse ;  /* 0x0000000573737220 */ /* 0x080fe20000410000 */
[-C--:B------:R-:W-:Y:S01]  /*162c0*/  FMUL.FTZ R118, R118, R5.reuse ;  /* 0x0000000576767220 */ /* 0x080fe20000410000 */
[----:B------:R-:W-:Y:S01]  /*162d0*/  FMUL.FTZ R119, R119, R5 ;  /* 0x0000000577777220 */ /* 0x000fe20000410000 */
[----:B------:R-:W2:Y:S01]  /*162e0*/  MUFU.EX2 R34, R34 ;  /* 0x0000002200227308 */ /* 0x000ea20000000800 */
[----:B0-----:R-:W-:Y:S01]  /*162f0*/  FADD.FTZ R4, R33, R4 ;  /* 0x0000000421047221 */ /* 0x001fe20000010000 */
[----:B------:R-:W-:Y:S01]  /*16300*/  F2FP.BF16.F32.PACK_AB R140, R31, R140 ;  /* 0x0000008c1f8c723e */ /* 0x000fe200000010ff */
[----:B------:R-:W-:Y:S01]  /*16310*/  VIADD R0, R0, 0xffffffff ;  /* 0xffffffff00007836 */ /* 0x000fe20000000000 */
[----:B------:R-:W-:Y:S01]  /*16320*/  F2FP.BF16.F32.PACK_AB R136, R35, R136 ;  /* 0x000000882388723e */ /* 0x000fe200000010ff */
[----:B------:R-:W-:Y:S01]  /*16330*/  IMAD.MOV.U32 R154, RZ, RZ, R16 ;  /* 0x000000ffff9a7224 */ /* 0x000fe200078e0010 */
[----:B------:R-:W-:Y:S01]  /*16340*/  F2FP.BF16.F32.PACK_AB R138, R36, R138 ;  /* 0x0000008a248a723e */ /* 0x000fe200000010ff */
[----:B------:R-:W-:Y:S01]  /*16350*/  IMAD.MOV.U32 R23, RZ, RZ, R14 ;  /* 0x000000ffff177224 */ /* 0x000fe200078e000e */
[----:B------:R-:W0:Y:S01]  /*16360*/  MUFU.EX2 R137, R137 ;  /* 0x0000008900897308 */ /* 0x000e220000000800 */
[----:B-1----:R-:W-:Y:S01]  /*16370*/  FADD.FTZ R25, R143, R4 ;  /* 0x000000048f197221 */ /* 0x002fe20000010000 */
[----:B------:R-:W-:Y:S01]  /*16380*/  F2FP.BF16.F32.PACK_AB R132, R39, R132 ;  /* 0x000000842784723e */ /* 0x000fe200000010ff */
[----:B------:R-:W-:Y:S01]  /*16390*/  IMAD.MOV.U32 R5, RZ, RZ, R15 ;  /* 0x000000ffff057224 */ /* 0x000fe200078e000f */
        /* <DEDUP_REMOVED lines=76> */
[----:B--2---:R-:W-:Y:S01]  /*16860*/  FADD.FTZ R24, R123, R24 ;  /* 0x000000187b187221 */ /* 0x004fe20000010000 */
[C---:B0-----:R-:W-:Y:S01]  /*16870*/  FADD.FTZ R4, R53.reuse, R32 ;  /* 0x0000002035047221 */ /* 0x041fe20000010000 */
[----:B------:R-:W-:Y:S02]  /*16880*/  F2FP.BF16.F32.PACK_AB R122, R53, R122 ;  /* 0x0000007a357a723e */ /* 0x000fe400000010ff */
[C---:B-1----:R-:W-:Y:S01]  /*16890*/  FADD.FTZ R3, R55.reuse, R24 ;  /* 0x0000001837037221 */ /* 0x042fe20000010000 */
[----:B------:R-:W-:Y:S01]  /*168a0*/  F2FP.BF16.F32.PACK_AB R123, R55, R123 ;  /* 0x0000007b377b723e */ /* 0x000fe200000010ff */
[----:B------:R-:W-:Y:S06]  /*168b0*/  @P2 BRA `(.L_x_1286) ;  /* 0xffffffc800442947 */ /* 0x000fec000383ffff */
.L_x_1268:
[----:B------:R-:W-:Y:S05]  /*168c0*/  WARPSYNC.ALL ;  /* 0x0000000000007948 */ /* 0x000fea0003800000 */
[----:B------:R-:W-:Y:S06]  /*168d0*/  BAR.ARV 0x8, 0x1a0 ;  /* 0x0206800000007b1d */ /* 0x000fec0000002000 */
[----:B------:R-:W-:Y:S05]  /*168e0*/  @!P0 BRA `(.L_x_1287) ;  /* 0x0000000000048947 */ /* 0x000fea0003800000 */
[----:B------:R-:W-:Y:S01]  /*168f0*/  BPT.TRAP 0x1 ;  /* 0x000000040000795c */ /* 0x000fe20000300000 */
.L_x_1287:
[----:B------:R-:W-:Y:S01]  /*16900*/  IMAD R9, R16, 0x8, R2 ;  /* 0x0000000810097824 */ /* 0x000fe200078e0202 */
[----:B------:R-:W-:-:S04]  /*16910*/  SHF.L.U32 R0, R19, 0x1f, RZ ;  /* 0x0000001f13007819 */ /* 0x000fc800000006ff */
[----:B------:R0:W1:Y:S01]  /*16920*/  SYNCS.PHASECHK.TRANS64.TRYWAIT P2, [R9+URZ+0x16850], R0 ;  /* 0x01685000090075a7 */ /* 0x000062000804017f */
[----:B------:R-:W-:Y:S05]  /*16930*/  @!P0 BRA `(.L_x_1288) ;  /* 0x0000000000048947 */ /* 0x000fea0003800000 */
[----:B------:R-:W-:Y:S01]  /*16940*/  BPT.TRAP 0x1 ;  /* 0x000000040000795c */ /* 0x000fe20000300000 */
.L_x_1288:
[----:B------:R-:W-:-:S05]  /*16950*/  VIADD R2, R2, 0x400 ;  /* 0x0000040002027836 */ /* 0x000fca0000000000 */
[----:B------:R-:W-:-:S04]  /*16960*/  SHF.R.U32.HI R2, RZ, 0x4, R2 ;  /* 0x00000004ff027819 */ /* 0x000fc80000011602 */
[----:B------:R-:W-:Y:S01]  /*16970*/  LOP3.LUT R7, R2, 0x3fff, RZ, 0xc0, !PT ;  /* 0x00003fff02077812 */ /* 0x000fe200078ec0ff */
[----:B-1----:R-:W-:Y:S06]  /*16980*/  @P2 BRA `(.L_x_1289) ;  /* 0x0000000000082947 */ /* 0x002fec0003800000 */
[----:B------:R-:W1:Y:S02]  /*16990*/  SYNCS.PHASECHK.TRANS64.TRYWAIT P0, [R9+URZ+0x16850], R0 ;  /* 0x01685000090075a7 */ /* 0x000e64000800017f */
[----:B-1----:R-:W-:Y:S05]  /*169a0*/  @!P0 BRA `(.L_x_1290) ;  /* 0x00000084009c8947 */ /* 0x002fea0003800000 */
.L_x_1289:
[----:B------:R-:W-:Y:S01]  /*169b0*/  IMAD R6, R16, 0x400, R7 ;  /* 0x0000040010067824 */ /* 0x000fe200078e0207 */
[----:B------:R-:W2:Y:S01]  /*169c0*/  LDL.LU R8, [R1+0x34] ;  /* 0x0000340001087983 */ /* 0x000ea20000300800 */
[----:B------:R-:W-:Y:S01]  /*169d0*/  IMAD.MOV.U32 R7, RZ, RZ, 0x40000040 ;  /* 0x40000040ff077424 */ /* 0x000fe200078e00ff */
[----:B------:R-:W-:Y:S05]  /*169e0*/  WARPSYNC.ALL ;  /* 0x0000000000007948 */ /* 0x000fea0003800000 */
[C---:B------:R-:W-:Y:S01]  /*169f0*/  R2UR UR6, R6.reuse ;  /* 0x00000000060672ca */ /* 0x040fe200000e0000 */
[----:B------:R-:W-:Y:S01]  /*16a00*/  WARPGROUP.ARRIVE ;  /* 0x00000000000079c5 */ /* 0x000fe20000000000 */
[----:B------:R-:W-:Y:S01]  /*16a10*/  R2UR UR7, R7 ;  /* 0x00000000070772ca */ /* 0x000fe200000e0000 */
[----:B------:R-:W-:Y:S01]  /*16a20*/  VIADD R10, R6, 0x80 ;  /* 0x00000080060a7836 */ /* 0x000fe20000000000 */
[----:B------:R-:W3:Y:S01]  /*16a30*/  SHFL.BFLY PT, R5, R4, 0x2, 0x1f ;  /* 0x0c401f0004057f89 */ /* 0x000ee200000e0000 */
[----:B------:R-:W-:Y:S01]  /*16a40*/  IMAD.MOV.U32 R11, RZ, RZ, 0x40000040 ;  /* 0x40000040ff0b7424 */ /* 0x000fe200078e00ff */
[----:B------:R-:W-:Y:S01]  /*16a50*/  CS2R R26, SRZ ;  /* 0x00000000001a7805 */ /* 0x000fe2000001ff00 */
[----:B------:R-:W-:Y:S01]  /*16a60*/  IMAD.MOV.U32 R7, RZ, RZ, 0x40000040 ;  /* 0x40000040ff077424 */ /* 0x000fe200078e00ff */
[----:B01----:R-:W0:Y:S01]  /*16a70*/  SHFL.BFLY PT, R0, R3, 0x2, 0x1f ;  /* 0x0c401f0003007f89 */ /* 0x003e2200000e0000 */
[----:B------:R-:W-:-:S02]  /*16a80*/  VIADD R16, R16, 0x1 ;  /* 0x0000000110107836 */ /* 0x000fc40000000000 */
[----:B------:R-:W-:-:S03]  /*16a90*/  IMAD.MOV.U32 R21, RZ, RZ, -0x800000 ;  /* 0xff800000ff157424 */ /* 0x000fc600078e00ff */
[----:B------:R-:W-:Y:S01]  /*16aa0*/  ISETP.NE.AND P2, PT, R16, 0x2, PT ;  /* 0x000000021000780c */ /* 0x000fe20003f45270 */
[----:B------:R-:W-:Y:S01]  /*16ab0*/  HGMMA.64x64x16.F32.BF16 R88, R148, gdesc[UR4].tnspB, R88, gsb0 ;  /* 0x40e0000494587df0 */ /* 0x000fe20008001858 */
[----:B------:R-:W-:Y:S01]  /*16ac0*/  R2UR UR6, R10 ;  /* 0x000000000a0672ca */ /* 0x000fe200000e0000 */
[----:B------:R-:W-:Y:S01]  /*16ad0*/  VIADD R10, R6, 0x100 ;  /* 0x00000100060a7836 */ /* 0x000fe20000000000 */
[----:B------:R-:W-:Y:S01]  /*16ae0*/  R2UR UR7, R11 ;  /* 0x000000000b0772ca */ /* 0x000fe200000e0000 */
[----:B------:R-:W-:Y:S01]  /*16af0*/  IMAD.MOV.U32 R11, RZ, RZ, 0x40000040 ;  /* 0x40000040ff0b7424 */ /* 0x000fe200078e00ff */
[----:B------:R-:W-:Y:S01]  /*16b00*/  SEL R16, R16, RZ, P2 ;  /* 0x000000ff10107207 */ /* 0x000fe20001000000 */
[----:B---3--:R-:W-:Y:S01]  /*16b10*/  FADD.FTZ R5, R5, R4 ;  /* 0x0000000405057221 */ /* 0x008fe20000010000 */
[----:B0-----:R-:W-:Y:S01]  /*16b20*/  FADD.FTZ R2, R0, R3 ;  /* 0x0000000300027221 */ /* 0x001fe20000010000 */
[----:B------:R-:W-:-:S03]  /*16b30*/  IMAD.MOV.U32 R3, RZ, RZ, -0x800000 ;  /* 0xff800000ff037424 */ /* 0x000fc600078e00ff */
[----:B------:R-:W0:Y:S01]  /*16b40*/  SHFL.BFLY PT, R0, R5, 0x1, 0x1f ;  /* 0x0c201f0005007f89 */ /* 0x000e2200000e0000 */
[----:B------:R-:W-:Y:S02]  /*16b50*/  WARPGROUP.DEPBAR.LE gsb0, 0x0 ;  /* 0x00008000000079c5 */ /* 0x000fe40000010000 */
[----:B------:R-:W-:-:S06]  /*16b60*/  WARPGROUP.ARRIVE ;  /* 0x00000000000079c5 */ /* 0x000fcc0000000000 */
[----:B------:R-:W-:Y:S01]  /*16b70*/  HGMMA.64x64x16.F32.BF16 R88, R144, gdesc[UR4].tnspB, R88, gsb0 ;  /* 0x40e0000490587df0 */ /* 0x000fe20008001858 */
[----:B------:R-:W-:Y:S01]  /*16b80*/  R2UR UR6, R10 ;  /* 0x000000000a0672ca */ /* 0x000fe200000e0000 */
[----:B------:R-:W-:Y:S01]  /*16b90*/  VIADD R10, R6, 0x180 ;  /* 0x00000180060a7836 */ /* 0x000fe20000000000 */
[----:B------:R-:W-:Y:S01]  /*16ba0*/  R2UR UR7, R11 ;  /* 0x000000000b0772ca */ /* 0x000fe200000e0000 */
[----:B------:R-:W-:Y:S01]  /*16bb0*/  IMAD.MOV.U32 R11, RZ, RZ, 0x40000040 ;  /* 0x40000040ff0b7424 */ /* 0x000fe200078e00ff */
[----:B------:R-:W-:Y:S02]  /*16bc0*/  WARPGROUP.DEPBAR.LE gsb0, 0x0 ;  /* 0x00008000000079c5 */ /* 0x000fe40000010000 */
[----:B------:R-:W-:-:S09]  /*16bd0*/  WARPGROUP.ARRIVE ;  /* 0x00000000000079c5 */ /* 0x000fd20000000000 */
        /* <DEDUP_REMOVED lines=11> */
[----:B------:R-:W-:Y:S02]  /*16c90*/  IMAD.MOV.U32 R11, RZ, RZ, 0x40000040 ;  /* 0x40000040ff0b7424 */ /* 0x000fe400078e00ff */
[----:B--2---:R-:W-:-:S05]  /*16ca0*/  VIADD R8, R8, 0x1 ;  /* 0x0000000108087836 */ /* 0x004fca0000000000 */
[----:B------:R-:W-:Y:S01]  /*16cb0*/  STL [R1+0x34], R8 ;  /* 0x0000340801007387 */ /* 0x000fe20000100800 */
[----:B------:R-:W-:Y:S02]  /*16cc0*/  WARPGROUP.DEPBAR.LE gsb0, 0x0 ;  /* 0x00008000000079c5 */ /* 0x000fe40000010000 */
[----:B------:R-:W-:-:S06]  /*16cd0*/  WARPGROUP.ARRIVE ;  /* 0x00000000000079c5 */ /* 0x000fcc0000000000 */
[----:B------:R-:W-:Y:S01]  /*16ce0*/  HGMMA.64x64x16.F32.BF16 R88, R132, gdesc[UR4].tnspB, R88, gsb0 ;  /* 0x40e0000484587df0 */ /* 0x000fe20008001858 */
[----:B------:R-:W-:Y:S01]  /*16cf0*/  R2UR UR6, R10 ;  /* 0x000000000a0672ca */ /* 0x000fe200000e0000 */
[C---:B------:R-:W-:Y:S01]  /*16d00*/  VIADD R10, R6.reuse, 0x300 ;  /* 0x00000300060a7836 */ /* 0x040fe20000000000 */
[----:B------:R-:W-:Y:S01]  /*16d10*/  R2UR UR7, R11 ;  /* 0x000000000b0772ca */ /* 0x000fe200000e0000 */
[----:B------:R-:W-:Y:S02]  /*16d20*/  IMAD.MOV.U32 R11, RZ, RZ, 0x40000040 ;  /* 0x40000040ff0b7424 */ /* 0x000fe400078e00ff */
[----:B------:R-:W-:Y:S01]  /*16d30*/  VIADD R6, R6, 0x380 ;  /* 0x0000038006067836 */ /* 0x000fe20000000000 */
[----:B------:R-:W-:Y:S02]  /*16d40*/  WARPGROUP.DEPBAR.LE gsb0, 0x0 ;  /* 0x00008000000079c5 */ /* 0x000fe40000010000 */
[----:B------:R-:W-:-:S07]  /*16d50*/  WARPGROUP.ARRIVE ;  /* 0x00000000000079c5 */ /* 0x000fce0000000000 */
[----:B------:R-:W-:Y:S01]  /*16d60*/  HGMMA.64x64x16.F32.BF16 R88, R128, gdesc[UR4].tnspB, R88, gsb0 ;  /* 0x40e0000480587df0 */ /* 0x000fe20008001858 */
[----:B------:R-:W-:Y:S02]  /*16d70*/  R2UR UR6, R10 ;  /* 0x000000000a0672ca */ /* 0x000fe400000e0000 */
[----:B------:R-:W-:Y:S01]  /*16d80*/  R2UR UR7, R11 ;  /* 0x000000000b0772ca */ /* 0x000fe200000e0000 */
[----:B------:R-:W-:Y:S02]  /*16d90*/  WARPGROUP.DEPBAR.LE gsb0, 0x0 ;  /* 0x00008000000079c5 */ /* 0x000fe40000010000 */
[----:B------:R-:W-:-:S10]  /*16da0*/  WARPGROUP.ARRIVE ;  /* 0x00000000000079c5 */ /* 0x000fd40000000000 */
[----:B------:R-:W-:Y:S01]  /*16db0*/  HGMMA.64x64x16.F32.BF16 R88, R124, gdesc[UR4].tnspB, R88, gsb0 ;  /* 0x40e000047c587df0 */ /* 0x000fe20008001858 */
[----:B------:R-:W-:Y:S01]  /*16dc0*/  R2UR UR6, R6 ;  /* 0x00000000060672ca */ /* 0x000fe200000e0000 */
[----:B0-----:R-:W-:Y:S01]  /*16dd0*/  FADD.FTZ R6, R5, R0 ;  /* 0x0000000005067221 */ /* 0x001fe20000010000 */
[----:B------:R-:W-:Y:S01]  /*16de0*/  R2UR UR7, R7 ;  /* 0x00000000070772ca */ /* 0x000fe200000e0000 */
[----:B------:R-:W-:Y:S01]  /*16df0*/  IMAD.U32 R5, RZ, RZ, UR41 ;  /* 0x00000029ff057e24 */ /* 0x000fe2000f8e00ff */
[----:B------:R-:W0:Y:S02]  /*16e00*/  SHFL.BFLY PT, R7, R2, 0x1, 0x1f ;  /* 0x0c201f0002077f89 */ /* 0x000e2400000e0000 */
[----:B------:R-:W-:-:S13]  /*16e10*/  FSETP.NE.FTZ.AND P0, PT, R6, RZ, PT ;  /* 0x000000ff0600720b */ /* 0x000fda0003f15000 */
[----:B------:R-:W1:Y:S01]  /*16e20*/  @P0 MUFU.LG2 R0, R6 ;  /* 0x0000000600000308 */ /* 0x000e620000000c00 */
[----:B------:R-:W-:-:S07]  /*16e30*/  @P0 FMUL.FTZ R5, R5, 0.69314718246459960938 ;  /* 0x3f31721805050820 */ /* 0x000fce0000410000 */
[----:B------:R-:W-:Y:S01]  /*16e40*/  @P0 MUFU.RCP R26, R6 ;  /* 0x00000006001a0308 */ /* 0x000fe20000001000 */
[----:B0-----:R-:W-:Y:S01]  /*16e50*/  FADD.FTZ R7, R2, R7 ;  /* 0x0000000702077221 */ /* 0x001fe20000010000 */
[----:B------:R-:W-:-:S04]  /*16e60*/  SEL R2, RZ, 0x1, P2 ;  /* 0x00000001ff027807 */ /* 0x000fc80001000000 */
[----:B------:R-:W-:Y:S02]  /*16e70*/  FSETP.NE.FTZ.AND P3, PT, R7, RZ, PT ;  /* 0x000000ff0700720b */ /* 0x000fe40003f75000 */
[----:B------:R-:W-:Y:S01]  /*16e80*/  LOP3.LUT R19, R19, R2, RZ, 0x3c, !PT ;  /* 0x0000000213137212 */ /* 0x000fe200078e3cff */
[----:B------:R-:W-:Y:S02]  /*16e90*/  @!P1 VIADD R2, R9, 0x16860 ;  /* 0x0001686009029836 */ /* 0x000fe40000000000 */
[----:B-1----:R-:W-:Y:S01]  /*16ea0*/  @P0 FMUL.FTZ R0, R0, 0.69314718246459960938 ;  /* 0x3f31721800000820 */ /* 0x002fe20000410000 */
[----:B------:R-:W-:Y:S02]  /*16eb0*/  IMAD.U32 R9, RZ, RZ, UR41 ;  /* 0x00000029ff097e24 */ /* 0x000fe4000f8e00ff */
[----:B------:R-:W-:Y:S01]  /*16ec0*/  @!P1 PRMT R2, RZ, 0x654, R2 ;  /* 0x00000654ff029816 */ /* 0x000fe20000000002 */
[----:B------:R-:W-:Y:S01]  /*16ed0*/  @P0 FFMA.FTZ R21, R5, R14, R0 ;  /* 0x0000000e05150223 */ /* 0x000fe20000010000 */
[----:B------:R-:W-:-:S03]  /*16ee0*/  PLOP3.LUT P0, PT, PT, PT, PT, 0x8, 0x0 ;  /* 0x000000000000781c */ /* 0x000fc60003f0e170 */
[----:B------:R-:W0:Y:S01]  /*16ef0*/  @P3 MUFU.LG2 R4, R7 ;  /* 0x0000000700043308 */ /* 0x000e220000000c00 */
[----:B------:R-:W-:-:S07]  /*16f00*/  @P3 FMUL.FTZ R9, R9, 0.69314718246459960938 ;  /* 0x3f31721809093820 */ /* 0x000fce0000410000 */
[----:B------:R-:W1:Y:S01]  /*16f10*/  @P3 MUFU.RCP R27, R7 ;  /* 0x00000007001b3308 */ /* 0x000e620000001000 */
[----:B0-----:R-:W-:-:S04]  /*16f20*/  @P3 FMUL.FTZ R4, R4, 0.69314718246459960938 ;  /* 0x3f31721804043820 */ /* 0x001fc80000410000 */
[----:B------:R-:W-:Y:S01]  /*16f30*/  @P3 FFMA.FTZ R3, R9, R15, R4 ;  /* 0x0000000f09033223 */ /* 0x000fe20000010004 */
        /* <DEDUP_REMOVED lines=36> */
[----:B--2---:R-:W-:-:S07]  /*17180*/  FMUL.FTZ R27, R119, R27 ;  /* 0x0000001b771b7220 */ /* 0x004fce0000410000 */
.L_x_1172:
[----:B------:R-:W-:Y:S05]  /*17190*/  WARPSYNC.ALL ;  /* 0x0000000000007948 */ /* 0x000fea0003800000 */
[----:B------:R-:W1:Y:S08]  /*171a0*/  S2UR UR5, SR_CgaCtaId ;  /* 0x00000000000579c3 */ /* 0x000e700000008800 */
[----:B------:R-:W-:Y:S06]  /*171b0*/  BAR.SYNC.DEFER_BLOCKING 0x5, 0x1a0 ;  /* 0x0146800000007b1d */ /* 0x000fec0000010000 */
[----:B------:R-:W-:Y:S01]  /*171c0*/  UMOV UR4, 0x400 ;  /* 0x0000040000047882 */ /* 0x000fe20000000000 */
[----:B------:R-:W-:Y:S01]  /*171d0*/  BSSY B0, `(.L_x_1291) ;  /* 0x00001a1000007945 */ /* 0x000fe20003800000 */
[----:B------:R-:W2:Y:S01]  /*171e0*/  S2R R39, SR_TID.X ;  /* 0x0000000000277919 */ /* 0x000ea20000002100 */
[----:B-1----:R-:W-:-:S06]  /*171f0*/  ULEA UR4, UR5, UR4, 0x18 ;  /* 0x0000000405047291 */ /* 0x002fcc000f8ec03f */
[----:B------:R-:W-:-:S05]  /*17200*/  IMAD.U32 R2, RZ, RZ, UR4 ;  /* 0x00000004ff027e24 */ /* 0x000fca000f8e00ff */
[----:B------:R-:W1:Y:S01]  /*17210*/  LDS.128 R8, [R2+0x168d0] ;  /* 0x0168d00002087984 */ /* 0x000e620000000c00 */
[----:B--2---:R-:W-:-:S05]  /*17220*/  VIADD R36, R39, 0xffffff80 ;  /* 0xffffff8027247836 */ /* 0x004fca0000000000 */
[----:B------:R-:W-:-:S04]  /*17230*/  SHF.R.S32.HI R37, RZ, 0x1f, R36 ;  /* 0x0000001fff257819 */ /* 0x000fc80000011424 */
[----:B------:R-:W-:-:S04]  /*17240*/  LEA.HI R20, R37, R36, RZ, 0x3 ;  /* 0x0000002425147211 */ /* 0x000fc800078f18ff */
[----:B------:R-:W-:Y:S02]  /*17250*/  LOP3.LUT R5, R20, 0x1ffffff8, RZ, 0xc0, !PT ;  /* 0x1ffffff814057812 */ /* 0x000fe400078ec0ff */
[----:B------:R-:W-:-:S03]  /*17260*/  SHF.R.S32.HI R20, RZ, 0x3, R20 ;  /* 0x00000003ff147819 */ /* 0x000fc60000011414 */
[----:B------:R-:W-:-:S04]  /*17270*/  IMAD.IADD R0, R36, 0x1, -R5 ;  /* 0x0000000124007824 */ /* 0x000fc800078e0a05 */
[----:B------:R-:W-:Y:S01]  /*17280*/  IMAD.SHL.U32 R0, R0, 0x8, RZ ;  /* 0x0000000800007824 */ /* 0x000fe200078e00ff */
[----:B-1----:R1:W-:Y:S04]  /*17290*/  STL.64 [R1+0x10], R8 ;  /* 0x0000100801007387 */ /* 0x0023e80000100a00 */
[----:B------:R1:W-:Y:S01]  /*172a0*/  STL.64 [R1+0x18], R10 ;  /* 0x0000180a01007387 */ /* 0x0003e20000100a00 */
[----:B------:R-:W-:Y:S06]  /*172b0*/  BAR.ARV 0x4, 0x1a0 ;  /* 0x0106800000007b1d */ /* 0x000fec0000002000 */
[----:B------:R-:W-:Y:S05]  /*172c0*/  @P0 BRA `(.L_x_1292) ;  /* 0x0000001000080947 */ /* 0x000fea0003800000 */
[----:B------:R-:W2:Y:S01]  /*172d0*/  LDL R41, [R1+0x30] ;  /* 0x0000300001297983 */ /* 0x000ea20000100800 */
[----:B------:R-:W-:Y:S01]  /*172e0*/  LEA.HI R4, R37, R36, RZ, 0x4 ;  /* 0x0000002425047211 */ /* 0x000fe200078f20ff */
[----:B-1----:R-:W1:Y:S03]  /*172f0*/  S2R R8, SR_TID.X ;  /* 0x0000000000087919 */ /* 0x002e660000002100 */
[----:B------:R-:W-:Y:S02]  /*17300*/  SHF.R.S32.HI R11, RZ, 0x4, R4 ;  /* 0x00000004ff0b7819 */ /* 0x000fe40000011404 */
[C---:B------:R-:W-:Y:S01]  /*17310*/  LOP3.LUT R9, R4.reuse, 0x3fffff0, RZ, 0xc0, !PT ;  /* 0x03fffff004097812 */ /* 0x040fe200078ec0ff */
[----:B------:R-:W3:Y:S01]  /*17320*/  S2R R5, SR_SWINHI ;  /* 0x0000000000057919 */ /* 0x000ee20000002f00 */
[----:B------:R-:W-:-:S03]  /*17330*/  LEA.HI R4, R4, R11, RZ, 0x1 ;  /* 0x0000000b04047211 */ /* 0x000fc600078f08ff */
[----:B------:R-:W-:Y:S01]  /*17340*/  IMAD.IADD R9, R36, 0x1, -R9 ;  /* 0x0000000124097824 */ /* 0x000fe200078e0a09 */
[----:B------:R-:W-:Y:S01]  /*17350*/  LOP3.LUT R4, R4, 0x1ffffffe, RZ, 0xc0, !PT ;  /* 0x1ffffffe04047812 */ /* 0x000fe200078ec0ff */
[C---:B-1----:R-:W-:Y:S02]  /*17360*/  VIADD R10, R8.reuse, 0xffffff80 ;  /* 0xffffff80080a7836 */ /* 0x042fe40000000000 */
[----:B------:R-:W-:-:S05]  /*17370*/  VIADD R8, R8, 0xffffff80 ;  /* 0xffffff8008087836 */ /* 0x000fca0000000000 */
[----:B------:R-:W-:-:S04]  /*17380*/  SHF.R.S32.HI R8, RZ, 0x1f, R8 ;  /* 0x0000001fff087819 */ /* 0x000fc80000011408 */
[----:B------:R-:W-:-:S04]  /*17390*/  LEA.HI R8, R8, R10, RZ, 0x5 ;  /* 0x0000000a08087211 */ /* 0x000fc800078f28ff */
[----:B------:R-:W-:Y:S01]  /*173a0*/  SHF.R.S32.HI R8, RZ, 0x5, R8 ;  /* 0x00000005ff087819 */ /* 0x000fe20000011408 */
[----:B------:R-:W-:-:S04]  /*173b0*/  IMAD.IADD R4, R11, 0x1, -R4 ;  /* 0x000000010b047824 */ /* 0x000fc800078e0a04 */
[----:B------:R-:W-:Y:S01]  /*173c0*/  IMAD R9, R8, 0x10, R9 ;  /* 0x0000001008097824 */ /* 0x000fe200078e0209 */
[----:B------:R-:W-:Y:S02]  /*173d0*/  MOV R12, R2 ;  /* 0x00000002000c7202 */ /* 0x000fe40000000f00 */
[----:B---3--:R-:W-:Y:S01]  /*173e0*/  MOV R13, R5 ;  /* 0x00000005000d7202 */ /* 0x008fe20000000f00 */
[----:B------:R-:W-:-:S04]  /*173f0*/  IMAD R4, R9, 0x8, R4 ;  /* 0x0000000809047824 */ /* 0x000fc800078e0204 */
[----:B------:R-:W-:-:S04]  /*17400*/  IMAD.SHL.U32 R5, R4, 0x8, RZ ;  /* 0x0000000804057824 */ /* 0x000fc800078e00ff */
[----:B------:R-:W-:-:S03]  /*17410*/  IMAD.WIDE R4, R5, 0x2, R12 ;  /* 0x0000000205047825 */ /* 0x000fc600078e020c */
[C---:B------:R-:W-:Y:S02]  /*17420*/  LOP3.LUT R9, R4.reuse, 0x380, RZ, 0xc0, !PT ;  /* 0x0000038004097812 */ /* 0x040fe400078ec0ff */
[C---:B------:R-:W-:Y:S02]  /*17430*/  IADD3 R11, P1, R4.reuse, 0x40, RZ ;  /* 0x00000040040b7810 */ /* 0x040fe40007f3e0ff */
[C---:B-----5:R-:W-:Y:S02]  /*17440*/  IADD3 R23, P0, R4.reuse, 0x60, RZ ;  /* 0x0000006004177810 */ /* 0x060fe40007f1e0ff */
[----:B------:R-:W-:Y:S01]  /*17450*/  SHF.R.U64 R9, R9, 0x3, RZ ;  /* 0x0000000309097819 */ /* 0x000fe200000012ff */
[----:B------:R-:W-:Y:S05]  /*17460*/  WARPSYNC.ALL ;  /* 0x0000000000007948 */ /* 0x000fea0003800000 */
[----:B------:R-:W-:Y:S01]  /*17470*/  IADD3 R15, P2, R4, 0x20, RZ ;  /* 0x00000020040f7810 */ /* 0x000fe20007f5e0ff */
[----:B------:R-:W-:Y:S01]  /*17480*/  ULDC.64 UR4, c[0x0][0xbd8] ;  /* 0x0002f60000047ab9 */ /* 0x000fe20000000a00 */
[----:B------:R-:W-:-:S02]  /*17490*/  LOP3.LUT R10, R11, 0x380, RZ, 0xc0, !PT ;  /* 0x000003800b0a7812 */ /* 0x000fc400078ec0ff */
[----:B------:R-:W-:Y:S01]  /*174a0*/  LOP3.LUT R4, R9, R4, RZ, 0x3c, !PT ;  /* 0x0000000409047212 */ /* 0x000fe200078e3cff */
[--C-:B------:R-:W-:Y:S01]  /*174b0*/  IMAD.X R9, RZ, RZ, R5.reuse, P0 ;  /* 0x000000ffff097224 */ /* 0x100fe200000e0605 */
[----:B------:R-:W-:Y:S02]  /*174c0*/  ISETP.NE.U32.AND P0, PT, RZ, UR4, PT ;  /* 0x00000004ff007c0c */ /* 0x000fe4000bf05070 */
[----:B------:R-:W-:Y:S02]  /*174d0*/  SHF.R.U64 R10, R10, 0x3, RZ ;  /* 0x000000030a0a7819 */ /* 0x000fe400000012ff */
[----:B------:R-:W-:Y:S01]  /*174e0*/  ISETP.NE.AND.EX P0, PT, RZ, UR5, PT, P0 ;  /* 0x00000005ff007c0c */ /* 0x000fe2000bf05300 */
[----:B------:R-:W-:Y:S01]  /*174f0*/  ULDC.64 UR4, c[0x0][0xbe0] ;  /* 0x0002f80000047ab9 */ /* 0x000fe20000000a00 */
[----:B------:R-:W-:Y:S01]  /*17500*/  LOP3.LUT R10, R10, R11, RZ, 0x3c, !PT ;  /* 0x0000000b0a0a7212 */ /* 0x000fe200078e3cff */
[----:B------:R-:W-:Y:S01]  /*17510*/  IMAD.X R11, RZ, RZ, R5, P1 ;  /* 0x000000ffff0b7224 */ /* 0x000fe200008e0605 */
[----:B0-----:R-:W-:-:S02]  /*17520*/  LOP3.LUT R14, R15, 0x380, RZ, 0xc0, !PT ;  /* 0x000003800f0e7812 */ /* 0x001fc400078ec0ff */
[----:B------:R-:W-:Y:S02]  /*17530*/  ISETP.NE.U32.AND P1, PT, RZ, UR4, PT ;  /* 0x00000004ff007c0c */ /* 0x000fe4000bf25070 */
[----:B------:R-:W-:Y:S02]  /*17540*/  LOP3.LUT R8, R23, 0x380, RZ, 0xc0, !PT ;  /* 0x0000038017087812 */ /* 0x000fe400078ec0ff */
[----:B------:R-:W-:Y:S02]  /*17550*/  SHF.R.U64 R14, R14, 0x3, RZ ;  /* 0x000000030e0e7819 */ /* 0x000fe400000012ff */
[----:B------:R-:W-:Y:S02]  /*17560*/  ISETP.NE.AND.EX P1, PT, RZ, UR5, PT, P1 ;  /* 0x00000005ff007c0c */ /* 0x000fe4000bf25310 */
[----:B------:R-:W-:Y:S02]  /*17570*/  SHF.R.U64 R8, R8, 0x3, RZ ;  /* 0x0000000308087819 */ /* 0x000fe400000012ff */
[----:B------:R-:W-:Y:S01]  /*17580*/  LOP3.LUT R14, R14, R15, RZ, 0x3c, !PT ;  /* 0x0000000f0e0e7212 */ /* 0x000fe200078e3cff */
[----:B------:R-:W-:Y:S01]  /*17590*/  IMAD.X R15, RZ, RZ, R5, P2 ;  /* 0x000000ffff0f7224 */ /* 0x000fe200010e0605 */
[----:B------:R-:W-:-:S02]  /*175a0*/  MOV R34, R4 ;  /* 0x0000000400227202 */ /* 0x000fc40000000f00 */
[----:B------:R-:W-:Y:S02]  /*175b0*/  LOP3.LUT R8, R8, R23, RZ, 0x3c, !PT ;  /* 0x0000001708087212 */ /* 0x000fe400078e3cff */
[----:B------:R-:W-:Y:S02]  /*175c0*/  F2FP.BF16.F32.PACK_AB R4, R89, R28 ;  /* 0x0000001c5904723e */ /* 0x000fe400000010ff */
[----:B------:R-:W-:Y:S02]  /*175d0*/  F2FP.BF16.F32.PACK_AB R5, R91, R90 ;  /* 0x0000005a5b05723e */ /* 0x000fe400000010ff */
[----:B------:R-:W-:Y:S02]  /*175e0*/  F2FP.BF16.F32.PACK_AB R6, R6, R29 ;  /* 0x0000001d0606723e */ /* 0x000fe400000010ff */
[----:B------:R-:W-:Y:S01]  /*175f0*/  F2FP.BF16.F32.PACK_AB R7, R7, R94 ;  /* 0x0000005e0707723e */ /* 0x000fe200000010ff */
[----:B------:R-:W-:Y:S01]  /*17600*/  BAR.SYNC.DEFER_BLOCKING 0x1, 0x180 ;  /* 0x0046000000007b1d */ /* 0x000fe20000010000 */
[----:B------:R-:W-:-:S02]  /*17610*/  MOV R23, R8 ;  /* 0x0000000800177202 */ /* 0x000fc40000000f00 */
[----:B------:R-:W-:Y:S02]  /*17620*/  MOV R30, R10 ;  /* 0x0000000a001e7202 */ /* 0x000fe40000000f00 */
[----:B------:R-:W-:-:S03]  /*17630*/  MOV R32, R14 ;  /* 0x0000000e00207202 */ /* 0x000fc60000000f00 */
[----:B------:R-:W2:Y:S01]  /*17640*/  LDC.64 R28, c[0x0][0xbd8] ;  /* 0x0002f600ff1c7b82 */ /* 0x000ea20000000a00 */
[----:B------:R-:W-:Y:S02]  /*17650*/  F2FP.BF16.F32.PACK_AB R8, R97, R96 ;  /* 0x000000606108723e */ /* 0x000fe400000010ff */
[----:B------:R-:W-:Y:S02]  /*17660*/  F2FP.BF16.F32.PACK_AB R9, R99, R98 ;  /* 0x000000626309723e */ /* 0x000fe400000010ff */
[----:B------:R-:W-:Y:S02]  /*17670*/  F2FP.BF16.F32.PACK_AB R10, R101, R100 ;  /* 0x00000064650a723e */ /* 0x000fe400000010ff */
[----:B------:R-:W-:Y:S01]  /*17680*/  F2FP.BF16.F32.PACK_AB R11, R103, R102 ;  /* 0x00000066670b723e */ /* 0x000fe200000010ff */
[----:B------:R-:W0:Y:S01]  /*17690*/  @P1 LDC.64 R14, c[0x0][0xbe0] ;  /* 0x0002f800ff0e1b82 */ /* 0x000e220000000a00 */
[----:B------:R-:W-:Y:S02]  /*176a0*/  F2FP.BF16.F32.PACK_AB R24, R24, R33 ;  /* 0x000000211818723e */ /* 0x000fe400000010ff */
[----:B------:R-:W-:-:S02]  /*176b0*/  F2FP.BF16.F32.PACK_AB R25, R25, R114 ;  /* 0x000000721919723e */ /* 0x000fc400000010ff */
[----:B------:R-:W-:Y:S02]  /*176c0*/  F2FP.BF16.F32.PACK_AB R26, R26, R31 ;  /* 0x0000001f1a1a723e */ /* 0x000fe400000010ff */
[----:B------:R-:W-:Y:S01]  /*176d0*/  F2FP.BF16.F32.PACK_AB R27, R27, R118 ;  /* 0x000000761b1b723e */ /* 0x000fe200000010ff */
[----:B------:R1:W-:Y:S01]  /*176e0*/  STSM.16.M88.4 [R34], R4 ;  /* 0x0000000422007844 */ /* 0x0003e20000000200 */
[----:B------:R-:W-:-:S03]  /*176f0*/  LEA.HI R37, R37, R36, RZ, 0x7 ;  /* 0x0000002425257211 */ /* 0x000fc600078f38ff */
[----:B------:R-:W-:Y:S01]  /*17700*/  STSM.16.M88.4 [R32], R8 ;  /* 0x0000000820007844 */ /* 0x000fe20000000200 */
[----:B------:R-:W-:Y:S02]  /*17710*/  LOP3.LUT R31, R37, 0xffffff80, RZ, 0xc0, !PT ;  /* 0xffffff80251f7812 */ /* 0x000fe400078ec0ff */
[----:B-1----:R-:W-:Y:S02]  /*17720*/  F2FP.BF16.F32.PACK_AB R4, R105, R104 ;  /* 0x000000686904723e */ /* 0x002fe400000010ff */
[----:B------:R-:W-:Y:S02]  /*17730*/  F2FP.BF16.F32.PACK_AB R5, R107, R106 ;  /* 0x0000006a6b05723e */ /* 0x000fe400000010ff */
[----:B------:R-:W-:Y:S02]  /*17740*/  F2FP.BF16.F32.PACK_AB R6, R109, R108 ;  /* 0x0000006c6d06723e */ /* 0x000fe400000010ff */
[----:B------:R-:W-:-:S05]  /*17750*/  F2FP.BF16.F32.PACK_AB R7, R111, R110 ;  /* 0x0000006e6f07723e */ /* 0x000fca00000010ff */
[----:B------:R1:W-:Y:S04]  /*17760*/  STSM.16.M88.4 [R30], R4 ;  /* 0x000000041e007844 */ /* 0x0003e80000000200 */
[----:B------:R3:W-:Y:S01]  /*17770*/  STSM.16.M88.4 [R23], R24 ;  /* 0x0000001817007844 */ /* 0x0007e20000000200 */
[----:B------:R-:W-:Y:S01]  /*17780*/  IMAD.IADD R31, R36, 0x1, -R31 ;  /* 0x00000001241f7824 */ /* 0x000fe200078e0a1f */
[----:B------:R-:W-:Y:S01]  /*17790*/  ULDC UR4, c[0x0][0xa88] ;  /* 0x0002a20000047ab9 */ /* 0x000fe20000000800 */
[----:B------:R-:W-:-:S03]  /*177a0*/  IMAD.MOV.U32 R35, RZ, RZ, RZ ;  /* 0x000000ffff237224 */ /* 0x000fc600078e00ff */
[----:B-1----:R-:W-:-:S04]  /*177b0*/  SHF.R.S32.HI R6, RZ, 0x1f, R31 ;  /* 0x0000001fff067819 */ /* 0x002fc8000001141f */
[----:B------:R-:W-:Y:S01]  /*177c0*/  LEA.HI R4, R6, R31, RZ, 0x2 ;  /* 0x0000001f06047211 */ /* 0x000fe200078f10ff */
[----:B---3--:R-:W-:-:S03]  /*177d0*/  IMAD.U32 R23, RZ, RZ, UR4 ;  /* 0x00000004ff177e24 */ /* 0x008fc6000f8e00ff */
[--C-:B------:R-:W-:Y:S02]  /*177e0*/  SHF.R.S32.HI R7, RZ, 0x2, R4.reuse ;  /* 0x00000002ff077819 */ /* 0x100fe40000011404 */
[----:B------:R-:W-:Y:S01]  /*177f0*/  SHF.R.S32.HI R8, RZ, 0x1f, R4 ;  /* 0x0000001fff087819 */ /* 0x000fe20000011404 */
[C---:B--2---:R-:W-:Y:S01]  /*17800*/  IMAD.WIDE R28, R41.reuse, 0x4, R28 ;  /* 0x00000004291c7825 */ /* 0x044fe200078e021c */
[----:B------:R-:W-:Y:S03]  /*17810*/  BAR.SYNC.DEFER_BLOCKING 0x1, 0x180 ;  /* 0x0046000000007b1d */ /* 0x000fe60000010000 */
[----:B0-----:R-:W-:-:S03]  /*17820*/  @P1 IMAD.WIDE R4, R41, 0x4, R14 ;  /* 0x0000000429041825 */ /* 0x001fc600078e020e */
[----:B------:R0:W5:Y:S04]  /*17830*/  @P0 LDG.E R35, desc[UR38][R28.64] ;  /* 0x000000261c230981 */ /* 0x000168000c1e1900 */
[----:B------:R0:W5:Y:S01]  /*17840*/  @P1 LDG.E R23, desc[UR38][R4.64] ;  /* 0x0000002604171981 */ /* 0x000162000c1e1900 */
[----:B------:R-:W-:Y:S02]  /*17850*/  SHF.R.S32.HI R37, RZ, 0x7, R37 ;  /* 0x00000007ff257819 */ /* 0x000fe40000011425 */
[----:B------:R-:W-:Y:S01]  /*17860*/  LEA.HI R8, R8, R7, RZ, 0x3 ;  /* 0x0000000708087211 */ /* 0x000fe200078f18ff */
[----:B------:R-:W-:Y:S06]  /*17870*/  @P1 BRA `(.L_x_1293) ;  /* 0x0000000000101947 */ /* 0x000fec0003800000 */
[----:B------:R-:W-:Y:S05]  /*17880*/  @!P0 BRA `(.L_x_1293) ;  /* 0x00000000000c8947 */ /* 0x000fea0003800000 */
[----:B0-----:R-:W2:Y:S04]  /*17890*/  LDG.E R4, desc[UR38][R28.64] ;  /* 0x000000261c047981 */ /* 0x001ea8000c1e1900 */
[----:B-----5:R-:W2:Y:S02]  /*178a0*/  LDG.E R23, desc[UR38][R28.64+0x4] ;  /* 0x000004261c177981 */ /* 0x020ea4000c1e1900 */
[----:B--2---:R-:W-:-:S07]  /*178b0*/  IMAD.IADD R23, R23, 0x1, -R4 ;  /* 0x0000000117177824 */ /* 0x004fce00078e0a04 */
.L_x_1293:
[----:B------:R-:W2:Y:S01]  /*178c0*/  LDL.LU R40, [R1+0x2c] ;  /* 0x00002c0001287983 */ /* 0x000ea20000300800 */
[----:B0-----:R-:W-:Y:S01]  /*178d0*/  IMAD.HI R5, R37, 0x55555556, RZ ;  /* 0x5555555625057827 */ /* 0x001fe200078e02ff */
[----:B------:R-:W-:Y:S01]  /*178e0*/  LOP3.LUT R4, R8, 0xfffffff8, RZ, 0xc0, !PT ;  /* 0xfffffff808047812 */ /* 0x000fe200078ec0ff */
[----:B------:R-:W-:Y:S01]  /*178f0*/  ULDC.64 UR4, c[0x0][0xb70] ;  /* 0x0002dc0000047ab9 */ /* 0x000fe20000000a00 */
[----:B------:R-:W3:Y:S01]  /*17900*/  LDL.LU R39, [R1+0x38] ;  /* 0x0000380001277983 */ /* 0x000ee20000300800 */
[----:B------:R-:W-:Y:S01]  /*17910*/  LEA.HI R8, R6, R31, RZ, 0x5 ;  /* 0x0000001f06087211 */ /* 0x000fe200078f28ff */
[--C-:B-----5:R-:W-:Y:S01]  /*17920*/  IMAD.MOV.U32 R28, RZ, RZ, R35.reuse ;  /* 0x000000ffff1c7224 */ /* 0x120fe200078e0023 */
[----:B------:R-:W-:Y:S01]  /*17930*/  LEA.HI R6, R5, R5, RZ, 0x1 ;  /* 0x0000000505067211 */ /* 0x000fe200078f08ff */
[----:B------:R-:W-:Y:S01]  /*17940*/  IMAD.IADD R9, R7, 0x1, -R4 ;  /* 0x0000000107097824 */ /* 0x000fe200078e0a04 */
[----:B------:R-:W-:Y:S02]  /*17950*/  SHF.R.S32.HI R8, RZ, 0x5, R8 ;  /* 0x00000005ff087819 */ /* 0x000fe40000011408 */
[----:B------:R-:W-:Y:S01]  /*17960*/  SHF.R.S32.HI R29, RZ, 0x1f, R35 ;  /* 0x0000001fff1d7819 */ /* 0x000fe20000011423 */
[----:B------:R-:W-:Y:S01]  /*17970*/  IMAD R37, R6, -0x3, R37 ;  /* 0xfffffffd06257824 */ /* 0x000fe200078e0225 */
[----:B------:R-:W-:Y:S01]  /*17980*/  SHF.R.S32.HI R6, RZ, 0x1f, R41 ;  /* 0x0000001fff067819 */ /* 0x000fe20000011429 */
[----:B------:R-:W-:-:S03]  /*17990*/  IMAD R8, R8, 0x10, R9 ;  /* 0x0000001008087824 */ /* 0x000fc600078e0209 */
[----:B------:R-:W-:Y:S01]  /*179a0*/  SEL R38, R6, RZ, !P0 ;  /* 0x000000ff06267207 */ /* 0x000fe20004000000 */
[----:B------:R-:W-:Y:S01]  /*179b0*/  IMAD R8, R37, 0x40, R8 ;  /* 0x0000004025087824 */ /* 0x000fe200078e0208 */
[----:B------:R-:W-:Y:S02]  /*179c0*/  SEL R37, R41, RZ, !P0 ;  /* 0x000000ff29257207 */ /* 0x000fe40004000000 */
[----:B------:R-:W-:Y:S01]  /*179d0*/  LOP3.LUT P0, RZ, R31, 0x3, RZ, 0xc0, !PT ;  /* 0x000000031fff7812 */ /* 0x000fe2000780c0ff */
[--C-:B------:R-:W-:Y:S01]  /*179e0*/  IMAD.MOV.U32 R30, RZ, RZ, R0.reuse ;  /* 0x000000ffff1e7224 */ /* 0x100fe200078e0000 */
[----:B------:R-:W-:Y:S01]  /*179f0*/  SHF.R.S32.HI R31, RZ, 0x1f, R0 ;  /* 0x0000001fff1f7819 */ /* 0x000fe20000011400 */
[----:B------:R-:W-:Y:S01]  /*17a00*/  BSSY B1, `(.L_x_1294) ;  /* 0x000005f000017945 */ /* 0x000fe20003800000 */
[----:B--2---:R-:W-:Y:S01]  /*17a10*/  SHF.R.S32.HI R36, RZ, 0x1f, R40 ;  /* 0x0000001fff247819 */ /* 0x004fe20000011428 */
[----:B---3--:R-:W-:-:S04]  /*17a20*/  IMAD R10, R39, 0xc0, R8 ;  /* 0x000000c0270a7824 */ /* 0x008fc800078e0208 */
[----:B------:R-:W-:Y:S01]  /*17a30*/  IMAD R4, R36, UR4, RZ ;  /* 0x0000000424047c24 */ /* 0x000fe2000f8e02ff */
[----:B------:R-:W-:-:S03]  /*17a40*/  SHF.R.S32.HI R9, RZ, 0x1f, R10 ;  /* 0x0000001fff097819 */ /* 0x000fc6000001140a */
[C---:B------:R-:W-:Y:S02]  /*17a50*/  IMAD R7, R40.reuse, UR5, R4 ;  /* 0x0000000528077c24 */ /* 0x040fe4000f8e0204 */
[----:B------:R-:W-:Y:S01]  /*17a60*/  IMAD.WIDE.U32 R4, R40, UR4, R28 ;  /* 0x0000000428047c25 */ /* 0x000fe2000f8e001c */
[----:B------:R-:W-:-:S03]  /*17a70*/  ULDC.64 UR4, c[0x0][0xb78] ;  /* 0x0002de0000047ab9 */ /* 0x000fc60000000a00 */
[----:B------:R-:W-:Y:S02]  /*17a80*/  IMAD.IADD R5, R5, 0x1, R7 ;  /* 0x0000000105057824 */ /* 0x000fe400078e0207 */
[----:B------:R-:W-:Y:S02]  /*17a90*/  IMAD R6, R38, UR4, RZ ;  /* 0x0000000426067c24 */ /* 0x000fe4000f8e02ff */
[----:B------:R-:W-:-:S04]  /*17aa0*/  IMAD.WIDE.U32 R4, R37, UR4, R4 ;  /* 0x0000000425047c25 */ /* 0x000fc8000f8e0004 */
[----:B------:R-:W-:Y:S01]  /*17ab0*/  IMAD R8, R37, UR5, R6 ;  /* 0x0000000525087c24 */ /* 0x000fe2000f8e0206 */
[----:B------:R-:W-:Y:S01]  /*17ac0*/  IADD3 R6, P1, R10, R4, RZ ;  /* 0x000000040a067210 */ /* 0x000fe20007f3e0ff */
[----:B------:R-:W-:Y:S01]  /*17ad0*/  IMAD R7, R20, 0x40, R0 ;  /* 0x0000004014077824 */ /* 0x000fe200078e0200 */
[----:B------:R-:W-:Y:S01]  /*17ae0*/  ULDC.64 UR4, c[0x0][0xb40] ;  /* 0x0002d00000047ab9 */ /* 0x000fe20000000a00 */
[----:B------:R-:W-:Y:S01]  /*17af0*/  VIADD R4, R10, 0x8 ;  /* 0x000000080a047836 */ /* 0x000fe20000000000 */
[----:B------:R-:W-:Y:S01]  /*17b00*/  IADD3.X R9, R9, R5, R8, P1, !PT ;  /* 0x0000000509097210 */ /* 0x000fe20000ffe408 */
[----:B------:R-:W-:Y:S01]  /*17b10*/  IMAD.WIDE R12, R7, 0x2, R12 ;  /* 0x00000002070c7825 */ /* 0x000fe200078e020c */
[----:B------:R-:W-:Y:S02]  /*17b20*/  LEA R32, P2, R6, UR4, 0x2 ;  /* 0x0000000406207c11 */ /* 0x000fe4000f8410ff */
[----:B------:R-:W-:Y:S02]  /*17b30*/  ISETP.GE.OR P1, PT, R10, R23, P0 ;  /* 0x000000170a00720c */ /* 0x000fe40000726670 */
[----:B------:R-:W-:Y:S01]  /*17b40*/  LEA.HI.X R33, R6, UR5, R9, 0x2, P2 ;  /* 0x0000000506217c11 */ /* 0x000fe200090f1409 */
[----:B------:R-:W-:Y:S01]  /*17b50*/  ULDC.64 UR4, c[0x0][0xaa0] ;  /* 0x0002a80000047ab9 */ /* 0x000fe20000000a00 */
[----:B------:R-:W-:-:S02]  /*17b60*/  IADD3 R27, P2, R12, 0x1800, RZ ;  /* 0x000018000c1b7810 */ /* 0x000fc40007f5e0ff */
[C---:B------:R-:W-:Y:S02]  /*17b70*/  IADD3 R11, P3, R12.reuse, 0x3000, RZ ;  /* 0x000030000c0b7810 */ /* 0x040fe40007f7e0ff */
[----:B------:R-:W-:Y:S01]  /*17b80*/  IADD3 R7, P4, R12, 0x4800, RZ ;  /* 0x000048000c077810 */ /* 0x000fe20007f9e0ff */
[--C-:B------:R-:W-:Y:S01]  /*17b90*/  IMAD.X R5, RZ, RZ, R13.reuse, P2 ;  /* 0x000000ffff057224 */ /* 0x100fe200010e060d */
[----:B------:R-:W-:Y:S01]  /*17ba0*/  ISETP.GE.OR P0, PT, R4, R23, P0 ;  /* 0x000000170400720c */ /* 0x000fe20000706670 */
[--C-:B------:R-:W-:Y:S01]  /*17bb0*/  IMAD.X R9, RZ, RZ, R13.reuse, P3 ;  /* 0x000000ffff097224 */ /* 0x100fe200018e060d */
[----:B------:R-:W-:Y:S01]  /*17bc0*/  LOP3.LUT R25, R12, 0x380, RZ, 0xc0, !PT ;  /* 0x000003800c197812 */ /* 0x000fe200078ec0ff */
[----:B------:R-:W-:Y:S01]  /*17bd0*/  IMAD.X R15, RZ, RZ, R13, P4 ;  /* 0x000000ffff0f7224 */ /* 0x000fe200020e060d */
[----:B------:R-:W-:Y:S01]  /*17be0*/  LOP3.LUT R4, R27, 0x380, RZ, 0xc0, !PT ;  /* 0x000003801b047812 */ /* 0x000fe200078ec0ff */
[----:B------:R-:W-:Y:S01]  /*17bf0*/  @!P1 STG.E desc[UR38][R32.64], R21 ;  /* 0x0000001520009986 */ /* 0x000fe2000c101926 */
[----:B------:R-:W-:-:S02]  /*17c00*/  LOP3.LUT R8, R11, 0x380, RZ, 0xc0, !PT ;  /* 0x000003800b087812 */ /* 0x000fc400078ec0ff */
[----:B------:R-:W-:Y:S02]  /*17c10*/  LOP3.LUT R6, R7, 0x380, RZ, 0xc0, !PT ;  /* 0x0000038007067812 */ /* 0x000fe400078ec0ff */
[----:B------:R-:W-:Y:S02]  /*17c20*/  SHF.R.U64 R25, R25, 0x3, RZ ;  /* 0x0000000319197819 */ /* 0x000fe400000012ff */
[----:B------:R-:W-:Y:S01]  /*17c30*/  SHF.R.U64 R4, R4, 0x3, RZ ;  /* 0x0000000304047819 */ /* 0x000fe200000012ff */
[----:B------:R0:W-:Y:S01]  /*17c40*/  @!P0 STG.E desc[UR38][R32.64+0x20], R3 ;  /* 0x0000200320008986 */ /* 0x0001e2000c101926 */
[----:B------:R-:W-:Y:S02]  /*17c50*/  SHF.R.U64 R8, R8, 0x3, RZ ;  /* 0x0000000308087819 */ /* 0x000fe400000012ff */
[----:B------:R-:W-:Y:S02]  /*17c60*/  SHF.R.U64 R6, R6, 0x3, RZ ;  /* 0x0000000306067819 */ /* 0x000fe400000012ff */
[----:B------:R-:W-:Y:S01]  /*17c70*/  LOP3.LUT R24, R25, R12, RZ, 0x3c, !PT ;  /* 0x0000000c19187212 */ /* 0x000fe200078e3cff */
[----:B------:R-:W-:Y:S01]  /*17c80*/  IMAD.MOV.U32 R25, RZ, RZ, R13 ;  /* 0x000000ffff197224 */ /* 0x000fe200078e000d */
[----:B------:R-:W-:-:S02]  /*17c90*/  LOP3.LUT R4, R4, R27, RZ, 0x3c, !PT ;  /* 0x0000001b04047212 */ /* 0x000fc400078e3cff */
[----:B------:R-:W-:Y:S02]  /*17ca0*/  LOP3.LUT R8, R8, R11, RZ, 0x3c, !PT ;  /* 0x0000000b08087212 */ /* 0x000fe400078e3cff */
[----:B------:R-:W-:Y:S01]  /*17cb0*/  LOP3.LUT R14, R6, R7, RZ, 0x3c, !PT ;  /* 0x00000007060e7212 */ /* 0x000fe200078e3cff */
        /* <DEDUP_REMOVED lines=8> */
[----:B------:R-:W-:Y:S01]  /*17d40*/  VIADD R0, R20, 0x30 ;  /* 0x0000003014007836 */ /* 0x000fe20000000000 */
[----:B------:R-:W-:Y:S01]  /*17d50*/  @!PT LDS RZ, [RZ] ;  /* 0x00000000fffff984 */ /* 0x000fe20000000800 */
[----:B------:R-:W-:Y:S01]  /*17d60*/  @!PT LDS RZ, [RZ] ;  /* 0x00000000fffff984 */ /* 0x000fe20000000800 */
[----:B------:R-:W-:Y:S01]  /*17d70*/  @!PT LDS RZ, [RZ] ;  /* 0x00000000fffff984 */ /* 0x000fe20000000800 */
[----:B------:R-:W-:Y:S01]  /*17d80*/  @!PT LDS RZ, [RZ] ;  /* 0x00000000fffff984 */ /* 0x000fe20000000800 */
[----:B------:R1:W-:Y:S06]  /*17d90*/  MEMBAR.ALL.CTA ;  /* 0x0000000000007992 */ /* 0x0003ec0000008000 */
[----:B-1----:R-:W1:Y:S01]  /*17da0*/  FENCE.VIEW.ASYNC.S ;  /* 0x00000000000073c6 */ /* 0x002e620000000000 */
[----:B------:R-:W-:-:S02]  /*17db0*/  IMAD R31, R39, -0xc0, R23 ;  /* 0xffffff40271f7824 */ /* 0x000fc400078e0217 */
[C---:B0-----:R-:W-:Y:S02]  /*17dc0*/  VIADD R3, R20.reuse, 0x60 ;  /* 0x0000006014037836 */ /* 0x041fe40000000000 */
[----:B------:R-:W-:Y:S01]  /*17dd0*/  VIADD R21, R20, 0x90 ;  /* 0x0000009014157836 */ /* 0x000fe20000000000 */
[-C--:B------:R-:W-:Y:S01]  /*17de0*/  ISETP.GE.OR P3, PT, R0, R31.reuse, P0 ;  /* 0x0000001f0000720c */ /* 0x080fe20000766670 */
[----:B------:R-:W-:Y:S01]  /*17df0*/  IMAD R35, R35, UR5, R34 ;  /* 0x0000000523237c24 */ /* 0x000fe2000f8e0222 */
[----:B------:R-:W-:Y:S01]  /*17e00*/  ULDC.64 UR4, c[0x0][0xae0] ;  /* 0x0002b80000047ab9 */ /* 0x000fe20000000a00 */
[-C--:B------:R-:W-:Y:S01]  /*17e10*/  ISETP.GE.OR P1, PT, R3, R31.reuse, P0 ;  /* 0x0000001f0300720c */ /* 0x080fe20000726670 */
[----:B------:R-:W-:Y:S01]  /*17e20*/  IMAD R30, R36, UR4, RZ ;  /* 0x00000004241e7c24 */ /* 0x000fe2000f8e02ff */
[-C--:B------:R-:W-:Y:S01]  /*17e30*/  ISETP.GE.OR P2, PT, R21, R31.reuse, P0 ;  /* 0x0000001f1500720c */ /* 0x080fe20000746670 */
[----:B------:R-:W-:Y:S01]  /*17e40*/  IMAD.IADD R29, R29, 0x1, R35 ;  /* 0x000000011d1d7824 */ /* 0x000fe200078e0223 */
[----:B------:R-:W-:Y:S01]  /*17e50*/  ISETP.GE.OR P0, PT, R20, R31, P0 ;  /* 0x0000001f1400720c */ /* 0x000fe20000706670 */
[C---:B------:R-:W-:Y:S01]  /*17e60*/  IMAD R23, R40.reuse, UR5, R30 ;  /* 0x0000000528177c24 */ /* 0x040fe2000f8e021e */
[----:B------:R-:W-:Y:S01]  /*17e70*/  SHF.R.S32.HI R21, RZ, 0x1f, R20 ;  /* 0x0000001fff157819 */ /* 0x000fe20000011414 */
[----:B------:R-:W-:Y:S01]  /*17e80*/  IMAD.WIDE.U32 R28, R40, UR4, R28 ;  /* 0x00000004281c7c25 */ /* 0x000fe2000f8e001c */
[----:B------:R-:W-:-:S03]  /*17e90*/  ULDC.64 UR4, c[0x0][0xae8] ;  /* 0x0002ba0000047ab9 */ /* 0x000fc60000000a00 */
[----:B------:R-:W-:Y:S02]  /*17ea0*/  VIADD R0, R2, 0x16820 ;  /* 0x0001682002007836 */ /* 0x000fe40000000000 */
[----:B------:R-:W-:Y:S02]  /*17eb0*/  IMAD.IADD R29, R29, 0x1, R23 ;  /* 0x000000011d1d7824 */ /* 0x000fe400078e0217 */
[----:B------:R-:W-:Y:S01]  /*17ec0*/  IMAD R3, R38, UR4, RZ ;  /* 0x0000000426037c24 */ /* 0x000fe2000f8e02ff */
[----:B------:R-:W-:Y:S01]  /*17ed0*/  PRMT R0, RZ, 0x654, R0 ;  /* 0x00000654ff007816 */ /* 0x000fe20000000000 */
[----:B------:R-:W-:-:S03]  /*17ee0*/  IMAD.WIDE.U32 R32, R37, UR4, R28 ;  /* 0x0000000425207c25 */ /* 0x000fc6000f8e001c */
[----:B-1----:R0:W-:Y:S01]  /*17ef0*/  SYNCS.ARRIVE.TRANS64.RED.A1T0 RZ, [R0+URZ], RZ ;  /* 0x000000ff00ff79a7 */ /* 0x0021e2000810043f */
        /* <DEDUP_REMOVED lines=15> */
.L_x_1295:
[----:B------:R-:W-:Y:S05]  /*17ff0*/  BSYNC B1 ;  /* 0x0000000000017941 */ /* 0x000fea0003800000 */
.L_x_1294:
        /* <DEDUP_REMOVED lines=15> */
.L_x_1297:
[----:B------:R-:W-:Y:S05]  /*180f0*/  BSYNC B1 ;  /* 0x0000000000017941 */ /* 0x000fea0003800000 */
.L_x_1296:
        /* <DEDUP_REMOVED lines=15> */
.L_x_1299:
[----:B------:R-:W-:Y:S05]  /*181f0*/  BSYNC B1 ;  /* 0x0000000000017941 */ /* 0x000fea0003800000 */
.L_x_1298:
        /* <DEDUP_REMOVED lines=10> */
[----:B--2---:R-:W-:Y:S01]  /*182a0*/  LEA R6, P0, R4, UR4, 0x1 ;  /* 0x0000000404067c11 */ /* 0x004fe2000f8008ff */
[----:B------:R-:W-:-:S05]  /*182b0*/  IMAD.IADD R3, R5, 0x1, R3 ;  /* 0x0000000105037824 */ /* 0x000fca00078e0203 */
[----:B------:R-:W-:-:S05]  /*182c0*/  LEA.HI.X R7, R4, UR5, R3, 0x1, P0 ;  /* 0x0000000504077c11 */ /* 0x000fca00080f0c03 */
[----:B------:R3:W-:Y:S01]  /*182d0*/  STG.E.128 desc[UR38][R6.64], R12 ;  /* 0x0000000c06007986 */ /* 0x0007e2000c101d26 */
[----:B------:R-:W-:Y:S05]  /*182e0*/  BRA `(.L_x_1300) ;  /* 0x00000008003c7947 */ /* 0x000fea0003800000 */
.L_x_1292:
[----:B-1----:R-:W2:Y:S01]  /*182f0*/  LDL R8, [R1+0x30] ;  /* 0x0000300001087983 */ /* 0x002ea20000100800 */
[----:B------:R-:W-:Y:S01]  /*18300*/  ULDC.64 UR4, c[0x0][0xbd8] ;  /* 0x0002f60000047ab9 */ /* 0x000fe20000000a00 */
[----:B------:R-:W2:Y:S01]  /*18310*/  LDC.64 R4, c[0x0][0xbd8] ;  /* 0x0002f600ff047b82 */ /* 0x000ea20000000a00 */
[----:B------:R-:W-:Y:S01]  /*18320*/  ISETP.NE.U32.AND P0, PT, RZ, UR4, PT ;  /* 0x00000004ff007c0c */ /* 0x000fe2000bf05070 */
[----:B------:R-:W-:-:S03]  /*18330*/  IMAD.MOV.U32 R9, RZ, RZ, RZ ;  /* 0x000000ffff097224 */ /* 0x000fc600078e00ff */
[----:B------:R-:W-:Y:S01]  /*18340*/  ISETP.NE.AND.EX P0, PT, RZ, UR5, PT, P0 ;  /* 0x00000005ff007c0c */ /* 0x000fe2000bf05300 */
[----:B------:R-:W-:Y:S02]  /*18350*/  ULDC.64 UR4, c[0x0][0xbe0] ;  /* 0x0002f80000047ab9 */ /* 0x000fe40000000a00 */
[----:B------:R-:W-:-:S04]  /*18360*/  ISETP.NE.U32.AND P1, PT, RZ, UR4, PT ;  /* 0x00000004ff007c0c */ /* 0x000fc8000bf25070 */
[----:B------:R-:W-:-:S13]  /*18370*/  ISETP.NE.AND.EX P1, PT, RZ, UR5, PT, P1 ;  /* 0x00000005ff007c0c */ /* 0x000fda000bf25310 */
[----:B------:R-:W1:Y:S01]  /*18380*/  @P1 LDC.64 R6, c[0x0][0xbe0] ;  /* 0x0002f800ff061b82 */ /* 0x000e620000000a00 */
[----:B------:R-:W-:Y:S02]  /*18390*/  ULDC UR4, c[0x0][0xa88] ;  /* 0x0002a20000047ab9 */ /* 0x000fe40000000800 */
[----:B------:R-:W-:Y:S02]  /*183a0*/  IMAD.U32 R3, RZ, RZ, UR4 ;  /* 0x00000004ff037e24 */ /* 0x000fe4000f8e00ff */
[----:B--2---:R-:W-:-:S04]  /*183b0*/  IMAD.WIDE R4, R8, 0x4, R4 ;  /* 0x0000000408047825 */ /* 0x004fc800078e0204 */
[----:B-1----:R-:W-:Y:S01]  /*183c0*/  @P1 IMAD.WIDE R6, R8, 0x4, R6 ;  /* 0x0000000408061825 */ /* 0x002fe200078e0206 */
[----:B------:R1:W5:Y:S04]  /*183d0*/  @P0 LDG.E R9, desc[UR38][R4.64] ;  /* 0x0000002604090981 */ /* 0x000368000c1e1900 */
[----:B------:R1:W5:Y:S01]  /*183e0*/  @P1 LDG.E R3, desc[UR38][R6.64] ;  /* 0x0000002606031981 */ /* 0x000362000c1e1900 */
[----:B------:R-:W-:Y:S01]  /*183f0*/  ISETP.GT.AND P2, PT, R36, 0xbf, PT ;  /* 0x000000bf2400780c */ /* 0x000fe20003f44270 */
[----:B------:R-:W-:-:S12]  /*18400*/  @P1 BRA `(.L_x_1301) ;  /* 0x0000000000101947 */ /* 0x000fd80003800000 */
[----:B------:R-:W-:Y:S05]  /*18410*/  @!P0 BRA `(.L_x_1301) ;  /* 0x00000000000c8947 */ /* 0x000fea0003800000 */
[----:B-1----:R-:W2:Y:S04]  /*18420*/  LDG.E R6, desc[UR38][R4.64] ;  /* 0x0000002604067981 */ /* 0x002ea8000c1e1900 */
[----:B-----5:R-:W2:Y:S02]  /*18430*/  LDG.E R3, desc[UR38][R4.64+0x4] ;  /* 0x0000042604037981 */ /* 0x020ea4000c1e1900 */
[----:B--2---:R-:W-:-:S07]  /*18440*/  IMAD.IADD R3, R3, 0x1, -R6 ;  /* 0x0000000103037824 */ /* 0x004fce00078e0a06 */
.L_x_1301:
[----:B------:R-:W2:Y:S04]  /*18450*/  LDL R15, [R1+0x2c] ;  /* 0x00002c00010f7983 */ /* 0x000ea80000100800 */
[----:B0-----:R0:W5:Y:S01]  /*18460*/  LDL R14, [R1+0x38] ;  /* 0x00003800010e7983 */ /* 0x0011620000100800 */
[----:B-1----:R-:W-:Y:S01]  /*18470*/  SHF.R.S32.HI R4, RZ, 0x1f, R8 ;  /* 0x0000001fff047819 */ /* 0x002fe20000011408 */
[----:B------:R-:W-:Y:S01]  /*18480*/  BSSY B1, `(.L_x_1302) ;  /* 0x000001c000017945 */ /* 0x000fe20003800000 */
[----:B------:R-:W-:Y:S02]  /*18490*/  SEL R11, R8, RZ, !P0 ;  /* 0x000000ff080b7207 */ /* 0x000fe40004000000 */
[----:B------:R-:W-:Y:S02]  /*184a0*/  SHF.R.S32.HI R13, RZ, 0x1f, R0 ;  /* 0x0000001fff0d7819 */ /* 0x000fe40000011400 */
[----:B------:R-:W-:-:S02]  /*184b0*/  SEL R12, R4, RZ, !P0 ;  /* 0x000000ff040c7207 */ /* 0x000fc40004000000 */
[----:B-----5:R-:W-:Y:S02]  /*184c0*/  SHF.R.S32.HI R8, RZ, 0x1f, R9 ;  /* 0x0000001fff087819 */ /* 0x020fe40000011409 */
[----:B--2---:R-:W-:Y:S01]  /*184d0*/  SHF.R.S32.HI R10, RZ, 0x1f, R15 ;  /* 0x0000001fff0a7819 */ /* 0x004fe2000001140f */
[----:B0-----:R-:W-:Y:S06]  /*184e0*/  @P2 BRA `(.L_x_1303) ;  /* 0x0000000000542947 */ /* 0x001fec0003800000 */
[----:B------:R-:W-:-:S04]  /*184f0*/  IMAD R4, R14, 0xc0, R39 ;  /* 0x000000c00e047824 */ /* 0x000fc800078e0227 */
        /* <DEDUP_REMOVED lines=14> */
[----:B------:R-:W-:-:S03]  /*185e0*/  ULDC.64 UR4, c[0x0][0xb40] ;  /* 0x0002d00000047ab9 */ /* 0x000fc60000000a00 */
[----:B------:R-:W-:Y:S01]  /*185f0*/  IMAD.IADD R5, R5, 0x1, R7 ;  /* 0x0000000105057824 */ /* 0x000fe200078e0207 */
[----:B------:R-:W-:-:S04]  /*18600*/  LEA R6, P0, R4, UR4, 0x2 ;  /* 0x0000000404067c11 */ /* 0x000fc8000f8010ff */
[----:B------:R-:W-:Y:S01]  /*18610*/  LEA.HI.X R7, R4, UR5, R5, 0x2, P0 ;  /* 0x0000000504077c11 */ /* 0x000fe200080f1405 */
[----:B------:R-:W-:-:S05]  /*18620*/  IMAD.MOV.U32 R5, RZ, RZ, -0x800000 ;  /* 0xff800000ff057424 */ /* 0x000fca00078e00ff */
[----:B------:R0:W-:Y:S03]  /*18630*/  STG.E desc[UR38][R6.64], R5 ;  /* 0x0000000506007986 */ /* 0x0001e6000c101926 */
.L_x_1303:
[----:B------:R-:W-:Y:S05]  /*18640*/  BSYNC B1 ;  /* 0x0000000000017941 */ /* 0x000fea0003800000 */
.L_x_1302:
[----:B------:R-:W-:Y:S01]  /*18650*/  ULDC.64 UR4, c[0x0][0xaa0] ;  /* 0x0002a80000047ab9 */ /* 0x000fe20000000a00 */
[----:B------:R-:W-:Y:S01]  /*18660*/  IMAD.MOV.U32 R4, RZ, RZ, R0 ;  /* 0x000000ffff047224 */ /* 0x000fe200078e0000 */
[----:B------:R-:W-:Y:S01]  /*18670*/  ULDC.64 UR6, c[0x0][0xae0] ;  /* 0x0002b80000067ab9 */ /* 0x000fe20000000a00 */
[----:B0-----:R-:W-:Y:S01]  /*18680*/  IMAD.MOV.U32 R5, RZ, RZ, R13 ;  /* 0x000000ffff057224 */ /* 0x001fe200078e000d */
        /* <DEDUP_REMOVED lines=19> */
[----:B------:R-:W-:Y:S01]  /*187c0*/  IMAD.IADD R5, R5, 0x1, R3 ;  /* 0x0000000105057824 */ /* 0x000fe200078e0203 */
[----:B------:R-:W-:Y:S01]  /*187d0*/  ISETP.GE.OR P0, PT, R20, R7, P0 ;  /* 0x000000071400720c */ /* 0x000fe20000706670 */
[----:B------:R-:W-:Y:S02]  /*187e0*/  IMAD R0, R12, UR4, RZ ;  /* 0x000000040c007c24 */ /* 0x000fe4000f8e02ff */
[----:B------:R-:W-:-:S04]  /*187f0*/  IMAD.WIDE.U32 R6, R11, UR4, R4 ;  /* 0x000000040b067c25 */ /* 0x000fc8000f8e0004 */
[----:B------:R-:W-:Y:S02]  /*18800*/  IMAD R3, R11, UR5, R0 ;  /* 0x000000050b037c24 */ /* 0x000fe4000f8e0200 */
[----:B------:R-:W-:-:S04]  /*18810*/  IMAD.WIDE R20, R14, 0xc0, R20 ;  /* 0x000000c00e147825 */ /* 0x000fc800078e0214 */
[----:B------:R-:W-:Y:S01]  /*18820*/  IMAD.IADD R9, R7, 0x1, R3 ;  /* 0x0000000107097824 */ /* 0x000fe200078e0203 */
        /* <DEDUP_REMOVED lines=12> */
.L_x_1305:
[----:B------:R-:W-:Y:S05]  /*188f0*/  BSYNC B1 ;  /* 0x0000000000017941 */ /* 0x000fea0003800000 */
.L_x_1304:
        /* <DEDUP_REMOVED lines=11> */
[----:B0-----:R-:W-:Y:S01]  /*189b0*/  LEA R10, P0, R4, UR4, 0x1 ;  /* 0x00000004040a7c11 */ /* 0x001fe2000f8008ff */
[----:B------:R-:W-:-:S05]  /*189c0*/  IMAD.IADD R3, R5, 0x1, R3 ;  /* 0x0000000105037824 */ /* 0x000fca00078e0203 */
[----:B------:R-:W-:-:S05]  /*189d0*/  LEA.HI.X R11, R4, UR5, R3, 0x1, P0 ;  /* 0x00000005040b7c11 */ /* 0x000fca00080f0c03 */
[----:B------:R1:W-:Y:S02]  /*189e0*/  STG.E.128 desc[UR38][R10.64], RZ ;  /* 0x000000ff0a007986 */ /* 0x0003e4000c101d26 */
.L_x_1307:
[----:B------:R-:W-:Y:S05]  /*189f0*/  BSYNC B1 ;  /* 0x0000000000017941 */ /* 0x000fea0003800000 */
.L_x_1306:
        /* <DEDUP_REMOVED lines=15> */
.L_x_1309:
[----:B------:R-:W-:Y:S05]  /*18af0*/  BSYNC B1 ;  /* 0x0000000000017941 */ /* 0x000fea0003800000 */
.L_x_1308:
        /* <DEDUP_REMOVED lines=14> */
.L_x_1300:
[----:B------:R-:W-:Y:S05]  /*18be0*/  BSYNC B0 ;  /* 0x0000000000007941 */ /* 0x000fea0003800000 */
.L_x_1291:
[----:B------:R-:W2:Y:S01]  /*18bf0*/  LDL R0, [R1+0x1c] ;  /* 0x00001c0001007983 */ /* 0x000ea20000100800 */
[----:B------:R-:W-:Y:S02]  /*18c00*/  ULDC UR4, c[0x0][0xc14] ;  /* 0x0003050000047ab9 */ /* 0x000fe40000000800 */
[----:B--2---:R-:W-:-:S13]  /*18c10*/  ISETP.GE.AND P0, PT, R0, UR4, PT ;  /* 0x0000000400007c0c */ /* 0x004fda000bf06270 */
[----:B------:R-:W-:Y:S05]  /*18c20*/  @!P0 BRA `(.L_x_1310) ;  /* 0xfffffe8000688947 */ /* 0x000fea000383ffff */
[----:B------:R-:W-:Y:S05]  /*18c30*/  BRA `(.L_x_1096) ;  /* 0x0000005400407947 */ /* 0x000fea0003800000 */
.L_x_1094:
[----:B------:R-:W-:-:S08]  /*18c40*/  NOP ;  /* 0x0000000000007918 */ /* 0x000fd00000000000 */
[----:B------:R-:W0:-:S00]  /*18c50*/  USETMAXREG.DEALLOC.CTAPOOL 0x20 ;  /* 0x00000020000079c8 */ /* 0x000e0000080e0500 */
[----:B0-----:R-:W-:-:S06]  /*18c60*/  LOP3.LUT R0, R0, 0x3, RZ, 0xc0, !PT ;  /* 0x0000000300007812 */ /* 0x001fcc00078ec0ff */
[----:B------:R-:W0:Y:S02]  /*18c70*/  SHFL.IDX PT, R0, R0, RZ, 0x1f ;  /* 0x00001fff00007589 */ /* 0x000e2400000e0000 */
[----:B0-----:R-:W-:-:S13]  /*18c80*/  ISETP.NE.AND P0, PT, R0, RZ, PT ;  /* 0x000000ff0000720c */ /* 0x001fda0003f05270 */
[----:B------:R-:W-:Y:S05]  /*18c90*/  @P0 BRA `(.L_x_1096) ;  /* 0x0000005400280947 */ /* 0x000fea0003800000 */
        /* <DEDUP_REMOVED lines=15> */
[----:B------:R-:W-:Y:S01]  /*18d90*/  ISETP.GE.U32.AND P0, PT, R28, 0x2, PT ;  /* 0x000000021c00780c */ /* 0x000fe20003f06070 */
[----:B------:R-:W-:Y:S01]  /*18da0*/  IMAD.MOV.U32 R19, RZ, RZ, RZ ;  /* 0x000000ffff137224 */ /* 0x000fe200078e00ff */
        /* <DEDUP_REMOVED lines=38> */
.L_x_1315:
[----:B------:R-:W-:Y:S02]  /*19010*/  VIADD R0, R19, 0x1f ;  /* 0x0000001f13007836 */ /* 0x000fe40000000000 */
[----:B------:R-:W-:-:S03]  /*19020*/  IMAD.U32 R19, RZ, RZ, UR7 ;  /* 0x00000007ff137e24 */ /* 0x000fc6000f8e00ff */
[----:B------:R-:W-:-:S13]  /*19030*/  ISETP.GE.AND P0, PT, R0, UR5, PT ;  /* 0x0000000500007c0c */ /* 0x000fda000bf06270 */
[----:B------:R-:W-:Y:S05]  /*19040*/  @P0 BRA `(.L_x_1312) ;  /* 0x0000000400d00947 */ /* 0x000fea0003800000 */
[----:B------:R-:W-:Y:S01]  /*19050*/  IMAD.MOV.U32 R19, RZ, RZ, R0 ;  /* 0x000000ffff137224 */ /* 0x000fe200078e0000 */
[C---:B------:R-:W-:Y:S01]  /*19060*/  ISETP.NE.AND P1, PT, R28.reuse, 0x1f, PT ;  /* 0x0000001f1c00780c */ /* 0x040fe20003f25270 */
[----:B------:R-:W-:Y:S01]  /*19070*/  BSSY B0, `(.L_x_1313) ;  /* 0x0000008000007945 */ /* 0x000fe20003800000 */
[----:B------:R-:W-:Y:S02]  /*19080*/  IMAD.MOV.U32 R0, RZ, RZ, RZ ;  /* 0x000000ffff007224 */ /* 0x000fe400078e00ff */
[----:B------:R-:W-:-:S05]  /*19090*/  IMAD.IADD R5, R28, 0x1, R19 ;  /* 0x000000011c057824 */ /* 0x000fca00078e0213 */
[----:B------:R-:W-:-:S13]  /*190a0*/  ISETP.GE.OR P0, PT, R5, UR5, !P1 ;  /* 0x0000000505007c0c */ /* 0x000fda000cf06670 */
[----:B------:R-:W-:Y:S05]  /*190b0*/  @P0 BRA `(.L_x_1314) ;  /* 0x00000000000c0947 */ /* 0x000fea0003800000 */
[----:B------:R-:W0:Y:S02]  /*190c0*/  LDC.64 R2, c[0x0][0xc58] ;  /* 0x00031600ff027b82 */ /* 0x000e240000000a00 */
[----:B0-----:R-:W-:-:S05]  /*190d0*/  IMAD.WIDE R2, R5, 0x4, R2 ;  /* 0x0000000405027825 */ /* 0x001fca00078e0202 */
[----:B------:R0:W5:Y:S02]  /*190e0*/  LDG.E R0, desc[UR38][R2.64] ;  /* 0x0000002602007981 */ /* 0x000164000c1e1900 */
.L_x_1314:
[----:B------:R-:W-:Y:S05]  /*190f0*/  BSYNC B0 ;  /* 0x0000000000007941 */ /* 0x000fea0003800000 */
.L_x_1313:
[----:B0----5:R-:W0:Y:S01]  /*19100*/  SHFL.UP PT, R2, R0, 0x1, RZ ;  /* 0x0420000000027989 */ /* 0x021e2200000e00ff */
[C---:B------:R-:W-:Y:S02]  /*19110*/  ISETP.NE.AND P0, PT, R28.reuse, RZ, PT ;  /* 0x000000ff1c00720c */ /* 0x040fe40003f05270 */
[----:B------:R-:W-:Y:S02]  /*19120*/  ISETP.GE.U32.AND P1, PT, R28, 0x2, PT ;  /* 0x000000021c00780c */ /* 0x000fe40003f26070 */
        /* <DEDUP_REMOVED lines=23> */
.L_x_1311:
        /* <DEDUP_REMOVED lines=20> */
.L_x_1316:
        /* <DEDUP_REMOVED lines=59> */
.L_x_1312:
[----:B------:R-:W-:Y:S02]  /*19790*/  IMAD.MOV.U32 R17, RZ, RZ, RZ ;  /* 0x000000ffff117224 */ /* 0x000fe400078e00ff */
[----:B------:R-:W-:Y:S02]  /*197a0*/  IMAD.U32 R16, RZ, RZ, UR6 ;  /* 0x00000006ff107e24 */ /* 0x000fe4000f8e00ff */
[----:B------:R-:W-:-:S07]  /*197b0*/  IMAD.MOV.U32 R18, RZ, RZ, RZ ;  /* 0x000000ffff127224 */ /* 0x000fce00078e00ff */
.L_x_1317:
        /* <DEDUP_REMOVED lines=16> */
[----:B------:R-:W-:Y:S02]  /*198c0*/  IMAD.MOV.U32 R22, RZ, RZ, RZ ;  /* 0x000000ffff167224 */ /* 0x000fe400078e00ff */
[----:B------:R-:W-:-:S07]  /*198d0*/  IMAD.MOV.U32 R24, RZ, RZ, 0x1 ;  /* 0x00000001ff187424 */ /* 0x000fce00078e00ff */
.L_x_1418:
[----:B------:R-:W-:Y:S05]  /*198e0*/  YIELD ;  /* 0x0000000000007946 */ /* 0x000fea0003800000 */
[----:B------:R-:W-:Y:S01]  /*198f0*/  ULDC.64 UR4, c[0x0][0xa28] ;  /* 0x00028a0000047ab9 */ /* 0x000fe20000000a00 */
[----:B------:R-:W-:Y:S01]  /*19900*/  IMAD.MOV.U32 R8, RZ, RZ, RZ ;  /* 0x000000ffff087224 */ /* 0x000fe200078e00ff */
[----:B------:R-:W-:Y:S01]  /*19910*/  ISETP.NE.U32.AND P0, PT, RZ, UR4, PT ;  /* 0x00000004ff007c0c */ /* 0x000fe2000bf05070 */
[----:B0-----:R-:W-:Y:S01]  /*19920*/  IMAD.MOV.U32 R0, RZ, RZ, RZ ;  /* 0x000000ffff007224 */ /* 0x001fe200078e00ff */
[----:B------:R-:W-:Y:S01]  /*19930*/  ULDC.64 UR8, c[0x0][0xa08] ;  /* 0x0002820000087ab9 */ /* 0x000fe20000000a00 */
[----:B------:R-:W-:Y:S01]  /*19940*/  ULDC.64 UR10, c[0x0][0xa10] ;  /* 0x00028400000a7ab9 */ /* 0x000fe20000000a00 */
[----:B------:R-:W-:Y:S01]  /*19950*/  ISETP.NE.AND.EX P0, PT, RZ, UR5, PT, P0 ;  /* 0x00000005ff007c0c */ /* 0x000fe2000bf05300 */
[----:B------:R-:W-:-:S12]  /*19960*/  ULDC.64 UR4, c[0x0][0xa00] ;  /* 0x0002800000047ab9 */ /* 0x000fd80000000a00 */
[----:B--2---:R-:W0:Y:S01]  /*19970*/  @P0 LDC.64 R2, c[0x0][0xa28] ;  /* 0x00028a00ff020b82 */ /* 0x004e220000000a00 */
[----:B------:R-:W-:-:S04]  /*19980*/  ISETP.NE.U32.AND P2, PT, RZ, UR4, PT ;  /* 0x00000004ff007c0c */ /* 0x000fc8000bf45070 */
[----:B------:R-:W-:Y:S01]  /*19990*/  ISETP.NE.AND.EX P2, PT, RZ, UR5, PT, P2 ;  /* 0x00000005ff007c0c */ /* 0x000fe2000bf45320 */
[----:B------:R-:W-:Y:S01]  /*199a0*/  ULDC.64 UR4, c[0x0][0xa18] ;  /* 0x0002860000047ab9 */ /* 0x000fe20000000a00 */
[----:B0-----:R-:W-:-:S05]  /*199b0*/  @P0 IMAD.WIDE R2, R19, 0x4, R2 ;  /* 0x0000000413020825 */ /* 0x001fca00078e0202 */
[----:B------:R0:W5:Y:S01]  /*199c0*/  @P0 LDG.E R8, desc[UR38][R2.64] ;  /* 0x0000002602080981 */ /* 0x000162000c1e1900 */
[----:B------:R-:W-:Y:S01]  /*199d0*/  ISETP.NE.U32.AND P0, PT, RZ, UR4, PT ;  /* 0x00000004ff007c0c */ /* 0x000fe2000bf05070 */
[----:B0-----:R-:W0:Y:S03]  /*199e0*/  LDC.64 R2, c[0x0][0xa00] ;  /* 0x00028000ff027b82 */ /* 0x001e260000000a00 */
[----:B------:R-:W-:-:S13]  /*199f0*/  ISETP.NE.AND.EX P0, PT, RZ, UR5, PT, P0 ;  /* 0x00000005ff007c0c */ /* 0x000fda000bf05300 */
[----:B------:R-:W2:Y:S01]  /*19a00*/  @P0 LDC.64 R4, c[0x0][0xa18] ;  /* 0x00028600ff040b82 */ /* 0x000ea20000000a00 */
[----:B0-----:R-:W-:-:S05]  /*19a10*/  IMAD.WIDE R2, R19, 0x4, R2 ;  /* 0x0000000413027825 */ /* 0x001fca00078e0202 */
[----:B------:R-:W3:Y:S01]  /*19a20*/  @P2 LDG.E R0, desc[UR38][R2.64] ;  /* 0x0000002602002981 */ /* 0x000ee2000c1e1900 */
[----:B------:R-:W-:Y:S02]  /*19a30*/  ULDC UR4, c[0x0][0x288] ;  /* 0x0000a20000047ab9 */ /* 0x000fe40000000800 */
[----:B------:R-:W-:Y:S01]  /*19a40*/  IMAD.U32 R7, RZ, RZ, UR4 ;  /* 0x00000004ff077e24 */ /* 0x000fe2000f8e00ff */
[----:B------:R-:W-:Y:S01]  /*19a50*/  ULDC.64 UR4, c[0x0][0x3f8] ;  /* 0x0000fe0000047ab9 */ /* 0x000fe20000000a00 */
[----:B--2---:R-:W-:-:S05]  /*19a60*/  @P0 IMAD.WIDE R4, R19, 0x4, R4 ;  /* 0x0000000413040825 */ /* 0x004fca00078e0204 */
[----:B------:R0:W5:Y:S01]  /*19a70*/  @P0 LDG.E R7, desc[UR38][R4.64] ;  /* 0x0000002604070981 */ /* 0x000162000c1e1900 */
[----:B------:R-:W-:Y:S01]  /*19a80*/  UISETP.NE.U32.AND UP0, UPT, UR4, URZ, UPT ;  /* 0x0000003f0400728c */ /* 0x000fe2000bf05070 */
[----:B------:R-:W-:Y:S01]  /*19a90*/  ISETP.NE.U32.AND P1, PT, RZ, UR8, PT ;  /* 0x00000008ff007c0c */ /* 0x000fe2000bf25070 */
[----:B------:R-:W-:Y:S01]  /*19aa0*/  ULDC UR6, c[0x0][0x338] ;  /* 0x0000ce0000067ab9 */ /* 0x000fe20000000800 */
[----:B------:R-:W-:Y:S01]  /*19ab0*/  ULDC UR4, c[0x0][0x404] ;  /* 0x0001010000047ab9 */ /* 0x000fe20000000800 */
[----:B------:R-:W-:Y:S01]  /*19ac0*/  UISETP.NE.AND.EX UP0, UPT, UR5, URZ, UPT, UP0 ;  /* 0x0000003f0500728c */ /* 0x000fe2000bf05300 */
[----:B------:R-:W-:Y:S01]  /*19ad0*/  ISETP.NE.AND.EX P3, PT, RZ, UR9, PT, P1 ;  /* 0x00000009ff007c0c */ /* 0x000fe2000bf65310 */
[----:B------:R-:W-:Y:S01]  /*19ae0*/  IMAD.U32 R6, RZ, RZ, UR6 ;  /* 0x00000006ff067e24 */ /* 0x000fe2000f8e00ff */
[----:B------:R-:W-:Y:S01]  /*19af0*/  ULDC UR5, c[0x0][0x2e0] ;  /* 0x0000b80000057ab9 */ /* 0x000fe20000000800 */
[----:B------:R-:W-:Y:S01]  /*19b00*/  USEL UR4, UR4, 0x1, UP0 ;  /* 0x0000000104047887 */ /* 0x000fe20008000000 */
[----:B------:R-:W-:-:S03]  /*19b10*/  ISETP.NE.U32.AND P1, PT, RZ, UR10, PT ;  /* 0x0000000aff007c0c */ /* 0x000fc6000bf25070 */
[----:B------:R-:W-:Y:S01]  /*19b20*/  UIMAD UR4, UR4, UR5, URZ ;  /* 0x00000005040472a4 */ /* 0x000fe2000f8e023f */
[----:B------:R-:W-:-:S05]  /*19b30*/  ISETP.NE.AND.EX P1, PT, RZ, UR11, PT, P1 ;  /* 0x0000000bff007c0c */ /* 0x000fca000bf25310 */
[----:B------:R-:W-:Y:S01]  /*19b40*/  IMAD.U32 R9, RZ, RZ, UR4 ;  /* 0x00000004ff097e24 */ /* 0x000fe2000f8e00ff */
[----:B---3--:R0:W-:Y:S01]  /*19b50*/  STL [R1+0x8], R0 ;  /* 0x0000080001007387 */ /* 0x0081e20000100800 */
[----:B------:R-:W-:Y:S06]  /*19b60*/  @P0 BRA `(.L_x_1319) ;  /* 0x0000000000100947 */ /* 0x000fec0003800000 */
[----:B------:R-:W-:Y:S05]  /*19b70*/  @!P2 BRA `(.L_x_1319) ;  /* 0x00000000000ca947 */ /* 0x000fea0003800000 */
[----:B0-----:R-:W2:Y:S04]  /*19b80*/  LDG.E R0, desc[UR38][R2.64] ;  /* 0x0000002602007981 */ /* 0x001ea8000c1e1900 */
[----:B-----5:R-:W2:Y:S02]  /*19b90*/  LDG.E R7, desc[UR38][R2.64+0x4] ;  /* 0x0000042602077981 */ /* 0x020ea4000c1e1900 */
[----:B--2---:R-:W-:-:S07]  /*19ba0*/  IMAD.IADD R7, R7, 0x1, -R0 ;  /* 0x0000000107077824 */ /* 0x004fce00078e0a00 */
.L_x_1319:
[----:B0-----:R-:W0:Y:S01]  /*19bb0*/  LDC.64 R4, c[0x0][0xa08] ;  /* 0x00028200ff047b82 */ /* 0x001e220000000a00 */
[----:B------:R-:W-:Y:S01]  /*19bc0*/  IMAD.MOV.U32 R23, RZ, RZ, RZ ;  /* 0x000000ffff177224 */ /* 0x000fe200078e00ff */
[----:B------:R-:W-:-:S06]  /*19bd0*/  ULDC.64 UR4, c[0x0][0xa20] ;  /* 0x0002880000047ab9 */ /* 0x000fcc0000000a00 */
[----:B------:R-:W2:Y:S01]  /*19be0*/  LDC.64 R2, c[0x0][0xa10] ;  /* 0x00028400ff027b82 */ /* 0x000ea20000000a00 */
[----:B------:R-:W-:Y:S02]  /*19bf0*/  IMAD.MOV.U32 R0, RZ, RZ, RZ ;  /* 0x000000ffff007224 */ /* 0x000fe400078e00ff */
[----:B0-----:R-:W-:-:S05]  /*19c00*/  IMAD.WIDE R4, R19, 0x4, R4 ;  /* 0x0000000413047825 */ /* 0x001fca00078e0204 */
[----:B------:R-:W3:Y:S01]  /*19c10*/  @P3 LDG.E R23, desc[UR38][R4.64] ;  /* 0x0000002604173981 */ /* 0x000ee2000c1e1900 */
[----:B--2---:R-:W-:-:S05]  /*19c20*/  IMAD.WIDE R2, R19, 0x4, R2 ;  /* 0x0000000413027825 */ /* 0x004fca00078e0202 */
[----:B------:R0:W5:Y:S01]  /*19c30*/  @P1 LDG.E R0, desc[UR38][R2.64] ;  /* 0x0000002602001981 */ /* 0x000162000c1e1900 */
[----:B------:R-:W-:-:S04]  /*19c40*/  ISETP.NE.U32.AND P0, PT, RZ, UR4, PT ;  /* 0x00000004ff007c0c */ /* 0x000fc8000bf05070 */
[----:B------:R-:W-:Y:S01]  /*19c50*/  ISETP.NE.AND.EX P0, PT, RZ, UR5, PT, P0 ;  /* 0x00000005ff007c0c */ /* 0x000fe2000bf05300 */
[----:B---3-5:R-:W-:-:S12]  /*19c60*/  IMAD.IADD R23, R23, 0x1, R8 ;  /* 0x0000000117177824 */ /* 0x028fd800078e0208 */
[----:B0-----:R-:W-:Y:S05]  /*19c70*/  @!P0 BRA `(.L_x_1320) ;  /* 0x0000000000108947 */ /* 0x001fea0003800000 */
[----:B------:R-:W0:Y:S02]  /*19c80*/  LDC.64 R4, c[0x0][0xa20] ;  /* 0x00028800ff047b82 */ /* 0x000e240000000a00 */
[----:B0-----:R-:W-:-:S05]  /*19c90*/  IMAD.WIDE R4, R19, 0x4, R4 ;  /* 0x0000000413047825 */ /* 0x001fca00078e0204 */
[----:B------:R0:W5:Y:S01]  /*19ca0*/  LDG.E R9, desc[UR38][R4.64] ;  /* 0x0000002604097981 */ /* 0x000162000c1e1900 */
[----:B------:R-:W-:Y:S05]  /*19cb0*/  BRA `(.L_x_1321) ;  /* 0x0000000000107947 */ /* 0x000fea0003800000 */
.L_x_1320:
[----:B------:R-:W-:Y:S05]  /*19cc0*/  @!P3 BRA `(.L_x_1321) ;  /* 0x00000000000cb947 */ /* 0x000fea0003800000 */
[----:B------:R-:W2:Y:S04]  /*19cd0*/  LDG.E R10, desc[UR38][R4.64] ;  /* 0x00000026040a7981 */ /* 0x000ea8000c1e1900 */
[----:B------:R-:W2:Y:S02]  /*19ce0*/  LDG.E R9, desc[UR38][R4.64+0x4] ;  /* 0x0000042604097981 */ /* 0x000ea4000c1e1900 */
[----:B--2---:R-:W-:-:S07]  /*19cf0*/  IMAD.IADD R9, R9, 0x1, -R10 ;  /* 0x0000000109097824 */ /* 0x004fce00078e0a0a */
.L_x_1321:
[----:B0-----:R-:W2:Y:S04]  /*19d00*/  @P1 LDG.E R5, desc[UR38][R2.64] ;  /* 0x0000002602051981 */ /* 0x001ea8000c1e1900 */
[----:B------:R-:W2:Y:S01]  /*19d10*/  @P1 LDG.E R4, desc[UR38][R2.64+0x4] ;  /* 0x0000042602041981 */ /* 0x000ea2000c1e1900 */
[----:B-----5:R-:W-:Y:S02]  /*19d20*/  IMAD.IADD R10, R9, 0x1, -R8 ;  /* 0x00000001090a7824 */ /* 0x020fe400078e0a08 */
[----:B------:R-:W-:-:S05]  /*19d30*/  IMAD R14, R17, 0xc0, RZ ;  /* 0x000000c0110e7824 */ /* 0x000fca00078e02ff */
[----:B------:R-:W-:Y:S01]  /*19d40*/  IADD3 R11, -R7, 0xc0, R14 ;  /* 0x000000c0070b7810 */ /* 0x000fe20007ffe10e */
[----:B--2---:R-:W-:Y:S02]  /*19d50*/  @P1 IMAD.IADD R6, R4, 0x1, -R5 ;  /* 0x0000000104061824 */ /* 0x004fe400078e0a05 */
[----:B------:R-:W0:Y:S02]  /*19d60*/  LDC.64 R4, c[0x0][0x9e0] ;  /* 0x00027800ff047b82 */ /* 0x000e240000000a00 */
[----:B------:R-:W-:-:S04]  /*19d70*/  IMAD.IADD R12, R10, 0x1, R6 ;  /* 0x000000010a0c7824 */ /* 0x000fc800078e0206 */
[C---:B------:R-:W-:Y:S02]  /*19d80*/  VIADD R8, R12.reuse, 0x7f ;  /* 0x0000007f0c087836 */ /* 0x040fe40000000000 */
[----:B------:R-:W-:-:S03]  /*19d90*/  IMAD.IADD R2, R12, 0x1, R11 ;  /* 0x000000010c027824 */ /* 0x000fc600078e020b */
[----:B------:R-:W-:-:S04]  /*19da0*/  SHF.R.S32.HI R9, RZ, 0x1f, R8 ;  /* 0x0000001fff097819 */ /* 0x000fc80000011408 */
[----:B------:R-:W-:-:S04]  /*19db0*/  LEA.HI R9, R9, R8, RZ, 0x7 ;  /* 0x0000000809097211 */ /* 0x000fc800078f38ff */
[----:B------:R-:W-:Y:S02]  /*19dc0*/  SHF.R.S32.HI R3, RZ, 0x7, R9 ;  /* 0x00000007ff037819 */ /* 0x000fe40000011409 */
[----:B0-----:R-:W-:Y:S01]  /*19dd0*/  ISETP.GE.AND P2, PT, R5, 0x1, PT ;  /* 0x000000010500780c */ /* 0x001fe20003f46270 */
[----:B------:R-:W-:-:S12]  /*19de0*/  IMAD.IADD R11, R2, 0x1, R4 ;  /* 0x00000001020b7824 */ /* 0x000fd800078e0204 */
        /* <DEDUP_REMOVED lines=12> */
.L_x_1324:
[----:B------:R-:W-:-:S13]  /*19eb0*/  ISETP.NE.AND P0, PT, R5, 0x1, PT ;  /* 0x000000010500780c */ /* 0x000fda0003f05270 */
[----:B------:R-:W0:Y:S02]  /*19ec0*/  @P0 LDC.64 R8, c[0x0][0x9e8] ;  /* 0x00027a00ff080b82 */ /* 0x000e240000000a00 */
[----:B0-----:R-:W-:-:S05]  /*19ed0*/  @P0 IMAD.HI.U32 R8, R4, R8, RZ ;  /* 0x0000000804080227 */ /* 0x001fca00078e00ff */
[----:B------:R-:W-:-:S07]  /*19ee0*/  @P0 SHF.R.U32.HI R4, RZ, R9, R8 ;  /* 0x00000009ff040219 */ /* 0x000fce0000011608 */
.L_x_1325:
[----:B------:R-:W-:Y:S05]  /*19ef0*/  BSYNC B0 ;  /* 0x0000000000007941 */ /* 0x000fea0003800000 */
.L_x_1323:
[----:B------:R-:W-:-:S05]  /*19f00*/  IMAD R4, R4, R5, R5 ;  /* 0x0000000504047224 */ /* 0x000fca00078e0205 */
[----:B------:R-:W-:-:S07]  /*19f10*/  VIMNMX R11, R11, R4, PT ;  /* 0x000000040b0b7248 */ /* 0x000fce0003fe0100 */
.L_x_1322:
        /* <DEDUP_REMOVED lines=15> */
.L_x_1328:
[----:B------:R-:W-:-:S13]  /*1a010*/  ISETP.NE.AND P0, PT, R5, 0x1, PT ;  /* 0x000000010500780c */ /* 0x000fda0003f05270 */
[----:B------:R-:W0:Y:S02]  /*1a020*/  @P0 LDC.64 R8, c[0x0][0x9e8] ;  /* 0x00027a00ff080b82 */ /* 0x000e240000000a00 */
[----:B0-----:R-:W-:-:S04]  /*1a030*/  @P0 IMAD.HI.U32 R12, R4, R8, RZ ;  /* 0x00000008040c0227 */ /* 0x001fc800078e00ff */
[----:B------:R-:W-:Y:S01]  /*1a040*/  IMAD.MOV.U32 R8, RZ, RZ, R4 ;  /* 0x000000ffff087224 */ /* 0x000fe200078e0004 */
[----:B------:R-:W-:-:S07]  /*1a050*/  @P0 SHF.R.U32.HI R8, RZ, R9, R12 ;  /* 0x00000009ff080219 */ /* 0x000fce000001160c */
.L_x_1329:
[----:B------:R-:W-:Y:S05]  /*1a060*/  BSYNC B0 ;  /* 0x0000000000007941 */ /* 0x000fea0003800000 */
.L_x_1327:
[----:B------:R-:W-:-:S05]  /*1a070*/  IMAD R8, R8, R5, RZ ;  /* 0x0000000508087224 */ /* 0x000fca00078e02ff */
[----:B------:R-:W-:-:S07]  /*1a080*/  VIMNMX R7, R7, R8, !PT ;  /* 0x0000000807077248 */ /* 0x000fce0007fe0100 */
.L_x_1326:
[----:B------:R-:W-:Y:S01]  /*1a090*/  VIADD R11, R11, 0x7f ;  /* 0x0000007f0b0b7836 */ /* 0x000fe20000000000 */
[----:B------:R-:W-:Y:S01]  /*1a0a0*/  SHF.R.S32.HI R12, RZ, 0x1f, R7 ;  /* 0x0000001fff0c7819 */ /* 0x000fe20000011407 */
[----:B------:R-:W-:Y:S01]  /*1a0b0*/  BSSY B0, `(.L_x_1330) ;  /* 0x00000b0000007945 */ /* 0x000fe20003800000 */
[----:B------:R-:W-:Y:S02]  /*1a0c0*/  PLOP3.LUT P2, PT, PT, PT, PT, 0x80, 0x0 ;  /* 0x000000000000781c */ /* 0x000fe40003f4f070 */
[----:B------:R-:W-:Y:S02]  /*1a0d0*/  SHF.R.S32.HI R8, RZ, 0x1f, R11 ;  /* 0x0000001fff087819 */ /* 0x000fe4000001140b */
[----:B------:R-:W-:Y:S02]  /*1a0e0*/  LEA.HI R12, R12, R7, RZ, 0x7 ;  /* 0x000000070c0c7211 */ /* 0x000fe400078f38ff */
[----:B------:R-:W-:Y:S02]  /*1a0f0*/  LEA.HI R8, R8, R11, RZ, 0x7 ;  /* 0x0000000b08087211 */ /* 0x000fe400078f38ff */
[----:B------:R-:W-:-:S02]  /*1a100*/  SHF.R.S32.HI R12, RZ, 0x7, R12 ;  /* 0x00000007ff0c7819 */ /* 0x000fc4000001140c */
[----:B------:R-:W-:Y:S02]  /*1a110*/  SHF.R.S32.HI R8, RZ, 0x7, R8 ;  /* 0x00000007ff087819 */ /* 0x000fe40000011408 */
[----:B------:R-:W-:Y:S02]  /*1a120*/  VIMNMX R5, RZ, R12, !PT ;  /* 0x0000000cff057248 */ /* 0x000fe40007fe0100 */
[----:B------:R-:W-:-:S03]  /*1a130*/  VIMNMX R7, R3, R8, PT ;  /* 0x0000000803077248 */ /* 0x000fc60003fe0100 */
[--C-:B------:R-:W-:Y:S02]  /*1a140*/  IMAD R5, R5, 0x80, -R10.reuse ;  /* 0x0000008005057824 */ /* 0x100fe400078e0a0a */
[----:B------:R-:W-:-:S03]  /*1a150*/  IMAD R7, R7, 0x80, -R10 ;  /* 0x0000008007077824 */ /* 0x000fc600078e0a0a */
[----:B------:R-:W-:Y:S02]  /*1a160*/  VIMNMX R5, RZ, R5, !PT ;  /* 0x00000005ff057248 */ /* 0x000fe40007fe0100 */
[----:B------:R-:W-:-:S04]  /*1a170*/  VIMNMX R6, R7, R6, PT ;  /* 0x0000000607067248 */ /* 0x000fc80003fe0100 */
[----:B------:R-:W-:-:S13]  /*1a180*/  ISETP.GT.AND P0, PT, R6, R5, PT ;  /* 0x000000050600720c */ /* 0x000fda0003f04270 */
[----:B------:R-:W-:Y:S01]  /*1a190*/  @P0 VIADD R7, R6, 0x7f ;  /* 0x0000007f06070836 */ /* 0x000fe20000000000 */
[----:B------:R-:W-:-:S04]  /*1a1a0*/  SHF.R.U32.HI R6, RZ, 0x7, R5 ;  /* 0x00000007ff067819 */ /* 0x000fc80000011605 */
[----:B------:R-:W-:-:S04]  /*1a1b0*/  @P0 SHF.R.S32.HI R8, RZ, 0x1f, R7 ;  /* 0x0000001fff080819 */ /* 0x000fc80000011407 */
[----:B------:R-:W-:Y:S01]  /*1a1c0*/  @P0 LEA.HI R8, R8, R7, RZ, 0x7 ;  /* 0x0000000708080211 */ /* 0x000fe200078f38ff */
[----:B------:R-:W-:-:S03]  /*1a1d0*/  IMAD.MOV.U32 R7, RZ, RZ, R6 ;  /* 0x000000ffff077224 */ /* 0x000fc600078e0006 */
[----:B------:R-:W-:-:S04]  /*1a1e0*/  @P0 SHF.R.S32.HI R7, RZ, 0x7, R8 ;  /* 0x00000007ff070819 */ /* 0x000fc80000011408 */
[----:B------:R-:W-:-:S13]  /*1a1f0*/  ISETP.GT.AND P0, PT, R7, R6, PT ;  /* 0x000000060700720c */ /* 0x000fda0003f04270 */
[----:B------:R-:W-:Y:S05]  /*1a200*/  @!P0 BRA `(.L_x_1331) ;  /* 0x0000000800688947 */ /* 0x000fea0003800000 */
[----:B------:R-:W0:Y:S01]  /*1a210*/  LDC R5, c[0x0][0x428] ;  /* 0x00010a00ff057b82 */ /* 0x000e220000000800 */
[----:B------:R-:W-:Y:S01]  /*1a220*/  UMOV UR4, 0xffffffff ;  /* 0xffffffff00047882 */ /* 0x000fe20000000000 */
[----:B------:R-:W-:Y:S02]  /*1a230*/  SEL R10, R19, RZ, !P1 ;  /* 0x000000ff130a7207 */ /* 0x000fe40004800000 */
[----:B0-----:R-:W-:-:S13]  /*1a240*/  ISETP.NE.AND P0, PT, R5, 0x1, PT ;  /* 0x000000010500780c */ /* 0x001fda0003f05270 */
[----:B------:R-:W0:Y:S08]  /*1a250*/  @P0 LDC R5, c[0x0][0x42c] ;  /* 0x00010b00ff050b82 */ /* 0x000e300000000800 */
[----:B------:R-:W2:Y:S01]  /*1a260*/  @P0 LDC R9, c[0x0][0x430] ;  /* 0x00010c00ff090b82 */ /* 0x000ea20000000800 */
[----:B0-----:R-:W-:-:S04]  /*1a270*/  @P0 IMAD.HI.U32 R8, R18, R5, RZ ;  /* 0x0000000512080227 */ /* 0x001fc800078e00ff */
[----:B------:R-:W-:Y:S01]  /*1a280*/  IMAD.MOV.U32 R5, RZ, RZ, R18 ;  /* 0x000000ffff057224 */ /* 0x000fe200078e0012 */
[----:B--2---:R-:W-:Y:S01]  /*1a290*/  @P0 SHF.R.U32.HI R5, RZ, R9, R8 ;  /* 0x00000009ff050219 */ /* 0x004fe20000011608 */
[----:B------:R-:W-:Y:S06]  /*1a2a0*/  BRA.DIV UR4, `(.L_x_1332) ;  /* 0x0000004e04707947 */ /* 0x000fec000b800000 */
.L_x_1488:
[----:B------:R-:W-:-:S03]  /*1a2b0*/  UMOV UR4, 0xffffffff ;  /* 0xffffffff00047882 */ /* 0x000fc60000000000 */
[----:B------:R-:W-:Y:S05]  /*1a2c0*/  BRA.DIV UR4, `(.L_x_1333) ;  /* 0x0000004e04987947 */ /* 0x000fea000b800000 */
[----:B------:R-:W-:-:S13]  /*1a2d0*/  ELECT P6, URZ, PT ;  /* 0x00000000003f782f */ /* 0x000fda00038c0000 */
.L_x_1491:
[----:B------:R-:W2:Y:S01]  /*1a2e0*/  LDL R8, [R1+0x4] ;  /* 0x0000040001087983 */ /* 0x000ea20000100800 */
[----:B------:R-:W-:Y:S01]  /*1a2f0*/  BSSY B1, `(.L_x_1334) ;  /* 0x000000b000017945 */ /* 0x000fe20003800000 */
[----:B------:R-:W0:Y:S01]  /*1a300*/  S2R R11, SR_CgaCtaId ;  /* 0x00000000000b7919 */ /* 0x000e220000008800 */
[----:B--2---:R-:W-:-:S05]  /*1a310*/  VIADD R8, R8, 0x1 ;  /* 0x0000000108087836 */ /* 0x004fca0000000000 */
[----:B------:R-:W-:-:S04]  /*1a320*/  LEA.HI R9, R8, R8, RZ, 0x1 ;  /* 0x0000000808097211 */ /* 0x000fc800078f08ff */
[----:B------:R-:W-:-:S05]  /*1a330*/  LOP3.LUT R9, R9, 0xfffffffe, RZ, 0xc0, !PT ;  /* 0xfffffffe09097812 */ /* 0x000fca00078ec0ff */
[----:B------:R-:W-:Y:S01]  /*1a340*/  IMAD.IADD R9, R8, 0x1, -R9 ;  /* 0x0000000108097824 */ /* 0x000fe200078e0a09 */
[----:B------:R-:W-:-:S04]  /*1a350*/  MOV R8, 0x400 ;  /* 0x0000040000087802 */ /* 0x000fc80000000f00 */
[----:B0-----:R-:W-:Y:S02]  /*1a360*/  LEA R8, R11, R8, 0x18 ;  /* 0x000000080b087211 */ /* 0x001fe400078ec0ff */
[----:B------:R-:W-:-:S04]  /*1a370*/  SHF.L.U32 R9, R9, 0x1f, RZ ;  /* 0x0000001f09097819 */ /* 0x000fc800000006ff */
[----:B------:R-:W0:Y:S02]  /*1a380*/  SYNCS.PHASECHK.TRANS64.TRYWAIT P0, [R8+URZ+0x16820], R9 ;  /* 0x01682009080075a7 */ /* 0x000e24000800017f */
[----:B0-----:R-:W-:Y:S05]  /*1a390*/  @!P0 BRA `(.L_x_1335) ;  /* 0x0000004c00848947 */ /* 0x001fea0003800000 */
.L_x_1492:
[----:B------:R-:W-:Y:S05]  /*1a3a0*/  BSYNC B1 ;  /* 0x0000000000017941 */ /* 0x000fea0003800000 */
.L_x_1334:
[----:B------:R-:W-:Y:S04]  /*1a3b0*/  BSSY B1, `(.L_x_1336) ;  /* 0x0000037000017945 */ /* 0x000fe80003800000 */
[----:B------:R-:W-:Y:S05]  /*1a3c0*/  @!P6 BRA `(.L_x_1337) ;  /* 0x0000000000d4e947 */ /* 0x000fea0003800000 */
[----:B0-----:R-:W-:Y:S01]  /*1a3d0*/  IMAD R9, R25, 0x8, R8 ;  /* 0x0000000819097824 */ /* 0x001fe200078e0208 */
[----:B------:R-:W-:-:S04]  /*1a3e0*/  SHF.L.U32 R12, R26, 0x1f, RZ ;  /* 0x0000001f1a0c7819 */ /* 0x000fc800000006ff */
[----:B------:R-:W0:Y:S02]  /*1a3f0*/  SYNCS.PHASECHK.TRANS64.TRYWAIT P0, [R9+URZ+0x168a0], R12 ;  /* 0x0168a00c090075a7 */ /* 0x000e24000800017f */
[----:B0-----:R-:W-:Y:S05]  /*1a400*/  @!P0 BRA `(.L_x_1338) ;  /* 0x0000004c007c8947 */ /* 0x001fea0003800000 */
.L_x_1493:
        /* <DEDUP_REMOVED lines=9> */
.L_x_1339:
[----:B------:R-:W-:Y:S01]  /*1a4a0*/  IMAD R11, R25, 0x4000, R8 ;  /* 0x00004000190b7824 */ /* 0x000fe200078e0208 */
[----:B------:R-:W-:Y:S01]  /*1a4b0*/  R2UR UR9, R9 ;  /* 0x00000000090972ca */ /* 0x000fe200000e0000 */
[----:B------:R-:W-:Y:S01]  /*1a4c0*/  UIADD3 UR4, UP0, UR40, 0x570, URZ ;  /* 0x0000057028047890 */ /* 0x000fe2000ff1e03f */
[----:B------:R-:W-:Y:S01]  /*1a4d0*/  R2UR UR12, R5 ;  /* 0x00000000050c72ca */ /* 0x000fe200000e0000 */
[----:B------:R-:W-:Y:S01]  /*1a4e0*/  UMOV UR6, 0x0 ;  /* 0x0000000000067882 */ /* 0x000fe20000000000 */
[----:B------:R-:W-:Y:S01]  /*1a4f0*/  R2UR UR8, R11 ;  /* 0x000000000b0872ca */ /* 0x000fe200000e0000 */
[----:B------:R-:W-:Y:S01]  /*1a500*/  IMAD R11, R7, 0x80, R0 ;  /* 0x00000080070b7824 */ /* 0x000fe200078e0200 */
[----:B------:R-:W-:Y:S01]  /*1a510*/  R2UR UR13, R10 ;  /* 0x000000000a0d72ca */ /* 0x000fe200000e0000 */
[----:B------:R-:W-:Y:S02]  /*1a520*/  UIADD3.X UR5, URZ, UR41, URZ, UP0, !UPT ;  /* 0x000000293f057290 */ /* 0x000fe400087fe43f */
[----:B------:R-:W-:Y:S01]  /*1a530*/  VIADD R11, R11, 0xffffff80 ;  /* 0xffffff800b0b7836 */ /* 0x000fe20000000000 */
[----:B------:R-:W-:Y:S01]  /*1a540*/  UMOV UR7, 0x12f00000 ;  /* 0x12f0000000077882 */ /* 0x000fe20000000000 */
[----:B------:R-:W-:-:S02]  /*1a550*/  UMOV UR10, URZ ;  /* 0x0000003f000a7c82 */ /* 0x000fc40008000000 */
[----:B------:R-:W-:Y:S01]  /*1a560*/  UIADD3 UR9, UR9, 0x16890, URZ ;  /* 0x0001689009097890 */ /* 0x000fe2000fffe03f */
[----:B------:R-:W-:-:S03]  /*1a570*/  R2UR UR11, R11 ;  /* 0x000000000b0b72ca */ /* 0x000fc600000e0000 */
[----:B------:R-:W-:-:S10]  /*1a580*/  UIADD3 UR8, UR8, 0xe400, URZ ;  /* 0x0000e40008087890 */ /* 0x000fd4000fffe03f */
[----:B------:R3:W-:Y:S01]  /*1a590*/  UTMALDG.4D [UR8], [UR4], desc[UR6] ;  /* 0x00000608040075b4 */ /* 0x0007e20008019000 */
[----:B------:R-:W4:Y:S02]  /*1a5a0*/  SYNCS.PHASECHK.TRANS64.TRYWAIT P0, [R9+URZ+0x168c0], R12 ;  /* 0x0168c00c090075a7 */ /* 0x000f24000800017f */
[----:B---34-:R-:W-:Y:S05]  /*1a5b0*/  @!P0 BRA `(.L_x_1340) ;  /* 0x0000004c00248947 */ /* 0x018fea0003800000 */
.L_x_1494:
[----:B------:R-:W-:Y:S01]  /*1a5c0*/  IMAD.SHL.U32 R13, R25, 0x2000, RZ ;  /* 0x00002000190d7824 */ /* 0x000fe200078e00ff */
[----:B------:R-:W-:Y:S06]  /*1a5d0*/  @P1 BRA `(.L_x_1341) ;  /* 0x0000000000141947 */ /* 0x000fec0003800000 */
[----:B------:R-:W-:Y:S01]  /*1a5e0*/  ISETP.NE.AND P0, PT, R28, RZ, PT ;  /* 0x000000ff1c00720c */ /* 0x000fe20003f05270 */
[----:B0--3--:R-:W-:-:S04]  /*1a5f0*/  IMAD.MOV.U32 R12, RZ, RZ, 0x4000 ;  /* 0x00004000ff0c7424 */ /* 0x009fc800078e00ff */
[----:B------:R4:W-:Y:S08]  /*1a600*/  SYNCS.ARRIVE.TRANS64 RZ, [R9+URZ+0x168b0], R12 ;  /* 0x0168b00c09ff79a7 */ /* 0x0009f0000800003f */
[----:B------:R-:W-:Y:S05]  /*1a610*/  @!P0 BRA `(.L_x_1341) ;  /* 0x0000000000048947 */ /* 0x000fea0003800000 */
[----:B------:R-:W-:Y:S01]  /*1a620*/  BPT.TRAP 0x1 ;  /* 0x000000040000795c */ /* 0x000fe20000300000 */
.L_x_1341:
        /* <DEDUP_REMOVED lines=11> */
[----:B------:R-:W-:-:S04]  /*1a6e0*/  UIADD3 UR9, UR9, 0x168b0, URZ ;  /* 0x000168b009097890 */ /* 0x000fc8000fffe03f */
[----:B------:R-:W-:-:S09]  /*1a6f0*/  UIADD3 UR8, UR8, 0x400, URZ ;  /* 0x0000040008087890 */ /* 0x000fd2000fffe03f */
[----:B------:R0:W-:Y:S02]  /*1a700*/  UTMALDG.4D [UR8], [UR4], desc[UR6] ;  /* 0x00000608040075b4 */ /* 0x0001e40008019000 */
[----:B0-----:R-:W-:Y:S01]  /*1a710*/  NOP ;  /* 0x0000000000007918 */ /* 0x001fe20000000000 */
.L_x_1337:
[----:B------:R-:W-:Y:S05]  /*1a720*/  BSYNC B1 ;  /* 0x0000000000017941 */ /* 0x000fea0003800000 */
.L_x_1336:
[----:B------:R-:W-:Y:S01]  /*1a730*/  VIADD R25, R25, 0x1 ;  /* 0x0000000119197836 */ /* 0x000fe20000000000 */
[----:B------:R-:W-:Y:S01]  /*1a740*/  PLOP3.LUT P2, PT, PT, PT, PT, 0x8, 0x0 ;  /* 0x000000000000781c */ /* 0x000fe20003f4e170 */
[----:B------:R-:W-:-:S03]  /*1a750*/  VIADD R7, R7, 0xfffffffe ;  /* 0xfffffffe07077836 */ /* 0x000fc60000000000 */
[----:B------:R-:W-:-:S04]  /*1a760*/  ISETP.NE.AND P0, PT, R25, 0x2, PT ;  /* 0x000000021900780c */ /* 0x000fc80003f05270 */
[----:B------:R-:W-:Y:S02]  /*1a770*/  SEL R25, R25, RZ, P0 ;  /* 0x000000ff19197207 */ /* 0x000fe40000000000 */
[----:B0-234-:R-:W-:Y:S02]  /*1a780*/  SEL R9, RZ, 0x1, P0 ;  /* 0x00000001ff097807 */ /* 0x01dfe40000000000 */
[----:B------:R-:W-:Y:S02]  /*1a790*/  ISETP.GE.AND P0, PT, R7, R6, PT ;  /* 0x000000060700720c */ /* 0x000fe40003f06270 */
[----:B------:R-:W-:-:S11]  /*1a7a0*/  LOP3.LUT R26, R26, R9, RZ, 0x3c, !PT ;  /* 0x000000091a1a7212 */ /* 0x000fd600078e3cff */
[----:B------:R-:W-:Y:S05]  /*1a7b0*/  @!P0 BRA `(.L_x_1331) ;  /* 0x0000000000fc8947 */ /* 0x000fea0003800000 */
.L_x_1348:
[----:B------:R-:W-:Y:S05]  /*1a7c0*/  YIELD ;  /* 0x0000000000007946 */ /* 0x000fea0003800000 */
[----:B------:R-:W-:Y:S04]  /*1a7d0*/  BSSY B1, `(.L_x_1342) ;  /* 0x0000034000017945 */ /* 0x000fe80003800000 */
[----:B------:R-:W-:Y:S05]  /*1a7e0*/  @!P6 BRA `(.L_x_1343) ;  /* 0x0000000000c8e947 */ /* 0x000fea0003800000 */
[----:B------:R-:W-:Y:S01]  /*1a7f0*/  IMAD R12, R25, 0x8, R8 ;  /* 0x00000008190c7824 */ /* 0x000fe200078e0208 */
[----:B------:R-:W-:-:S04]  /*1a800*/  SHF.L.U32 R9, R26, 0x1f, RZ ;  /* 0x0000001f1a097819 */ /* 0x000fc800000006ff */
[----:B------:R-:W0:Y:S02]  /*1a810*/  SYNCS.PHASECHK.TRANS64.TRYWAIT P0, [R12+URZ+0x168a0], R9 ;  /* 0x0168a0090c0075a7 */ /* 0x000e24000800017f */
[----:B0-----:R-:W-:Y:S05]  /*1a820*/  @!P0 BRA `(.L_x_1344) ;  /* 0x00000048009c8947 */ /* 0x001fea0003800000 */
.L_x_1495:
        /* <DEDUP_REMOVED lines=9> */
.L_x_1345:
[----:B--2---:R-:W-:Y:S01]  /*1a8c0*/  IMAD R11, R25, 0x4000, R8 ;  /* 0x00004000190b7824 */ /* 0x004fe200078e0208 */
        /* <DEDUP_REMOVED lines=16> */
.L_x_1496:
[----:B------:R-:W-:Y:S05]  /*1a9d0*/  @P0 BRA `(.L_x_1347) ;  /* 0x0000000000140947 */ /* 0x000fea0003800000 */
[----:B------:R-:W-:Y:S01]  /*1a9e0*/  ISETP.NE.AND P1, PT, R28, RZ, PT ;  /* 0x000000ff1c00720c */ /* 0x000fe20003f25270 */
[----:B0-2---:R-:W-:-:S04]  /*1a9f0*/  IMAD.MOV.U32 R9, RZ, RZ, 0x4000 ;  /* 0x00004000ff097424 */ /* 0x005fc800078e00ff */
[----:B------:R3:W-:Y:S08]  /*1aa00*/  SYNCS.ARRIVE.TRANS64 RZ, [R12+URZ+0x168b0], R9 ;  /* 0x0168b0090cff79a7 */ /* 0x0007f0000800003f */
[----:B------:R-:W-:Y:S05]  /*1aa10*/  @!P1 BRA `(.L_x_1347) ;  /* 0x0000000000049947 */ /* 0x000fea0003800000 */
[----:B------:R-:W-:Y:S01]  /*1aa20*/  BPT.TRAP 0x1 ;  /* 0x000000040000795c */ /* 0x000fe20000300000 */
.L_x_1347:
        /* <DEDUP_REMOVED lines=14> */
.L_x_1343:
[----:B------:R-:W-:Y:S05]  /*1ab10*/  BSYNC B1 ;  /* 0x0000000000017941 */ /* 0x000fea0003800000 */
.L_x_1342:
[----:B------:R-:W-:-:S05]  /*1ab20*/  VIADD R25, R25, 0x1 ;  /* 0x0000000119197836 */ /* 0x000fca0000000000 */
[----:B------:R-:W-:-:S04]  /*1ab30*/  ISETP.NE.AND P0, PT, R25, 0x2, PT ;  /* 0x000000021900780c */ /* 0x000fc80003f05270 */
[----:B0-23--:R-:W-:Y:S02]  /*1ab40*/  SEL R9, RZ, 0x1, P0 ;  /* 0x00000001ff097807 */ /* 0x00dfe40000000000 */
[----:B------:R-:W-:Y:S02]  /*1ab50*/  SEL R25, R25, RZ, P0 ;  /* 0x000000ff19197207 */ /* 0x000fe40000000000 */
[C---:B------:R-:W-:Y:S02]  /*1ab60*/  ISETP.GT.AND P0, PT, R7.reuse, R6, PT ;  /* 0x000000060700720c */ /* 0x040fe40003f04270 */
[----:B------:R-:W-:Y:S01]  /*1ab70*/  LOP3.LUT R26, R26, R9, RZ, 0x3c, !PT ;  /* 0x000000091a1a7212 */ /* 0x000fe200078e3cff */
[----:B------:R-:W-:-:S04]  /*1ab80*/  VIADD R9, R7, 0xffffffff ;  /* 0xffffffff07097836 */ /* 0x000fc80000000000 */
[----:B------:R-:W-:-:S06]  /*1ab90*/  IMAD.MOV.U32 R7, RZ, RZ, R9 ;  /* 0x000000ffff077224 */ /* 0x000fcc00078e0009 */
[----:B------:R-:W-:Y:S05]  /*1aba0*/  @P0 BRA `(.L_x_1348) ;  /* 0xfffffffc00040947 */ /* 0x000fea000383ffff */
.L_x_1331:
[----:B------:R-:W-:Y:S05]  /*1abb0*/  BSYNC B0 ;  /* 0x0000000000007941 */ /* 0x000fea0003800000 */
.L_x_1330:
[----:B------:R-:W0:Y:S01]  /*1abc0*/  LDC.64 R6, c[0x0][0x9e0] ;  /* 0x00027800ff067b82 */ /* 0x000e220000000a00 */
[----:B------:R-:W-:Y:S07]  /*1abd0*/  @!P2 WARPSYNC.ALL ;  /* 0x000000000000a948 */ /* 0x000fee0003800000 */
[----:B------:R-:W-:Y:S01]  /*1abe0*/  @!P2 BAR.SYNC.DEFER_BLOCKING 0xc, 0x1a0 ;  /* 0x030680000000ab1d */ /* 0x000fe20000010000 */
        /* <DEDUP_REMOVED lines=14> */
.L_x_1351:
[----:B------:R-:W-:-:S13]  /*1acd0*/  ISETP.NE.AND P1, PT, R7, 0x1, PT ;  /* 0x000000010700780c */ /* 0x000fda0003f25270 */
[----:B------:R-:W0:Y:S02]  /*1ace0*/  @P1 LDC.64 R8, c[0x0][0x9e8] ;  /* 0x00027a00ff081b82 */ /* 0x000e240000000a00 */
[----:B0-----:R-:W-:-:S05]  /*1acf0*/  @P1 IMAD.HI.U32 R8, R0, R8, RZ ;  /* 0x0000000800081227 */ /* 0x001fca00078e00ff */
[----:B------:R-:W-:-:S07]  /*1ad00*/  @P1 SHF.R.U32.HI R0, RZ, R9, R8 ;  /* 0x00000009ff001219 */ /* 0x000fce0000011608 */
.L_x_1352:
[----:B------:R-:W-:Y:S05]  /*1ad10*/  BSYNC B0 ;  /* 0x0000000000007941 */ /* 0x000fea0003800000 */
.L_x_1350:
[----:B------:R-:W-:-:S05]  /*1ad20*/  IMAD R5, R0, R7, R7 ;  /* 0x0000000700057224 */ /* 0x000fca00078e0207 */
[----:B------:R-:W-:-:S07]  /*1ad30*/  VIMNMX R6, R6, R5, PT ;  /* 0x0000000506067248 */ /* 0x000fce0003fe0100 */
.L_x_1349:
[----:B------:R-:W-:Y:S01]  /*1ad40*/  VIADD R6, R6, 0x7f ;  /* 0x0000007f06067836 */ /* 0x000fe20000000000 */
[----:B------:R-:W-:-:S04]  /*1ad50*/  ULDC UR4, c[0x0][0x9dc] ;  /* 0x0002770000047ab9 */ /* 0x000fc80000000800 */
[----:B------:R-:W-:-:S04]  /*1ad60*/  SHF.R.S32.HI R5, RZ, 0x1f, R6 ;  /* 0x0000001fff057819 */ /* 0x000fc80000011406 */
[----:B------:R-:W-:-:S04]  /*1ad70*/  LEA.HI R5, R5, R6, RZ, 0x7 ;  /* 0x0000000605057211 */ /* 0x000fc800078f38ff */
[----:B------:R-:W-:-:S04]  /*1ad80*/  SHF.R.S32.HI R0, RZ, 0x7, R5 ;  /* 0x00000007ff007819 */ /* 0x000fc80000011405 */
[----:B------:R-:W-:Y:S01]  /*1ad90*/  VIMNMX R8, R3, R0, PT ;  /* 0x0000000003087248 */ /* 0x000fe20003fe0100 */
[----:B------:R-:W-:-:S04]  /*1ada0*/  VIADD R0, R4, -UR4 ;  /* 0x8000000404007c36 */ /* 0x000fc80008000000 */
[----:B------:R0:W-:Y:S01]  /*1adb0*/  STL [R1], R8 ;  /* 0x0000000801007387 */ /* 0x0001e20000100800 */
[----:B------:R-:W-:Y:S05]  /*1adc0*/  @!P0 BRA `(.L_x_1353) ;  /* 0x0000000000448947 */ /* 0x000fea0003800000 */
[----:B------:R-:W-:Y:S01]  /*1add0*/  ISETP.GT.AND P0, PT, R4, -0x1, PT ;  /* 0xffffffff0400780c */ /* 0x000fe20003f04270 */
[----:B------:R-:W-:-:S12]  /*1ade0*/  BSSY B0, `(.L_x_1354) ;  /* 0x000000d000007945 */ /* 0x000fd80003800000 */
[----:B------:R-:W-:Y:S05]  /*1adf0*/  @P0 BRA `(.L_x_1355) ;  /* 0x00000000001c0947 */ /* 0x000fea0003800000 */
[----:B------:R-:W-:Y:S02]  /*1ae00*/  ISETP.NE.AND P0, PT, R7, 0x1, PT ;  /* 0x000000010700780c */ /* 0x000fe40003f05270 */
[----:B------:R-:W-:-:S11]  /*1ae10*/  LOP3.LUT R5, RZ, R4, RZ, 0x33, !PT ;  /* 0x00000004ff057212 */ /* 0x000fd600078e33ff */
[----:B------:R-:W2:Y:S02]  /*1ae20*/  @P0 LDC.64 R2, c[0x0][0x9e8] ;  /* 0x00027a00ff020b82 */ /* 0x000ea40000000a00 */
[----:B--2---:R-:W-:-:S05]  /*1ae30*/  @P0 IMAD.HI.U32 R2, R5, R2, RZ ;  /* 0x0000000205020227 */ /* 0x004fca00078e00ff */
[----:B------:R-:W-:-:S04]  /*1ae40*/  @P0 SHF.R.U32.HI R5, RZ, R3, R2 ;  /* 0x00000003ff050219 */ /* 0x000fc80000011602 */
[----:B------:R-:W-:Y:S01]  /*1ae50*/  LOP3.LUT R4, RZ, R5, RZ, 0x33, !PT ;  /* 0x00000005ff047212 */ /* 0x000fe200078e33ff */
[----:B------:R-:W-:Y:S06]  /*1ae60*/  BRA `(.L_x_1356) ;  /* 0x0000000000107947 */ /* 0x000fec0003800000 */
.L_x_1355:
[----:B------:R-:W-:-:S13]  /*1ae70*/  ISETP.NE.AND P0, PT, R7, 0x1, PT ;  /* 0x000000010700780c */ /* 0x000fda0003f05270 */
[----:B------:R-:W2:Y:S02]  /*1ae80*/  @P0 LDC.64 R2, c[0x0][0x9e8] ;  /* 0x00027a00ff020b82 */ /* 0x000ea40000000a00 */
[----:B--2---:R-:W-:-:S05]  /*1ae90*/  @P0 IMAD.HI.U32 R2, R4, R2, RZ ;  /* 0x0000000204020227 */ /* 0x004fca00078e00ff */
[----:B------:R-:W-:-:S07]  /*1aea0*/  @P0 SHF.R.U32.HI R4, RZ, R3, R2 ;  /* 0x00000003ff040219 */ /* 0x000fce0000011602 */
.L_x_1356:
[----:B------:R-:W-:Y:S05]  /*1aeb0*/  BSYNC B0 ;  /* 0x0000000000007941 */ /* 0x000fea0003800000 */
.L_x_1354:
[----:B------:R-:W-:-:S05]  /*1aec0*/  IMAD R7, R4, R7, RZ ;  /* 0x0000000704077224 */ /* 0x000fca00078e02ff */
[----:B------:R-:W-:-:S07]  /*1aed0*/  VIMNMX R0, R0, R7, !PT ;  /* 0x0000000700007248 */ /* 0x000fce0007fe0100 */
.L_x_1353:
        /* <DEDUP_REMOVED lines=9> */
[----:B------:R-:W2:Y:S01]  /*1af70*/  S2R R7, SR_LANEID ;  /* 0x0000000000077919 */ /* 0x000ea20000000000 */
[----:B------:R-:W-:Y:S01]  /*1af80*/  VOTEU.ANY UR4, UPT, PT ;  /* 0x0000000000047886 */ /* 0x000fe200038e0100 */
[----:B------:R-:W3:Y:S01]  /*1af90*/  LDC.64 R2, c[0x0][0xc38] ;  /* 0x00030e00ff027b82 */ /* 0x000ee20000000a00 */
[----:B------:R-:W2:Y:S08]  /*1afa0*/  FLO.U32 R0, UR4 ;  /* 0x0000000400007d00 */ /* 0x000eb000080e0000 */
[----:B------:R-:W3:Y:S01]  /*1afb0*/  POPC R5, UR4 ;  /* 0x0000000400057d09 */ /* 0x000ee20008000000 */
[----:B--2---:R-:W-:-:S13]  /*1afc0*/  ISETP.EQ.U32.AND P0, PT, R0, R7, PT ;  /* 0x000000070000720c */ /* 0x004fda0003f02070 */
[----:B---3--:R-:W2:Y:S01]  /*1afd0*/  @P0 ATOMG.E.ADD.STRONG.GPU PT, R3, desc[UR38][R2.64], R5 ;  /* 0x00000005020309a8 */ /* 0x008ea200081ee1e6 */
[----:B------:R-:W3:Y:S02]  /*1afe0*/  S2R R4, SR_LTMASK ;  /* 0x0000000000047919 */ /* 0x000ee40000003900 */
[----:B---3--:R-:W-:-:S04]  /*1aff0*/  LOP3.LUT R4, R4, UR4, RZ, 0xc0, !PT ;  /* 0x0000000404047c12 */ /* 0x008fc8000f8ec0ff */
[----:B------:R-:W3:Y:S01]  /*1b000*/  POPC R7, R4 ;  /* 0x0000000400077309 */ /* 0x000ee20000000000 */
[----:B--2---:R-:W3:Y:S02]  /*1b010*/  SHFL.IDX PT, R0, R3, R0, 0x1f ;  /* 0x00001f0003007589 */ /* 0x004ee400000e0000 */
[----:B---3--:R-:W-:Y:S01]  /*1b020*/  IADD3 R16, R0, UR37, R7 ;  /* 0x0000002500107c10 */ /* 0x008fe2000fffe007 */
[----:B------:R-:W-:Y:S06]  /*1b030*/  BRA `(.L_x_1359) ;  /* 0x0000002000747947 */ /* 0x000fec0003800000 */
.L_x_1358:
[----:B------:R-:W2:Y:S01]  /*1b040*/  S2R R0, SR_CgaCtaId ;  /* 0x0000000000007919 */ /* 0x000ea20000008800 */
[----:B------:R-:W-:-:S04]  /*1b050*/  MOV R27, 0x400 ;  /* 0x00000400001b7802 */ /* 0x000fc80000000f00 */
[----:B--2---:R-:W-:-:S05]  /*1b060*/  LEA R27, R0, R27, 0x18 ;  /* 0x0000001b001b7211 */ /* 0x004fca00078ec0ff */
        /* <DEDUP_REMOVED lines=8> */
[----:B------:R-:W2:Y:S01]  /*1b0f0*/  LDC.64 R2, c[0x4][R2] ;  /* 0x0100000002027b82 */ /* 0x000ea20000000a00 */
[----:B------:R-:W-:Y:S02]  /*1b100*/  IMAD.U32 R5, RZ, RZ, UR7 ;  /* 0x00000007ff057e24 */ /* 0x000fe4000f8e00ff */
[----:B------:R-:W-:Y:S02]  /*1b110*/  IMAD.U32 R6, RZ, RZ, UR8 ;  /* 0x00000008ff067e24 */ /* 0x000fe4000f8e00ff */
[----:B------:R-:W-:-:S02]  /*1b120*/  IMAD.U32 R7, RZ, RZ, UR9 ;  /* 0x00000009ff077e24 */ /* 0x000fc4000f8e00ff */
[----:B------:R-:W-:Y:S02]  /*1b130*/  IMAD.U32 R10, RZ, RZ, UR4 ;  /* 0x00000004ff0a7e24 */ /* 0x000fe4000f8e00ff */
[----:B------:R-:W-:Y:S02]  /*1b140*/  IMAD.U32 R11, RZ, RZ, UR5 ;  /* 0x00000005ff0b7e24 */ /* 0x000fe4000f8e00ff */
[----:B0-----:R-:W-:Y:S02]  /*1b150*/  IMAD.MOV.U32 R8, RZ, RZ, 0x70 ;  /* 0x00000070ff087424 */ /* 0x001fe400078e00ff */
[----:B------:R-:W-:Y:S02]  /*1b160*/  IMAD.MOV.U32 R12, RZ, RZ, 0x1 ;  /* 0x00000001ff0c7424 */ /* 0x000fe400078e00ff */
[----:B------:R-:W-:-:S07]  /*1b170*/  IMAD.MOV.U32 R13, RZ, RZ, RZ ;  /* 0x000000ffff0d7224 */ /* 0x000fce00078e00ff */
[----:B------:R-:W-:-:S07]  /*1b180*/  LEPC R20, `(.L_x_1360) ;  /* 0x000000001014794e */ /* 0x000fce0000000000 */
[----:B-12---:R-:W-:Y:S05]  /*1b190*/  CALL.ABS.NOINC R2 ;  /* 0x0000000002007343 */ /* 0x006fea0003c00000 */
.L_x_1360:
[----:B------:R-:W-:-:S05]  /*1b1a0*/  VIADD R0, R27, 0x400 ;  /* 0x000004001b007836 */ /* 0x000fca0000000000 */
[----:B------:R-:W-:-:S13]  /*1b1b0*/  LOP3.LUT P0, RZ, R0, 0x3ff, RZ, 0xc0, !PT ;  /* 0x000003ff00ff7812 */ /* 0x000fda000780c0ff */
[----:B------:R-:W-:Y:S05]  /*1b1c0*/  @!P0 BRA `(.L_x_1361) ;  /* 0x0000000000808947 */ /* 0x000fea0003800000 */
[----:B------:R-:W-:Y:S01]  /*1b1d0*/  MOV R0, 0x0 ;  /* 0x0000000000007802 */ /* 0x000fe20000000f00 */
[----:B------:R-:W-:Y:S01]  /*1b1e0*/  ULDC.64 UR6, c[0x4][0xa8] ;  /* 0x01002a0000067ab9 */ /* 0x000fe20000000a00 */
[----:B------:R-:W-:Y:S01]  /*1b1f0*/  ULDC.64 UR8, c[0x4][0xb0] ;  /* 0x01002c0000087ab9 */ /* 0x000fe20000000a00 */
[----:B------:R-:W-:Y:S01]  /*1b200*/  ULDC.64 UR4, c[0x4][0x10] ;  /* 0x0100040000047ab9 */ /* 0x000fe20000000a00 */
[----:B------:R2:W3:Y:S01]  /*1b210*/  LDC.64 R2, c[0x4][R0] ;  /* 0x0100000000027b82 */ /* 0x0004e20000000a00 */
[----:B------:R-:W-:Y:S02]  /*1b220*/  IMAD.U32 R4, RZ, RZ, UR6 ;  /* 0x00000006ff047e24 */ /* 0x000fe4000f8e00ff */
[----:B------:R-:W-:Y:S02]  /*1b230*/  IMAD.U32 R5, RZ, RZ, UR7 ;  /* 0x00000007ff057e24 */ /* 0x000fe4000f8e00ff */
[----:B------:R-:W-:Y:S02]  /*1b240*/  IMAD.U32 R6, RZ, RZ, UR8 ;  /* 0x00000008ff067e24 */ /* 0x000fe4000f8e00ff */
[----:B------:R-:W-:-:S02]  /*1b250*/  IMAD.U32 R7, RZ, RZ, UR9 ;  /* 0x00000009ff077e24 */ /* 0x000fc4000f8e00ff */
[----:B------:R-:W-:Y:S02]  /*1b260*/  IMAD.U32 R10, RZ, RZ, UR4 ;  /* 0x00000004ff0a7e24 */ /* 0x000fe4000f8e00ff */
[----:B------:R-:W-:Y:S02]  /*1b270*/  IMAD.U32 R11, RZ, RZ, UR5 ;  /* 0x00000005ff0b7e24 */ /* 0x000fe4000f8e00ff */
[----:B0-----:R-:W-:Y:S02]  /*1b280*/  IMAD.MOV.U32 R8, RZ, RZ, 0x70 ;  /* 0x00000070ff087424 */ /* 0x001fe400078e00ff */
[----:B------:R-:W-:Y:S02]  /*1b290*/  IMAD.MOV.U32 R12, RZ, RZ, 0x1 ;  /* 0x00000001ff0c7424 */ /* 0x000fe400078e00ff */
[----:B--2---:R-:W-:-:S07]  /*1b2a0*/  IMAD.MOV.U32 R13, RZ, RZ, RZ ;  /* 0x000000ffff0d7224 */ /* 0x004fce00078e00ff */
[----:B------:R-:W-:-:S07]  /*1b2b0*/  LEPC R20, `(.L_x_1362) ;  /* 0x000000001014794e */ /* 0x000fce0000000000 */
[----:B-1-3--:R-:W-:Y:S05]  /*1b2c0*/  CALL.ABS.NOINC R2 ;  /* 0x0000000002007343 */ /* 0x00afea0003c00000 */
.L_x_1362:
        /* <DEDUP_REMOVED lines=16> */
.L_x_1361:
[----:B------:R-:W2:Y:S01]  /*1b3d0*/  LDL.LU R20, [R1+0x8] ;  /* 0x0000080001147983 */ /* 0x000ea20000300800 */
[----:B------:R-:W-:Y:S01]  /*1b3e0*/  ULDC.64 UR4, c[0x0][0x9f8] ;  /* 0x00027e0000047ab9 */ /* 0x000fe20000000a00 */
[----:B------:R-:W3:Y:S01]  /*1b3f0*/  LDC R0, c[0x0][0x428] ;  /* 0x00010a00ff007b82 */ /* 0x000ee20000000800 */
[----:B------:R-:W-:Y:S01]  /*1b400*/  ISETP.NE.U32.AND P0, PT, RZ, UR4, PT ;  /* 0x00000004ff007c0c */ /* 0x000fe2000bf05070 */
[----:B------:R-:W-:-:S03]  /*1b410*/  IMAD.MOV.U32 R6, RZ, RZ, R19 ;  /* 0x000000ffff067224 */ /* 0x000fc600078e0013 */
[----:B------:R-:W-:Y:S01]  /*1b420*/  ISETP.NE.AND.EX P0, PT, RZ, UR5, PT, P0 ;  /* 0x00000005ff007c0c */ /* 0x000fe2000bf05300 */
[----:B------:R-:W-:-:S12]  /*1b430*/  ULDC.64 UR4, c[0x0][0xa00] ;  /* 0x0002800000047ab9 */ /* 0x000fd80000000a00 */
[----:B------:R-:W4:Y:S02]  /*1b440*/  @P0 LDC.64 R2, c[0x0][0x9f8] ;  /* 0x00027e00ff020b82 */ /* 0x000f240000000a00 */
[----:B----4-:R-:W-:-:S05]  /*1b450*/  @P0 IMAD.WIDE R2, R19, 0x4, R2 ;  /* 0x0000000413020825 */ /* 0x010fca00078e0202 */
[----:B------:R4:W5:Y:S01]  /*1b460*/  @P0 LDG.E R6, desc[UR38][R2.64] ;  /* 0x0000002602060981 */ /* 0x000962000c1e1900 */
[----:B---3--:R-:W-:Y:S01]  /*1b470*/  ISETP.NE.AND P0, PT, R0, 0x1, PT ;  /* 0x000000010000780c */ /* 0x008fe20003f05270 */
[----:B------:R-:W-:Y:S01]  /*1b480*/  IMAD.MOV.U32 R0, RZ, RZ, R18 ;  /* 0x000000ffff007224 */ /* 0x000fe200078e0012 */
[----:B------:R-:W-:-:S04]  /*1b490*/  ISETP.NE.AND P6, PT, R28, RZ, PT ;  /* 0x000000ff1c00720c */ /* 0x000fc80003fc5270 */
[----:B------:R-:W-:-:S07]  /*1b4a0*/  PLOP3.LUT P1, PT, P6, PT, PT, 0x8, 0x0 ;  /* 0x000000000000781c */ /* 0x000fce000372e170 */
[----:B------:R-:W3:Y:S02]  /*1b4b0*/  @P0 LDC R5, c[0x0][0x42c] ;  /* 0x00010b00ff050b82 */ /* 0x000ee40000000800 */
[----:B------:R-:W-:-:S05]  /*1b4c0*/  VOTEU.ALL UP1, P6 ;  /* 0x00000000003f7886 */ /* 0x000fca0003020000 */
[----:B------:R-:W-:Y:S01]  /*1b4d0*/  @!UP1 UIADD3 UR8, UP0, UR40, 0x270, URZ ;  /* 0x0000027028089890 */ /* 0x000fe2000ff1e03f */
[----:B------:R-:W0:Y:S03]  /*1b4e0*/  @P0 LDC R4, c[0x0][0x430] ;  /* 0x00010c00ff040b82 */ /* 0x000e260000000800 */
[----:B------:R-:W-:-:S03]  /*1b4f0*/  @!UP1 UIADD3.X UR9, URZ, UR41, URZ, UP0, !UPT ;  /* 0x000000293f099290 */ /* 0x000fc600087fe43f */
[----:B------:R-:W-:Y:S01]  /*1b500*/  VOTEU.ALL UP0, P6 ;  /* 0x00000000003f7886 */ /* 0x000fe20003000000 */
[----:B---3--:R-:W-:-:S05]  /*1b510*/  @P0 IMAD.HI.U32 R5, R18, R5, RZ ;  /* 0x0000000512050227 */ /* 0x008fca00078e00ff */
[----:B0-----:R-:W-:Y:S02]  /*1b520*/  @P0 SHF.R.U32.HI R0, RZ, R4, R5 ;  /* 0x00000004ff000219 */ /* 0x001fe40000011605 */
[----:B------:R-:W-:-:S04]  /*1b530*/  ISETP.NE.U32.AND P0, PT, RZ, UR4, PT ;  /* 0x00000004ff007c0c */ /* 0x000fc8000bf05070 */
[----:B------:R-:W-:-:S04]  /*1b540*/  ISETP.NE.AND.EX P0, PT, RZ, UR5, PT, P0 ;  /* 0x00000005ff007c0c */ /* 0x000fc8000bf05300 */
[----:B------:R-:W-:Y:S01]  /*1b550*/  SEL R9, R19, RZ, !P0 ;  /* 0x000000ff13097207 */ /* 0x000fe20004000000 */
[----:B--2-4-:R-:W-:-:S08]  /*1b560*/  IMAD R17, R17, 0xc0, R20 ;  /* 0x000000c011117824 */ /* 0x014fd000078e0214 */
.L_x_1363:
        /* <DEDUP_REMOVED lines=10> */
[----:B------:R-:W2:Y:S01]  /*1b610*/  LDL R4, [R1] ;  /* 0x0000000001047983 */ /* 0x000ea20000100800 */
[----:B------:R-:W0:Y:S01]  /*1b620*/  LDC.64 R2, c[0x0][0x3f8] ;  /* 0x0000fe00ff027b82 */ /* 0x000e220000000a00 */
[----:B------:R-:W-:Y:S02]  /*1b630*/  ULDC.64 UR4, c[0x0][0xa08] ;  /* 0x0002820000047ab9 */ /* 0x000fe40000000a00 */
[----:B0-----:R-:W-:Y:S01]  /*1b640*/  LOP3.LUT P0, RZ, R2, UR4, RZ, 0xfc, !PT ;  /* 0x0000000402ff7c12 */ /* 0x001fe2000f80fcff */
[----:B------:R-:W-:-:S03]  /*1b650*/  UMOV UR4, 0xffffffff ;  /* 0xffffffff00047882 */ /* 0x000fc60000000000 */
[----:B------:R-:W-:-:S04]  /*1b660*/  LOP3.LUT P0, RZ, R3, UR5, RZ, 0xfc, P0 ;  /* 0x0000000503ff7c12 */ /* 0x000fc8000800fcff */
[----:B-----5:R-:W-:Y:S01]  /*1b670*/  SEL R8, R6, RZ, !P0 ;  /* 0x000000ff06087207 */ /* 0x020fe20004000000 */
[----:B--2---:R-:W-:Y:S01]  /*1b680*/  VIADD R7, R4, 0xffffffff ;  /* 0xffffffff04077836 */ /* 0x004fe20000000000 */
[----:B------:R-:W-:Y:S07]  /*1b690*/  BRA.DIV UR4, `(.L_x_1364) ;  /* 0x0000003e04287947 */ /* 0x000fee000b800000 */
.L_x_1499:
[----:B------:R-:W-:Y:S01]  /*1b6a0*/  UMOV UR4, 0xffffffff ;  /* 0xffffffff00047882 */ /* 0x000fe20000000000 */
[----:B------:R-:W-:Y:S02]  /*1b6b0*/  SHF.R.S32.HI R12, RZ, 0x1f, R6 ;  /* 0x0000001fff0c7819 */ /* 0x000fe40000011406 */
[----:B------:R-:W-:Y:S05]  /*1b6c0*/  BRA.DIV UR4, `(.L_x_1365) ;  /* 0x0000003e04507947 */ /* 0x000fea000b800000 */
[----:B------:R-:W-:-:S13]  /*1b6d0*/  ELECT P6, URZ, PT ;  /* 0x00000000003f782f */ /* 0x000fda00038c0000 */
.L_x_1502:
[----:B------:R-:W-:Y:S05]  /*1b6e0*/  @!P6 BRA `(.L_x_1366) ;  /* 0x0000000000c8e947 */ /* 0x000fea0003800000 */
[----:B------:R-:W-:-:S04]  /*1b6f0*/  ISETP.NE.U32.AND P0, PT, R2, RZ, PT ;  /* 0x000000ff0200720c */ /* 0x000fc80003f05070 */
        /* <DEDUP_REMOVED lines=10> */
[----:B------:R-:W-:-:S05]  /*1b7a0*/  @P0 SHF.R.U32.HI R4, RZ, R5, R8 ;  /* 0x00000005ff040219 */ /* 0x000fca0000011608 */
[----:B------:R-:W-:-:S04]  /*1b7b0*/  IMAD.MOV R5, RZ, RZ, -R4 ;  /* 0x000000ffff057224 */ /* 0x000fc800078e0a04 */
[----:B------:R-:W-:Y:S01]  /*1b7c0*/  IMAD R7, R10, R5, R7 ;  /* 0x000000050a077224 */ /* 0x000fe200078e0207 */
[----:B------:R-:W-:-:S03]  /*1b7d0*/  SHF.R.S32.HI R5, RZ, 0x1f, R4 ;  /* 0x0000001fff057819 */ /* 0x000fc60000011404 */
[----:B------:R-:W-:-:S04]  /*1b7e0*/  IMAD.WIDE.U32 R4, R6, UR4, R4 ;  /* 0x0000000406047c25 */ /* 0x000fc8000f8e0004 */
[----:B------:R-:W-:Y:S01]  /*1b7f0*/  IMAD.IADD R5, R5, 0x1, R11 ;  /* 0x0000000105057824 */ /* 0x000fe200078e020b */
[----:B------:R-:W-:-:S04]  /*1b800*/  LEA R10, P0, R4, R2, 0x2 ;  /* 0x00000002040a7211 */ /* 0x000fc800078010ff */
[----:B------:R-:W-:-:S05]  /*1b810*/  LEA.HI.X R11, R4, R3, R5, 0x2, P0 ;  /* 0x00000003040b7211 */ /* 0x000fca00000f1405 */
[----:B------:R0:W5:Y:S04]  /*1b820*/  LDG.E R8, desc[UR38][R10.64] ;  /* 0x000000260a087981 */ /* 0x000168000c1e1900 */
.L_x_1367:
[----:B------:R-:W-:Y:S01]  /*1b830*/  IMAD R5, R22, 0x8, R27 ;  /* 0x0000000816057824 */ /* 0x000fe200078e021b */
[----:B------:R-:W-:-:S04]  /*1b840*/  SHF.L.U32 R4, R24, 0x1f, RZ ;  /* 0x0000001f18047819 */ /* 0x000fc800000006ff */
[----:B------:R-:W2:Y:S02]  /*1b850*/  SYNCS.PHASECHK.TRANS64.TRYWAIT P0, [R5+URZ+0x16840], R4 ;  /* 0x01684004050075a7 */ /* 0x000ea4000800017f */
[----:B--2---:R-:W-:Y:S05]  /*1b860*/  @!P0 BRA `(.L_x_1368) ;  /* 0x0000003c00088947 */ /* 0x004fea0003800000 */
.L_x_1503:
        /* <DEDUP_REMOVED lines=9> */
.L_x_1369:
[----:B0-2---:R-:W-:Y:S01]  /*1b900*/  IMAD R4, R22, 0x4000, R27 ;  /* 0x0000400016047824 */ /* 0x005fe200078e021b */
        /* <DEDUP_REMOVED lines=15> */
[----:B0-----:R-:W-:Y:S01]  /*1ba00*/  NOP ;  /* 0x0000000000007918 */ /* 0x001fe20000000000 */
.L_x_1366:
[----:B------:R-:W2:Y:S01]  /*1ba10*/  LDL.LU R5, [R1+0x4] ;  /* 0x0000040001057983 */ /* 0x000ea20000300800 */
[----:B------:R-:W-:Y:S05]  /*1ba20*/  WARPSYNC.ALL ;  /* 0x0000000000007948 */ /* 0x000fea0003800000 */
[----:B------:R-:W-:Y:S02]  /*1ba30*/  ELECT P0, URZ, PT ;  /* 0x00000000003f782f */ /* 0x000fe40003800000 */
[----:B------:R-:W-:Y:S01]  /*1ba40*/  R2UR UR9, R27 ;  /* 0x000000001b0972ca */ /* 0x000fe200000e0000 */
[----:B------:R-:W-:-:S10]  /*1ba50*/  UIADD3 UR4, UP0, UR40, 0x270, URZ ;  /* 0x0000027028047890 */ /* 0x000fd4000ff1e03f */
        /* <DEDUP_REMOVED lines=9> */
[----:B------:R-:W-:Y:S01]  /*1baf0*/  BAR.SYNC.DEFER_BLOCKING 0x8, 0x1a0 ;  /* 0x0206800000007b1d */ /* 0x000fe20000010000 */
[----:B------:R-:W-:-:S02]  /*1bb00*/  UIADD3 UR8, UR9, 0x8400, URZ ;  /* 0x0000840009087890 */ /* 0x000fc4000fffe03f */
[----:B------:R-:W-:-:S03]  /*1bb10*/  UIADD3 UR9, UR9, 0x16800, URZ ;  /* 0x0001680009097890 */ /* 0x000fc6000fffe03f */
[----:B------:R0:W-:Y:S06]  /*1bb20*/  @P0 SYNCS.ARRIVE.TRANS64 RZ, [R27+URZ+0x16800], R4 ;  /* 0x016800041bff09a7 */ /* 0x0001ec000800003f */
[----:B------:R3:W-:Y:S01]  /*1bb30*/  UTMALDG.4D [UR8], [UR4], desc[UR6] ;  /* 0x00000608040075b4 */ /* 0x0007e20008019000 */
[----:B--2---:R-:W-:-:S05]  /*1bb40*/  VIADD R5, R5, 0x1 ;  /* 0x0000000105057836 */ /* 0x004fca0000000000 */
[----:B0-----:R-:W-:Y:S01]  /*1bb50*/  LEA.HI R4, R5, R5, RZ, 0x1 ;  /* 0x0000000505047211 */ /* 0x001fe200078f08ff */
[----:B------:R3:W-:Y:S03]  /*1bb60*/  STL [R1+0x4], R5 ;  /* 0x0000040501007387 */ /* 0x0007e60000100800 */
[----:B------:R-:W-:-:S05]  /*1bb70*/  LOP3.LUT R4, R4, 0xfffffffe, RZ, 0xc0, !PT ;  /* 0xfffffffe04047812 */ /* 0x000fca00078ec0ff */
[----:B------:R-:W-:-:S05]  /*1bb80*/  IMAD.IADD R4, R5, 0x1, -R4 ;  /* 0x0000000105047824 */ /* 0x000fca00078e0a04 */
[----:B------:R-:W-:-:S04]  /*1bb90*/  SHF.L.U32 R4, R4, 0x1f, RZ ;  /* 0x0000001f04047819 */ /* 0x000fc800000006ff */
[----:B------:R-:W0:Y:S02]  /*1bba0*/  SYNCS.PHASECHK.TRANS64.TRYWAIT P0, [R27+URZ+0x16820], R4 ;  /* 0x016820041b0075a7 */ /* 0x000e24000800017f */
[----:B0--3--:R-:W-:Y:S05]  /*1bbb0*/  @!P0 BRA `(.L_x_1371) ;  /* 0x0000003800488947 */ /* 0x009fea0003800000 */
.L_x_1504:
[----:B------:R-:W-:Y:S05]  /*1bbc0*/  BSYNC B0 ;  /* 0x0000000000007941 */ /* 0x000fea0003800000 */
.L_x_1370:
[----:B------:R-:W2:Y:S01]  /*1bbd0*/  LDL R5, [R1] ;  /* 0x0000000001057983 */ /* 0x000ea20000100800 */
[----:B------:R-:W-:Y:S01]  /*1bbe0*/  BSSY B0, `(.L_x_1372) ;  /* 0x000012c000007945 */ /* 0x000fe20003800000 */
[----:B--2---:R-:W-:-:S05]  /*1bbf0*/  VIADD R9, R5, 0xfffffffe ;  /* 0xfffffffe05097836 */ /* 0x004fca0000000000 */
[----:B------:R-:W-:-:S13]  /*1bc00*/  ISETP.GE.AND P0, PT, R9, R29, PT ;  /* 0x0000001d0900720c */ /* 0x000fda0003f06270 */
[----:B------:R-:W-:Y:S05]  /*1bc10*/  @!P0 BRA `(.L_x_1373) ;  /* 0x0000001000a08947 */ /* 0x000fea0003800000 */
[----:B0-----:R-:W-:Y:S01]  /*1bc20*/  IMAD.MOV R4, RZ, RZ, -R5 ;  /* 0x000000ffff047224 */ /* 0x001fe200078e0a05 */
[----:B------:R-:W-:Y:S01]  /*1bc30*/  LOP3.LUT R13, RZ, R29, RZ, 0x33, !PT ;  /* 0x0000001dff0d7212 */ /* 0x000fe200078e33ff */
[----:B------:R-:W-:Y:S03]  /*1bc40*/  BSSY B1, `(.L_x_1374) ;  /* 0x0000065000017945 */ /* 0x000fe60003800000 */
[----:B------:R-:W-:-:S05]  /*1bc50*/  VIADDMNMX R13, R4, 0x1, R13, !PT ;  /* 0x00000001040d7846 */ /* 0x000fca000780010d */
[----:B------:R-:W-:-:S05]  /*1bc60*/  IMAD.IADD R4, R5, 0x1, R13 ;  /* 0x0000000105047824 */ /* 0x000fca00078e020d */
[----:B------:R-:W-:-:S04]  /*1bc70*/  LOP3.LUT R4, R4, 0x1, RZ, 0xc0, !PT ;  /* 0x0000000104047812 */ /* 0x000fc800078ec0ff */
[----:B------:R-:W-:-:S13]  /*1bc80*/  ISETP.NE.U32.AND P0, PT, R4, 0x1, PT ;  /* 0x000000010400780c */ /* 0x000fda0003f05070 */
[----:B------:R-:W-:Y:S05]  /*1bc90*/  @P0 BRA `(.L_x_1375) ;  /* 0x00000004007c0947 */ /* 0x000fea0003800000 */
[----:B------:R-:W-:Y:S01]  /*1bca0*/  VIADD R10, R22, 0x1 ;  /* 0x00000001160a7836 */ /* 0x000fe20000000000 */
        /* <DEDUP_REMOVED lines=28> */
.L_x_1378:
[----:B0-----:R-:W-:Y:S01]  /*1be70*/  IMAD R3, R10, 0x8, R27 ;  /* 0x000000080a037824 */ /* 0x001fe200078e021b */
[----:B------:R-:W-:-:S04]  /*1be80*/  SHF.L.U32 R2, R14, 0x1f, RZ ;  /* 0x0000001f0e027819 */ /* 0x000fc800000006ff */
[----:B------:R-:W0:Y:S02]  /*1be90*/  SYNCS.PHASECHK.TRANS64.TRYWAIT P0, [R3+URZ+0x16840], R2 ;  /* 0x01684002030075a7 */ /* 0x000e24000800017f */
[----:B0-----:R-:W-:Y:S05]  /*1bea0*/  @!P0 BRA `(.L_x_1379) ;  /* 0x0000003400a08947 */ /* 0x001fea0003800000 */
.L_x_1505:
[----:B------:R-:W2:Y:S02]  /*1beb0*/  S2R R5, SR_TID.X ;  /* 0x0000000000057919 */ /* 0x000ea40000002100 */
        /* <DEDUP_REMOVED lines=8> */
.L_x_1380:
        /* <DEDUP_REMOVED lines=19> */
[----:B------:R-:W2:Y:S02]  /*1c070*/  SYNCS.PHASECHK.TRANS64.TRYWAIT P0, [R2+URZ+0x60], R5 ;  /* 0x00006005020075a7 */ /* 0x000ea4000800017f */
[----:B0-2---:R-:W-:Y:S05]  /*1c080*/  @!P0 BRA `(.L_x_1381) ;  /* 0x00000034003c8947 */ /* 0x005fea0003800000 */
.L_x_1506:
[----:B------:R-:W-:Y:S05]  /*1c090*/  @P1 BRA `(.L_x_1382) ;  /* 0x0000000000181947 */ /* 0x000fea0003800000 */
[----:B------:R-:W-:Y:S01]  /*1c0a0*/  ISETP.NE.AND P0, PT, R28, RZ, PT ;  /* 0x000000ff1c00720c */ /* 0x000fe20003f05270 */
[----:B0-----:R-:W-:Y:S02]  /*1c0b0*/  IMAD R2, R22, 0x8, R27 ;  /* 0x0000000816027824 */ /* 0x001fe400078e021b */
[----:B------:R-:W-:-:S04]  /*1c0c0*/  IMAD.MOV.U32 R3, RZ, RZ, 0x4000 ;  /* 0x00004000ff037424 */ /* 0x000fc800078e00ff */
[----:B------:R2:W-:Y:S06]  /*1c0d0*/  SYNCS.ARRIVE.TRANS64 RZ, [R2+URZ+0x16850], R3 ;  /* 0x0168500302ff79a7 */ /* 0x0005ec000800003f */
[----:B------:R-:W-:Y:S05]  /*1c0e0*/  @!P0 BRA `(.L_x_1382) ;  /* 0x0000000000048947 */ /* 0x000fea0003800000 */
[----:B------:R-:W-:Y:S01]  /*1c0f0*/  BPT.TRAP 0x1 ;  /* 0x000000040000795c */ /* 0x000fe20000300000 */
.L_x_1382:
        /* <DEDUP_REMOVED lines=20> */
.L_x_1377:
[----:B------:R-:W-:Y:S05]  /*1c240*/  BSYNC B2 ;  /* 0x0000000000027941 */ /* 0x000fea0003800000 */
.L_x_1376:
[----:B------:R-:W2:Y:S01]  /*1c250*/  LDL R2, [R1] ;  /* 0x0000000001027983 */ /* 0x000ea20000100800 */
[----:B------:R-:W-:Y:S02]  /*1c260*/  IMAD.MOV.U32 R22, RZ, RZ, R10 ;  /* 0x000000ffff167224 */ /* 0x000fe400078e000a */
[----:B------:R-:W-:Y:S02]  /*1c270*/  IMAD.MOV.U32 R24, RZ, RZ, R14 ;  /* 0x000000ffff187224 */ /* 0x000fe400078e000e */
[----:B--2---:R-:W-:-:S07]  /*1c280*/  VIADD R9, R2, 0xfffffffd ;  /* 0xfffffffd02097836 */ /* 0x004fce0000000000 */
.L_x_1375:
[----:B------:R-:W-:Y:S05]  /*1c290*/  BSYNC B1 ;  /* 0x0000000000017941 */ /* 0x000fea0003800000 */
.L_x_1374:
[----:B------:R-:W2:Y:S01]  /*1c2a0*/  LDL.LU R2, [R1] ;  /* 0x0000000001027983 */ /* 0x000ea20000300800 */
[----:B------:R-:W-:Y:S01]  /*1c2b0*/  VIADD R13, R13, 0xfffffffe ;  /* 0xfffffffe0d0d7836 */ /* 0x000fe20000000000 */
[----:B--2---:R-:W-:-:S04]  /*1c2c0*/  LOP3.LUT R2, RZ, R2, RZ, 0x33, !PT ;  /* 0x00000002ff027212 */ /* 0x004fc800078e33ff */
[----:B------:R-:W-:-:S13]  /*1c2d0*/  ISETP.NE.AND P0, PT, R13, R2, PT ;  /* 0x000000020d00720c */ /* 0x000fda0003f05270 */
[----:B------:R-:W-:Y:S05]  /*1c2e0*/  @!P0 BRA `(.L_x_1373) ;  /* 0x0000000800ec8947 */ /* 0x000fea0003800000 */
[----:B------:R-:W-:-:S07]  /*1c2f0*/  IMAD.MOV.U32 R4, RZ, RZ, R8 ;  /* 0x000000ffff047224 */ /* 0x000fce00078e0008 */
.L_x_1397:
[----:B------:R-:W-:Y:S01]  /*1c300*/  VIADD R10, R22, 0x1 ;  /* 0x00000001160a7836 */ /* 0x000fe20000000000 */
[----:B------:R-:W-:Y:S05]  /*1c310*/  YIELD ;  /* 0x0000000000007946 */ /* 0x000fea0003800000 */
[----:B------:R-:W-:Y:S01]  /*1c320*/  ISETP.NE.AND P0, PT, R10, 0x2, PT ;  /* 0x000000020a00780c */ /* 0x000fe20003f05270 */
[----:B------:R-:W-:Y:S03]  /*1c330*/  BSSY B1, `(.L_x_1383) ;  /* 0x0000057000017945 */ /* 0x000fe60003800000 */
[----:B0-----:R-:W-:-:S02]  /*1c340*/  SEL R11, RZ, 0x1, P0 ;  /* 0x00000001ff0b7807 */ /* 0x001fc40000000000 */
[----:B------:R-:W-:Y:S02]  /*1c350*/  SEL R10, R10, RZ, P0 ;  /* 0x000000ff0a0a7207 */ /* 0x000fe40000000000 */
[----:B------:R-:W-:Y:S01]  /*1c360*/  LOP3.LUT R11, R24, R11, RZ, 0x3c, !PT ;  /* 0x0000000b180b7212 */ /* 0x000fe200078e3cff */
[----:B--2---:R-:W-:Y:S06]  /*1c370*/  @!P6 BRA `(.L_x_1384) ;  /* 0x000000040048e947 */ /* 0x004fec0003800000 */
        /* <DEDUP_REMOVED lines=23> */
.L_x_1385:
[----:B------:R-:W-:Y:S01]  /*1c4f0*/  IMAD R3, R10, 0x8, R27 ;  /* 0x000000080a037824 */ /* 0x000fe200078e021b */
[----:B------:R-:W-:-:S04]  /*1c500*/  SHF.L.U32 R2, R11, 0x1f, RZ ;  /* 0x0000001f0b027819 */ /* 0x000fc800000006ff */
[----:B------:R-:W2:Y:S02]  /*1c510*/  SYNCS.PHASECHK.TRANS64.TRYWAIT P0, [R3+URZ+0x16840], R2 ;  /* 0x01684002030075a7 */ /* 0x000ea4000800017f */
[----:B--2---:R-:W-:Y:S05]  /*1c520*/  @!P0 BRA `(.L_x_1386) ;  /* 0x0000003000288947 */ /* 0x004fea0003800000 */
.L_x_1507:
        /* <DEDUP_REMOVED lines=9> */
.L_x_1387:
        /* <DEDUP_REMOVED lines=21> */
.L_x_1508:
[----:B------:R-:W-:Y:S05]  /*1c710*/  @P0 BRA `(.L_x_1389) ;  /* 0x0000000000140947 */ /* 0x000fea0003800000 */
[----:B------:R-:W-:Y:S01]  /*1c720*/  ISETP.NE.AND P1, PT, R28, RZ, PT ;  /* 0x000000ff1c00720c */ /* 0x000fe20003f25270 */
[----:B------:R-:W-:-:S04]  /*1c730*/  IMAD.MOV.U32 R2, RZ, RZ, 0x4000 ;  /* 0x00004000ff027424 */ /* 0x000fc800078e00ff */
[----:B------:R2:W-:Y:S08]  /*1c740*/  SYNCS.ARRIVE.TRANS64 RZ, [R3+URZ+0x50], R2 ;  /* 0x0000500203ff79a7 */ /* 0x0005f0000800003f */
[----:B------:R-:W-:Y:S05]  /*1c750*/  @!P1 BRA `(.L_x_1389) ;  /* 0x0000000000049947 */ /* 0x000fea0003800000 */
[----:B------:R-:W-:Y:S01]  /*1c760*/  BPT.TRAP 0x1 ;  /* 0x000000040000795c */ /* 0x000fe20000300000 */
.L_x_1389:
        /* <DEDUP_REMOVED lines=18> */
[----:B---3--:R-:W-:Y:S01]  /*1c890*/  NOP ;  /* 0x0000000000007918 */ /* 0x008fe20000000000 */
.L_x_1384:
[----:B------:R-:W-:Y:S05]  /*1c8a0*/  BSYNC B1 ;  /* 0x0000000000017941 */ /* 0x000fea0003800000 */
.L_x_1383:
[----:B------:R-:W-:Y:S01]  /*1c8b0*/  VIADD R22, R10, 0x1 ;  /* 0x000000010a167836 */ /* 0x000fe20000000000 */
[----:B------:R-:W-:Y:S01]  /*1c8c0*/  BSSY B1, `(.L_x_1390) ;  /* 0x000005a000017945 */ /* 0x000fe20003800000 */
[----:B------:R-:W-:-:S03]  /*1c8d0*/  VIADD R13, R9, 0xffffffff ;  /* 0xffffffff090d7836 */ /* 0x000fc60000000000 */
[----:B------:R-:W-:-:S04]  /*1c8e0*/  ISETP.NE.AND P0, PT, R22, 0x2, PT ;  /* 0x000000021600780c */ /* 0x000fc80003f05270 */
[----:B0-----:R-:W-:Y:S02]  /*1c8f0*/  SEL R24, RZ, 0x1, P0 ;  /* 0x00000001ff187807 */ /* 0x001fe40000000000 */
        /* <DEDUP_REMOVED lines=26> */
.L_x_1392:
[----:B--2---:R-:W-:Y:S01]  /*1caa0*/  IMAD R2, R22, 0x8, R27 ;  /* 0x0000000816027824 */ /* 0x004fe200078e021b */
[----:B------:R-:W-:-:S04]  /*1cab0*/  SHF.L.U32 R3, R24, 0x1f, RZ ;  /* 0x0000001f18037819 */ /* 0x000fc800000006ff */
[----:B------:R-:W2:Y:S02]  /*1cac0*/  SYNCS.PHASECHK.TRANS64.TRYWAIT P0, [R2+URZ+0x16840], R3 ;  /* 0x01684003020075a7 */ /* 0x000ea4000800017f */
[----:B--2---:R-:W-:Y:S05]  /*1cad0*/  @!P0 BRA `(.L_x_1393) ;  /* 0x0000002800e48947 */ /* 0x004fea0003800000 */
.L_x_1509:
        /* <DEDUP_REMOVED lines=9> */
.L_x_1394:
[----:B0-2---:R-:W-:Y:S01]  /*1cb70*/  VIADD R3, R27, 0x16800 ;  /* 0x000168001b037836 */ /* 0x005fe20000000000 */
[----:B------:R-:W-:Y:S01]  /*1cb80*/  R2UR UR11, R14 ;  /* 0x000000000e0b72ca */ /* 0x000fe200000e0000 */
[----:B------:R-:W-:Y:S01]  /*1cb90*/  UIADD3 UR6, UP0, UR40, 0x370, URZ ;  /* 0x0000037028067890 */ /* 0x000fe2000ff1e03f */
[----:B------:R-:W-:Y:S01]  /*1cba0*/  R2UR UR4, R23 ;  /* 0x00000000170472ca */ /* 0x000fe200000e0000 */
[----:B------:R-:W-:Y:S01]  /*1cbb0*/  IMAD R2, R22, 0x8, R3 ;  /* 0x0000000816027824 */ /* 0x000fe200078e0203 */
[----:B------:R-:W-:Y:S01]  /*1cbc0*/  R2UR UR12, R0 ;  /* 0x00000000000c72ca */ /* 0x000fe200000e0000 */
[----:B------:R-:W-:Y:S01]  /*1cbd0*/  UIADD3.X UR7, URZ, UR41, URZ, UP0, !UPT ;  /* 0x000000293f077290 */ /* 0x000fe200087fe43f */
[----:B-----5:R-:W-:Y:S01]  /*1cbe0*/  R2UR UR13, R4 ;  /* 0x00000000040d72ca */ /* 0x020fe200000e0000 */
[----:B------:R-:W-:Y:S01]  /*1cbf0*/  UMOV UR5, 0x14f00000 ;  /* 0x14f0000000057882 */ /* 0x000fe20000000000 */
[----:B------:R-:W-:Y:S01]  /*1cc00*/  R2UR UR9, R2 ;  /* 0x00000000020972ca */ /* 0x000fe200000e0000 */
[----:B------:R-:W-:Y:S01]  /*1cc10*/  IMAD R2, R22, 0x4000, R27 ;  /* 0x0000400016027824 */ /* 0x000fe200078e021b */
[----:B------:R-:W-:Y:S01]  /*1cc20*/  SHF.L.U32 R11, R11, 0x1f, RZ ;  /* 0x0000001f0b0b7819 */ /* 0x000fe200000006ff */
[----:B------:R-:W-:-:S03]  /*1cc30*/  UMOV UR10, URZ ;  /* 0x0000003f000a7c82 */ /* 0x000fc60008000000 */
[----:B------:R-:W-:Y:S01]  /*1cc40*/  R2UR UR8, R2 ;  /* 0x00000000020872ca */ /* 0x000fe200000e0000 */
[----:B------:R-:W-:Y:S01]  /*1cc50*/  ULEA UR11, UR11, UR4, 0x7 ;  /* 0x000000040b0b7291 */ /* 0x000fe2000f8e383f */
[----:B------:R-:W-:Y:S02]  /*1cc60*/  IMAD R2, R10, 0x8, R3 ;  /* 0x000000080a027824 */ /* 0x000fe400078e0203 */
[----:B------:R-:W-:-:S03]  /*1cc70*/  UMOV UR4, 0x0 ;  /* 0x0000000000047882 */ /* 0x000fc60000000000 */
[----:B------:R-:W-:-:S06]  /*1cc80*/  UIADD3 UR9, UR9, 0x30, URZ ;  /* 0x0000003009097890 */ /* 0x000fcc000fffe03f */
[----:B------:R-:W-:-:S09]  /*1cc90*/  UIADD3 UR8, UR8, 0xe400, URZ ;  /* 0x0000e40008087890 */ /* 0x000fd2000fffe03f */
[----:B------:R0:W-:Y:S01]  /*1cca0*/  UTMALDG.4D [UR8], [UR6], desc[UR4] ;  /* 0x00000408060075b4 */ /* 0x0001e20008019000 */
[----:B------:R-:W2:Y:S02]  /*1ccb0*/  SYNCS.PHASECHK.TRANS64.TRYWAIT P1, [R2+URZ+0x60], R11 ;  /* 0x0000600b020075a7 */ /* 0x000ea4000802017f */
[----:B0-2---:R-:W-:Y:S05]  /*1ccc0*/  @!P1 BRA `(.L_x_1395) ;  /* 0x00000028007c9947 */ /* 0x005fea0003800000 */
.L_x_1510:
[----:B------:R-:W-:Y:S05]  /*1ccd0*/  @P0 BRA `(.L_x_1396) ;  /* 0x0000000000140947 */ /* 0x000fea0003800000 */
[----:B------:R-:W-:Y:S01]  /*1cce0*/  ISETP.NE.AND P1, PT, R28, RZ, PT ;  /* 0x000000ff1c00720c */ /* 0x000fe20003f25270 */
[----:B------:R-:W-:-:S04]  /*1ccf0*/  IMAD.MOV.U32 R3, RZ, RZ, 0x4000 ;  /* 0x00004000ff037424 */ /* 0x000fc800078e00ff */
[----:B------:R2:W-:Y:S08]  /*1cd00*/  SYNCS.ARRIVE.TRANS64 RZ, [R2+URZ+0x50], R3 ;  /* 0x0000500302ff79a7 */ /* 0x0005f0000800003f */
[----:B------:R-:W-:Y:S05]  /*1cd10*/  @!P1 BRA `(.L_x_1396) ;  /* 0x0000000000049947 */ /* 0x000fea0003800000 */
[----:B------:R-:W-:Y:S01]  /*1cd20*/  BPT.TRAP 0x1 ;  /* 0x000000040000795c */ /* 0x000fe20000300000 */
.L_x_1396:
        /* <DEDUP_REMOVED lines=19> */
.L_x_1391:
[----:B------:R-:W-:Y:S05]  /*1ce60*/  BSYNC B1 ;  /* 0x0000000000017941 */ /* 0x000fea0003800000 */
.L_x_1390:
[----:B------:R-:W-:Y:S01]  /*1ce70*/  ISETP.GT.AND P0, PT, R13, R29, PT ;  /* 0x0000001d0d00720c */ /* 0x000fe20003f04270 */
[----:B------:R-:W-:-:S12]  /*1ce80*/  VIADD R9, R9, 0xfffffffe ;  /* 0xfffffffe09097836 */ /* 0x000fd80000000000 */
[----:B------:R-:W-:Y:S05]  /*1ce90*/  @P0 BRA `(.L_x_1397) ;  /* 0xfffffff400180947 */ /* 0x000fea000383ffff */
.L_x_1373:
[----:B------:R-:W-:Y:S05]  /*1cea0*/  BSYNC B0 ;  /* 0x0000000000007941 */ /* 0x000fea0003800000 */
.L_x_1372:
[----:B------:R-:W-:Y:S01]  /*1ceb0*/  ISETP.NE.AND P0, PT, R28, RZ, PT ;  /* 0x000000ff1c00720c */ /* 0x000fe20003f05270 */
[----:B------:R-:W-:-:S12]  /*1cec0*/  BSSY B0, `(.L_x_1398) ;  /* 0x000000e000007945 */ /* 0x000fd80003800000 */
[----:B------:R-:W-:Y:S05]  /*1ced0*/  @P0 BRA `(.L_x_1399) ;  /* 0x0000000000300947 */ /* 0x000fea0003800000 */
[----:B------:R-:W3:Y:S01]  /*1cee0*/  S2R R9, SR_LANEID ;  /* 0x0000000000097919 */ /* 0x000ee20000000000 */
[----:B------:R-:W-:Y:S01]  /*1cef0*/  VOTEU.ANY UR4, UPT, PT ;  /* 0x0000000000047886 */ /* 0x000fe200038e0100 */
[----:B0-2---:R-:W0:Y:S01]  /*1cf00*/  LDC.64 R2, c[0x0][0xc38] ;  /* 0x00030e00ff027b82 */ /* 0x005e220000000a00 */
[----:B------:R-:W3:Y:S08]  /*1cf10*/  FLO.U32 R4, UR4 ;  /* 0x0000000400047d00 */ /* 0x000ef000080e0000 */
[----:B------:R-:W0:Y:S01]  /*1cf20*/  POPC R5, UR4 ;  /* 0x0000000400057d09 */ /* 0x000e220008000000 */
[----:B---3--:R-:W-:-:S13]  /*1cf30*/  ISETP.EQ.U32.AND P0, PT, R4, R9, PT ;  /* 0x000000090400720c */ /* 0x008fda0003f02070 */
[----:B0-----:R-:W2:Y:S01]  /*1cf40*/  @P0 ATOMG.E.ADD.STRONG.GPU PT, R3, desc[UR38][R2.64], R5 ;  /* 0x00000005020309a8 */ /* 0x001ea200081ee1e6 */
[----:B------:R-:W0:Y:S02]  /*1cf50*/  S2R R6, SR_LTMASK ;  /* 0x0000000000067919 */ /* 0x000e240000003900 */
[----:B0-----:R-:W-:-:S04]  /*1cf60*/  LOP3.LUT R6, R6, UR4, RZ, 0xc0, !PT ;  /* 0x0000000406067c12 */ /* 0x001fc8000f8ec0ff */
[----:B------:R-:W0:Y:S01]  /*1cf70*/  POPC R9, R6 ;  /* 0x0000000600097309 */ /* 0x000e220000000000 */
[----:B--2---:R-:W0:Y:S02]  /*1cf80*/  SHFL.IDX PT, R4, R3, R4, 0x1f ;  /* 0x00001f0403047589 */ /* 0x004e2400000e0000 */
[----:B0-----:R-:W-:-:S07]  /*1cf90*/  IADD3 R16, R4, UR37, R9 ;  /* 0x0000002504107c10 */ /* 0x001fce000fffe009 */
.L_x_1399:
[----:B------:R-:W-:Y:S05]  /*1cfa0*/  BSYNC B0 ;  /* 0x0000000000007941 */ /* 0x000fea0003800000 */
.L_x_1398:
[----:B------:R-:W-:Y:S04]  /*1cfb0*/  BSSY B0, `(.L_x_1400) ;  /* 0x0000020000007945 */ /* 0x000fe80003800000 */
[----:B------:R-:W-:Y:S05]  /*1cfc0*/  @!P6 BRA `(.L_x_1401) ;  /* 0x000000000078e947 */ /* 0x000fea0003800000 */
[----:B--2---:R-:W-:Y:S01]  /*1cfd0*/  IMAD R3, R22, 0x8, R27 ;  /* 0x0000000816037824 */ /* 0x004fe200078e021b */
[----:B0-----:R-:W-:-:S04]  /*1cfe0*/  SHF.L.U32 R2, R24, 0x1f, RZ ;  /* 0x0000001f18027819 */ /* 0x001fc800000006ff */
[----:B------:R-:W0:Y:S02]  /*1cff0*/  SYNCS.PHASECHK.TRANS64.TRYWAIT P0, [R3+URZ+0x16860], R2 ;  /* 0x01686002030075a7 */ /* 0x000e24000800017f */
[----:B0-----:R-:W-:Y:S05]  /*1d000*/  @!P0 BRA `(.L_x_1402) ;  /* 0x0000002400c08947 */ /* 0x001fea0003800000 */
.L_x_1511:
        /* <DEDUP_REMOVED lines=9> */
.L_x_1403:
        /* <DEDUP_REMOVED lines=16> */
[----:B---3--:R-:W-:Y:S01]  /*1d1a0*/  NOP ;  /* 0x0000000000007918 */ /* 0x008fe20000000000 */
.L_x_1401:
[----:B------:R-:W-:Y:S05]  /*1d1b0*/  BSYNC B0 ;  /* 0x0000000000007941 */ /* 0x000fea0003800000 */
.L_x_1400:
[----:B------:R-:W-:-:S05]  /*1d1c0*/  VIADD R22, R22, 0x1 ;  /* 0x0000000116167836 */ /* 0x000fca0000000000 */
[----:B------:R-:W-:-:S04]  /*1d1d0*/  ISETP.NE.AND P0, PT, R22, 0x2, PT ;  /* 0x000000021600780c */ /* 0x000fc80003f05270 */
[----:B0-2---:R-:W-:Y:S02]  /*1d1e0*/  SEL R3, RZ, 0x1, P0 ;  /* 0x00000001ff037807 */ /* 0x005fe40000000000 */
[----:B------:R-:W-:Y:S02]  /*1d1f0*/  SEL R22, R22, RZ, P0 ;  /* 0x000000ff16167207 */ /* 0x000fe40000000000 */
[----:B------:R-:W-:-:S07]  /*1d200*/  LOP3.LUT R24, R24, R3, RZ, 0x3c, !PT ;  /* 0x0000000318187212 */ /* 0x000fce00078e3cff */
.L_x_1359:
[----:B------:R-:W-:Y:S05]  /*1d210*/  BSYNC B6 ;  /* 0x0000000000067941 */ /* 0x000fea0003800000 */
.L_x_1357:
[----:B------:R-:W-:-:S03]  /*1d220*/  UMOV UR4, 0xffffffff ;  /* 0xffffffff00047882 */ /* 0x000fc60000000000 */
[----:B------:R-:W-:Y:S05]  /*1d230*/  BRA.DIV UR4, `(.L_x_1404) ;  /* 0x0000002604487947 */ /* 0x000fea000b800000 */
[----:B------:R2:W3:Y:S04]  /*1d240*/  SHFL.IDX PT, R4, R16, RZ, 0x1f ;  /* 0x00001fff10047589 */ /* 0x0004e800000e0000 */
[----:B------:R2:W4:Y:S02]  /*1d250*/  SHFL.IDX PT, R5, R16, 0x1, 0x1f ;  /* 0x00201f0010057f89 */ /* 0x00052400000e0000 */
.L_x_1515:
        /* <DEDUP_REMOVED lines=8> */
[----:B------:R-:W0:Y:S02]  /*1d2e0*/  LDC.64 R2, c[0x0][0xc58] ;  /* 0x00031600ff027b82 */ /* 0x000e240000000a00 */
[----:B0-----:R-:W-:-:S06]  /*1d2f0*/  IMAD.WIDE R2, R7, 0x4, R2 ;  /* 0x0000000407027825 */ /* 0x001fcc00078e0202 */
[----:B------:R0:W5:Y:S02]  /*1d300*/  LDG.E R2, desc[UR38][R2.64] ;  /* 0x0000002602027981 */ /* 0x000164000c1e1900 */
.L_x_1406:
[----:B------:R-:W-:Y:S05]  /*1d310*/  BSYNC B0 ;  /* 0x0000000000007941 */ /* 0x000fea0003800000 */
.L_x_1405:
[----:B------:R-:W-:-:S03]  /*1d320*/  UMOV UR4, 0xffffffff ;  /* 0xffffffff00047882 */ /* 0x000fc60000000000 */
[----:B------:R-:W-:Y:S05]  /*1d330*/  BRA.DIV UR4, `(.L_x_1407) ;  /* 0x0000002604547947 */ /* 0x000fea000b800000 */
[----:B-----5:R-:W0:Y:S01]  /*1d340*/  SHFL.UP PT, R14, R2, 0x1, RZ ;  /* 0x04200000020e7989 */ /* 0x020e2200000e00ff */
        /* <DEDUP_REMOVED lines=20> */
.L_x_1523:
[----:B------:R-:W-:Y:S02]  /*1d490*/  ULDC UR4, c[0x0][0xc10] ;  /* 0x0003040000047ab9 */ /* 0x000fe40000000800 */
[----:B------:R-:W-:-:S04]  /*1d4a0*/  IMAD.U32 R7, RZ, RZ, UR4 ;  /* 0x00000004ff077e24 */ /* 0x000fc8000f8e00ff */
[----:B0-----:R-:W-:-:S04]  /*1d4b0*/  IMAD R14, R14, R7, RZ ;  /* 0x000000070e0e7224 */ /* 0x001fc800078e02ff */
[----:B----4-:R-:W-:-:S05]  /*1d4c0*/  IMAD.IADD R5, R5, 0x1, R14 ;  /* 0x0000000105057824 */ /* 0x010fca00078e020e */
[----:B---3--:R-:W-:-:S13]  /*1d4d0*/  ISETP.GT.AND P0, PT, R5, R4, PT ;  /* 0x000000040500720c */ /* 0x008fda0003f04270 */
[----:B------:R-:W-:Y:S05]  /*1d4e0*/  @P0 BRA `(.L_x_1408) ;  /* 0x0000000000ac0947 */ /* 0x000fea0003800000 */
[----:B------:R-:W0:Y:S02]  /*1d4f0*/  LDC R0, c[0x0][0xc14] ;  /* 0x00030500ff007b82 */ /* 0x000e240000000800 */
.L_x_1413:
[----:B------:R-:W-:-:S05]  /*1d500*/  VIADD R19, R19, 0x1f ;  /* 0x0000001f13137836 */ /* 0x000fca0000000000 */
        /* <DEDUP_REMOVED lines=11> */
.L_x_1411:
[----:B------:R-:W-:Y:S05]  /*1d5c0*/  BSYNC B0 ;  /* 0x0000000000007941 */ /* 0x000fea0003800000 */
.L_x_1410:
[----:B------:R-:W-:-:S03]  /*1d5d0*/  UMOV UR4, 0xffffffff ;  /* 0xffffffff00047882 */ /* 0x000fc60000000000 */
[----:B------:R-:W-:Y:S05]  /*1d5e0*/  BRA.DIV UR4, `(.L_x_1412) ;  /* 0x0000002604787947 */ /* 0x000fea000b800000 */
[----:B-----5:R-:W3:Y:S01]  /*1d5f0*/  SHFL.UP PT, R14, R2, 0x1, RZ ;  /* 0x04200000020e7989 */ /* 0x020ee200000e00ff */
[C---:B------:R-:W-:Y:S02]  /*1d600*/  ISETP.NE.AND P0, PT, R28.reuse, RZ, PT ;  /* 0x000000ff1c00720c */ /* 0x040fe40003f05270 */
[----:B------:R-:W-:Y:S02]  /*1d610*/  ISETP.GE.U32.AND P1, PT, R28, 0x2, PT ;  /* 0x000000021c00780c */ /* 0x000fe40003f26070 */
[----:B---3--:R-:W-:Y:S02]  /*1d620*/  SEL R13, R14, RZ, P0 ;  /* 0x000000ff0e0d7207 */ /* 0x008fe40000000000 */
[----:B------:R-:W-:-:S03]  /*1d630*/  ISETP.GE.U32.AND P0, PT, R28, 0x4, PT ;  /* 0x000000041c00780c */ /* 0x000fc60003f06070 */
[----:B------:R-:W-:-:S05]  /*1d640*/  IMAD.IADD R13, R2, 0x1, R13 ;  /* 0x00000001020d7824 */ /* 0x000fca00078e020d */
[----:B------:R-:W3:Y:S02]  /*1d650*/  SHFL.UP PT, R14, R13, 0x2, RZ ;  /* 0x044000000d0e7989 */ /* 0x000ee400000e00ff */
[----:B---3--:R-:W-:Y:S02]  /*1d660*/  SEL R14, R14, RZ, P1 ;  /* 0x000000ff0e0e7207 */ /* 0x008fe40000800000 */
        /* <DEDUP_REMOVED lines=13> */
.L_x_1531:
[----:B------:R-:W-:Y:S02]  /*1d740*/  ULDC UR4, c[0x0][0xc10] ;  /* 0x0003040000047ab9 */ /* 0x000fe40000000800 */
[----:B------:R-:W-:-:S04]  /*1d750*/  IMAD.U32 R7, RZ, RZ, UR4 ;  /* 0x00000004ff077e24 */ /* 0x000fc8000f8e00ff */
[----:B---3--:R-:W-:-:S04]  /*1d760*/  IMAD R14, R14, R7, RZ ;  /* 0x000000070e0e7224 */ /* 0x008fc800078e02ff */
[----:B------:R-:W-:-:S05]  /*1d770*/  IMAD.IADD R5, R14, 0x1, R5 ;  /* 0x000000010e057824 */ /* 0x000fca00078e0205 */
[----:B------:R-:W-:-:S13]  /*1d780*/  ISETP.GT.AND P0, PT, R5, R4, PT ;  /* 0x000000040500720c */ /* 0x000fda0003f04270 */
[----:B------:R-:W-:Y:S05]  /*1d790*/  @!P0 BRA `(.L_x_1413) ;  /* 0xfffffffc00588947 */ /* 0x000fea000383ffff */
.L_x_1408:
[----:B--2---:R-:W-:Y:S01]  /*1d7a0*/  IMAD.IADD R16, R5, 0x1, -R14 ;  /* 0x0000000105107824 */ /* 0x004fe200078e0a0e */
[----:B------:R-:W-:-:S03]  /*1d7b0*/  UMOV UR4, 0xffffffff ;  /* 0xffffffff00047882 */ /* 0x000fc60000000000 */
[----:B------:R-:W-:-:S05]  /*1d7c0*/  IMAD R3, R8, R7, R16 ;  /* 0x0000000708037224 */ /* 0x000fca00078e0210 */
[----:B------:R-:W-:Y:S01]  /*1d7d0*/  ISETP.GT.AND P6, PT, R3, R4, PT ;  /* 0x000000040300720c */ /* 0x000fe20003fc4270 */
[----:B------:R-:W-:-:S12]  /*1d7e0*/  BRA.DIV UR4, `(.L_x_1414) ;  /* 0x0000002604c87947 */ /* 0x000fd8000b800000 */
[----:B------:R-:W-:-:S04]  /*1d7f0*/  VOTE.ANY R3, PT, !P6 ;  /* 0x0000000000037806 */ /* 0x000fc800070e0100 */
[----:B------:R-:W2:Y:S02]  /*1d800*/  POPC R5, R3 ;  /* 0x0000000300057309 */ /* 0x000ea40000000000 */
[----:B--2---:R2:W3:Y:S02]  /*1d810*/  SHFL.IDX PT, R17, R2, R5, 0x1f ;  /* 0x00001f0502117589 */ /* 0x0044e400000e0000 */
.L_x_1535:
[----:B------:R-:W-:Y:S01]  /*1d820*/  ISETP.NE.AND P0, PT, R3, RZ, PT ;  /* 0x000000ff0300720c */ /* 0x000fe20003f05270 */
[----:B------:R-:W-:-:S12]  /*1d830*/  IMAD.MOV.U32 R14, RZ, RZ, RZ ;  /* 0x000000ffff0e7224 */ /* 0x000fd800078e00ff */
[----:B------:R-:W-:Y:S05]  /*1d840*/  @!P0 BRA `(.L_x_1415) ;  /* 0x0000000000108947 */ /* 0x000fea0003800000 */
[----:B------:R-:W-:Y:S01]  /*1d850*/  UMOV UR4, 0xffffffff ;  /* 0xffffffff00047882 */ /* 0x000fe20000000000 */
[----:B------:R-:W-:Y:S02]  /*1d860*/  VIADD R12, R5, 0xffffffff ;  /* 0xffffffff050c7836 */ /* 0x000fe40000000000 */
[----:B------:R-:W-:Y:S05]  /*1d870*/  BRA.DIV UR4, `(.L_x_1416) ;  /* 0x0000002604ec7947 */ /* 0x000fea000b800000 */
[----:B------:R4:W0:Y:S02]  /*1d880*/  SHFL.IDX PT, R14, R8, R12, 0x1f ;  /* 0x00001f0c080e7589 */ /* 0x00082400000e0000 */
.L_x_1415:
[----:B--2---:R-:W2:Y:S01]  /*1d890*/  LDC.64 R2, c[0x0][0xc68] ;  /* 0x00031a00ff027b82 */ /* 0x004ea20000000a00 */
[----:B------:R-:W-:-:S04]  /*1d8a0*/  IMAD.IADD R19, R5, 0x1, R19 ;  /* 0x0000000105137824 */ /* 0x000fc800078e0213 */
[----:B--2---:R-:W-:-:S05]  /*1d8b0*/  IMAD.WIDE R2, R19, 0x4, R2 ;  /* 0x0000000413027825 */ /* 0x004fca00078e0202 */
[----:B------:R2:W3:Y:S01]  /*1d8c0*/  LDG.E R6, desc[UR38][R2.64] ;  /* 0x0000002602067981 */ /* 0x0004e2000c1e1900 */
[----:B0-----:R-:W-:Y:S02]  /*1d8d0*/  IMAD R16, R14, R7, R16 ;  /* 0x000000070e107224 */ /* 0x001fe400078e0210 */
[----:B--2---:R-:W-:Y:S02]  /*1d8e0*/  IMAD.MOV.U32 R2, RZ, RZ, RZ ;  /* 0x000000ffff027224 */ /* 0x004fe400078e00ff */
[----:B---3--:R-:W-:-:S05]  /*1d8f0*/  IMAD R5, R17, R6, RZ ;  /* 0x0000000611057224 */ /* 0x008fca00078e02ff */
[----:B----4-:R-:W-:-:S04]  /*1d900*/  IABS R8, R5 ;  /* 0x0000000500087213 */ /* 0x010fc80000000000 */
[----:B------:R-:W0:Y:S08]  /*1d910*/  I2F.RP R9, R8 ;  /* 0x0000000800097306 */ /* 0x000e300000209400 */
[----:B0-----:R-:W0:Y:S02]  /*1d920*/  MUFU.RCP R9, R9 ;  /* 0x0000000900097308 */ /* 0x001e240000001000 */
[----:B0-----:R-:W-:Y:S01]  /*1d930*/  VIADD R10, R9, 0xffffffe ;  /* 0x0ffffffe090a7836 */ /* 0x001fe20000000000 */
[----:B------:R-:W-:-:S05]  /*1d940*/  IABS R9, R5 ;  /* 0x0000000500097213 */ /* 0x000fca0000000000 */
[----:B------:R-:W0:Y:S01]  /*1d950*/  F2I.FTZ.U32.TRUNC.NTZ R3, R10 ;  /* 0x0000000a00037305 */ /* 0x000e22000021f000 */
[----:B------:R-:W-:Y:S02]  /*1d960*/  IMAD.MOV R9, RZ, RZ, -R9 ;  /* 0x000000ffff097224 */ /* 0x000fe400078e0a09 */
[----:B0-----:R-:W-:-:S04]  /*1d970*/  IMAD.MOV R11, RZ, RZ, -R3 ;  /* 0x000000ffff0b7224 */ /* 0x001fc800078e0a03 */
[----:B------:R-:W-:-:S04]  /*1d980*/  IMAD R11, R11, R8, RZ ;  /* 0x000000080b0b7224 */ /* 0x000fc800078e02ff */
[----:B------:R-:W-:-:S04]  /*1d990*/  IMAD.HI.U32 R3, R3, R11, R2 ;  /* 0x0000000b03037227 */ /* 0x000fc800078e0002 */
[----:B------:R-:W-:-:S05]  /*1d9a0*/  IMAD.IADD R2, R4, 0x1, -R16 ;  /* 0x0000000104027824 */ /* 0x000fca00078e0a10 */
        /* <DEDUP_REMOVED lines=9> */
[----:B------:R-:W-:-:S03]  /*1da40*/  ISETP.GE.AND P0, PT, R4, RZ, PT ;  /* 0x000000ff0400720c */ /* 0x000fc60003f06270 */
[----:B------:R-:W-:-:S10]  /*1da50*/  IMAD.MOV.U32 R9, RZ, RZ, R3 ;  /* 0x000000ffff097224 */ /* 0x000fd400078e0003 */
[----:B------:R-:W-:Y:S01]  /*1da60*/  @!P0 IMAD.MOV R9, RZ, RZ, -R9 ;  /* 0x000000ffff098224 */ /* 0x000fe200078e0a09 */
[----:B------:R-:W-:-:S13]  /*1da70*/  ISETP.NE.AND P0, PT, R5, RZ, PT ;  /* 0x000000ff0500720c */ /* 0x000fda0003f05270 */
[----:B------:R-:W-:-:S05]  /*1da80*/  @!P0 LOP3.LUT R9, RZ, R5, RZ, 0x33, !PT ;  /* 0x00000005ff098212 */ /* 0x000fca00078e33ff */
[----:B------:R-:W-:Y:S02]  /*1da90*/  IMAD R4, R6, R9, RZ ;  /* 0x0000000906047224 */ /* 0x000fe400078e02ff */
[----:B------:R-:W-:Y:S02]  /*1daa0*/  IMAD.MOV R9, RZ, RZ, -R9 ;  /* 0x000000ffff097224 */ /* 0x000fe400078e0a09 */
[----:B------:R-:W-:Y:S02]  /*1dab0*/  IMAD.MOV R3, RZ, RZ, -R4 ;  /* 0x000000ffff037224 */ /* 0x000fe400078e0a04 */
[----:B------:R-:W-:-:S03]  /*1dac0*/  IMAD R5, R5, R9, R2 ;  /* 0x0000000905057224 */ /* 0x000fc600078e0202 */
[----:B------:R-:W-:-:S04]  /*1dad0*/  VIADDMNMX R6, R3, R7, R6, PT ;  /* 0x0000000703067246 */ /* 0x000fc80003800106 */
[----:B------:R-:W-:-:S04]  /*1dae0*/  IABS R7, R6 ;  /* 0x0000000600077213 */ /* 0x000fc80000000000 */
[----:B------:R-:W0:Y:S08]  /*1daf0*/  I2F.RP R8, R7 ;  /* 0x0000000700087306 */ /* 0x000e300000209400 */
[----:B0-----:R-:W0:Y:S02]  /*1db00*/  MUFU.RCP R8, R8 ;  /* 0x0000000800087308 */ /* 0x001e240000001000 */
[----:B0-----:R-:W-:Y:S01]  /*1db10*/  VIADD R3, R8, 0xffffffe ;  /* 0x0ffffffe08037836 */ /* 0x001fe20000000000 */
[----:B------:R-:W-:-:S05]  /*1db20*/  IABS R8, R6 ;  /* 0x0000000600087213 */ /* 0x000fca0000000000 */
[----:B------:R-:W0:Y:S01]  /*1db30*/  F2I.FTZ.U32.TRUNC.NTZ R3, R3 ;  /* 0x0000000300037305 */ /* 0x000e22000021f000 */
[----:B------:R-:W-:Y:S02]  /*1db40*/  IMAD.MOV R8, RZ, RZ, -R8 ;  /* 0x000000ffff087224 */ /* 0x000fe400078e0a08 */
[----:B0-----:R-:W-:-:S04]  /*1db50*/  IMAD.MOV R2, RZ, RZ, -R3 ;  /* 0x000000ffff027224 */ /* 0x001fc800078e0a03 */
[----:B------:R-:W-:Y:S02]  /*1db60*/  IMAD R9, R2, R7, RZ ;  /* 0x0000000702097224 */ /* 0x000fe400078e02ff */
[----:B------:R-:W-:-:S04]  /*1db70*/  IMAD.MOV.U32 R2, RZ, RZ, RZ ;  /* 0x000000ffff027224 */ /* 0x000fc800078e00ff */
[----:B------:R-:W-:Y:S01]  /*1db80*/  IMAD.HI.U32 R2, R3, R9, R2 ;  /* 0x0000000903027227 */ /* 0x000fe200078e0002 */
[----:B------:R-:W-:Y:S02]  /*1db90*/  IABS R9, R5 ;  /* 0x0000000500097213 */ /* 0x000fe40000000000 */
[C---:B------:R-:W-:Y:S01]  /*1dba0*/  LOP3.LUT R3, R5.reuse, R6, RZ, 0x3c, !PT ;  /* 0x0000000605037212 */ /* 0x040fe200078e3cff */
[----:B------:R-:W-:Y:S02]  /*1dbb0*/  IMAD.IADD R5, R5, 0x1, R4 ;  /* 0x0000000105057824 */ /* 0x000fe400078e0204 */
[----:B------:R-:W-:-:S04]  /*1dbc0*/  IMAD.HI.U32 R2, R2, R9, RZ ;  /* 0x0000000902027227 */ /* 0x000fc800078e00ff */
[----:B------:R-:W-:-:S05]  /*1dbd0*/  IMAD R8, R2, R8, R9 ;  /* 0x0000000802087224 */ /* 0x000fca00078e0209 */
        /* <DEDUP_REMOVED lines=14> */
.L_x_1409:
[----:B------:R-:W-:Y:S01]  /*1dcc0*/  UMOV UR4, URZ ;  /* 0x0000003f00047c82 */ /* 0x000fe20008000000 */
[----:B------:R-:W-:Y:S01]  /*1dcd0*/  UMOV UR5, URZ ;  /* 0x0000003f00057c82 */ /* 0x000fe20008000000 */
[----:B------:R-:W-:Y:S01]  /*1dce0*/  ULDC UR6, c[0x0][0xc14] ;  /* 0x0003050000067ab9 */ /* 0x000fe20000000800 */
[----:B--2---:R-:W-:Y:S02]  /*1dcf0*/  IMAD.MOV.U32 R16, RZ, RZ, R4 ;  /* 0x000000ffff107224 */ /* 0x004fe400078e0004 */
[----:B------:R-:W-:Y:S02]  /*1dd00*/  IMAD.U32 R17, RZ, RZ, UR4 ;  /* 0x00000004ff117e24 */ /* 0x000fe4000f8e00ff */
[----:B------:R-:W-:Y:S02]  /*1dd10*/  IMAD.U32 R18, RZ, RZ, UR5 ;  /* 0x00000005ff127e24 */ /* 0x000fe4000f8e00ff */
[----:B------:R-:W-:-:S07]  /*1dd20*/  IMAD.U32 R19, RZ, RZ, UR6 ;  /* 0x00000006ff137e24 */ /* 0x000fce000f8e00ff */
.L_x_1417:
        /* <DEDUP_REMOVED lines=10> */
.L_x_1318:
        /* <DEDUP_REMOVED lines=12> */
.L_x_1538:
[----:B------:R-:W-:Y:S05]  /*1de90*/  BSYNC B0 ;  /* 0x0000000000007941 */ /* 0x000fea0003800000 */
.L_x_1419:
[----:B------:R-:W-:-:S03]  /*1dea0*/  UMOV UR4, 0xffffffff ;  /* 0xffffffff00047882 */ /* 0x000fc60000000000 */
[----:B------:R-:W-:Y:S05]  /*1deb0*/  BRA.DIV UR4, `(.L_x_1421) ;  /* 0x0000002204947947 */ /* 0x000fea000b800000 */
[----:B0-----:R-:W0:Y:S02]  /*1dec0*/  S2R R0, SR_TID.X ;  /* 0x0000000000007919 */ /* 0x001e240000002100 */
[----:B0-----:R-:W-:-:S04]  /*1ded0*/  SHF.R.U32.HI R0, RZ, 0x5, R0 ;  /* 0x00000005ff007819 */ /* 0x001fc80000011600 */
[----:B------:R-:W-:-:S05]  /*1dee0*/  LOP3.LUT R0, R0, 0x3, RZ, 0xc0, !PT ;  /* 0x0000000300007812 */ /* 0x000fca00078ec0ff */
[----:B------:R0:W2:Y:S02]  /*1def0*/  SHFL.IDX PT, R14, R0, RZ, 0x1f ;  /* 0x00001fff000e7589 */ /* 0x0000a400000e0000 */
.L_x_1541:
[----:B--2---:R-:W-:-:S13]  /*1df00*/  ISETP.NE.AND P0, PT, R14, RZ, PT ;  /* 0x000000ff0e00720c */ /* 0x004fda0003f05270 */
[----:B------:R-:W-:Y:S05]  /*1df10*/  @P0 BRA `(.L_x_1096) ;  /* 0x0000000000880947 */ /* 0x000fea0003800000 */
[----:B------:R-:W-:-:S03]  /*1df20*/  UMOV UR4, 0xffffffff ;  /* 0xffffffff00047882 */ /* 0x000fc60000000000 */
[----:B------:R-:W-:Y:S05]  /*1df30*/  BRA.DIV UR4, `(.L_x_1422) ;  /* 0x0000002204a87947 */ /* 0x000fea000b800000 */
[----:B------:R-:W-:-:S13]  /*1df40*/  ELECT P6, URZ, PT ;  /* 0x00000000003f782f */ /* 0x000fda00038c0000 */
.L_x_1544:
[----:B------:R-:W-:Y:S05]  /*1df50*/  @!P6 BRA `(.L_x_1096) ;  /* 0x000000000078e947 */ /* 0x000fea0003800000 */
[----:B------:R-:W-:-:S06]  /*1df60*/  ULOP3.LUT UR4, UR36, 0x2, URZ, 0xfc, !UPT ;  /* 0x0000000224047892 */ /* 0x000fcc000f8efc3f */
[----:B0-----:R-:W-:-:S05]  /*1df70*/  IMAD.U32 R0, RZ, RZ, UR4 ;  /* 0x00000004ff007e24 */ /* 0x001fca000f8e00ff */
[----:B------:R-:W-:-:S13]  /*1df80*/  ISETP.NE.AND P2, PT, R0, 0x3, PT ;  /* 0x000000030000780c */ /* 0x000fda0003f45270 */
[----:B------:R-:W-:Y:S05]  /*1df90*/  @!P2 BRA `(.L_x_1423) ;  /* 0x000000000004a947 */ /* 0x000fea0003800000 */
[----:B------:R-:W-:Y:S01]  /*1dfa0*/  BPT.TRAP 0x1 ;  /* 0x000000040000795c */ /* 0x000fe20000300000 */
.L_x_1423:
        /* <DEDUP_REMOVED lines=12> */
.L_x_1545:
[----:B------:R-:W2:Y:S02]  /*1e070*/  SYNCS.PHASECHK.TRANS64.TRYWAIT P0, [R3+URZ], R0 ;  /* 0x00000000030075a7 */ /* 0x000ea4000800017f */
[----:B--2---:R-:W-:Y:S05]  /*1e080*/  @!P0 BRA `(.L_x_1425) ;  /* 0x0000002000888947 */ /* 0x004fea0003800000 */
.L_x_1546:
[----:B------:R-:W-:Y:S05]  /*1e090*/  @!P2 BRA `(.L_x_1426) ;  /* 0x000000000004a947 */ /* 0x000fea0003800000 */
[----:B------:R-:W-:Y:S01]  /*1e0a0*/  BPT.TRAP 0x1 ;  /* 0x000000040000795c */ /* 0x000fe20000300000 */
.L_x_1426:
[----:B--2---:R-:W-:-:S04]  /*1e0b0*/  VIADD R3, R9, 0x16860 ;  /* 0x0001686009037836 */ /* 0x004fc80000000000 */
[----:B------:R-:W-:-:S04]  /*1e0c0*/  IMAD R5, R22, 0x8, R3 ;  /* 0x0000000816057824 */ /* 0x000fc800078e0203 */
[----:B------:R-:W2:Y:S02]  /*1e0d0*/  SYNCS.PHASECHK.TRANS64.TRYWAIT P0, [R5+URZ], R2 ;  /* 0x00000002050075a7 */ /* 0x000ea4000800017f */
[----:B--2---:R-:W-:Y:S05]  /*1e0e0*/  @!P0 BRA `(.L_x_1427) ;  /* 0x0000002000848947 */ /* 0x004fea0003800000 */
.L_x_1547:
[----:B------:R-:W-:-:S07]  /*1e0f0*/  IMAD R3, R4, 0x8, R3 ;  /* 0x0000000804037824 */ /* 0x000fce00078e0203 */
.L_x_1428:
[----:B---3--:R3:W4:Y:S02]  /*1e100*/  SYNCS.PHASECHK.TRANS64.TRYWAIT P0, [R3+URZ], R0 ;  /* 0x00000000030075a7 */ /* 0x008724000800017f */
[----:B----4-:R-:W-:Y:S05]  /*1e110*/  @!P0 NANOSLEEP.SYNCS 0x989680 ;  /* 0x009896800000895d */ /* 0x010fea0003900000 */
[----:B------:R-:W4:Y:S02]  /*1e120*/  @!P0 SYNCS.PHASECHK.TRANS64 P0, [R3+URZ], R0 ;  /* 0x00000000030085a7 */ /* 0x000f24000800007f */
[----:B----4-:R-:W-:Y:S05]  /*1e130*/  @!P0 BRA `(.L_x_1428) ;  /* 0xfffffffc00f08947 */ /* 0x010fea000383ffff */
.L_x_1096:
[----:B------:R-:W-:Y:S05]  /*1e140*/  BSYNC B7 ;  /* 0x0000000000077941 */ /* 0x000fea0003800000 */
.L_x_1093:
[----:B------:R-:W-:Y:S05]  /*1e150*/  EXIT ;  /* 0x000000000000794d */ /* 0x000fea0003800000 */
.L_x_1122:
[----:B0-----:R0:W1:Y:S02]  /*1e160*/  SYNCS.PHASECHK.TRANS64.TRYWAIT P6, [R86+URZ+0x16890], R98 ;  /* 0x01689062560075a7 */ /* 0x00106400080c017f */
[----:B-1----:R-:W-:Y:S05]  /*1e170*/  @!P6 NANOSLEEP.SYNCS 0x989680 ;  /* 0x009896800000e95d */ /* 0x002fea0003900000 */
[----:B------:R-:W1:Y:S02]  /*1e180*/  @!P6 SYNCS.PHASECHK.TRANS64 P6, [R86+URZ+0x16890], R98 ;  /* 0x016890625600e5a7 */ /* 0x000e6400080c007f */
[----:B-1----:R-:W-:Y:S05]  /*1e190*/  @!P6 BRA `(.L_x_1122) ;  /* 0xfffffffc00f0e947 */ /* 0x002fea000383ffff */
[----:B------:R-:W-:Y:S05]  /*1e1a0*/  BRA `(.L_x_1429) ;  /* 0xfffffe4800e07947 */ /* 0x000fea000383ffff */
.L_x_1142:
[----:B0-----:R0:W1:Y:S02]  /*1e1b0*/  SYNCS.PHASECHK.TRANS64.TRYWAIT P5, [R86+URZ+0x16890], R98 ;  /* 0x01689062560075a7 */ /* 0x00106400080a017f */
[----:B-1----:R-:W-:Y:S05]  /*1e1c0*/  @!P5 NANOSLEEP.SYNCS 0x989680 ;  /* 0x009896800000d95d */ /* 0x002fea0003900000 */
[----:B------:R-:W1:Y:S02]  /*1e1d0*/  @!P5 SYNCS.PHASECHK.TRANS64 P5, [R86+URZ+0x16890], R98 ;  /* 0x016890625600d5a7 */ /* 0x000e6400080a007f */
[----:B-1----:R-:W-:Y:S05]  /*1e1e0*/  @!P5 BRA `(.L_x_1142) ;  /* 0xfffffffc00f0d947 */ /* 0x002fea000383ffff */
[----:B------:R-:W-:Y:S05]  /*1e1f0*/  BRA `(.L_x_1430) ;  /* 0xfffffe5c00c07947 */ /* 0x000fea000383ffff */
.L_x_1151:
[----:B0-----:R0:W1:Y:S02]  /*1e200*/  SYNCS.PHASECHK.TRANS64.TRYWAIT P4, [R86+URZ+0x16890], R98 ;  /* 0x01689062560075a7 */ /* 0x001064000808017f */
[----:B-1----:R-:W-:Y:S05]  /*1e210*/  @!P4 NANOSLEEP.SYNCS 0x989680 ;  /* 0x009896800000c95d */ /* 0x002fea0003900000 */
[----:B------:R-:W1:Y:S02]  /*1e220*/  @!P4 SYNCS.PHASECHK.TRANS64 P4, [R86+URZ+0x16890], R98 ;  /* 0x016890625600c5a7 */ /* 0x000e64000808007f */
[----:B-1----:R-:W-:Y:S05]  /*1e230*/  @!P4 BRA `(.L_x_1151) ;  /* 0xfffffffc00f0c947 */ /* 0x002fea000383ffff */
[----:B------:R-:W-:Y:S05]  /*1e240*/  BRA `(.L_x_1431) ;  /* 0xfffffe7000007947 */ /* 0x000fea000383ffff */
.L_x_1157:
[----:B--2---:R2:W3:Y:S02]  /*1e250*/  SYNCS.PHASECHK.TRANS64.TRYWAIT P3, [R86+URZ+0x168b0], R98 ;  /* 0x0168b062560075a7 */ /* 0x0044e4000806017f */
[----:B---3--:R-:W-:Y:S05]  /*1e260*/  @!P3 NANOSLEEP.SYNCS 0x989680 ;  /* 0x009896800000b95d */ /* 0x008fea0003900000 */
[----:B------:R-:W3:Y:S02]  /*1e270*/  @!P3 SYNCS.PHASECHK.TRANS64 P3, [R86+URZ+0x168b0], R98 ;  /* 0x0168b0625600b5a7 */ /* 0x000ee4000806007f */
[----:B---3--:R-:W-:Y:S05]  /*1e280*/  @!P3 BRA `(.L_x_1157) ;  /* 0xfffffffc00f0b947 */ /* 0x008fea000383ffff */
[----:B------:R-:W-:Y:S05]  /*1e290*/  BRA `(.L_x_1432) ;  /* 0xfffffe7000947947 */ /* 0x000fea000383ffff */
.L_x_1173:
        /* <DEDUP_REMOVED lines=8> */
.L_x_1434:
[----:B------:R-:W-:Y:S05]  /*1e320*/  BSYNC B0 ;  /* 0x0000000000007941 */ /* 0x000fea0003800000 */
.L_x_1433:
[----:B------:R0:W-:Y:S01]  /*1e330*/  STL [R1+0x10], R14 ;  /* 0x0000100e01007387 */ /* 0x0001e20000100800 */
[----:B------:R-:W-:Y:S05]  /*1e340*/  BRA `(.L_x_1435) ;  /* 0xfffffe7800cc7947 */ /* 0x000fea000383ffff */
.L_x_1189:
[----:B------:R-:W-:Y:S01]  /*1e350*/  BSSY B1, `(.L_x_1436) ;  /* 0x0000008000017945 */ /* 0x000fe20003800000 */
[----:B0-----:R-:W-:Y:S02]  /*1e360*/  IMAD.MOV.U32 R13, RZ, RZ, R5 ;  /* 0x000000ffff0d7224 */ /* 0x001fe400078e0005 */
[----:B------:R-:W-:Y:S02]  /*1e370*/  IMAD.MOV.U32 R12, RZ, RZ, RZ ;  /* 0x000000ffff0c7224 */ /* 0x000fe400078e00ff */
[----:B------:R-:W-:Y:S02]  /*1e380*/  IMAD.MOV.U32 R11, RZ, RZ, 0x1c1f ;  /* 0x00001c1fff0b7424 */ /* 0x000fe400078e00ff */
[----:B------:R-:W-:-:S07]  /*1e390*/  IMAD.MOV.U32 R15, RZ, RZ, -0x1 ;  /* 0xffffffffff0f7424 */ /* 0x000fce00078e00ff */
[----:B-----5:R-:W-:Y:S05]  /*1e3a0*/  WARPSYNC.COLLECTIVE R15, `(.L_x_1437) ;  /* 0x000000000f087348 */ /* 0x020fea0003c00000 */
[----:B------:R0:W1:Y:S02]  /*1e3b0*/  SHFL.IDX P6, R14, R13, R12, R11 ;  /* 0x0000000c0d0e7389 */ /* 0x00006400000c000b */
[----:B01---5:R-:W-:Y:S01]  /*1e3c0*/  ENDCOLLECTIVE ;  /* 0x000000000000791b */ /* 0x023fe20003800000 */
.L_x_1437:
[----:B------:R-:W-:Y:S05]  /*1e3d0*/  BSYNC B1 ;  /* 0x0000000000017941 */ /* 0x000fea0003800000 */
.L_x_1436:
[----:B------:R-:W-:Y:S05]  /*1e3e0*/  BRA `(.L_x_1438) ;  /* 0xfffffe8800547947 */ /* 0x000fea000383ffff */
.L_x_1190:
        /* <DEDUP_REMOVED lines=8> */
.L_x_1440:
[----:B------:R-:W-:Y:S05]  /*1e470*/  BSYNC B1 ;  /* 0x0000000000017941 */ /* 0x000fea0003800000 */
.L_x_1439:
[----:B------:R-:W-:Y:S05]  /*1e480*/  BRA `(.L_x_1441) ;  /* 0xfffffe8800347947 */ /* 0x000fea000383ffff */
.L_x_1191:
        /* <DEDUP_REMOVED lines=8> */
.L_x_1443:
[----:B------:R-:W-:Y:S05]  /*1e510*/  BSYNC B1 ;  /* 0x0000000000017941 */ /* 0x000fea0003800000 */
.L_x_1442:
[----:B------:R-:W-:Y:S05]  /*1e520*/  BRA `(.L_x_1444) ;  /* 0xfffffe8800147947 */ /* 0x000fea000383ffff */
.L_x_1192:
        /* <DEDUP_REMOVED lines=8> */
.L_x_1446:
[----:B------:R-:W-:Y:S05]  /*1e5b0*/  BSYNC B1 ;  /* 0x0000000000017941 */ /* 0x000fea0003800000 */
.L_x_1445:
[----:B------:R-:W-:Y:S05]  /*1e5c0*/  BRA `(.L_x_1447) ;  /* 0xfffffe8400f47947 */ /* 0x000fea000383ffff */
.L_x_1193:
[----:B------:R-:W-:Y:S01]  /*1e5d0*/  BSSY B1, `(.L_x_1448) ;  /* 0x0000008000017945 */ /* 0x000fe20003800000 */
[----:B0-----:R-:W-:Y:S02]  /*1e5e0*/  IMAD.MOV.U32 R13, RZ, RZ, R5 ;  /* 0x000000ffff0d7224 */ /* 0x001fe400078e0005 */
[----:B------:R-:W-:Y:S02]  /*1e5f0*/  IMAD.MOV.U32 R12, RZ, RZ, 0x1 ;  /* 0x00000001ff0c7424 */ /* 0x000fe400078e00ff */
[----:B------:R-:W-:Y:S02]  /*1e600*/  IMAD.MOV.U32 R11, RZ, RZ, 0x1c1f ;  /* 0x00001c1fff0b7424 */ /* 0x000fe400078e00ff */
[----:B------:R-:W-:-:S07]  /*1e610*/  IMAD.MOV.U32 R15, RZ, RZ, -0x1 ;  /* 0xffffffffff0f7424 */ /* 0x000fce00078e00ff */
[----:B-----5:R-:W-:Y:S05]  /*1e620*/  WARPSYNC.COLLECTIVE R15, `(.L_x_1449) ;  /* 0x000000000f087348 */ /* 0x020fea0003c00000 */
[----:B------:R0:W1:Y:S02]  /*1e630*/  SHFL.IDX P6, R14, R13, R12, R11 ;  /* 0x0000000c0d0e7389 */ /* 0x00006400000c000b */
[----:B01---5:R-:W-:Y:S01]  /*1e640*/  ENDCOLLECTIVE ;  /* 0x000000000000791b */ /* 0x023fe20003800000 */
.L_x_1449:
[----:B------:R-:W-:Y:S05]  /*1e650*/  BSYNC B1 ;  /* 0x0000000000017941 */ /* 0x000fea0003800000 */
.L_x_1448:
[----:B------:R-:W-:Y:S05]  /*1e660*/  BRA `(.L_x_1450) ;  /* 0xfffffe8400d47947 */ /* 0x000fea000383ffff */
.L_x_1194:
        /* <DEDUP_REMOVED lines=8> */
.L_x_1452:
[----:B------:R-:W-:Y:S05]  /*1e6f0*/  BSYNC B1 ;  /* 0x0000000000017941 */ /* 0x000fea0003800000 */
.L_x_1451:
[----:B------:R-:W-:Y:S05]  /*1e700*/  BRA `(.L_x_1453) ;  /* 0xfffffe8400b87947 */ /* 0x000fea000383ffff */
.L_x_1195:
        /* <DEDUP_REMOVED lines=8> */
.L_x_1455:
[----:B------:R-:W-:Y:S05]  /*1e790*/  BSYNC B1 ;  /* 0x0000000000017941 */ /* 0x000fea0003800000 */
.L_x_1454:
[----:B------:R-:W-:Y:S05]  /*1e7a0*/  BRA `(.L_x_1456) ;  /* 0xfffffe84009c7947 */ /* 0x000fea000383ffff */
.L_x_1196:
        /* <DEDUP_REMOVED lines=8> */
.L_x_1458:
[----:B------:R-:W-:Y:S05]  /*1e830*/  BSYNC B1 ;  /* 0x0000000000017941 */ /* 0x000fea0003800000 */
.L_x_1457:
[----:B------:R-:W-:Y:S05]  /*1e840*/  BRA `(.L_x_1459) ;  /* 0xfffffe8400807947 */ /* 0x000fea000383ffff */
.L_x_1198:
[----:B0-----:R0:W1:Y:S02]  /*1e850*/  SYNCS.PHASECHK.TRANS64.TRYWAIT P2, [R2+URZ+0x16800], R5 ;  /* 0x01680005020075a7 */ /* 0x001064000804017f */
[----:B-1----:R-:W-:Y:S05]  /*1e860*/  @!P2 NANOSLEEP.SYNCS 0x989680 ;  /* 0x009896800000a95d */ /* 0x002fea0003900000 */
[----:B------:R-:W1:Y:S02]  /*1e870*/  @!P2 SYNCS.PHASECHK.TRANS64 P2, [R2+URZ+0x16800], R5 ;  /* 0x016800050200a5a7 */ /* 0x000e64000804007f */
[----:B-1----:R-:W-:Y:S05]  /*1e880*/  @!P2 BRA `(.L_x_1198) ;  /* 0xfffffffc00f0a947 */ /* 0x002fea000383ffff */
[----:B------:R-:W-:Y:S05]  /*1e890*/  BRA `(.L_x_1460) ;  /* 0xfffffe88001c7947 */ /* 0x000fea000383ffff */
.L_x_1206:
[----:B------:R-:W-:Y:S01]  /*1e8a0*/  BSSY B1, `(.L_x_1461) ;  /* 0x0000008000017945 */ /* 0x000fe20003800000 */
[----:B------:R-:W-:Y:S02]  /*1e8b0*/  IMAD.MOV.U32 R13, RZ, RZ, R5 ;  /* 0x000000ffff0d7224 */ /* 0x000fe400078e0005 */
[----:B------:R-:W-:Y:S02]  /*1e8c0*/  IMAD.MOV.U32 R12, RZ, RZ, RZ ;  /* 0x000000ffff0c7224 */ /* 0x000fe400078e00ff */
[----:B------:R-:W-:Y:S02]  /*1e8d0*/  IMAD.MOV.U32 R11, RZ, RZ, 0x1c1f ;  /* 0x00001c1fff0b7424 */ /* 0x000fe400078e00ff */
[----:B------:R-:W-:-:S07]  /*1e8e0*/  IMAD.MOV.U32 R15, RZ, RZ, -0x1 ;  /* 0xffffffffff0f7424 */ /* 0x000fce00078e00ff */
[----:B-----5:R-:W-:Y:S05]  /*1e8f0*/  WARPSYNC.COLLECTIVE R15, `(.L_x_1462) ;  /* 0x000000000f087348 */ /* 0x020fea0003c00000 */
[----:B------:R0:W1:Y:S02]  /*1e900*/  SHFL.IDX P6, R14, R13, R12, R11 ;  /* 0x0000000c0d0e7389 */ /* 0x00006400000c000b */
[----:B01---5:R-:W-:Y:S01]  /*1e910*/  ENDCOLLECTIVE ;  /* 0x000000000000791b */ /* 0x023fe20003800000 */
.L_x_1462:
[----:B------:R-:W-:Y:S05]  /*1e920*/  BSYNC B1 ;  /* 0x0000000000017941 */ /* 0x000fea0003800000 */
.L_x_1461:
[----:B------:R-:W-:Y:S05]  /*1e930*/  BRA `(.L_x_1463) ;  /* 0xfffffe9800607947 */ /* 0x000fea000383ffff */
.L_x_1207:
        /* <DEDUP_REMOVED lines=8> */
.L_x_1465:
[----:B------:R-:W-:Y:S05]  /*1e9c0*/  BSYNC B1 ;  /* 0x0000000000017941 */ /* 0x000fea0003800000 */
.L_x_1464:
[----:B------:R-:W-:Y:S05]  /*1e9d0*/  BRA `(.L_x_1466) ;  /* 0xfffffe9800407947 */ /* 0x000fea000383ffff */
.L_x_1208:
        /* <DEDUP_REMOVED lines=8> */
.L_x_1468:
[----:B------:R-:W-:Y:S05]  /*1ea60*/  BSYNC B1 ;  /* 0x0000000000017941 */ /* 0x000fea0003800000 */
.L_x_1467:
[----:B------:R-:W-:Y:S05]  /*1ea70*/  BRA `(.L_x_1469) ;  /* 0xfffffe9800207947 */ /* 0x000fea000383ffff */
.L_x_1209:
        /* <DEDUP_REMOVED lines=8> */
.L_x_1471:
[----:B------:R-:W-:Y:S05]  /*1eb00*/  BSYNC B1 ;  /* 0x0000000000017941 */ /* 0x000fea0003800000 */
.L_x_1470:
[----:B------:R-:W-:Y:S05]  /*1eb10*/  BRA `(.L_x_1472) ;  /* 0xfffffe9800007947 */ /* 0x000fea000383ffff */
.L_x_1210:
[----:B------:R-:W-:Y:S01]  /*1eb20*/  BSSY B1, `(.L_x_1473) ;  /* 0x0000008000017945 */ /* 0x000fe20003800000 */
[----:B------:R-:W-:Y:S02]  /*1eb30*/  IMAD.MOV.U32 R13, RZ, RZ, R5 ;  /* 0x000000ffff0d7224 */ /* 0x000fe400078e0005 */
[----:B------:R-:W-:Y:S02]  /*1eb40*/  IMAD.MOV.U32 R12, RZ, RZ, 0x1 ;  /* 0x00000001ff0c7424 */ /* 0x000fe400078e00ff */
[----:B------:R-:W-:Y:S02]  /*1eb50*/  IMAD.MOV.U32 R11, RZ, RZ, 0x1c1f ;  /* 0x00001c1fff0b7424 */ /* 0x000fe400078e00ff */
[----:B------:R-:W-:-:S07]  /*1eb60*/  IMAD.MOV.U32 R15, RZ, RZ, -0x1 ;  /* 0xffffffffff0f7424 */ /* 0x000fce00078e00ff */
[----:B-----5:R-:W-:Y:S05]  /*1eb70*/  WARPSYNC.COLLECTIVE R15, `(.L_x_1474) ;  /* 0x000000000f087348 */ /* 0x020fea0003c00000 */
[----:B------:R0:W1:Y:S02]  /*1eb80*/  SHFL.IDX P6, R14, R13, R12, R11 ;  /* 0x0000000c0d0e7389 */ /* 0x00006400000c000b */
[----:B01---5:R-:W-:Y:S01]  /*1eb90*/  ENDCOLLECTIVE ;  /* 0x000000000000791b */ /* 0x023fe20003800000 */
.L_x_1474:
[----:B------:R-:W-:Y:S05]  /*1eba0*/  BSYNC B1 ;  /* 0x0000000000017941 */ /* 0x000fea0003800000 */
.L_x_1473:
[----:B------:R-:W-:Y:S05]  /*1ebb0*/  BRA `(.L_x_1475) ;  /* 0xfffffe9400e07947 */ /* 0x000fea000383ffff */
.L_x_1211:
        /* <DEDUP_REMOVED lines=8> */
.L_x_1477:
[----:B------:R-:W-:Y:S05]  /*1ec40*/  BSYNC B1 ;  /* 0x0000000000017941 */ /* 0x000fea0003800000 */
.L_x_1476:
[----:B------:R-:W-:Y:S05]  /*1ec50*/  BRA `(.L_x_1478) ;  /* 0xfffffe9400c47947 */ /* 0x000fea000383ffff */
.L_x_1212:
        /* <DEDUP_REMOVED lines=8> */
.L_x_1480:
[----:B------:R-:W-:Y:S05]  /*1ece0*/  BSYNC B1 ;  /* 0x0000000000017941 */ /* 0x000fea0003800000 */
.L_x_1479:
[----:B------:R-:W-:Y:S05]  /*1ecf0*/  BRA `(.L_x_1481) ;  /* 0xfffffe9400a87947 */ /* 0x000fea000383ffff */
.L_x_1213:
        /* <DEDUP_REMOVED lines=8> */
.L_x_1483:
[----:B------:R-:W-:Y:S05]  /*1ed80*/  BSYNC B1 ;  /* 0x0000000000017941 */ /* 0x000fea0003800000 */
.L_x_1482:
[----:B------:R-:W-:Y:S05]  /*1ed90*/  BRA `(.L_x_1484) ;  /* 0xfffffe94008c7947 */ /* 0x000fea000383ffff */
.L_x_1215:
[----:B0-----:R0:W1:Y:S02]  /*1eda0*/  SYNCS.PHASECHK.TRANS64.TRYWAIT P1, [R2+URZ+0x16800], R5 ;  /* 0x01680005020075a7 */ /* 0x001064000802017f */
[----:B-1----:R-:W-:Y:S05]  /*1edb0*/  @!P1 NANOSLEEP.SYNCS 0x989680 ;  /* 0x009896800000995d */ /* 0x002fea0003900000 */
[----:B------:R-:W1:Y:S02]  /*1edc0*/  @!P1 SYNCS.PHASECHK.TRANS64 P1, [R2+URZ+0x16800], R5 ;  /* 0x01680005020095a7 */ /* 0x000e64000802007f */
[----:B-1----:R-:W-:Y:S05]  /*1edd0*/  @!P1 BRA `(.L_x_1215) ;  /* 0xfffffffc00f09947 */ /* 0x002fea000383ffff */
[----:B------:R-:W-:Y:S05]  /*1ede0*/  BRA `(.L_x_1485) ;  /* 0xfffffe9800087947 */ /* 0x000fea000383ffff */
.L_x_1221:
[----:B0-----:R0:W2:Y:S02]  /*1edf0*/  SYNCS.PHASECHK.TRANS64.TRYWAIT P2, [R89+URZ+0x16830], R0 ;  /* 0x01683000590075a7 */ /* 0x0010a4000804017f */
[----:B--2---:R-:W-:Y:S05]  /*1ee00*/  @!P2 NANOSLEEP.SYNCS 0x989680 ;  /* 0x009896800000a95d */ /* 0x004fea0003900000 */
[----:B------:R-:W2:Y:S02]  /*1ee10*/  @!P2 SYNCS.PHASECHK.TRANS64 P2, [R89+URZ+0x16830], R0 ;  /* 0x016830005900a5a7 */ /* 0x000ea4000804007f */
[----:B--2---:R-:W-:Y:S05]  /*1ee20*/  @!P2 BRA `(.L_x_1221) ;  /* 0xfffffffc00f0a947 */ /* 0x004fea000383ffff */
[----:B------:R-:W-:Y:S05]  /*1ee30*/  BRA `(.L_x_1220) ;  /* 0xfffffea800007947 */ /* 0x000fea000383ffff */
.L_x_1239:
[----:B-1----:R1:W2:Y:S02]  /*1ee40*/  SYNCS.PHASECHK.TRANS64.TRYWAIT P3, [R21+URZ+0x16830], R20 ;  /* 0x01683014150075a7 */ /* 0x0022a4000806017f */
[----:B--2---:R-:W-:Y:S05]  /*1ee50*/  @!P3 NANOSLEEP.SYNCS 0x989680 ;  /* 0x009896800000b95d */ /* 0x004fea0003900000 */
[----:B------:R-:W2:Y:S02]  /*1ee60*/  @!P3 SYNCS.PHASECHK.TRANS64 P3, [R21+URZ+0x16830], R20 ;  /* 0x016830141500b5a7 */ /* 0x000ea4000806007f */
[----:B--2---:R-:W-:Y:S05]  /*1ee70*/  @!P3 BRA `(.L_x_1239) ;  /* 0xfffffffc00f0b947 */ /* 0x004fea000383ffff */
[----:B------:R-:W-:Y:S05]  /*1ee80*/  BRA `(.L_x_1238) ;  /* 0xfffffee000c07947 */ /* 0x000fea000383ffff */
.L_x_1243:
[----:B-1----:R1:W2:Y:S02]  /*1ee90*/  SYNCS.PHASECHK.TRANS64.TRYWAIT P2, [R20+URZ+0x16850], R19 ;  /* 0x01685013140075a7 */ /* 0x0022a4000804017f */
[----:B--2---:R-:W-:Y:S05]  /*1eea0*/  @!P2 NANOSLEEP.SYNCS 0x989680 ;  /* 0x009896800000a95d */ /* 0x004fea0003900000 */
[----:B------:R-:W2:Y:S02]  /*1eeb0*/  @!P2 SYNCS.PHASECHK.TRANS64 P2, [R20+URZ+0x16850], R19 ;  /* 0x016850131400a5a7 */ /* 0x000ea4000804007f */
[----:B--2---:R-:W-:Y:S05]  /*1eec0*/  @!P2 BRA `(.L_x_1243) ;  /* 0xfffffffc00f0a947 */ /* 0x004fea000383ffff */
[----:B------:R-:W-:Y:S05]  /*1eed0*/  BRA `(.L_x_1240) ;  /* 0xfffffee400807947 */ /* 0x000fea000383ffff */
.L_x_1262:
[----:B-1----:R1:W2:Y:S02]  /*1eee0*/  SYNCS.PHASECHK.TRANS64.TRYWAIT P3, [R14+URZ+0x16830], R15 ;  /* 0x0168300f0e0075a7 */ /* 0x0022a4000806017f */
[----:B--2---:R-:W-:Y:S05]  /*1eef0*/  @!P3 NANOSLEEP.SYNCS 0x989680 ;  /* 0x009896800000b95d */ /* 0x004fea0003900000 */
[----:B------:R-:W2:Y:S02]  /*1ef00*/  @!P3 SYNCS.PHASECHK.TRANS64 P3, [R14+URZ+0x16830], R15 ;  /* 0x0168300f0e00b5a7 */ /* 0x000ea4000806007f */
[----:B--2---:R-:W-:Y:S05]  /*1ef10*/  @!P3 BRA `(.L_x_1262) ;  /* 0xfffffffc00f0b947 */ /* 0x004fea000383ffff */
[----:B------:R-:W-:Y:S05]  /*1ef20*/  BRA `(.L_x_1261) ;  /* 0xffffff1c00087947 */ /* 0x000fea000383ffff */
.L_x_1266:
[----:B-1----:R1:W2:Y:S02]  /*1ef30*/  SYNCS.PHASECHK.TRANS64.TRYWAIT P2, [R15+URZ+0x16850], R14 ;  /* 0x0168500e0f0075a7 */ /* 0x0022a4000804017f */
[----:B--2---:R-:W-:Y:S05]  /*1ef40*/  @!P2 NANOSLEEP.SYNCS 0x989680 ;  /* 0x009896800000a95d */ /* 0x004fea0003900000 */
[----:B------:R-:W2:Y:S02]  /*1ef50*/  @!P2 SYNCS.PHASECHK.TRANS64 P2, [R15+URZ+0x16850], R14 ;  /* 0x0168500e0f00a5a7 */ /* 0x000ea4000804007f */
[----:B--2---:R-:W-:Y:S05]  /*1ef60*/  @!P2 BRA `(.L_x_1266) ;  /* 0xfffffffc00f0a947 */ /* 0x004fea000383ffff */
[----:B------:R-:W-:Y:S05]  /*1ef70*/  BRA `(.L_x_1263) ;  /* 0xffffff1c00c87947 */ /* 0x000fea000383ffff */
.L_x_1273:
[----:B-1----:R1:W2:Y:S02]  /*1ef80*/  SYNCS.PHASECHK.TRANS64.TRYWAIT P3, [R14+URZ+0x16830], R15 ;  /* 0x0168300f0e0075a7 */ /* 0x0022a4000806017f */
[----:B--2---:R-:W-:Y:S05]  /*1ef90*/  @!P3 NANOSLEEP.SYNCS 0x989680 ;  /* 0x009896800000b95d */ /* 0x004fea0003900000 */
[----:B------:R-:W2:Y:S02]  /*1efa0*/  @!P3 SYNCS.PHASECHK.TRANS64 P3, [R14+URZ+0x16830], R15 ;  /* 0x0168300f0e00b5a7 */ /* 0x000ea4000806007f */
[----:B--2---:R-:W-:Y:S05]  /*1efb0*/  @!P3 BRA `(.L_x_1273) ;  /* 0xfffffffc00f0b947 */ /* 0x004fea000383ffff */
[----:B------:R-:W-:Y:S05]  /*1efc0*/  BRA `(.L_x_1272) ;  /* 0xffffff4000d07947 */ /* 0x000fea000383ffff */
.L_x_1277:
[----:B-1----:R1:W2:Y:S02]  /*1efd0*/  SYNCS.PHASECHK.TRANS64.TRYWAIT P2, [R15+URZ+0x16850], R14 ;  /* 0x0168500e0f0075a7 */ /* 0x0022a4000804017f */
[----:B--2---:R-:W-:Y:S05]  /*1efe0*/  @!P2 NANOSLEEP.SYNCS 0x989680 ;  /* 0x009896800000a95d */ /* 0x004fea0003900000 */
[----:B------:R-:W2:Y:S02]  /*1eff0*/  @!P2 SYNCS.PHASECHK.TRANS64 P2, [R15+URZ+0x16850], R14 ;  /* 0x0168500e0f00a5a7 */ /* 0x000ea4000804007f */
[----:B--2---:R-:W-:Y:S05]  /*1f000*/  @!P2 BRA `(.L_x_1277) ;  /* 0xfffffffc00f0a947 */ /* 0x004fea000383ffff */
[----:B------:R-:W-:Y:S05]  /*1f010*/  BRA `(.L_x_1274) ;  /* 0xffffff4400907947 */ /* 0x000fea000383ffff */
.L_x_1290:
[----:B-1----:R1:W2:Y:S02]  /*1f020*/  SYNCS.PHASECHK.TRANS64.TRYWAIT P0, [R9+URZ+0x16850], R0 ;  /* 0x01685000090075a7 */ /* 0x0022a4000800017f */
[----:B--2---:R-:W-:Y:S05]  /*1f030*/  @!P0 NANOSLEEP.SYNCS 0x989680 ;  /* 0x009896800000895d */ /* 0x004fea0003900000 */
[----:B------:R-:W2:Y:S02]  /*1f040*/  @!P0 SYNCS.PHASECHK.TRANS64 P0, [R9+URZ+0x16850], R0 ;  /* 0x01685000090085a7 */ /* 0x000ea4000800007f */
[----:B--2---:R-:W-:Y:S05]  /*1f050*/  @!P0 BRA `(.L_x_1290) ;  /* 0xfffffffc00f08947 */ /* 0x004fea000383ffff */
[----:B------:R-:W-:Y:S05]  /*1f060*/  BRA `(.L_x_1289) ;  /* 0xffffff7800507947 */ /* 0x000fea000383ffff */
.L_x_1332:
[----:B------:R-:W0:Y:S01]  /*1f070*/  S2R R13, SR_TID.X ;  /* 0x00000000000d7919 */ /* 0x000e220000002100 */
[----:B------:R-:W-:Y:S01]  /*1f080*/  BSSY B1, `(.L_x_1486) ;  /* 0x0000009000017945 */ /* 0x000fe20003800000 */
[----:B------:R-:W-:Y:S02]  /*1f090*/  IMAD.MOV.U32 R12, RZ, RZ, RZ ;  /* 0x000000ffff0c7224 */ /* 0x000fe400078e00ff */
[----:B------:R-:W-:Y:S02]  /*1f0a0*/  IMAD.MOV.U32 R11, RZ, RZ, 0x1f ;  /* 0x0000001fff0b7424 */ /* 0x000fe400078e00ff */
[----:B------:R-:W-:Y:S01]  /*1f0b0*/  IMAD.MOV.U32 R15, RZ, RZ, -0x1 ;  /* 0xffffffffff0f7424 */ /* 0x000fe200078e00ff */
[----:B0-----:R-:W-:-:S04]  /*1f0c0*/  SHF.R.U32.HI R13, RZ, 0x5, R13 ;  /* 0x00000005ff0d7819 */ /* 0x001fc8000001160d */
[----:B------:R-:W-:-:S07]  /*1f0d0*/  LOP3.LUT R13, R13, 0x3, RZ, 0xc0, !PT ;  /* 0x000000030d0d7812 */ /* 0x000fce00078ec0ff */
[----:B-1----:R-:W-:Y:S05]  /*1f0e0*/  WARPSYNC.COLLECTIVE R15, `(.L_x_1487) ;  /* 0x000000000f087348 */ /* 0x002fea0003c00000 */
[----:B------:R0:W2:Y:S02]  /*1f0f0*/  SHFL.IDX P6, R14, R13, R12, R11 ;  /* 0x0000000c0d0e7389 */ /* 0x0000a400000c000b */
[----:B012---:R-:W-:Y:S01]  /*1f100*/  ENDCOLLECTIVE ;  /* 0x000000000000791b */ /* 0x007fe20003800000 */
.L_x_1487:
[----:B------:R-:W-:Y:S05]  /*1f110*/  BSYNC B1 ;  /* 0x0000000000017941 */ /* 0x000fea0003800000 */
.L_x_1486:
[----:B------:R-:W-:Y:S05]  /*1f120*/  BRA `(.L_x_1488) ;  /* 0xffffffb000607947 */ /* 0x000fea000383ffff */
.L_x_1333:
[----:B------:R-:W-:Y:S01]  /*1f130*/  BSSY B1, `(.L_x_1489) ;  /* 0x0000006000017945 */ /* 0x000fe20003800000 */
[----:B------:R-:W-:-:S07]  /*1f140*/  IMAD.MOV.U32 R15, RZ, RZ, -0x1 ;  /* 0xffffffffff0f7424 */ /* 0x000fce00078e00ff */
[----:B-1----:R-:W-:Y:S05]  /*1f150*/  WARPSYNC.COLLECTIVE R15, `(.L_x_1490) ;  /* 0x000000000f0c7348 */ /* 0x002fea0003c00000 */
[----:B------:R-:W-:Y:S02]  /*1f160*/  ELECT P6, UR62, PT ;  /* 0x00000000003e782f */ /* 0x000fe400038c0000 */
[----:B------:R-:W-:Y:S01]  /*1f170*/  MOV R14, UR62 ;  /* 0x0000003e000e7c02 */ /* 0x000fe20008000f00 */
[----:B-1----:R-:W-:Y:S10]  /*1f180*/  ENDCOLLECTIVE ;  /* 0x000000000000791b */ /* 0x002ff40003800000 */
.L_x_1490:
[----:B------:R-:W-:Y:S05]  /*1f190*/  BSYNC B1 ;  /* 0x0000000000017941 */ /* 0x000fea0003800000 */
.L_x_1489:
[----:B------:R-:W-:Y:S05]  /*1f1a0*/  BRA `(.L_x_1491) ;  /* 0xffffffb0004c7947 */ /* 0x000fea000383ffff */
.L_x_1335:
[----:B0-----:R0:W2:Y:S02]  /*1f1b0*/  SYNCS.PHASECHK.TRANS64.TRYWAIT P0, [R8+URZ+0x16820], R9 ;  /* 0x01682009080075a7 */ /* 0x0010a4000800017f */
[----:B--2---:R-:W-:Y:S05]  /*1f1c0*/  @!P0 NANOSLEEP.SYNCS 0x989680 ;  /* 0x009896800000895d */ /* 0x004fea0003900000 */
[----:B------:R-:W2:Y:S02]  /*1f1d0*/  @!P0 SYNCS.PHASECHK.TRANS64 P0, [R8+URZ+0x16820], R9 ;  /* 0x01682009080085a7 */ /* 0x000ea4000800007f */
[----:B--2---:R-:W-:Y:S05]  /*1f1e0*/  @!P0 BRA `(.L_x_1335) ;  /* 0xfffffffc00f08947 */ /* 0x004fea000383ffff */
[----:B------:R-:W-:Y:S05]  /*1f1f0*/  BRA `(.L_x_1492) ;  /* 0xffffffb000687947 */ /* 0x000fea000383ffff */
.L_x_1338:
[----:B0-----:R0:W2:Y:S02]  /*1f200*/  SYNCS.PHASECHK.TRANS64.TRYWAIT P0, [R9+URZ+0x168a0], R12 ;  /* 0x0168a00c090075a7 */ /* 0x0010a4000800017f */
[----:B--2---:R-:W-:Y:S05]  /*1f210*/  @!P0 NANOSLEEP.SYNCS 0x989680 ;  /* 0x009896800000895d */ /* 0x004fea0003900000 */
[----:B------:R-:W2:Y:S02]  /*1f220*/  @!P0 SYNCS.PHASECHK.TRANS64 P0, [R9+URZ+0x168a0], R12 ;  /* 0x0168a00c090085a7 */ /* 0x000ea4000800007f */
[----:B--2---:R-:W-:Y:S05]  /*1f230*/  @!P0 BRA `(.L_x_1338) ;  /* 0xfffffffc00f08947 */ /* 0x004fea000383ffff */
[----:B------:R-:W-:Y:S05]  /*1f240*/  BRA `(.L_x_1493) ;  /* 0xffffffb000707947 */ /* 0x000fea000383ffff */
.L_x_1340:
[----:B---3--:R3:W4:Y:S02]  /*1f250*/  SYNCS.PHASECHK.TRANS64.TRYWAIT P0, [R9+URZ+0x168c0], R12 ;  /* 0x0168c00c090075a7 */ /* 0x008724000800017f */
[----:B----4-:R-:W-:Y:S05]  /*1f260*/  @!P0 NANOSLEEP.SYNCS 0x989680 ;  /* 0x009896800000895d */ /* 0x010fea0003900000 */
[----:B------:R-:W4:Y:S02]  /*1f270*/  @!P0 SYNCS.PHASECHK.TRANS64 P0, [R9+URZ+0x168c0], R12 ;  /* 0x0168c00c090085a7 */ /* 0x000f24000800007f */
[----:B----4-:R-:W-:Y:S05]  /*1f280*/  @!P0 BRA `(.L_x_1340) ;  /* 0xfffffffc00f08947 */ /* 0x010fea000383ffff */
[----:B------:R-:W-:Y:S05]  /*1f290*/  BRA `(.L_x_1494) ;  /* 0xffffffb000c87947 */ /* 0x000fea000383ffff */
.L_x_1344:
[----:B0-----:R0:W2:Y:S02]  /*1f2a0*/  SYNCS.PHASECHK.TRANS64.TRYWAIT P0, [R12+URZ+0x168a0], R9 ;  /* 0x0168a0090c0075a7 */ /* 0x0010a4000800017f */
[----:B--2---:R-:W-:Y:S05]  /*1f2b0*/  @!P0 NANOSLEEP.SYNCS 0x989680 ;  /* 0x009896800000895d */ /* 0x004fea0003900000 */
[----:B------:R-:W2:Y:S02]  /*1f2c0*/  @!P0 SYNCS.PHASECHK.TRANS64 P0, [R12+URZ+0x168a0], R9 ;  /* 0x0168a0090c0085a7 */ /* 0x000ea4000800007f */
[----:B--2---:R-:W-:Y:S05]  /*1f2d0*/  @!P0 BRA `(.L_x_1344) ;  /* 0xfffffffc00f08947 */ /* 0x004fea000383ffff */
[----:B------:R-:W-:Y:S05]  /*1f2e0*/  BRA `(.L_x_1495) ;  /* 0xffffffb400507947 */ /* 0x000fea000383ffff */
.L_x_1346:
[----:B--2---:R2:W3:Y:S02]  /*1f2f0*/  SYNCS.PHASECHK.TRANS64.TRYWAIT P1, [R12+URZ+0x168c0], R9 ;  /* 0x0168c0090c0075a7 */ /* 0x0044e4000802017f */
[----:B---3--:R-:W-:Y:S05]  /*1f300*/  @!P1 NANOSLEEP.SYNCS 0x989680 ;  /* 0x009896800000995d */ /* 0x008fea0003900000 */
[----:B------:R-:W3:Y:S02]  /*1f310*/  @!P1 SYNCS.PHASECHK.TRANS64 P1, [R12+URZ+0x168c0], R9 ;  /* 0x0168c0090c0095a7 */ /* 0x000ee4000802007f */
[----:B---3--:R-:W-:Y:S05]  /*1f320*/  @!P1 BRA `(.L_x_1346) ;  /* 0xfffffffc00f09947 */ /* 0x008fea000383ffff */
[----:B------:R-:W-:Y:S05]  /*1f330*/  BRA `(.L_x_1496) ;  /* 0xffffffb400a47947 */ /* 0x000fea000383ffff */
.L_x_1364:
        /* <DEDUP_REMOVED lines=11> */
.L_x_1498:
[----:B------:R-:W-:Y:S05]  /*1f3f0*/  BSYNC B0 ;  /* 0x0000000000007941 */ /* 0x000fea0003800000 */
.L_x_1497:
[----:B------:R-:W-:Y:S05]  /*1f400*/  BRA `(.L_x_1499) ;  /* 0xffffffc000a47947 */ /* 0x000fea000383ffff */
.L_x_1365:
[----:B------:R-:W-:Y:S01]  /*1f410*/  BSSY B0, `(.L_x_1500) ;  /* 0x0000006000007945 */ /* 0x000fe20003800000 */
[----:B------:R-:W-:-:S07]  /*1f420*/  IMAD.MOV.U32 R15, RZ, RZ, -0x1 ;  /* 0xffffffffff0f7424 */ /* 0x000fce00078e00ff */
[----:B-1----:R-:W-:Y:S05]  /*1f430*/  WARPSYNC.COLLECTIVE R15, `(.L_x_1501) ;  /* 0x000000000f0c7348 */ /* 0x002fea0003c00000 */
[----:B------:R-:W-:Y:S02]  /*1f440*/  ELECT P6, UR62, PT ;  /* 0x00000000003e782f */ /* 0x000fe400038c0000 */
[----:B------:R-:W-:Y:S01]  /*1f450*/  MOV R14, UR62 ;  /* 0x0000003e000e7c02 */ /* 0x000fe20008000f00 */
[----:B-1----:R-:W-:Y:S10]  /*1f460*/  ENDCOLLECTIVE ;  /* 0x000000000000791b */ /* 0x002ff40003800000 */
.L_x_1501:
[----:B------:R-:W-:Y:S05]  /*1f470*/  BSYNC B0 ;  /* 0x0000000000007941 */ /* 0x000fea0003800000 */
.L_x_1500:
[----:B------:R-:W-:Y:S05]  /*1f480*/  BRA `(.L_x_1502) ;  /* 0xffffffc000947947 */ /* 0x000fea000383ffff */
.L_x_1368:
[----:B--2---:R2:W3:Y:S02]  /*1f490*/  SYNCS.PHASECHK.TRANS64.TRYWAIT P0, [R5+URZ+0x16840], R4 ;  /* 0x01684004050075a7 */ /* 0x0044e4000800017f */
[----:B---3--:R-:W-:Y:S05]  /*1f4a0*/  @!P0 NANOSLEEP.SYNCS 0x989680 ;  /* 0x009896800000895d */ /* 0x008fea0003900000 */
[----:B------:R-:W3:Y:S02]  /*1f4b0*/  @!P0 SYNCS.PHASECHK.TRANS64 P0, [R5+URZ+0x16840], R4 ;  /* 0x01684004050085a7 */ /* 0x000ee4000800007f */
[----:B---3--:R-:W-:Y:S05]  /*1f4c0*/  @!P0 BRA `(.L_x_1368) ;  /* 0xfffffffc00f08947 */ /* 0x008fea000383ffff */
[----:B------:R-:W-:Y:S05]  /*1f4d0*/  BRA `(.L_x_1503) ;  /* 0xffffffc000e47947 */ /* 0x000fea000383ffff */
.L_x_1371:
[----:B0-----:R0:W2:Y:S02]  /*1f4e0*/  SYNCS.PHASECHK.TRANS64.TRYWAIT P0, [R27+URZ+0x16820], R4 ;  /* 0x016820041b0075a7 */ /* 0x0010a4000800017f */
[----:B--2---:R-:W-:Y:S05]  /*1f4f0*/  @!P0 NANOSLEEP.SYNCS 0x989680 ;  /* 0x009896800000895d */ /* 0x004fea0003900000 */
[----:B------:R-:W2:Y:S02]  /*1f500*/  @!P0 SYNCS.PHASECHK.TRANS64 P0, [R27+URZ+0x16820], R4 ;  /* 0x016820041b0085a7 */ /* 0x000ea4000800007f */
[----:B--2---:R-:W-:Y:S05]  /*1f510*/  @!P0 BRA `(.L_x_1371) ;  /* 0xfffffffc00f08947 */ /* 0x004fea000383ffff */
[----:B------:R-:W-:Y:S05]  /*1f520*/  BRA `(.L_x_1504) ;  /* 0xffffffc400a47947 */ /* 0x000fea000383ffff */
.L_x_1379:
[----:B0-----:R0:W2:Y:S02]  /*1f530*/  SYNCS.PHASECHK.TRANS64.TRYWAIT P0, [R3+URZ+0x16840], R2 ;  /* 0x01684002030075a7 */ /* 0x0010a4000800017f */
[----:B--2---:R-:W-:Y:S05]  /*1f540*/  @!P0 NANOSLEEP.SYNCS 0x989680 ;  /* 0x009896800000895d */ /* 0x004fea0003900000 */
[----:B------:R-:W2:Y:S02]  /*1f550*/  @!P0 SYNCS.PHASECHK.TRANS64 P0, [R3+URZ+0x16840], R2 ;  /* 0x01684002030085a7 */ /* 0x000ea4000800007f */
[----:B--2---:R-:W-:Y:S05]  /*1f560*/  @!P0 BRA `(.L_x_1379) ;  /* 0xfffffffc00f08947 */ /* 0x004fea000383ffff */
[----:B------:R-:W-:Y:S05]  /*1f570*/  BRA `(.L_x_1505) ;  /* 0xffffffc8004c7947 */ /* 0x000fea000383ffff */
.L_x_1381:
[----:B0-----:R0:W2:Y:S02]  /*1f580*/  SYNCS.PHASECHK.TRANS64.TRYWAIT P0, [R2+URZ+0x60], R5 ;  /* 0x00006005020075a7 */ /* 0x0010a4000800017f */
[----:B--2---:R-:W-:Y:S05]  /*1f590*/  @!P0 NANOSLEEP.SYNCS 0x989680 ;  /* 0x009896800000895d */ /* 0x004fea0003900000 */
[----:B------:R-:W2:Y:S02]  /*1f5a0*/  @!P0 SYNCS.PHASECHK.TRANS64 P0, [R2+URZ+0x60], R5 ;  /* 0x00006005020085a7 */ /* 0x000ea4000800007f */
[----:B--2---:R-:W-:Y:S05]  /*1f5b0*/  @!P0 BRA `(.L_x_1381) ;  /* 0xfffffffc00f08947 */ /* 0x004fea000383ffff */
[----:B------:R-:W-:Y:S05]  /*1f5c0*/  BRA `(.L_x_1506) ;  /* 0xffffffc800b07947 */ /* 0x000fea000383ffff */
.L_x_1386:
[----:B--2---:R2:W3:Y:S02]  /*1f5d0*/  SYNCS.PHASECHK.TRANS64.TRYWAIT P0, [R3+URZ+0x16840], R2 ;  /* 0x01684002030075a7 */ /* 0x0044e4000800017f */
[----:B---3--:R-:W-:Y:S05]  /*1f5e0*/  @!P0 NANOSLEEP.SYNCS 0x989680 ;  /* 0x009896800000895d */ /* 0x008fea0003900000 */
[----:B------:R-:W3:Y:S02]  /*1f5f0*/  @!P0 SYNCS.PHASECHK.TRANS64 P0, [R3+URZ+0x16840], R2 ;  /* 0x01684002030085a7 */ /* 0x000ee4000800007f */
[----:B---3--:R-:W-:Y:S05]  /*1f600*/  @!P0 BRA `(.L_x_1386) ;  /* 0xfffffffc00f08947 */ /* 0x008fea000383ffff */
[----:B------:R-:W-:Y:S05]  /*1f610*/  BRA `(.L_x_1507) ;  /* 0xffffffcc00c47947 */ /* 0x000fea000383ffff */
.L_x_1388:
[----:B0-----:R0:W2:Y:S02]  /*1f620*/  SYNCS.PHASECHK.TRANS64.TRYWAIT P1, [R3+URZ+0x60], R24 ;  /* 0x00006018030075a7 */ /* 0x0010a4000802017f */
[----:B--2---:R-:W-:Y:S05]  /*1f630*/  @!P1 NANOSLEEP.SYNCS 0x989680 ;  /* 0x009896800000995d */ /* 0x004fea0003900000 */
[----:B------:R-:W2:Y:S02]  /*1f640*/  @!P1 SYNCS.PHASECHK.TRANS64 P1, [R3+URZ+0x60], R24 ;  /* 0x00006018030095a7 */ /* 0x000ea4000802007f */
[----:B--2---:R-:W-:Y:S05]  /*1f650*/  @!P1 BRA `(.L_x_1388) ;  /* 0xfffffffc00f09947 */ /* 0x004fea000383ffff */
[----:B------:R-:W-:Y:S05]  /*1f660*/  BRA `(.L_x_1508) ;  /* 0xffffffd000287947 */ /* 0x000fea000383ffff */
.L_x_1393:
[----:B--2---:R2:W3:Y:S02]  /*1f670*/  SYNCS.PHASECHK.TRANS64.TRYWAIT P0, [R2+URZ+0x16840], R3 ;  /* 0x01684003020075a7 */ /* 0x0044e4000800017f */
[----:B---3--:R-:W-:Y:S05]  /*1f680*/  @!P0 NANOSLEEP.SYNCS 0x989680 ;  /* 0x009896800000895d */ /* 0x008fea0003900000 */
[----:B------:R-:W3:Y:S02]  /*1f690*/  @!P0 SYNCS.PHASECHK.TRANS64 P0, [R2+URZ+0x16840], R3 ;  /* 0x01684003020085a7 */ /* 0x000ee4000800007f */
[----:B---3--:R-:W-:Y:S05]  /*1f6a0*/  @!P0 BRA `(.L_x_1393) ;  /* 0xfffffffc00f08947 */ /* 0x008fea000383ffff */
[----:B------:R-:W-:Y:S05]  /*1f6b0*/  BRA `(.L_x_1509) ;  /* 0xffffffd400087947 */ /* 0x000fea000383ffff */
.L_x_1395:
[----:B0-----:R0:W2:Y:S02]  /*1f6c0*/  SYNCS.PHASECHK.TRANS64.TRYWAIT P1, [R2+URZ+0x60], R11 ;  /* 0x0000600b020075a7 */ /* 0x0010a4000802017f */
[----:B--2---:R-:W-:Y:S05]  /*1f6d0*/  @!P1 NANOSLEEP.SYNCS 0x989680 ;  /* 0x009896800000995d */ /* 0x004fea0003900000 */
[----:B------:R-:W2:Y:S02]  /*1f6e0*/  @!P1 SYNCS.PHASECHK.TRANS64 P1, [R2+URZ+0x60], R11 ;  /* 0x0000600b020095a7 */ /* 0x000ea4000802007f */
[----:B--2---:R-:W-:Y:S05]  /*1f6f0*/  @!P1 BRA `(.L_x_1395) ;  /* 0xfffffffc00f09947 */ /* 0x004fea000383ffff */
[----:B------:R-:W-:Y:S05]  /*1f700*/  BRA `(.L_x_1510) ;  /* 0xffffffd400707947 */ /* 0x000fea000383ffff */
.L_x_1402:
[----:B0-----:R0:W2:Y:S02]  /*1f710*/  SYNCS.PHASECHK.TRANS64.TRYWAIT P0, [R3+URZ+0x16860], R2 ;  /* 0x01686002030075a7 */ /* 0x0010a4000800017f */
[----:B--2---:R-:W-:Y:S05]  /*1f720*/  @!P0 NANOSLEEP.SYNCS 0x989680 ;  /* 0x009896800000895d */ /* 0x004fea0003900000 */
[----:B------:R-:W2:Y:S02]  /*1f730*/  @!P0 SYNCS.PHASECHK.TRANS64 P0, [R3+URZ+0x16860], R2 ;  /* 0x01686002030085a7 */ /* 0x000ea4000800007f */
[----:B--2---:R-:W-:Y:S05]  /*1f740*/  @!P0 BRA `(.L_x_1402) ;  /* 0xfffffffc00f08947 */ /* 0x004fea000383ffff */
[----:B------:R-:W-:Y:S05]  /*1f750*/  BRA `(.L_x_1511) ;  /* 0xffffffd8002c7947 */ /* 0x000fea000383ffff */
.L_x_1404:
[----:B------:R-:W-:Y:S01]  /*1f760*/  BSSY B0, `(.L_x_1512) ;  /* 0x0000008000007945 */ /* 0x000fe20003800000 */
[----:B------:R-:W-:Y:S02]  /*1f770*/  IMAD.MOV.U32 R13, RZ, RZ, R16 ;  /* 0x000000ffff0d7224 */ /* 0x000fe400078e0010 */
[----:B------:R-:W-:Y:S02]  /*1f780*/  IMAD.MOV.U32 R12, RZ, RZ, RZ ;  /* 0x000000ffff0c7224 */ /* 0x000fe400078e00ff */
[----:B------:R-:W-:Y:S02]  /*1f790*/  IMAD.MOV.U32 R11, RZ, RZ, 0x1f ;  /* 0x0000001fff0b7424 */ /* 0x000fe400078e00ff */
[----:B------:R-:W-:-:S07]  /*1f7a0*/  IMAD.MOV.U32 R15, RZ, RZ, -0x1 ;  /* 0xffffffffff0f7424 */ /* 0x000fce00078e00ff */
[----:B01----:R-:W-:Y:S05]  /*1f7b0*/  WARPSYNC.COLLECTIVE R15, `(.L_x_1513) ;  /* 0x000000000f087348 */ /* 0x003fea0003c00000 */
[----:B------:R2:W3:Y:S02]  /*1f7c0*/  SHFL.IDX P6, R14, R13, R12, R11 ;  /* 0x0000000c0d0e7389 */ /* 0x0004e400000c000b */
[----:B0123--:R-:W-:Y:S01]  /*1f7d0*/  ENDCOLLECTIVE ;  /* 0x000000000000791b */ /* 0x00ffe20003800000 */
.L_x_1513:
[----:B------:R-:W-:Y:S05]  /*1f7e0*/  BSYNC B0 ;  /* 0x0000000000007941 */ /* 0x000fea0003800000 */
.L_x_1512:
        /* <DEDUP_REMOVED lines=8> */
.L_x_1514:
[----:B------:R-:W-:Y:S01]  /*1f870*/  IMAD.MOV.U32 R5, RZ, RZ, R14 ;  /* 0x000000ffff057224 */ /* 0x000fe200078e000e */
[----:B------:R-:W-:Y:S06]  /*1f880*/  BRA `(.L_x_1515) ;  /* 0xffffffd800747947 */ /* 0x000fec000383ffff */
.L_x_1407:
[----:B------:R-:W-:Y:S01]  /*1f890*/  BSSY B0, `(.L_x_1516) ;  /* 0x0000008000007945 */ /* 0x000fe20003800000 */
[----:B-----5:R-:W-:Y:S02]  /*1f8a0*/  IMAD.MOV.U32 R13, RZ, RZ, R2 ;  /* 0x000000ffff0d7224 */ /* 0x020fe400078e0002 */
[----:B------:R-:W-:Y:S02]  /*1f8b0*/  IMAD.MOV.U32 R12, RZ, RZ, 0x1 ;  /* 0x00000001ff0c7424 */ /* 0x000fe400078e00ff */
[----:B------:R-:W-:Y:S02]  /*1f8c0*/  IMAD.MOV.U32 R11, RZ, RZ, RZ ;  /* 0x000000ffff0b7224 */ /* 0x000fe400078e00ff */
[----:B------:R-:W-:-:S07]  /*1f8d0*/  IMAD.MOV.U32 R15, RZ, RZ, -0x1 ;  /* 0xffffffffff0f7424 */ /* 0x000fce00078e00ff */
[----:B01234-:R-:W-:Y:S05]  /*1f8e0*/  WARPSYNC.COLLECTIVE R15, `(.L_x_1517) ;  /* 0x000000000f087348 */ /* 0x01ffea0003c00000 */
[----:B------:R0:W0:Y:S02]  /*1f8f0*/  SHFL.UP P6, R14, R13, R12, R11 ;  /* 0x0400000c0d0e7389 */ /* 0x00002400000c000b */
[----:B01234-:R-:W-:Y:S01]  /*1f900*/  ENDCOLLECTIVE ;  /* 0x000000000000791b */ /* 0x01ffe20003800000 */
.L_x_1517:
[----:B------:R-:W-:Y:S05]  /*1f910*/  BSYNC B0 ;  /* 0x0000000000007941 */ /* 0x000fea0003800000 */
.L_x_1516:
[----:B------:R-:W-:Y:S01]  /*1f920*/  ISETP.NE.AND P0, PT, R28, RZ, PT ;  /* 0x000000ff1c00720c */ /* 0x000fe20003f05270 */
        /* <DEDUP_REMOVED lines=9> */
.L_x_1518:
        /* <DEDUP_REMOVED lines=8> */
.L_x_1519:
        /* <DEDUP_REMOVED lines=8> */
.L_x_1520:
        /* <DEDUP_REMOVED lines=8> */
.L_x_1521:
        /* <DEDUP_REMOVED lines=8> */
.L_x_1522:
[----:B------:R-:W-:Y:S05]  /*1fbc0*/  BRA `(.L_x_1523) ;  /* 0xffffffd800307947 */ /* 0x000fea000383ffff */
.L_x_1412:
[----:B------:R-:W-:Y:S01]  /*1fbd0*/  BSSY B0, `(.L_x_1524) ;  /* 0x0000008000007945 */ /* 0x000fe20003800000 */
[----:B-----5:R-:W-:Y:S02]  /*1fbe0*/  IMAD.MOV.U32 R13, RZ, RZ, R2 ;  /* 0x000000ffff0d7224 */ /* 0x020fe400078e0002 */
[----:B------:R-:W-:Y:S02]  /*1fbf0*/  IMAD.MOV.U32 R12, RZ, RZ, 0x1 ;  /* 0x00000001ff0c7424 */ /* 0x000fe400078e00ff */
[----:B------:R-:W-:Y:S02]  /*1fc00*/  IMAD.MOV.U32 R11, RZ, RZ, RZ ;  /* 0x000000ffff0b7224 */ /* 0x000fe400078e00ff */
[----:B------:R-:W-:-:S07]  /*1fc10*/  IMAD.MOV.U32 R15, RZ, RZ, -0x1 ;  /* 0xffffffffff0f7424 */ /* 0x000fce00078e00ff */
[----:B012---:R-:W-:Y:S05]  /*1fc20*/  WARPSYNC.COLLECTIVE R15, `(.L_x_1525) ;  /* 0x000000000f087348 */ /* 0x007fea0003c00000 */
[----:B------:R3:W4:Y:S02]  /*1fc30*/  SHFL.UP P6, R14, R13, R12, R11 ;  /* 0x0400000c0d0e7389 */ /* 0x00072400000c000b */
[----:B01234-:R-:W-:Y:S01]  /*1fc40*/  ENDCOLLECTIVE ;  /* 0x000000000000791b */ /* 0x01ffe20003800000 */
.L_x_1525:
[----:B------:R-:W-:Y:S05]  /*1fc50*/  BSYNC B0 ;  /* 0x0000000000007941 */ /* 0x000fea0003800000 */
.L_x_1524:
        /* <DEDUP_REMOVED lines=10> */
.L_x_1526:
        /* <DEDUP_REMOVED lines=8> */
.L_x_1527:
        /* <DEDUP_REMOVED lines=8> */
.L_x_1528:
        /* <DEDUP_REMOVED lines=8> */
.L_x_1529:
        /* <DEDUP_REMOVED lines=8> */
.L_x_1530:
[----:B------:R-:W-:Y:S05]  /*1ff00*/  BRA `(.L_x_1531) ;  /* 0xffffffd8000c7947 */ /* 0x000fea000383ffff */
.L_x_1414:
[----:B------:R-:W-:Y:S01]  /*1ff10*/  BSSY B0, `(.L_x_1532) ;  /* 0x0000006000007945 */ /* 0x000fe20003800000 */
[----:B------:R-:W-:Y:S01]  /*1ff20*/  PLOP3.LUT P6, PT, P6, PT, PT, 0x8, 0x0 ;  /* 0x000000000000781c */ /* 0x000fe200037ce170 */
[----:B------:R-:W-:-:S12]  /*1ff30*/  IMAD.MOV.U32 R15, RZ, RZ, -0x1 ;  /* 0xffffffffff0f7424 */ /* 0x000fd800078e00ff */
[----:B01----:R-:W-:Y:S05]  /*1ff40*/  WARPSYNC.COLLECTIVE R15, `(.L_x_1533) ;  /* 0x000000000f087348 */ /* 0x003fea0003c00000 */
[----:B------:R-:W-:Y:S01]  /*1ff50*/  VOTE.ANY R14, PT, P6 ;  /* 0x00000000000e7806 */ /* 0x000fe200030e0100 */
[----:B01----:R-:W-:Y:S06]  /*1ff60*/  ENDCOLLECTIVE ;  /* 0x000000000000791b */ /* 0x003fec0003800000 */
.L_x_1533:
[----:B------:R-:W-:Y:S05]  /*1ff70*/  BSYNC B0 ;  /* 0x0000000000007941 */ /* 0x000fea0003800000 */
.L_x_1532:
        /* <DEDUP_REMOVED lines=9> */
.L_x_1534:
[----:B------:R-:W-:Y:S01]  /*20010*/  IMAD.MOV.U32 R17, RZ, RZ, R14 ;  /* 0x000000ffff117224 */ /* 0x000fe200078e000e */
[----:B------:R-:W-:Y:S06]  /*20020*/  BRA `(.L_x_1535) ;  /* 0xffffffd400fc7947 */ /* 0x000fec000383ffff */
.L_x_1416:
[----:B------:R-:W-:Y:S01]  /*20030*/  BSSY B0, `(.L_x_1536) ;  /* 0x0000007000007945 */ /* 0x000fe20003800000 */
[----:B------:R-:W-:Y:S02]  /*20040*/  IMAD.MOV.U32 R13, RZ, RZ, R8 ;  /* 0x000000ffff0d7224 */ /* 0x000fe400078e0008 */
[----:B------:R-:W-:Y:S02]  /*20050*/  IMAD.MOV.U32 R11, RZ, RZ, 0x1f ;  /* 0x0000001fff0b7424 */ /* 0x000fe400078e00ff */
[----:B------:R-:W-:-:S07]  /*20060*/  IMAD.MOV.U32 R15, RZ, RZ, -0x1 ;  /* 0xffffffffff0f7424 */ /* 0x000fce00078e00ff */
[----:B0123--:R-:W-:Y:S05]  /*20070*/  WARPSYNC.COLLECTIVE R15, `(.L_x_1537) ;  /* 0x000000000f087348 */ /* 0x00ffea0003c00000 */
[----:B------:R4:W0:Y:S02]  /*20080*/  SHFL.IDX P6, R14, R13, R12, R11 ;  /* 0x0000000c0d0e7389 */ /* 0x00082400000c000b */
[----:B01234-:R-:W-:Y:S01]  /*20090*/  ENDCOLLECTIVE ;  /* 0x000000000000791b */ /* 0x01ffe20003800000 */
.L_x_1537:
[----:B------:R-:W-:Y:S05]  /*200a0*/  BSYNC B0 ;  /* 0x0000000000007941 */ /* 0x000fea0003800000 */
.L_x_1536:
[----:B------:R-:W-:Y:S05]  /*200b0*/  BRA `(.L_x_1415) ;  /* 0xffffffd400f47947 */ /* 0x000fea000383ffff */
.L_x_1420:
[----:B0-----:R0:W2:Y:S02]  /*200c0*/  SYNCS.PHASECHK.TRANS64.TRYWAIT P0, [R9+URZ+0x16820], R0 ;  /* 0x01682000090075a7 */ /* 0x0010a4000800017f */
[----:B--2---:R-:W-:Y:S05]  /*200d0*/  @!P0 NANOSLEEP.SYNCS 0x989680 ;  /* 0x009896800000895d */ /* 0x004fea0003900000 */
[----:B------:R-:W2:Y:S02]  /*200e0*/  @!P0 SYNCS.PHASECHK.TRANS64 P0, [R9+URZ+0x16820], R0 ;  /* 0x01682000090085a7 */ /* 0x000ea4000800007f */
[----:B--2---:R-:W-:Y:S05]  /*200f0*/  @!P0 BRA `(.L_x_1420) ;  /* 0xfffffffc00f08947 */ /* 0x004fea000383ffff */
[----:B------:R-:W-:Y:S05]  /*20100*/  BRA `(.L_x_1538) ;  /* 0xffffffdc00607947 */ /* 0x000fea000383ffff */
.L_x_1421:
        /* <DEDUP_REMOVED lines=11> */
.L_x_1540:
[----:B------:R-:W-:Y:S05]  /*201c0*/  BSYNC B0 ;  /* 0x0000000000007941 */ /* 0x000fea0003800000 */
.L_x_1539:
[----:B------:R-:W-:Y:S05]  /*201d0*/  BRA `(.L_x_1541) ;  /* 0xffffffdc00487947 */ /* 0x000fea000383ffff */
.L_x_1422:
[----:B------:R-:W-:Y:S01]  /*201e0*/  BSSY B0, `(.L_x_1542) ;  /* 0x0000006000007945 */ /* 0x000fe20003800000 */
[----:B------:R-:W-:-:S07]  /*201f0*/  IMAD.MOV.U32 R15, RZ, RZ, -0x1 ;  /* 0xffffffffff0f7424 */ /* 0x000fce00078e00ff */
[----:B01----:R-:W-:Y:S05]  /*20200*/  WARPSYNC.COLLECTIVE R15, `(.L_x_1543) ;  /* 0x000000000f0c7348 */ /* 0x003fea0003c00000 */
[----:B------:R-:W-:Y:S02]  /*20210*/  ELECT P6, UR62, PT ;  /* 0x00000000003e782f */ /* 0x000fe400038c0000 */
[----:B------:R-:W-:Y:S01]  /*20220*/  MOV R14, UR62 ;  /* 0x0000003e000e7c02 */ /* 0x000fe20008000f00 */
[----:B01----:R-:W-:Y:S10]  /*20230*/  ENDCOLLECTIVE ;  /* 0x000000000000791b */ /* 0x003ff40003800000 */
.L_x_1543:
[----:B------:R-:W-:Y:S05]  /*20240*/  BSYNC B0 ;  /* 0x0000000000007941 */ /* 0x000fea0003800000 */
.L_x_1542:
[----:B------:R-:W-:Y:S05]  /*20250*/  BRA `(.L_x_1544) ;  /* 0xffffffdc003c7947 */ /* 0x000fea000383ffff */
.L_x_1424:
[----:B0-----:R0:W2:Y:S02]  /*20260*/  SYNCS.PHASECHK.TRANS64.TRYWAIT P0, [R7+URZ], R2 ;  /* 0x00000002070075a7 */ /* 0x0010a4000800017f */
[----:B--2---:R-:W-:Y:S05]  /*20270*/  @!P0 NANOSLEEP.SYNCS 0x989680 ;  /* 0x009896800000895d */ /* 0x004fea0003900000 */
[----:B------:R-:W2:Y:S02]  /*20280*/  @!P0 SYNCS.PHASECHK.TRANS64 P0, [R7+URZ], R2 ;  /* 0x00000002070085a7 */ /* 0x000ea4000800007f */
[----:B--2---:R-:W-:Y:S05]  /*20290*/  @!P0 BRA `(.L_x_1424) ;  /* 0xfffffffc00f08947 */ /* 0x004fea000383ffff */
[----:B------:R-:W-:Y:S05]  /*202a0*/  BRA `(.L_x_1545) ;  /* 0xffffffdc00707947 */ /* 0x000fea000383ffff */
.L_x_1425:
[----:B--2---:R2:W3:Y:S02]  /*202b0*/  SYNCS.PHASECHK.TRANS64.TRYWAIT P0, [R3+URZ], R0 ;  /* 0x00000000030075a7 */ /* 0x0044e4000800017f */
[----:B---3--:R-:W-:Y:S05]  /*202c0*/  @!P0 NANOSLEEP.SYNCS 0x989680 ;  /* 0x009896800000895d */ /* 0x008fea0003900000 */
[----:B------:R-:W3:Y:S02]  /*202d0*/  @!P0 SYNCS.PHASECHK.TRANS64 P0, [R3+URZ], R0 ;  /* 0x00000000030085a7 */ /* 0x000ee4000800007f */
[----:B---3--:R-:W-:Y:S05]  /*202e0*/  @!P0 BRA `(.L_x_1425) ;  /* 0xfffffffc00f08947 */ /* 0x008fea000383ffff */
[----:B------:R-:W-:Y:S05]  /*202f0*/  BRA `(.L_x_1546) ;  /* 0xffffffdc00647947 */ /* 0x000fea000383ffff */
.L_x_1427:
[----:B--2---:R2:W3:Y:S02]  /*20300*/  SYNCS.PHASECHK.TRANS64.TRYWAIT P0, [R5+URZ], R2 ;  /* 0x00000002050075a7 */ /* 0x0044e4000800017f */
[----:B---3--:R-:W-:Y:S05]  /*20310*/  @!P0 NANOSLEEP.SYNCS 0x989680 ;  /* 0x009896800000895d */ /* 0x008fea0003900000 */
[----:B------:R-:W3:Y:S02]  /*20320*/  @!P0 SYNCS.PHASECHK.TRANS64 P0, [R5+URZ], R2 ;  /* 0x00000002050085a7 */ /* 0x000ee4000800007f */
[----:B---3--:R-:W-:Y:S05]  /*20330*/  @!P0 BRA `(.L_x_1427) ;  /* 0xfffffffc00f08947 */ /* 0x008fea000383ffff */
[----:B------:R-:W-:Y:S05]  /*20340*/  BRA `(.L_x_1547) ;  /* 0xffffffdc00687947 */ /* 0x000fea000383ffff */
.L_x_1548:
        /* <DEDUP_REMOVED lines=11> */
.L_x_2280:


//--------------------- .text._ZN7cutlass13device_kernelIN5flash11enable_sm90INS1_16FlashAttnFwdSm90INS1_25CollectiveMainloopFwdSm90ILi2EN4cute5tupleIJNS5_1CILi1EEES8_S8_EEENS6_IJNS7_ILi192EEENS7_ILi128EEENS7_ILi64EEEEEELi64ENS_10bfloat16_tEfNS_4arch4Sm90ELb1ELb0ELb1ELb0ELb0ELb0ELb0ELb1ELb1ELb0ELb0ELb0EEENS1_21CollectiveEpilogueFwdINS6_IJSA_SC_SB_EEES9_SE_SG_Li384ELb0ELb0ELb0ELb0EEENS1_30DynamicPersistentTileSchedulerILi384ELi32ELb0ELb0ELb1EEEEEEEEEvNT_6ParamsE --------------------------
	.section	.text._ZN7cutlass13device_kernelIN5flash11enable_sm90INS1_16FlashAttnFwdSm90INS1_25CollectiveMainloopFwdSm90ILi2EN4cute5tupleIJNS5_1CILi1EEES8_S8_EEENS6_IJNS7_ILi192EEENS7_ILi128EEENS7_ILi64EEEEEELi64ENS_10bfloat16_tEfNS_4arch4Sm90ELb1ELb0ELb1ELb0ELb0ELb0ELb0ELb1ELb1ELb0ELb0ELb0EEENS1_21CollectiveEpilogueFwdINS6_IJSA_SC_SB_EEES9_SE_SG_Li384ELb0ELb0ELb0ELb0EEENS1_30DynamicPersistentTileSchedulerILi384ELi32ELb0ELb0ELb1EEEEEEEEEvNT_6ParamsE,"ax",@progbits
	.align	128
.text._ZN7cutlass13device_kernelIN5flash11enable_sm90INS1_16FlashAttnFwdSm90INS1_25CollectiveMainloopFwdSm90ILi2EN4cute5tupleIJNS5_1CILi1EEES8_S8_EEENS6_IJNS7_ILi192EEENS7_ILi128EEENS7_ILi64EEEEEELi64ENS_10bfloat16_tEfNS_4arch4Sm90ELb1ELb0ELb1ELb0ELb0ELb0ELb0ELb1ELb1ELb0ELb0ELb0EEENS1_21CollectiveEpilogueFwdINS6_IJSA_SC_SB_EEES9_SE_SG_Li384ELb0ELb0ELb0ELb0EEENS1_30DynamicPersistentTileSchedulerILi384ELi32ELb0ELb0ELb1EEEEEEEEEvNT_6ParamsE:
        .type           _ZN7cutlass13device_kernelIN5flash11enable_sm90INS1_16FlashAttnFwdSm90INS1_25CollectiveMainloopFwdSm90ILi2EN4cute5tupleIJNS5_1CILi1EEES8_S8_EEENS6_IJNS7_ILi192EEENS7_ILi128EEENS7_ILi64EEEEEELi64ENS_10bfloat16_tEfNS_4arch4Sm90ELb1ELb0ELb1ELb0ELb0ELb0ELb0ELb1ELb1ELb0ELb0ELb0EEENS1_21CollectiveEpilogueFwdINS6_IJSA_SC_SB_EEES9_SE_SG_Li384ELb0ELb0ELb0ELb0EEENS1_30DynamicPersistentTileSchedulerILi384ELi32ELb0ELb0ELb1EEEEEEEEEvNT_6ParamsE,@function
        .size           _ZN7cutlass13device_kernelIN5flash11enable_sm90INS1_16FlashAttnFwdSm90INS1_25CollectiveMainloopFwdSm90ILi2EN4cute5tupleIJNS5_1CILi1EEES8_S8_EEENS6_IJNS7_ILi192EEENS7_ILi128EEENS7_ILi64EEEEEELi64ENS_10bfloat16_tEfNS_4arch4Sm90ELb1ELb0ELb1ELb0ELb0ELb0ELb0ELb1ELb1ELb0ELb0ELb0EEENS1_21CollectiveEpilogueFwdINS6_IJSA_SC_SB_EEES9_SE_SG_Li384ELb0ELb0ELb0ELb0EEENS1_30DynamicPersistentTileSchedulerILi384ELi32ELb0ELb0ELb1EEEEEEEEEvNT_6ParamsE,(.L_x_2281 - _ZN7cutlass13device_kernelIN5flash11enable_sm90INS1_16FlashAttnFwdSm90INS1_25CollectiveMainloopFwdSm90ILi2EN4cute5tupleIJNS5_1CILi1EEES8_S8_EEENS6_IJNS7_ILi192EEENS7_ILi128EEENS7_ILi64EEEEEELi64ENS_10bfloat16_tEfNS_4arch4Sm90ELb1ELb0ELb1ELb0ELb0ELb0ELb0ELb1ELb1ELb0ELb0ELb0EEENS1_21CollectiveEpilogueFwdINS6_IJSA_SC_SB_EEES9_SE_SG_Li384ELb0ELb0ELb0ELb0EEENS1_30DynamicPersistentTileSchedulerILi384ELi32ELb0ELb0ELb1EEEEEEEEEvNT_6ParamsE)
        .other          _ZN7cutlass13device_kernelIN5flash11enable_sm90INS1_16FlashAttnFwdSm90INS1_25CollectiveMainloopFwdSm90ILi2EN4cute5tupleIJNS5_1CILi1EEES8_S8_EEENS6_IJNS7_ILi192EEENS7_ILi128EEENS7_ILi64EEEEEELi64ENS_10bfloat16_tEfNS_4arch4Sm90ELb1ELb0ELb1ELb0ELb0ELb0ELb0ELb1ELb1ELb0ELb0ELb0EEENS1_21CollectiveEpilogueFwdINS6_IJSA_SC_SB_EEES9_SE_SG_Li384ELb0ELb0ELb0ELb0EEENS1_30DynamicPersistentTileSchedulerILi384ELi32ELb0ELb0ELb1EEEEEEEEEvNT_6ParamsE,@"STO_CUDA_ENTRY STV_DEFAULT"
_ZN7cutlass13device_kernelIN5flash11enable_sm90INS1_16FlashAttnFwdSm90INS1_25CollectiveMainloopFwdSm90ILi2EN4cute5tupleIJNS5_1CILi1EEES8_S8_EEENS6_IJNS7_ILi192EEENS7_ILi128EEENS7_ILi64EEEEEELi64ENS_10bfloat16_tEfNS_4arch4Sm90ELb1ELb0ELb1ELb0ELb0ELb0ELb0ELb1ELb1ELb0ELb0ELb0EEENS1_21CollectiveEpilogueFwdINS6_IJSA_SC_SB_EEES9_SE_SG_Li384ELb0ELb0ELb0ELb0EEENS1_30DynamicPersistentTileSchedulerILi384ELi32ELb0ELb0ELb1EEEEEEEEEvNT_6ParamsE:
        /* <DEDUP_REMOVED lines=23> */
.L_x_1550:
[----:B------:R-:W-:Y:S05]  /*0170*/  BSYNC B0 ;  /* 0x0000000000007941 */ /* 0x000fea0003800000 */
.L_x_1549:
        /* <DEDUP_REMOVED lines=37> */
.L_x_1551:
        /* <DEDUP_REMOVED lines=22> */
.L_x_1552:
        /* <DEDUP_REMOVED lines=18> */
.L_x_1553:
        /* <DEDUP_REMOVED lines=22> */
.L_x_1554:
        /* <DEDUP_REMOVED lines=22> */
.L_x_1555:
        /* <DEDUP_REMOVED lines=8> */
.L_x_1557:
        /* <DEDUP_REMOVED lines=50> */
[----:B------:R-:W-:-:S02]  /*0cb0*/  SHF.R.S32.HI R8, RZ, 0x5, R8 ;  /* 0x00000005ff087819 */ /* 0x000fc40000011408 */
[----:B------:R-:W-:Y:S01]  /*0cc0*/  LEA R12, R12, R5, 0x3 ;  /* 0x000000050c0c7211 */ /* 0x000fe200078e18ff */
[----:B------:R-:W-:Y:S01]  /*0cd0*/  IMAD.IADD R7, R3, 0x1, -R10 ;  /* 0x0000000103077824 */ /* 0x000fe200078e0a0a */
[----:B------:R-:W-:Y:S02]  /*0ce0*/  LEA.HI R5, R0, R0, RZ, 0x1 ;  /* 0x0000000000057211 */ /* 0x000fe400078f08ff */
[----:B------:R-:W-:Y:S01]  /*0cf0*/  LOP3.LUT R0, R9, 0x7ffffffc, RZ, 0xc0, !PT ;  /* 0x7ffffffc09007812 */ /* 0x000fe200078ec0ff */
[----:B------:R-:W-:Y:S02]  /*0d00*/  IMAD.SHL.U32 R3, R12, 0x8, RZ ;  /* 0x000000080c037824 */ /* 0x000fe400078e00ff */
[----:B------:R-:W-:Y:S01]  /*0d10*/  IMAD R5, R5, -0x3, R4 ;  /* 0xfffffffd05057824 */ /* 0x000fe200078e0204 */
[----:B------:R-:W-:Y:S01]  /*0d20*/  IADD3 R17, R17, -R0, RZ ;  /* 0x8000000011117210 */ /* 0x000fe20007ffe0ff */
[----:B------:R-:W-:Y:S02]  /*0d30*/  IMAD R8, R8, 0x10, R7 ;  /* 0x0000001008087824 */ /* 0x000fe400078e0207 */
[----:B------:R-:W-:-:S04]  /*0d40*/  IMAD.WIDE R22, R3, 0x2, R22 ;  /* 0x0000000203167825 */ /* 0x000fc800078e0216 */
[----:B------:R-:W-:-:S07]  /*0d50*/  IMAD R18, R5, 0x40, R8 ;  /* 0x0000004005127824 */ /* 0x000fce00078e0208 */
.L_x_1604:
        /* <DEDUP_REMOVED lines=20> */
.L_x_1558:
[----:B------:R-:W-:Y:S01]  /*0ea0*/  ULDC UR6, c[0x0][0xdc4] ;  /* 0x0003710000067ab9 */ /* 0x000fe20000000800 */
[----:B------:R-:W-:Y:S01]  /*0eb0*/  UMOV UR47, UR7 ;  /* 0x00000007002f7c82 */ /* 0x000fe20008000000 */
[----:B------:R-:W-:-:S11]  /*0ec0*/  UISETP.NE.AND UP0, UPT, UR6, 0x1, UPT ;  /* 0x000000010600788c */ /* 0x000fd6000bf05270 */
[----:B------:R-:W-:Y:S02]  /*0ed0*/  @UP0 ULDC.64 UR10, c[0x0][0xdc8] ;  /* 0x00037200000a0ab9 */ /* 0x000fe40000000a00 */
[----:B------:R-:W-:-:S04]  /*0ee0*/  UIMAD.WIDE.U32 UR4, UR7, UR10, URZ ;  /* 0x0000000a070472a5 */ /* 0x000fc8000f8e003f */
[----:B------:R-:W-:-:S04]  /*0ef0*/  @UP0 USHF.R.U32.HI UR47, URZ, UR11, UR5 ;  /* 0x0000000b3f2f0299 */ /* 0x000fc80008011605 */
[----:B------:R-:W-:-:S12]  /*0f00*/  UIMAD UR4, UR47, UR6, URZ ;  /* 0x000000062f0472a4 */ /* 0x000fd8000f8e023f */
.L_x_1559:
[----:B------:R-:W-:Y:S01]  /*0f10*/  ULOP3.LUT UR5, URZ, UR47, URZ, 0x33, !UPT ;  /* 0x0000002f3f057292 */ /* 0x000fe2000f8e333f */
[----:B------:R-:W-:Y:S01]  /*0f20*/  PLOP3.LUT P0, PT, PT, PT, PT, 0x80, 0x0 ;  /* 0x000000000000781c */ /* 0x000fe20003f0f070 */
[----:B------:R-:W-:Y:S01]  /*0f30*/  ULDC.64 UR10, c[0x0][0x3f8] ;  /* 0x0000fe00000a7ab9 */ /* 0x000fe20000000a00 */
[----:B------:R-:W-:Y:S01]  /*0f40*/  ULDC UR6, c[0x0][0xdac] ;  /* 0x00036b0000067ab9 */ /* 0x000fe20000000800 */
[----:B------:R-:W-:Y:S01]  /*0f50*/  UISETP.NE.U32.AND UP0, UPT, UR10, URZ, UPT ;  /* 0x0000003f0a00728c */ /* 0x000fe2000bf05070 */
[----:B------:R-:W-:Y:S01]  /*0f60*/  IMAD.MOV.U32 R3, RZ, RZ, RZ ;  /* 0x000000ffff037224 */ /* 0x000fe200078e00ff */
[----:B------:R-:W-:Y:S01]  /*0f70*/  UIADD3 UR5, UR5, UR6, URZ ;  /* 0x0000000605057290 */ /* 0x000fe2000fffe03f */
[----:B------:R-:W-:Y:S01]  /*0f80*/  CS2R R14, SRZ ;  /* 0x00000000000e7805 */ /* 0x000fe2000001ff00 */
[----:B------:R-:W-:Y:S01]  /*0f90*/  UISETP.NE.AND.EX UP0, UPT, UR11, URZ, UPT, UP0 ;  /* 0x0000003f0b00728c */ /* 0x000fe2000bf05300 */
[----:B------:R-:W-:Y:S01]  /*0fa0*/  IMAD.MOV.U32 R119, RZ, RZ, RZ ;  /* 0x000000ffff777224 */ /* 0x000fe200078e00ff */
[----:B------:R-:W-:Y:S01]  /*0fb0*/  UIMAD UR42, UR5, 0xc0, URZ ;  /* 0x000000c0052a78a4 */ /* 0x000fe2000f8e023f */
[----:B------:R-:W-:Y:S01]  /*0fc0*/  IMAD.MOV.U32 R0, RZ, RZ, RZ ;  /* 0x000000ffff007224 */ /* 0x000fe200078e00ff */
[----:B------:R-:W-:Y:S01]  /*0fd0*/  ULDC UR50, c[0x0][0x404] ;  /* 0x0001010000327ab9 */ /* 0x000fe20000000800 */
[----:B------:R-:W-:Y:S01]  /*0fe0*/  ULDC UR9, c[0x0][0x288] ;  /* 0x0000a20000097ab9 */ /* 0x000fe20000000800 */
[----:B------:R-:W-:Y:S01]  /*0ff0*/  UIADD3 UR4, UR7, -UR4, URZ ;  /* 0x8000000407047290 */ /* 0x000fe2000fffe03f */
[----:B------:R-:W-:Y:S01]  /*1000*/  IMAD.MOV.U32 R19, RZ, RZ, RZ ;  /* 0x000000ffff137224 */ /* 0x000fe200078e00ff */
[----:B------:R-:W-:Y:S01]  /*1010*/  USEL UR50, UR50, 0x1, UP0 ;  /* 0x0000000132327887 */ /* 0x000fe20008000000 */
[----:B------:R-:W-:Y:S01]  /*1020*/  CS2R R20, SRZ ;  /* 0x0000000000147805 */ /* 0x000fe2000001ff00 */
[----:B------:R-:W-:Y:S01]  /*1030*/  UIADD3 UR5, UR42, 0x13f, -UR9 ;  /* 0x0000013f2a057890 */ /* 0x000fe2000fffe809 */
[----:B------:R-:W-:Y:S01]  /*1040*/  CS2R R24, SRZ ;  /* 0x0000000000187805 */ /* 0x000fe2000001ff00 */
[----:B------:R-:W-:Y:S01]  /*1050*/  ULDC UR10, c[0x0][0xdc4] ;  /* 0x00037100000a7ab9 */ /* 0x000fe20000000800 */
[----:B------:R-:W-:Y:S01]  /*1060*/  ULDC UR7, c[0x0][0x2e0] ;  /* 0x0000b80000077ab9 */ /* 0x000fe20000000800 */
[----:B------:R-:W-:Y:S01]  /*1070*/  UIMAD UR10, UR8, UR10, UR4 ;  /* 0x0000000a080a72a4 */ /* 0x000fe2000f8e0204 */
[----:B------:R-:W-:Y:S01]  /*1080*/  CS2R R26, SRZ ;  /* 0x00000000001a7805 */ /* 0x000fe2000001ff00 */
[----:B------:R-:W-:Y:S01]  /*1090*/  UIMAD UR4, UR50, UR7, 0x7f ;  /* 0x0000007f320474a4 */ /* 0x000fe2000f8e0207 */
[----:B------:R-:W-:Y:S01]  /*10a0*/  CS2R R28, SRZ ;  /* 0x00000000001c7805 */ /* 0x000fe2000001ff00 */
[----:B------:R-:W-:Y:S01]  /*10b0*/  UIMAD UR6, UR50, UR7, UR5 ;  /* 0x00000007320672a4 */ /* 0x000fe2000f8e0205 */
[----:B------:R-:W-:Y:S01]  /*10c0*/  CS2R R30, SRZ ;  /* 0x00000000001e7805 */ /* 0x000fe2000001ff00 */
[----:B------:R-:W-:Y:S01]  /*10d0*/  USHF.R.S32.HI UR5, URZ, 0x1f, UR4 ;  /* 0x0000001f3f057899 */ /* 0x000fe20008011404 */
[----:B------:R-:W-:Y:S01]  /*10e0*/  CS2R R32, SRZ ;  /* 0x0000000000207805 */ /* 0x000fe2000001ff00 */
[----:B------:R-:W-:Y:S01]  /*10f0*/  USHF.R.S32.HI UR7, URZ, 0x1f, UR6 ;  /* 0x0000001f3f077899 */ /* 0x000fe20008011406 */
[----:B------:R-:W-:Y:S01]  /*1100*/  CS2R R34, SRZ ;  /* 0x0000000000227805 */ /* 0x000fe2000001ff00 */
[----:B------:R-:W-:Y:S01]  /*1110*/  ULEA.HI UR5, UR5, UR4, URZ, 0x7 ;  /* 0x0000000405057291 */ /* 0x000fe2000f8f383f */
[----:B------:R-:W-:Y:S01]  /*1120*/  CS2R R36, SRZ ;  /* 0x0000000000247805 */ /* 0x000fe2000001ff00 */
[----:B------:R-:W-:Y:S01]  /*1130*/  ULEA.HI UR7, UR7, UR6, URZ, 0x7 ;  /* 0x0000000607077291 */ /* 0x000fe2000f8f383f */
[----:B------:R-:W-:Y:S01]  /*1140*/  CS2R R38, SRZ ;  /* 0x0000000000267805 */ /* 0x000fe2000001ff00 */
[----:B------:R-:W-:Y:S01]  /*1150*/  USHF.R.S32.HI UR45, URZ, 0x7, UR5 ;  /* 0x000000073f2d7899 */ /* 0x000fe20008011405 */
[----:B------:R-:W-:Y:S01]  /*1160*/  CS2R R40, SRZ ;  /* 0x0000000000287805 */ /* 0x000fe2000001ff00 */
[----:B------:R-:W-:Y:S01]  /*1170*/  USHF.R.S32.HI UR7, URZ, 0x7, UR7 ;  /* 0x000000073f077899 */ /* 0x000fe20008011407 */
[----:B------:R-:W-:Y:S01]  /*1180*/  CS2R R6, SRZ ;  /* 0x0000000000067805 */ /* 0x000fe2000001ff00 */
[----:B------:R-:W-:Y:S01]  /*1190*/  ULDC UR43, c[0x0][0xdb8] ;  /* 0x00036e00002b7ab9 */ /* 0x000fe20000000800 */
[----:B------:R-:W-:Y:S01]  /*11a0*/  UMOV UR44, UR10 ;  /* 0x0000000a002c7c82 */ /* 0x000fe20008000000 */
[----:B------:R-:W-:Y:S01]  /*11b0*/  UISETP.LT.AND UP0, UPT, UR45, UR7, UPT ;  /* 0x000000072d00728c */ /* 0x000fe2000bf01270 */
[----:B------:R-:W-:Y:S01]  /*11c0*/  CS2R R8, SRZ ;  /* 0x0000000000087805 */ /* 0x000fe2000001ff00 */
[----:B------:R-:W-:Y:S01]  /*11d0*/  UISETP.NE.AND UP1, UPT, UR43, 0x1, UPT ;  /* 0x000000012b00788c */ /* 0x000fe2000bf25270 */
[----:B------:R-:W-:Y:S01]  /*11e0*/  CS2R R10, SRZ ;  /* 0x00000000000a7805 */ /* 0x000fe2000001ff00 */
[----:B------:R-:W-:Y:S01]  /*11f0*/  USEL UR45, UR45, UR7, UP0 ;  /* 0x000000072d2d7287 */ /* 0x000fe20008000000 */
[----:B------:R-:W-:Y:S01]  /*1200*/  MOV R13, RZ ;  /* 0x000000ff000d7202 */ /* 0x000fe20000000f00 */
[----:B------:R-:W-:-:S02]  /*1210*/  IMAD.MOV.U32 R42, RZ, RZ, RZ ;  /* 0x000000ffff2a7224 */ /* 0x000fc400078e00ff */
[----:B------:R-:W-:-:S05]  /*1220*/  UISETP.GE.AND UP0, UPT, UR45, 0x1, UPT ;  /* 0x000000012d00788c */ /* 0x000fca000bf06270 */
[----:B------:R-:W-:Y:S01]  /*1230*/  @UP1 ULDC UR8, c[0x0][0xdbc] ;  /* 0x00036f0000081ab9 */ /* 0x000fe20000000800 */
[----:B------:R-:W-:Y:S01]  /*1240*/  PLOP3.LUT P1, PT, PT, PT, UP0, 0x80, 0x0 ;  /* 0x000000000000781c */ /* 0x000fe20003f2f008 */
[----:B------:R-:W-:Y:S01]  /*1250*/  UIMAD.WIDE.U32 UR4, UR10, UR8, URZ ;  /* 0x000000080a0472a5 */ /* 0x000fe2000f8e003f */
[----:B------:R-:W-:-:S03]  /*1260*/  @UP1 ULDC UR6, c[0x0][0xdc0] ;  /* 0x0003700000061ab9 */ /* 0x000fc60000000800 */
[----:B------:R-:W-:-:S04]  /*1270*/  @UP1 USHF.R.U32.HI UR44, URZ, UR6, UR5 ;  /* 0x000000063f2c1299 */ /* 0x000fc80008011605 */
[----:B------:R-:W-:-:S04]  /*1280*/  UIADD3 UR4, -UR44, URZ, URZ ;  /* 0x0000003f2c047290 */ /* 0x000fc8000fffe13f */
[----:B------:R-:W-:Y:S01]  /*1290*/  UIMAD UR43, UR43, UR4, UR10 ;  /* 0x000000042b2b72a4 */ /* 0x000fe2000f8e020a */
[----:B------:R-:W-:Y:S11]  /*12a0*/  @!P1 BRA `(.L_x_1560) ;  /* 0x0000008400f09947 */ /* 0x000ff60003800000 */
        /* <DEDUP_REMOVED lines=29> */
[----:B-1----:R-:W-:-:S07]  /*1480*/  IMAD.MOV.U32 R13, RZ, RZ, RZ ;  /* 0x000000ffff0d7224 */ /* 0x002fce00078e00ff */
[----:B------:R-:W-:-:S07]  /*1490*/  LEPC R20, `(.L_x_1561) ;  /* 0x000000001014794e */ /* 0x000fce0000000000 */
[----:B--2---:R-:W-:Y:S05]  /*14a0*/  CALL.ABS.NOINC R14 ;  /* 0x000000000e007343 */ /* 0x004fea0003c00000 */
.L_x_1561:
[----:B------:R-:W-:Y:S01]  /*14b0*/  ULEA.HI UR4, UR39, UR39, URZ, 0x1 ;  /* 0x0000002727047291 */ /* 0x000fe2000f8f083f */
[----:B------:R-:W-:-:S03]  /*14c0*/  IMAD.U32 R3, RZ, RZ, UR46 ;  /* 0x0000002eff037e24 */ /* 0x000fc6000f8e00ff */
[----:B------:R-:W-:Y:S02]  /*14d0*/  ULOP3.LUT UR4, UR4, 0xfffffffe, URZ, 0xc0, !UPT ;  /* 0xfffffffe04047892 */ /* 0x000fe4000f8ec03f */
[----:B------:R-:W-:Y:S02]  /*14e0*/  ISETP.NE.AND P0, PT, R3, 0x3, PT ;  /* 0x000000030300780c */ /* 0x000fe40003f05270 */
[----:B------:R-:W-:-:S06]  /*14f0*/  UIADD3 UR4, UR39, -UR4, URZ ;  /* 0x8000000427047290 */ /* 0x000fcc000fffe03f */
[----:B------:R-:W-:-:S04]  /*1500*/  MOV R0, UR4 ;  /* 0x0000000400007c02 */ /* 0x000fc80008000f00 */
[----:B------:R-:W-:-:S04]  /*1510*/  SHF.L.U32 R0, R0, 0x1f, RZ ;  /* 0x0000001f00007819 */ /* 0x000fc800000006ff */
[----:B------:R-:W1:Y:S02]  /*1520*/  SYNCS.PHASECHK.TRANS64.TRYWAIT P1, [UR40+0x16800], R0 ;  /* 0x01680000ff0075a7 */ /* 0x000e640008020168 */
[----:B-1----:R-:W-:Y:S05]  /*1530*/  @!P1 BRA `(.L_x_1562) ;  /* 0x000000bc00489947 */ /* 0x002fea0003800000 */
.L_x_1663:
[----:B------:R-:W-:Y:S05]  /*1540*/  @!P0 BRA `(.L_x_1563) ;  /* 0x0000000000048947 */ /* 0x000fea0003800000 */
[----:B------:R-:W-:Y:S01]  /*1550*/  BPT.TRAP 0x1 ;  /* 0x000000040000795c */ /* 0x000fe20000300000 */
.L_x_1563:
[----:B-1----:R-:W-:Y:S02]  /*1560*/  IMAD.U32 R0, RZ, RZ, UR36 ;  /* 0x00000024ff007e24 */ /* 0x002fe4000f8e00ff */
[----:B------:R-:W-:-:S03]  /*1570*/  IMAD.U32 R3, RZ, RZ, UR37 ;  /* 0x00000025ff037e24 */ /* 0x000fc6000f8e00ff */
[----:B------:R-:W-:Y:S02]  /*1580*/  LEA R0, R0, UR40, 0x3 ;  /* 0x0000002800007c11 */ /* 0x000fe4000f8e18ff */
[----:B------:R-:W-:-:S04]  /*1590*/  SHF.L.U32 R3, R3, 0x1f, RZ ;  /* 0x0000001f03037819 */ /* 0x000fc800000006ff */
[----:B------:R1:W2:Y:S01]  /*15a0*/  SYNCS.PHASECHK.TRANS64.TRYWAIT P2, [R0+URZ+0x16830], R3 ;  /* 0x01683003000075a7 */ /* 0x0002a2000804017f */
[----:B------:R-:W-:Y:S05]  /*15b0*/  @!P0 BRA `(.L_x_1564) ;  /* 0x0000000000048947 */ /* 0x000fea0003800000 */
[----:B------:R-:W-:Y:S01]  /*15c0*/  BPT.TRAP 0x1 ;  /* 0x000000040000795c */ /* 0x000fe20000300000 */
.L_x_1564:
[----:B------:R-:W-:Y:S01]  /*15d0*/  LOP3.LUT P1, RZ, R2, 0x7f, RZ, 0xc0, !PT ;  /* 0x0000007f02ff7812 */ /* 0x000fe2000782c0ff */
[----:B------:R-:W-:Y:S01]  /*15e0*/  IMAD.MOV.U32 R119, RZ, RZ, RZ ;  /* 0x000000ffff777224 */ /* 0x000fe200078e00ff */
[----:B--2---:R-:W-:Y:S11]  /*15f0*/  @P2 BRA `(.L_x_1565) ;  /* 0x0000000000082947 */ /* 0x004ff60003800000 */
[----:B------:R-:W2:Y:S02]  /*1600*/  SYNCS.PHASECHK.TRANS64.TRYWAIT P2, [R0+URZ+0x16830], R3 ;  /* 0x01683003000075a7 */ /* 0x000ea4000804017f */
[----:B--2---:R-:W-:Y:S05]  /*1610*/  @!P2 BRA `(.L_x_1566) ;  /* 0x000000bc0028a947 */ /* 0x004fea0003800000 */
.L_x_1565:
[----:B------:R-:W-:Y:S05]  /*1620*/  WARPSYNC.ALL ;  /* 0x0000000000007948 */ /* 0x000fea0003800000 */
[----:B------:R-:W-:Y:S01]  /*1630*/  UIADD3 UR4, UR40, 0xe400, URZ ;  /* 0x0000e40028047890 */ /* 0x000fe2000fffe03f */
[----:B------:R-:W-:Y:S01]  /*1640*/  WARPGROUP.ARRIVE ;  /* 0x00000000000079c5 */ /* 0x000fe20000000000 */
[----:B------:R-:W-:Y:S01]  /*1650*/  UMOV UR5, 0x40000040 ;  /* 0x4000004000057882 */ /* 0x000fe20000000000 */
[----:B------:R-:W-:Y:S01]  /*1660*/  UMOV UR7, 0x40000040 ;  /* 0x4000004000077882 */ /* 0x000fe20000000000 */
[----:B------:R-:W-:Y:S01]  /*1670*/  USHF.R.U32.HI UR4, URZ, 0x4, UR4 ;  /* 0x000000043f047899 */ /* 0x000fe20008011604 */
[----:B------:R-:W-:Y:S01]  /*1680*/  VIADD R99, R18, UR42 ;  /* 0x0000002a12637c36 */ /* 0x000fe20008000000 */
[----:B------:R-:W-:Y:S01]  /*1690*/  UMOV UR9, 0x40000040 ;  /* 0x4000004000097882 */ /* 0x000fe20000000000 */
[----:B------:R-:W-:Y:S01]  /*16a0*/  UMOV UR11, 0x40000040 ;  /* 0x40000040000b7882 */ /* 0x000fe20000000000 */
[----:B------:R-:W-:Y:S01]  /*16b0*/  ULOP3.LUT UR4, UR4, 0x3fff, URZ, 0xc0, !UPT ;  /* 0x00003fff04047892 */ /* 0x000fe2000f8ec03f */
[----:B-12---:R-:W-:Y:S01]  /*16c0*/  @!P1 VIADD R0, R0, 0x16840 ;  /* 0x0001684000009836 */ /* 0x006fe20000000000 */
[----:B------:R-:W-:Y:S01]  /*16d0*/  UMOV UR13, 0x40000040 ;  /* 0x40000040000d7882 */ /* 0x000fe20000000000 */
[----:B------:R-:W-:Y:S01]  /*16e0*/  UMOV UR15, 0x40000040 ;  /* 0x40000040000f7882 */ /* 0x000fe20000000000 */
[----:B------:R-:W-:Y:S01]  /*16f0*/  ULOP3.LUT UR20, UR4, 0x10000, URZ, 0xfc, !UPT ;  /* 0x0001000004147892 */ /* 0x000fe2000f8efc3f */
[--C-:B------:R-:W-:Y:S01]  /*1700*/  IMAD.MOV.U32 R118, RZ, RZ, R119.reuse ;  /* 0x000000ffff767224 */ /* 0x100fe200078e0077 */
[----:B------:R-:W-:Y:S01]  /*1710*/  ULOP3.LUT UR4, UR51, 0x10000, URZ, 0xfc, !UPT ;  /* 0x0001000033047892 */ /* 0x000fe2000f8efc3f */
[----:B------:R-:W-:Y:S01]  /*1720*/  @!P1 PRMT R0, RZ, 0x654, R0 ;  /* 0x00000654ff009816 */ /* 0x000fe20000000000 */
[----:B------:R-:W-:Y:S01]  /*1730*/  ULEA UR6, UR36, UR20, 0xa ;  /* 0x0000001424067291 */ /* 0x000fe2000f8e503f */
[--C-:B------:R-:W-:Y:S01]  /*1740*/  IMAD.MOV.U32 R117, RZ, RZ, R119.reuse ;  /* 0x000000ffff757224 */ /* 0x100fe200078e0077 */
[----:B------:R-:W-:Y:S01]  /*1750*/  UIADD3 UR8, UR4, 0x2, URZ ;  /* 0x0000000204087890 */ /* 0x000fe2000fffe03f */
[----:B------:R-:W-:Y:S01]  /*1760*/  MOV R116, R119 ;  /* 0x0000007700747202 */ /* 0x000fe20000000f00 */
[----:B------:R-:W-:Y:S01]  /*1770*/  UIADD3 UR10, UR6, 0x2, URZ ;  /* 0x00000002060a7890 */ /* 0x000fe2000fffe03f */
[--C-:B------:R-:W-:Y:S01]  /*1780*/  IMAD.MOV.U32 R115, RZ, RZ, R119.reuse ;  /* 0x000000ffff737224 */ /* 0x100fe200078e0077 */
[----:B------:R-:W-:Y:S01]  /*1790*/  UIADD3 UR12, UR4, 0x4, URZ ;  /* 0x00000004040c7890 */ /* 0x000fe2000fffe03f */
[----:B------:R-:W-:Y:S01]  /*17a0*/  IMAD.MOV.U32 R114, RZ, RZ, R119 ;  /* 0x000000ffff727224 */ /* 0x000fe200078e0077 */
[----:B------:R-:W-:-:S02]  /*17b0*/  UIADD3 UR14, UR6, 0x4, URZ ;  /* 0x00000004060e7890 */ /* 0x000fc4000fffe03f */
[----:B------:R-:W-:Y:S01]  /*17c0*/  HGMMA.64x128x16.F32.BF16 R24, gdesc[UR4], RZ, !UPT, gsb0 ;  /* 0x01e00000041879f0 */ /* 0x000fe2000c0018ff */
[----:B------:R-:W-:Y:S01]  /*17d0*/  UIADD3 UR16, UR4, 0x6, URZ ;  /* 0x0000000604107890 */ /* 0x000fe2000fffe03f */
[--C-:B------:R-:W-:Y:S01]  /*17e0*/  IMAD.MOV.U32 R112, RZ, RZ, R119.reuse ;  /* 0x000000ffff707224 */ /* 0x100fe200078e0077 */
[----:B------:R-:W-:Y:S01]  /*17f0*/  UIADD3 UR18, UR6, 0x6, URZ ;  /* 0x0000000606127890 */ /* 0x000fe2000fffe03f */
[-C--:B------:R-:W-:Y:S01]  /*1800*/  MOV R110, R119.reuse ;  /* 0x00000077006e7202 */ /* 0x080fe20000000f00 */
[----:B------:R-:W-:Y:S01]  /*1810*/  UMOV UR17, 0x40000040 ;  /* 0x4000004000117882 */ /* 0x000fe20000000000 */
[----:B------:R-:W-:Y:S01]  /*1820*/  UMOV UR19, 0x40000040 ;  /* 0x4000004000137882 */ /* 0x000fe20000000000 */
[----:B------:R-:W-:Y:S01]  /*1830*/  UMOV UR6, 0xffffff80 ;  /* 0xffffff8000067882 */ /* 0x000fe20000000000 */
[----:B------:R-:W-:Y:S01]  /*1840*/  ULDC UR7, c[0x0][0x2e0] ;  /* 0x0000b80000077ab9 */ /* 0x000fe20000000800 */
[----:B------:R-:W-:Y:S01]  /*1850*/  UIMAD UR6, UR45, UR6, 0x80 ;  /* 0x000000802d0674a4 */ /* 0x000fe2000f8e0206 */
[--C-:B------:R-:W-:Y:S01]  /*1860*/  IMAD.MOV.U32 R108, RZ, RZ, R119.reuse ;  /* 0x000000ffff6c7224 */ /* 0x100fe200078e0077 */
[----:B------:R-:W-:Y:S01]  /*1870*/  UIADD3 UR29, UR45, -0x2, URZ ;  /* 0xfffffffe2d1d7890 */ /* 0x000fe2000fffe03f */
[--C-:B------:R-:W-:Y:S01]  /*1880*/  IMAD.MOV.U32 R106, RZ, RZ, R119.reuse ;  /* 0x000000ffff6a7224 */ /* 0x100fe200078e0077 */
[----:B------:R-:W-:Y:S01]  /*1890*/  UIMAD UR6, UR50, UR7, UR6 ;  /* 0x00000007320672a4 */ /* 0x000fe2000f8e0206 */
        /* <DEDUP_REMOVED lines=8> */
[----:B------:R-:W-:Y:S01]  /*1920*/  IMAD.MOV.U32 R88, RZ, RZ, R119 ;  /* 0x000000ffff587224 */ /* 0x000fe200078e0077 */
[----:B------:R-:W-:Y:S02]  /*1930*/  WARPGROUP.DEPBAR.LE gsb0, 0x0 ;  /* 0x00008000000079c5 */ /* 0x000fe40000010000 */
[----:B------:R-:W-:-:S06]  /*1940*/  WARPGROUP.ARRIVE ;  /* 0x00000000000079c5 */ /* 0x000fcc0000000000 */
[----:B------:R-:W-:Y:S01]  /*1950*/  HGMMA.64x128x16.F32.BF16 R24, gdesc[UR8], R24, gsb0 ;  /* 0x01e00000081879f0 */ /* 0x000fe20008001818 */
[----:B------:R-:W-:Y:S02]  /*1960*/  ULDC UR10, c[0x0][0x288] ;  /* 0x0000a200000a7ab9 */ /* 0x000fe40000000800 */
[----:B------:R-:W-:Y:S02]  /*1970*/  UIADD3 UR11, UR6, 0x1, -UR10 ;  /* 0x00000001060b7890 */ /* 0x000fe4000fffe80a */
[----:B------:R-:W-:-:S04]  /*1980*/  UIMAD UR50, UR50, UR7, -UR10 ;  /* 0x00000007323272a4 */ /* 0x000fc8000f8e0a0a */
[----:B------:R-:W-:Y:S01]  /*1990*/  IMAD.U32 R4, RZ, RZ, UR11 ;  /* 0x0000000bff047e24 */ /* 0x000fe2000f8e00ff */
[----:B------:R-:W-:-:S03]  /*19a0*/  UIADD3 UR50, UR42, UR50, URZ ;  /* 0x000000322a327290 */ /* 0x000fc6000fffe03f */
[----:B------:R-:W-:-:S05]  /*19b0*/  IMAD R4, R17, -0x2, R4 ;  /* 0xfffffffe11047824 */ /* 0x000fca00078e0204 */
[----:B------:R-:W-:Y:S01]  /*19c0*/  IADD3 R7, R4, 0x8, R99 ;  /* 0x0000000804077810 */ /* 0x000fe20007ffe063 */
[----:B------:R-:W-:Y:S02]  /*19d0*/  WARPGROUP.DEPBAR.LE gsb0, 0x0 ;  /* 0x00008000000079c5 */ /* 0x000fe40000010000 */
[----:B------:R-:W-:-:S06]  /*19e0*/  WARPGROUP.ARRIVE ;  /* 0x00000000000079c5 */ /* 0x000fcc0000000000 */
[----:B------:R-:W-:Y:S01]  /*19f0*/  HGMMA.64x128x16.F32.BF16 R24, gdesc[UR12], R24, gsb0 ;  /* 0x01e000000c1879f0 */ /* 0x000fe20008001818 */
[----:B------:R-:W-:Y:S02]  /*1a00*/  ULDC UR14, c[0x0][0x9d8] ;  /* 0x00027600000e7ab9 */ /* 0x000fe40000000800 */
[----:B------:R-:W-:Y:S02]  /*1a10*/  WARPGROUP.DEPBAR.LE gsb0, 0x0 ;  /* 0x00008000000079c5 */ /* 0x000fe40000010000 */
[----:B------:R-:W-:-:S07]  /*1a20*/  WARPGROUP.ARRIVE ;  /* 0x00000000000079c5 */ /* 0x000fce0000000000 */
[----:B------:R-:W-:Y:S03]  /*1a30*/  HGMMA.64x128x16.F32.BF16 R24, gdesc[UR16], R24, gsb0 ;  /* 0x01e00000101879f0 */ /* 0x000fe60008001818 */
[----:B------:R-:W-:Y:S02]  /*1a40*/  WARPGROUP.DEPBAR.LE gsb0, 0x0 ;  /* 0x00008000000079c5 */ /* 0x000fe40000010000 */
[----:B------:R-:W-:Y:S01]  /*1a50*/  FMUL.FTZ R26, R26, UR14 ;  /* 0x0000000e1a1a7c20 */ /* 0x000fe20008410000 */
[----:B------:R-:W-:Y:S01]  /*1a60*/  FMUL.FTZ R27, R27, UR14 ;  /* 0x0000000e1b1b7c20 */ /* 0x000fe20008410000 */
[----:B------:R-:W-:Y:S01]  /*1a70*/  FMUL.FTZ R30, R30, UR14 ;  /* 0x0000000e1e1e7c20 */ /* 0x000fe20008410000 */
[----:B------:R-:W-:Y:S01]  /*1a80*/  FMUL.FTZ R31, R31, UR14 ;  /* 0x0000000e1f1f7c20 */ /* 0x000fe20008410000 */
[----:B------:R1:W2:Y:S01]  /*1a90*/  MUFU.TANH R111, R26 ;  /* 0x0000001a006f7308 */ /* 0x0002a20000002400 */
[----:B------:R-:W-:Y:S01]  /*1aa0*/  FMUL.FTZ R34, R34, UR14 ;  /* 0x0000000e22227c20 */ /* 0x000fe20008410000 */
[----:B------:R-:W-:Y:S01]  /*1ab0*/  FMUL.FTZ R35, R35, UR14 ;  /* 0x0000000e23237c20 */ /* 0x000fe20008410000 */
[----:B------:R-:W-:Y:S01]  /*1ac0*/  FMUL.FTZ R38, R38, UR14 ;  /* 0x0000000e26267c20 */ /* 0x000fe20008410000 */
[----:B------:R-:W-:Y:S01]  /*1ad0*/  FMUL.FTZ R39, R39, UR14 ;  /* 0x0000000e27277c20 */ /* 0x000fe20008410000 */
[----:B------:R-:W-:Y:S01]  /*1ae0*/  FMUL.FTZ R20, R28, UR14 ;  /* 0x0000000e1c147c20 */ /* 0x000fe20008410000 */
[----:B------:R-:W-:Y:S01]  /*1af0*/  FMUL.FTZ R42, R42, UR14 ;  /* 0x0000000e2a2a7c20 */ /* 0x000fe20008410000 */
[----:B------:R-:W-:Y:S01]  /*1b00*/  FMUL.FTZ R43, R43, UR14 ;  /* 0x0000000e2b2b7c20 */ /* 0x000fe20008410000 */
[----:B------:R-:W3:Y:S01]  /*1b10*/  MUFU.TANH R27, R27 ;  /* 0x0000001b001b7308 */ /* 0x000ee20000002400 */
[----:B-1----:R-:W-:Y:S01]  /*1b20*/  MOV R26, UR6 ;  /* 0x00000006001a7c02 */ /* 0x002fe20008000f00 */
[----:B------:R-:W-:Y:S01]  /*1b30*/  FMUL.FTZ R46, R46, UR14 ;  /* 0x0000000e2e2e7c20 */ /* 0x000fe20008410000 */
[----:B------:R-:W-:Y:S01]  /*1b40*/  FMUL.FTZ R47, R47, UR14 ;  /* 0x0000000e2f2f7c20 */ /* 0x000fe20008410000 */
[----:B------:R-:W-:Y:S01]  /*1b50*/  FMUL.FTZ R50, R50, UR14 ;  /* 0x0000000e32327c20 */ /* 0x000fe20008410000 */
[----:B------:R-:W-:Y:S01]  /*1b60*/  FMUL.FTZ R51, R51, UR14 ;  /* 0x0000000e33337c20 */ /* 0x000fe20008410000 */
[----:B------:R-:W-:-:S02]  /*1b70*/  IMAD R26, R17, -0x2, R26 ;  /* 0xfffffffe111a7824 */ /* 0x000fc400078e021a */
[----:B------:R-:W-:Y:S01]  /*1b80*/  FMUL.FTZ R54, R54, UR14 ;  /* 0x0000000e36367c20 */ /* 0x000fe20008410000 */
[----:B------:R3:W1:Y:S01]  /*1b90*/  MUFU.TANH R113, R30 ;  /* 0x0000001e00717308 */ /* 0x0006620000002400 */
[----:B------:R-:W-:Y:S01]  /*1ba0*/  FMUL.FTZ R55, R55, UR14 ;  /* 0x0000000e37377c20 */ /* 0x000fe20008410000 */
[----:B------:R-:W-:Y:S01]  /*1bb0*/  FMUL.FTZ R58, R58, UR14 ;  /* 0x0000000e3a3a7c20 */ /* 0x000fe20008410000 */
[----:B------:R-:W-:Y:S01]  /*1bc0*/  VIMNMX R7, R26, R7, PT ;  /* 0x000000071a077248 */ /* 0x000fe20003fe0100 */
[----:B------:R-:W-:Y:S01]  /*1bd0*/  FMUL.FTZ R59, R59, UR14 ;  /* 0x0000000e3b3b7c20 */ /* 0x000fe20008410000 */
[----:B------:R-:W-:Y:S01]  /*1be0*/  FMUL.FTZ R62, R62, UR14 ;  /* 0x0000000e3e3e7c20 */ /* 0x000fe20008410000 */
[----:B------:R-:W-:Y:S01]  /*1bf0*/  FMUL.FTZ R67, R67, UR14 ;  /* 0x0000000e43437c20 */ /* 0x000fe20008410000 */
[C---:B------:R-:W-:Y:S01]  /*1c00*/  ISETP.GT.AND P3, PT, R7.reuse, RZ, PT ;  /* 0x000000ff0700720c */ /* 0x040fe20003f64270 */
[----:B------:R-:W4:Y:S01]  /*1c10*/  MUFU.TANH R31, R31 ;  /* 0x0000001f001f7308 */ /* 0x000f220000002400 */
[----:B------:R-:W-:Y:S01]  /*1c20*/  ISETP.GT.AND P4, PT, R7, 0x1, PT ;  /* 0x000000010700780c */ /* 0x000fe20003f84270 */
[----:B------:R-:W-:Y:S01]  /*1c30*/  FMUL.FTZ R12, R45, UR14 ;  /* 0x0000000e2d0c7c20 */ /* 0x000fe20008410000 */
[----:B------:R-:W-:Y:S01]  /*1c40*/  ISETP.GT.AND P2, PT, R7, 0x8, PT ;  /* 0x000000080700780c */ /* 0x000fe20003f44270 */
[----:B------:R-:W-:Y:S01]  /*1c50*/  FMUL.FTZ R63, R63, UR14 ;  /* 0x0000000e3f3f7c20 */ /* 0x000fe20008410000 */
[----:B--2---:R-:W-:Y:S01]  /*1c60*/  FSEL R111, R111, -INF , P3 ;  /* 0xff8000006f6f7808 */ /* 0x004fe20001800000 */
[----:B------:R-:W-:Y:S01]  /*1c70*/  FMUL.FTZ R66, R66, UR14 ;  /* 0x0000000e42427c20 */ /* 0x000fe20008410000 */
[----:B---3--:R-:W-:Y:S01]  /*1c80*/  FSEL R30, R27, -INF , P4 ;  /* 0xff8000001b1e7808 */ /* 0x008fe20002000000 */
[----:B------:R-:W2:Y:S01]  /*1c90*/  MUFU.TANH R34, R34 ;  /* 0x0000002200227308 */ /* 0x000ea20000002400 */
[----:B------:R-:W-:Y:S01]  /*1ca0*/  ISETP.GT.AND P3, PT, R7, 0x9, PT ;  /* 0x000000090700780c */ /* 0x000fe20003f64270 */
[----:B------:R-:W-:Y:S01]  /*1cb0*/  FMUL.FTZ R11, R49, UR14 ;  /* 0x0000000e310b7c20 */ /* 0x000fe20008410000 */
[----:B-1----:R-:W-:Y:S01]  /*1cc0*/  FSEL R113, R113, -INF , P2 ;  /* 0xff80000071717808 */ /* 0x002fe20001000000 */
[----:B------:R-:W-:Y:S01]  /*1cd0*/  FMUL.FTZ R70, R70, UR14 ;  /* 0x0000000e46467c20 */ /* 0x000fe20008410000 */
[----:B------:R-:W-:Y:S01]  /*1ce0*/  FMNMX.FTZ R28, R111, R30, !PT ;  /* 0x0000001e6f1c7209 */ /* 0x000fe20007810000 */
[----:B------:R-:W-:Y:S01]  /*1cf0*/  FMUL.FTZ R8, R53, UR14 ;  /* 0x0000000e35087c20 */ /* 0x000fe20008410000 */
[----:B------:R-:W-:Y:S01]  /*1d00*/  ISETP.GT.AND P2, PT, R7, 0x10, PT ;  /* 0x000000100700780c */ /* 0x000fe20003f44270 */
[----:B------:R-:W1:Y:S01]  /*1d10*/  MUFU.TANH R35, R35 ;  /* 0x0000002300237308 */ /* 0x000e620000002400 */
[----:B----4-:R-:W-:Y:S01]  /*1d20*/  FSEL R109, R31, -INF , P3 ;  /* 0xff8000001f6d7808 */ /* 0x010fe20001800000 */
[----:B------:R-:W-:Y:S01]  /*1d30*/  FMUL.FTZ R31, R71, UR14 ;  /* 0x0000000e471f7c20 */ /* 0x000fe20008410000 */
[----:B------:R-:W-:Y:S01]  /*1d40*/  FMNMX.FTZ R28, R113, R28, !PT ;  /* 0x0000001c711c7209 */ /* 0x000fe20007810000 */
[----:B------:R-:W-:Y:S01]  /*1d50*/  FMUL.FTZ R74, R74, UR14 ;  /* 0x0000000e4a4a7c20 */ /* 0x000fe20008410000 */
[----:B------:R-:W-:Y:S01]  /*1d60*/  ISETP.GT.AND P3, PT, R7, 0x11, PT ;  /* 0x000000110700780c */ /* 0x000fe20003f64270 */
[----:B------:R-:W-:Y:S01]  /*1d70*/  FMUL.FTZ R5, R57, UR14 ;  /* 0x0000000e39057c20 */ /* 0x000fe20008410000 */
[----:B------:R-:W-:Y:S01]  /*1d80*/  FMNMX.FTZ R28, R109, R28, !PT ;  /* 0x0000001c6d1c7209 */ /* 0x000fe20007810000 */
[----:B------:R-:W3:Y:S01]  /*1d90*/  MUFU.TANH R38, R38 ;  /* 0x0000002600267308 */ /* 0x000ee20000002400 */
[----:B--2---:R-:W-:Y:S01]  /*1da0*/  FSEL R107, R34, -INF , P2 ;  /* 0xff800000226b7808 */ /* 0x004fe20001000000 */
[----:B------:R-:W-:Y:S01]  /*1db0*/  FMUL.FTZ R75, R75, UR14 ;  /* 0x0000000e4b4b7c20 */ /* 0x000fe20008410000 */
[----:B------:R-:W-:Y:S01]  /*1dc0*/  ISETP.GT.AND P2, PT, R7, 0x18, PT ;  /* 0x000000180700780c */ /* 0x000fe20003f44270 */
[----:B------:R-:W-:Y:S01]  /*1dd0*/  FMUL.FTZ R78, R78, UR14 ;  /* 0x0000000e4e4e7c20 */ /* 0x000fe20008410000 */
[----:B------:R-:W-:Y:S01]  /*1de0*/  FMNMX.FTZ R28, R107, R28, !PT ;  /* 0x0000001c6b1c7209 */ /* 0x000fe20007810000 */
[----:B------:R-:W-:Y:S01]  /*1df0*/  FMUL.FTZ R15, R41, UR14 ;  /* 0x0000000e290f7c20 */ /* 0x000fe20008410000 */
[----:B------:R-:W-:Y:S01]  /*1e00*/  FMUL.FTZ R79, R79, UR14 ;  /* 0x0000000e4f4f7c20 */ /* 0x000fe20008410000 */
[----:B------:R-:W2:Y:S01]  /*1e10*/  MUFU.TANH R39, R39 ;  /* 0x0000002700277308 */ /* 0x000ea20000002400 */
[----:B-1----:R-:W-:Y:S01]  /*1e20*/  FSEL R105, R35, -INF , P3 ;  /* 0xff80000023697808 */ /* 0x002fe20001800000 */
[----:B------:R-:W-:Y:S01]  /*1e30*/  FMUL.FTZ R14, R24, UR14 ;  /* 0x0000000e180e7c20 */ /* 0x000fe20008410000 */
[----:B------:R-:W-:Y:S01]  /*1e40*/  ISETP.GT.AND P3, PT, R7, 0x19, PT ;  /* 0x000000190700780c */ /* 0x000fe20003f64270 */
[----:B------:R-:W-:Y:S01]  /*1e50*/  FMUL.FTZ R82, R82, UR14 ;  /* 0x0000000e52527c20 */ /* 0x000fe20008410000 */
[----:B------:R-:W-:Y:S01]  /*1e60*/  FMNMX.FTZ R34, R105, R28, !PT ;  /* 0x0000001c69227209 */ /* 0x000fe20007810000 */
[----:B------:R-:W-:Y:S01]  /*1e70*/  FMUL.FTZ R24, R37, UR14 ;  /* 0x0000000e25187c20 */ /* 0x000fe20008410000 */
[----:B------:R-:W-:Y:S01]  /*1e80*/  FMUL.FTZ R83, R83, UR14 ;  /* 0x0000000e53537c20 */ /* 0x000fe20008410000 */
[----:B------:R-:W1:Y:S01]  /*1e90*/  MUFU.TANH R42, R42 ;  /* 0x0000002a002a7308 */ /* 0x000e620000002400 */
[----:B---3--:R-:W-:Y:S01]  /*1ea0*/  FSEL R103, R38, -INF , P2 ;  /* 0xff80000026677808 */ /* 0x008fe20001000000 */
[----:B------:R-:W-:Y:S01]  /*1eb0*/  FMUL.FTZ R86, R86, UR14 ;  /* 0x0000000e56567c20 */ /* 0x000fe20008410000 */
[----:B------:R-:W-:Y:S01]  /*1ec0*/  ISETP.GT.AND P2, PT, R7, 0x20, PT ;  /* 0x000000200700780c */ /* 0x000fe20003f44270 */
[----:B------:R-:W-:Y:S01]  /*1ed0*/  FMUL.FTZ R21, R29, UR14 ;  /* 0x0000000e1d157c20 */ /* 0x000fe20008410000 */
[----:B------:R-:W-:Y:S01]  /*1ee0*/  FMNMX.FTZ R34, R103, R34, !PT ;  /* 0x0000002267227209 */ /* 0x000fe20007810000 */
[----:B------:R-:W-:Y:S01]  /*1ef0*/  FMUL.FTZ R29, R32, UR14 ;  /* 0x0000000e201d7c20 */ /* 0x000fe20008410000 */
[----:B------:R-:W-:Y:S01]  /*1f00*/  FMUL.FTZ R32, R33, UR14 ;  /* 0x0000000e21207c20 */ /* 0x000fe20008410000 */
[----:B------:R-:W3:Y:S01]  /*1f10*/  MUFU.TANH R43, R43 ;  /* 0x0000002b002b7308 */ /* 0x000ee20000002400 */
[----:B--2---:R-:W-:Y:S01]  /*1f20*/  FSEL R101, R39, -INF , P3 ;  /* 0xff80000027657808 */ /* 0x004fe20001800000 */
[----:B------:R-:W-:Y:S01]  /*1f30*/  FMUL.FTZ R87, R87, UR14 ;  /* 0x0000000e57577c20 */ /* 0x000fe20008410000 */
[----:B------:R-:W-:Y:S01]  /*1f40*/  ISETP.GT.AND P3, PT, R7, 0x21, PT ;  /* 0x000000210700780c */ /* 0x000fe20003f64270 */
[----:B------:R-:W-:Y:S01]  /*1f50*/  FMUL.FTZ R6, R25, UR14 ;  /* 0x0000000e19067c20 */ /* 0x000fe20008410000 */
[----:B------:R-:W-:Y:S01]  /*1f60*/  FMNMX.FTZ R34, R101, R34, !PT ;  /* 0x0000002265227209 */ /* 0x000fe20007810000 */
[----:B------:R-:W-:Y:S01]  /*1f70*/  ULDC UR6, c[0x0][0x988] ;  /* 0x0002620000067ab9 */ /* 0x000fe20000000800 */
[----:B------:R-:W-:Y:S01]  /*1f80*/  VIADDMNMX R99, R99, R4, R26, PT ;  /* 0x0000000463637246 */ /* 0x000fe2000380011a */
[----:B------:R-:W2:Y:S01]  /*1f90*/  MUFU.TANH R46, R46 ;  /* 0x0000002e002e7308 */ /* 0x000ea20000002400 */
[----:B-1----:R-:W-:Y:S01]  /*1fa0*/  FSEL R97, R42, -INF , P2 ;  /* 0xff8000002a617808 */ /* 0x002fe20001000000 */
[----:B------:R-:W-:Y:S01]  /*1fb0*/  FMUL.FTZ R25, R36, UR14 ;  /* 0x0000000e24197c20 */ /* 0x000fe20008410000 */
[----:B------:R-:W-:Y:S01]  /*1fc0*/  ISETP.GT.AND P2, PT, R7, 0x28, PT ;  /* 0x000000280700780c */ /* 0x000fe20003f44270 */
[----:B------:R-:W-:Y:S01]  /*1fd0*/  FMUL.FTZ R19, R40, UR14 ;  /* 0x0000000e28137c20 */ /* 0x000fe20008410000 */
[----:B------:R-:W-:Y:S01]  /*1fe0*/  FMNMX.FTZ R34, R97, R34, !PT ;  /* 0x0000002261227209 */ /* 0x000fe20007810000 */
[----:B------:R-:W-:Y:S01]  /*1ff0*/  FMUL.FTZ R13, R44, UR14 ;  /* 0x0000000e2c0d7c20 */ /* 0x000fe20008410000 */
[----:B------:R-:W-:Y:S01]  /*2000*/  ISETP.GT.AND P4, PT, R99, 0x1, PT ;  /* 0x000000016300780c */ /* 0x000fe20003f84270 */
        /* <DEDUP_REMOVED lines=28> */
[----:B------:R3:W-:Y:S01]  /*21d0*/  @!P1 SYNCS.ARRIVE.TRANS64.RED.A1T0 RZ, [R0+URZ], RZ ;  /* 0x000000ff00ff99a7 */ /* 0x0007e2000810043f */
[----:B------:R-:W-:-:S03]  /*21e0*/  FMNMX.FTZ R34, R89, R34, !PT ;  /* 0x0000002259227209 */ /* 0x000fc60007810000 */
[----:B------:R-:W4:Y:S01]  /*21f0*/  MUFU.TANH R55, R55 ;  /* 0x0000003700377308 */ /* 0x000f220000002400 */
[----:B--2---:R-:W-:Y:S02]  /*2200*/  FSEL R71, R51, -INF , P3 ;  /* 0xff80000033477808 */ /* 0x004fe40001800000 */
[----:B------:R-:W-:Y:S02]  /*2210*/  ISETP.GT.AND P3, PT, R7, 0x39, PT ;  /* 0x000000390700780c */ /* 0x000fe40003f64270 */
[----:B------:R-:W-:-:S03]  /*2220*/  FMNMX.FTZ R34, R71, R34, !PT ;  /* 0x0000002247227209 */ /* 0x000fc60007810000 */
[----:B------:R-:W2:Y:S08]  /*2230*/  MUFU.TANH R58, R58 ;  /* 0x0000003a003a7308 */ /* 0x000eb00000002400 */
[----:B------:R-:W5:Y:S08]  /*2240*/  MUFU.TANH R59, R59 ;  /* 0x0000003b003b7308 */ /* 0x000f700000002400 */
[----:B------:R-:W3:Y:S08]  /*2250*/  MUFU.TANH R45, R62 ;  /* 0x0000003e002d7308 */ /* 0x000ef00000002400 */
[----:B------:R1:W-:Y:S08]  /*2260*/  MUFU.TANH R28, R67 ;  /* 0x00000043001c7308 */ /* 0x0003f00000002400 */
[----:B------:R4:W3:Y:S01]  /*2270*/  MUFU.TANH R27, R63 ;  /* 0x0000003f001b7308 */ /* 0x0008e20000002400 */
[----:B-1----:R-:W-:Y:S01]  /*2280*/  FSEL R67, R54, -INF , P2 ;  /* 0xff80000036437808 */ /* 0x002fe20001000000 */
[----:B------:R-:W-:Y:S01]  /*2290*/  FMUL.FTZ R54, R64, UR14 ;  /* 0x0000000e40367c20 */ /* 0x000fe20008410000 */
[----:B------:R-:W-:-:S02]  /*22a0*/  ISETP.GT.AND P2, PT, R7, 0x40, PT ;  /* 0x000000400700780c */ /* 0x000fc40003f44270 */
[----:B------:R-:W-:-:S03]  /*22b0*/  FMNMX.FTZ R34, R67, R34, !PT ;  /* 0x0000002243227209 */ /* 0x000fc60007810000 */
[----:B------:R-:W1:Y:S01]  /*22c0*/  MUFU.TANH R49, R66 ;  /* 0x0000004200317308 */ /* 0x000e620000002400 */
[----:B----4-:R-:W-:Y:S02]  /*22d0*/  FSEL R63, R55, -INF , P3 ;  /* 0xff800000373f7808 */ /* 0x010fe40001800000 */
[----:B------:R-:W-:Y:S02]  /*22e0*/  ISETP.GT.AND P3, PT, R7, 0x41, PT ;  /* 0x000000410700780c */ /* 0x000fe40003f64270 */
[----:B--2---:R-:W-:Y:S01]  /*22f0*/  FSEL R55, R58, -INF , P2 ;  /* 0xff8000003a377808 */ /* 0x004fe20001000000 */
[----:B------:R-:W-:Y:S01]  /*2300*/  FMUL.FTZ R58, R65, UR14 ;  /* 0x0000000e413a7c20 */ /* 0x000fe20008410000 */
[----:B------:R-:W-:Y:S01]  /*2310*/  FMNMX.FTZ R34, R63, R34, !PT ;  /* 0x000000223f227209 */ /* 0x000fe20007810000 */
[----:B------:R-:W2:Y:S01]  /*2320*/  MUFU.TANH R53, R70 ;  /* 0x0000004600357308 */ /* 0x000ea20000002400 */
[----:B------:R-:W-:Y:S02]  /*2330*/  ISETP.GT.AND P2, PT, R7, 0x48, PT ;  /* 0x000000480700780c */ /* 0x000fe40003f44270 */
[----:B-----5:R-:W-:-:S02]  /*2340*/  FSEL R43, R59, -INF , P3 ;  /* 0xff8000003b2b7808 */ /* 0x020fc40001800000 */
[----:B------:R-:W-:Y:S02]  /*2350*/  FMNMX.FTZ R34, R55, R34, !PT ;  /* 0x0000002237227209 */ /* 0x000fe40007810000 */
[----:B------:R-:W-:Y:S01]  /*2360*/  ISETP.GT.AND P3, PT, R7, 0x49, PT ;  /* 0x000000490700780c */ /* 0x000fe20003f64270 */
[----:B------:R-:W4:Y:S01]  /*2370*/  MUFU.TANH R31, R31 ;  /* 0x0000001f001f7308 */ /* 0x000f220000002400 */
[----:B---3--:R-:W-:Y:S02]  /*2380*/  FSEL R45, R45, -INF , P2 ;  /* 0xff8000002d2d7808 */ /* 0x008fe40001000000 */
[----:B------:R-:W-:Y:S02]  /*2390*/  FMNMX.FTZ R34, R43, R34, !PT ;  /* 0x000000222b227209 */ /* 0x000fe40007810000 */
[----:B------:R-:W-:Y:S02]  /*23a0*/  ISETP.GT.AND P2, PT, R7, 0x50, PT ;  /* 0x000000500700780c */ /* 0x000fe40003f44270 */
[----:B------:R-:W-:Y:S01]  /*23b0*/  FSEL R47, R27, -INF , P3 ;  /* 0xff8000001b2f7808 */ /* 0x000fe20001800000 */
[----:B------:R-:W3:Y:S01]  /*23c0*/  MUFU.TANH R57, R74 ;  /* 0x0000004a00397308 */ /* 0x000ee20000002400 */
[----:B------:R-:W-:-:S02]  /*23d0*/  FMNMX.FTZ R34, R45, R34, !PT ;  /* 0x000000222d227209 */ /* 0x000fc40007810000 */
[----:B------:R-:W-:Y:S02]  /*23e0*/  ISETP.GT.AND P3, PT, R7, 0x51, PT ;  /* 0x000000510700780c */ /* 0x000fe40003f64270 */
[----:B-1----:R-:W-:Y:S02]  /*23f0*/  FSEL R49, R49, -INF , P2 ;  /* 0xff80000031317808 */ /* 0x002fe40001000000 */
[----:B------:R-:W-:Y:S01]  /*2400*/  FMNMX.FTZ R34, R47, R34, !PT ;  /* 0x000000222f227209 */ /* 0x000fe20007810000 */
[----:B------:R-:W1:Y:S01]  /*2410*/  MUFU.TANH R39, R75 ;  /* 0x0000004b00277308 */ /* 0x000e620000002400 */
[----:B------:R-:W-:Y:S02]  /*2420*/  ISETP.GT.AND P2, PT, R7, 0x58, PT ;  /* 0x000000580700780c */ /* 0x000fe40003f44270 */
[----:B------:R-:W-:Y:S02]  /*2430*/  FSEL R51, R28, -INF , P3 ;  /* 0xff8000001c337808 */ /* 0x000fe40001800000 */
[----:B------:R-:W-:-:S02]  /*2440*/  FMNMX.FTZ R34, R49, R34, !PT ;  /* 0x0000002231227209 */ /* 0x000fc40007810000 */
[----:B------:R-:W-:Y:S01]  /*2450*/  ISETP.GT.AND P3, PT, R7, 0x59, PT ;  /* 0x000000590700780c */ /* 0x000fe20003f64270 */
[----:B------:R-:W5:Y:S01]  /*2460*/  MUFU.TANH R41, R78 ;  /* 0x0000004e00297308 */ /* 0x000f620000002400 */
[----:B--2---:R-:W-:Y:S02]  /*2470*/  FSEL R53, R53, -INF , P2 ;  /* 0xff80000035357808 */ /* 0x004fe40001000000 */
[----:B------:R-:W-:Y:S02]  /*2480*/  FMNMX.FTZ R34, R51, R34, !PT ;  /* 0x0000002233227209 */ /* 0x000fe40007810000 */
[----:B------:R-:W-:Y:S02]  /*2490*/  ISETP.GT.AND P2, PT, R7, 0x60, PT ;  /* 0x000000600700780c */ /* 0x000fe40003f44270 */
[----:B----4-:R-:W-:Y:S01]  /*24a0*/  FSEL R59, R31, -INF , P3 ;  /* 0xff8000001f3b7808 */ /* 0x010fe20001800000 */
[----:B------:R-:W2:Y:S01]  /*24b0*/  MUFU.TANH R37, R79 ;  /* 0x0000004f00257308 */ /* 0x000ea20000002400 */
[----:B------:R-:W-:-:S02]  /*24c0*/  FMNMX.FTZ R34, R53, R34, !PT ;  /* 0x0000002235227209 */ /* 0x000fc40007810000 */
[----:B------:R-:W-:Y:S02]  /*24d0*/  ISETP.GT.AND P3, PT, R7, 0x61, PT ;  /* 0x000000610700780c */ /* 0x000fe40003f64270 */
[----:B---3--:R-:W-:Y:S02]  /*24e0*/  FSEL R57, R57, -INF , P2 ;  /* 0xff80000039397808 */ /* 0x008fe40001000000 */
[----:B------:R-:W-:Y:S01]  /*24f0*/  FMNMX.FTZ R34, R59, R34, !PT ;  /* 0x000000223b227209 */ /* 0x000fe20007810000 */
[----:B------:R-:W3:Y:S01]  /*2500*/  MUFU.TANH R82, R82 ;  /* 0x0000005200527308 */ /* 0x000ee20000002400 */
[----:B------:R-:W-:Y:S02]  /*2510*/  ISETP.GT.AND P2, PT, R7, 0x68, PT ;  /* 0x000000680700780c */ /* 0x000fe40003f44270 */
[----:B-1----:R-:W-:Y:S02]  /*2520*/  FSEL R39, R39, -INF , P3 ;  /* 0xff80000027277808 */ /* 0x002fe40001800000 */
[----:B------:R-:W-:-:S02]  /*2530*/  FMNMX.FTZ R34, R57, R34, !PT ;  /* 0x0000002239227209 */ /* 0x000fc40007810000 */
[----:B------:R-:W-:Y:S01]  /*2540*/  ISETP.GT.AND P3, PT, R7, 0x69, PT ;  /* 0x000000690700780c */ /* 0x000fe20003f64270 */
[----:B------:R1:W4:Y:S01]  /*2550*/  MUFU.TANH R35, R83 ;  /* 0x0000005300237308 */ /* 0x0003220000002400 */
[----:B-----5:R-:W-:Y:S02]  /*2560*/  FSEL R41, R41, -INF , P2 ;  /* 0xff80000029297808 */ /* 0x020fe40001000000 */
[----:B------:R-:W-:Y:S02]  /*2570*/  FMNMX.FTZ R34, R39, R34, !PT ;  /* 0x0000002227227209 */ /* 0x000fe40007810000 */
[----:B------:R-:W-:Y:S02]  /*2580*/  ISETP.GT.AND P2, PT, R7, 0x70, PT ;  /* 0x000000700700780c */ /* 0x000fe40003f44270 */
[----:B--2---:R-:W-:Y:S01]  /*2590*/  FSEL R37, R37, -INF , P3 ;  /* 0xff80000025257808 */ /* 0x004fe20001800000 */
[----:B------:R-:W2:Y:S01]  /*25a0*/  MUFU.TANH R33, R86 ;  /* 0x0000005600217308 */ /* 0x000ea20000002400 */
[----:B------:R-:W-:Y:S01]  /*25b0*/  FMNMX.FTZ R34, R41, R34, !PT ;  /* 0x0000002229227209 */ /* 0x000fe20007810000 */
[----:B-1----:R-:W-:Y:S01]  /*25c0*/  FMUL.FTZ R83, R61, UR14 ;  /* 0x0000000e3d537c20 */ /* 0x002fe20008410000 */
[----:B------:R-:W-:-:S02]  /*25d0*/  ISETP.GT.AND P3, PT, R7, 0x71, PT ;  /* 0x000000710700780c */ /* 0x000fc40003f64270 */
[----:B---3--:R-:W-:Y:S02]  /*25e0*/  FSEL R31, R82, -INF , P2 ;  /* 0xff800000521f7808 */ /* 0x008fe40001000000 */
[----:B------:R-:W-:Y:S01]  /*25f0*/  FMNMX.FTZ R34, R37, R34, !PT ;  /* 0x0000002225227209 */ /* 0x000fe20007810000 */
[----:B------:R1:W3:Y:S01]  /*2600*/  MUFU.TANH R27, R87 ;  /* 0x00000057001b7308 */ /* 0x0002e20000002400 */
[----:B------:R-:W-:Y:S02]  /*2610*/  ISETP.GT.AND P2, PT, R7, 0x78, PT ;  /* 0x000000780700780c */ /* 0x000fe40003f44270 */
[----:B----4-:R-:W-:Y:S02]  /*2620*/  FSEL R35, R35, -INF , P3 ;  /* 0xff80000023237808 */ /* 0x010fe40001800000 */
[----:B------:R-:W-:Y:S02]  /*2630*/  FMNMX.FTZ R34, R31, R34, !PT ;  /* 0x000000221f227209 */ /* 0x000fe40007810000 */
[----:B------:R-:W-:Y:S01]  /*2640*/  ISETP.GT.AND P3, PT, R7, 0x79, PT ;  /* 0x000000790700780c */ /* 0x000fe20003f64270 */
[----:B------:R-:W4:Y:S01]  /*2650*/  MUFU.TANH R14, R14 ;  /* 0x0000000e000e7308 */ /* 0x000f220000002400 */
[----:B--2---:R-:W-:Y:S01]  /*2660*/  FSEL R33, R33, -INF , P2 ;  /* 0xff80000021217808 */ /* 0x004fe20001000000 */
[----:B-1----:R-:W-:Y:S01]  /*2670*/  FMUL.FTZ R87, R68, UR14 ;  /* 0x0000000e44577c20 */ /* 0x002fe20008410000 */
[----:B------:R-:W-:-:S04]  /*2680*/  FMNMX.FTZ R34, R35, R34, !PT ;  /* 0x0000002223227209 */ /* 0x000fc80007810000 */
[----:B------:R-:W-:Y:S01]  /*2690*/  FMNMX.FTZ R34, R33, R34, !PT ;  /* 0x0000002221227209 */ /* 0x000fe20007810000 */
[----:B------:R-:W1:Y:S01]  /*26a0*/  MUFU.TANH R6, R6 ;  /* 0x0000000600067308 */ /* 0x000e620000002400 */
[----:B---3--:R-:W-:Y:S02]  /*26b0*/  FSEL R27, R27, -INF , P3 ;  /* 0xff8000001b1b7808 */ /* 0x008fe40001800000 */
[----:B------:R-:W-:Y:S02]  /*26c0*/  ISETP.GT.AND P3, PT, R99, RZ, PT ;  /* 0x000000ff6300720c */ /* 0x000fe40003f64270 */
[----:B------:R-:W-:-:S03]  /*26d0*/  FMNMX.FTZ R34, R27, R34, !PT ;  /* 0x000000221b227209 */ /* 0x000fc60007810000 */
[----:B------:R-:W-:Y:S01]  /*26e0*/  MUFU.TANH R20, R20 ;  /* 0x0000001400147308 */ /* 0x000fe20000002400 */
[----:B----4-:R-:W-:Y:S01]  /*26f0*/  FSEL R61, R14, -INF , P3 ;  /* 0xff8000000e3d7808 */ /* 0x010fe20001800000 */
[----:B------:R-:W2:Y:S01]  /*2700*/  SHFL.BFLY PT, R7, R34, 0x2, 0x1f ;  /* 0x0c401f0022077f89 */ /* 0x000ea200000e0000 */
[----:B------:R-:W-:-:S05]  /*2710*/  ISETP.GT.AND P3, PT, R99, 0x9, PT ;  /* 0x000000096300780c */ /* 0x000fca0003f64270 */
[----:B------:R-:W3:Y:S01]  /*2720*/  MUFU.TANH R21, R21 ;  /* 0x0000001500157308 */ /* 0x000ee20000002400 */
[----:B-1----:R-:W-:-:S04]  /*2730*/  FSEL R26, R6, -INF , P4 ;  /* 0xff800000061a7808 */ /* 0x002fc80002000000 */
[----:B------:R-:W-:-:S03]  /*2740*/  FMNMX.FTZ R14, R61, R26, !PT ;  /* 0x0000001a3d0e7209 */ /* 0x000fc60007810000 */
[----:B------:R-:W-:Y:S08]  /*2750*/  MUFU.TANH R29, R29 ;  /* 0x0000001d001d7308 */ /* 0x000ff00000002400 */
[----:B------:R-:W1:Y:S01]  /*2760*/  MUFU.TANH R32, R32 ;  /* 0x0000002000207308 */ /* 0x000e620000002400 */
[----:B---3--:R-:W-:Y:S02]  /*2770*/  FSEL R21, R21, -INF , P3 ;  /* 0xff80000015157808 */ /* 0x008fe40001800000 */
[----:B--2---:R-:W-:-:S02]  /*2780*/  FMNMX.FTZ R28, R34, R7, !PT ;  /* 0x00000007221c7209 */ /* 0x004fc40007810000 */
[----:B------:R-:W-:-:S03]  /*2790*/  ISETP.GT.AND P3, PT, R99, 0x11, PT ;  /* 0x000000116300780c */ /* 0x000fc60003f64270 */
[----:B------:R-:W2:Y:S01]  /*27a0*/  SHFL.BFLY PT, R7, R28, 0x1, 0x1f ;  /* 0x0c201f001c077f89 */ /* 0x000ea200000e0000 */
[----:B------:R-:W-:Y:S08]  /*27b0*/  MUFU.TANH R25, R25 ;  /* 0x0000001900197308 */ /* 0x000ff00000002400 */
[----:B------:R-:W3:Y:S01]  /*27c0*/  MUFU.TANH R24, R24 ;  /* 0x0000001800187308 */ /* 0x000ee20000002400 */
[----:B-1----:R-:W-:-:S02]  /*27d0*/  FSEL R69, R32, -INF , P3 ;  /* 0xff80000020457808 */ /* 0x002fc40001800000 */
[----:B------:R-:W-:-:S05]  /*27e0*/  ISETP.GT.AND P3, PT, R99, 0x19, PT ;  /* 0x000000196300780c */ /* 0x000fca0003f64270 */
[----:B------:R-:W1:Y:S01]  /*27f0*/  MUFU.TANH R19, R19 ;  /* 0x0000001300137308 */ /* 0x000e620000002400 */
[----:B--2---:R-:W-:Y:S01]  /*2800*/  FMNMX.FTZ R7, R28, R7, !PT ;  /* 0x000000071c077209 */ /* 0x004fe20007810000 */
[----:B------:R-:W-:-:S06]  /*2810*/  IMAD.U32 R28, RZ, RZ, UR6 ;  /* 0x00000006ff1c7e24 */ /* 0x000fcc000f8e00ff */
[----:B------:R-:W2:Y:S01]  /*2820*/  MUFU.TANH R15, R15 ;  /* 0x0000000f000f7308 */ /* 0x000ea20000002400 */
[----:B---3--:R-:W-:Y:S01]  /*2830*/  FSEL R73, R24, -INF , P3 ;  /* 0xff80000018497808 */ /* 0x008fe20001800000 */
[----:B------:R-:W-:Y:S01]  /*2840*/  USHF.R.S32.HI UR6, URZ, 0x1f, UR50 ;  /* 0x0000001f3f067899 */ /* 0x000fe20008011432 */
[C---:B------:R-:W-:Y:S01]  /*2850*/  FMUL.FTZ R34, R7.reuse, R28 ;  /* 0x0000001c07227220 */ /* 0x040fe20000410000 */
[----:B------:R-:W-:Y:S02]  /*2860*/  FSETP.NEU.FTZ.AND P2, PT, R7, -INF , PT ;  /* 0xff8000000700780b */ /* 0x000fe40003f5d000 */
[C---:B------:R-:W-:Y:S01]  /*2870*/  ISETP.GT.AND P3, PT, R99.reuse, 0x21, PT ;  /* 0x000000216300780c */ /* 0x040fe20003f64270 */
[----:B------:R-:W-:Y:S01]  /*2880*/  ULEA.HI UR6, UR6, UR50, URZ, 0x7 ;  /* 0x0000003206067291 */ /* 0x000fe2000f8f383f */
[----:B------:R-:W-:Y:S01]  /*2890*/  FSEL R34, R34, RZ, P2 ;  /* 0x000000ff22227208 */ /* 0x000fe20001000000 */
[----:B------:R-:W3:Y:S01]  /*28a0*/  MUFU.TANH R13, R13 ;  /* 0x0000000d000d7308 */ /* 0x000ee20000002400 */
[----:B------:R-:W-:Y:S01]  /*28b0*/  ISETP.GT.AND P2, PT, R99, 0x8, PT ;  /* 0x000000086300780c */ /* 0x000fe20003f44270 */
[----:B------:R-:W-:-:S02]  /*28c0*/  USHF.R.S32.HI UR6, URZ, 0x7, UR6 ;  /* 0x000000073f067899 */ /* 0x000fc40008011406 */
[-CC-:B------:R-:W-:Y:S01]  /*28d0*/  FFMA.FTZ R137, R89, R28.reuse, -R34.reuse ;  /* 0x0000001c59897223 */ /* 0x180fe20000010822 */
[----:B------:R-:W-:Y:S01]  /*28e0*/  FSEL R65, R20, -INF , P2 ;  /* 0xff80000014417808 */ /* 0x000fe20001000000 */
[--C-:B------:R-:W-:Y:S01]  /*28f0*/  FFMA.FTZ R30, R30, R28, -R34.reuse ;  /* 0x0000001c1e1e7223 */ /* 0x100fe20000010822 */
[----:B------:R-:W-:Y:S01]  /*2900*/  ISETP.GT.AND P2, PT, R99, 0x10, PT ;  /* 0x000000106300780c */ /* 0x000fe20003f44270 */
[----:B------:R-:W4:Y:S01]  /*2910*/  MUFU.TANH R12, R12 ;  /* 0x0000000c000c7308 */ /* 0x000f220000002400 */
[----:B------:R-:W-:Y:S01]  /*2920*/  FMNMX.FTZ R14, R65, R14, !PT ;  /* 0x0000000e410e7209 */ /* 0x000fe20007810000 */
[-CC-:B------:R-:W-:Y:S01]  /*2930*/  FFMA.FTZ R139, R67, R28.reuse, -R34.reuse ;  /* 0x0000001c438b7223 */ /* 0x180fe20000010822 */
[----:B------:R-:W-:Y:S01]  /*2940*/  FSEL R29, R29, -INF , P2 ;  /* 0xff8000001d1d7808 */ /* 0x000fe20001000000 */
[--C-:B------:R-:W-:Y:S01]  /*2950*/  FFMA.FTZ R143, R93, R28, -R34.reuse ;  /* 0x0000001c5d8f7223 */ /* 0x100fe20000010822 */
[----:B------:R-:W-:Y:S01]  /*2960*/  FMNMX.FTZ R14, R21, R14, !PT ;  /* 0x0000000e150e7209 */ /* 0x000fe20007810000 */
[--C-:B------:R-:W-:Y:S01]  /*2970*/  FFMA.FTZ R95, R95, R28, -R34.reuse ;  /* 0x0000001c5f5f7223 */ /* 0x100fe20000010822 */
[----:B------:R-:W-:Y:S01]  /*2980*/  ISETP.GT.AND P2, PT, R99, 0x18, PT ;  /* 0x000000186300780c */ /* 0x000fe20003f44270 */
[----:B------:R-:W5:Y:S01]  /*2990*/  MUFU.TANH R10, R10 ;  /* 0x0000000a000a7308 */ /* 0x000f620000002400 */
        /* <DEDUP_REMOVED lines=10> */
[----:B-1----:R-:W-:Y:S01]  /*2a40*/  FSEL R19, R19, -INF , P2 ;  /* 0xff80000013137808 */ /* 0x002fe20001000000 */
[--C-:B------:R-:W-:Y:S01]  /*2a50*/  FFMA.FTZ R149, R111, R28, -R34.reuse ;  /* 0x0000001c6f957223 */ /* 0x100fe20000010822 */
[----:B------:R-:W-:Y:S01]  /*2a60*/  FMNMX.FTZ R20, R73, R20, !PT ;  /* 0x0000001449147209 */ /* 0x000fe20007810000 */
[-CC-:B------:R-:W-:Y:S01]  /*2a70*/  FFMA.FTZ R151, R113, R28.reuse, -R34.reuse ;  /* 0x0000001c71977223 */ /* 0x180fe20000010822 */
[----:B------:R-:W-:Y:S01]  /*2a80*/  ISETP.GT.AND P2, PT, R99, 0x28, PT ;  /* 0x000000286300780c */ /* 0x000fe20003f44270 */
[----:B------:R-:W1:Y:S01]  /*2a90*/  MUFU.TANH R9, R9 ;  /* 0x0000000900097308 */ /* 0x000e620000002400 */
[----:B--2---:R-:W-:Y:S01]  /*2aa0*/  FSEL R15, R15, -INF , P3 ;  /* 0xff8000000f0f7808 */ /* 0x004fe20001800000 */
[--C-:B------:R-:W-:Y:S01]  /*2ab0*/  FFMA.FTZ R121, R31, R28, -R34.reuse ;  /* 0x0000001c1f797223 */ /* 0x100fe20000010822 */
[----:B------:R-:W-:Y:S01]  /*2ac0*/  FMNMX.FTZ R20, R19, R20, !PT ;  /* 0x0000001413147209 */ /* 0x000fe20007810000 */
[-CC-:B------:R-:W-:Y:S01]  /*2ad0*/  FFMA.FTZ R6, R109, R28.reuse, -R34.reuse ;  /* 0x0000001c6d067223 */ /* 0x180fe20000010822 */
[----:B------:R-:W-:Y:S01]  /*2ae0*/  ISETP.GT.AND P3, PT, R99, 0x29, PT ;  /* 0x000000296300780c */ /* 0x000fe20003f64270 */
[--C-:B------:R-:W-:Y:S01]  /*2af0*/  FFMA.FTZ R145, R107, R28, -R34.reuse ;  /* 0x0000001c6b917223 */ /* 0x100fe20000010822 */
[----:B---3--:R-:W-:Y:S01]  /*2b00*/  FSEL R13, R13, -INF , P2 ;  /* 0xff8000000d0d7808 */ /* 0x008fe20001000000 */
[----:B------:R-:W2:Y:S01]  /*2b10*/  MUFU.TANH R8, R8 ;  /* 0x0000000800087308 */ /* 0x000ea20000002400 */
[----:B------:R-:W-:Y:S01]  /*2b20*/  FMNMX.FTZ R20, R15, R20, !PT ;  /* 0x000000140f147209 */ /* 0x000fe20007810000 */
[-CC-:B------:R-:W-:Y:S01]  /*2b30*/  FFMA.FTZ R105, R105, R28.reuse, -R34.reuse ;  /* 0x0000001c69697223 */ /* 0x180fe20000010822 */
[----:B------:R-:W-:Y:S01]  /*2b40*/  ISETP.GT.AND P2, PT, R99, 0x30, PT ;  /* 0x000000306300780c */ /* 0x000fe20003f44270 */
[-CC-:B------:R-:W-:Y:S01]  /*2b50*/  FFMA.FTZ R147, R103, R28.reuse, -R34.reuse ;  /* 0x0000001c67937223 */ /* 0x180fe20000010822 */
[----:B----4-:R-:W-:Y:S01]  /*2b60*/  FSEL R75, R12, -INF , P3 ;  /* 0xff8000000c4b7808 */ /* 0x010fe20001800000 */
[--C-:B------:R-:W-:Y:S01]  /*2b70*/  FFMA.FTZ R101, R101, R28, -R34.reuse ;  /* 0x0000001c65657223 */ /* 0x100fe20000010822 */
[----:B------:R-:W-:Y:S01]  /*2b80*/  FMNMX.FTZ R20, R13, R20, !PT ;  /* 0x000000140d147209 */ /* 0x000fe20007810000 */
[----:B------:R-:W3:Y:S01]  /*2b90*/  MUFU.TANH R3, R3 ;  /* 0x0000000300037308 */ /* 0x000ee20000002400 */
[----:B------:R-:W-:Y:S01]  /*2ba0*/  ISETP.GT.AND P3, PT, R99, 0x31, PT ;  /* 0x000000316300780c */ /* 0x000fe20003f64270 */
[-CC-:B------:R-:W-:Y:S01]  /*2bb0*/  FFMA.FTZ R129, R49, R28.reuse, -R34.reuse ;  /* 0x0000001c31817223 */ /* 0x180fe20000010822 */
[----:B-----5:R-:W-:Y:S01]  /*2bc0*/  FSEL R77, R10, -INF , P2 ;  /* 0xff8000000a4d7808 */ /* 0x020fe20001000000 */
[--C-:B------:R-:W-:Y:S01]  /*2bd0*/  FFMA.FTZ R10, R91, R28, -R34.reuse ;  /* 0x0000001c5b0a7223 */ /* 0x100fe20000010822 */
[----:B------:R-:W-:Y:S01]  /*2be0*/  FMNMX.FTZ R20, R75, R20, !PT ;  /* 0x000000144b147209 */ /* 0x000fe20007810000 */
[-CC-:B------:R-:W-:Y:S01]  /*2bf0*/  FFMA.FTZ R51, R51, R28.reuse, -R34.reuse ;  /* 0x0000001c33337223 */ /* 0x180fe20000010822 */
[----:B------:R-:W-:Y:S01]  /*2c00*/  ISETP.GT.AND P2, PT, R99, 0x38, PT ;  /* 0x000000386300780c */ /* 0x000fe20003f44270 */
[----:B------:R-:W4:Y:S01]  /*2c10*/  MUFU.TANH R5, R5 ;  /* 0x0000000500057308 */ /* 0x000f220000002400 */
[----:B------:R-:W-:Y:S01]  /*2c20*/  FSEL R11, R11, -INF , P3 ;  /* 0xff8000000b0b7808 */ /* 0x000fe20001800000 */
[--C-:B------:R-:W-:Y:S01]  /*2c30*/  FFMA.FTZ R131, R53, R28, -R34.reuse ;  /* 0x0000001c35837223 */ /* 0x100fe20000010822 */
[----:B------:R-:W-:Y:S01]  /*2c40*/  FMNMX.FTZ R20, R77, R20, !PT ;  /* 0x000000144d147209 */ /* 0x000fe20007810000 */
[-CC-:B------:R-:W-:Y:S01]  /*2c50*/  FFMA.FTZ R125, R57, R28.reuse, -R34.reuse ;  /* 0x0000001c397d7223 */ /* 0x180fe20000010822 */
[----:B------:R-:W-:Y:S01]  /*2c60*/  ISETP.GT.AND P3, PT, R99, 0x39, PT ;  /* 0x000000396300780c */ /* 0x000fe20003f64270 */
[--C-:B------:R-:W-:Y:S01]  /*2c70*/  FFMA.FTZ R127, R41, R28, -R34.reuse ;  /* 0x0000001c297f7223 */ /* 0x100fe20000010822 */
[----:B-1----:R-:W-:Y:S01]  /*2c80*/  FSEL R9, R9, -INF , P2 ;  /* 0xff80000009097808 */ /* 0x002fe20001000000 */
[----:B------:R-:W1:Y:S01]  /*2c90*/  MUFU.TANH R36, R36 ;  /* 0x0000002400247308 */ /* 0x000e620000002400 */
[----:B------:R-:W-:Y:S01]  /*2ca0*/  FMNMX.FTZ R20, R11, R20, !PT ;  /* 0x000000140b147209 */ /* 0x000fe20007810000 */
[-CC-:B------:R-:W-:Y:S01]  /*2cb0*/  FFMA.FTZ R35, R35, R28.reuse, -R34.reuse ;  /* 0x0000001c23237223 */ /* 0x180fe20000010822 */
[----:B------:R-:W-:Y:S01]  /*2cc0*/  ISETP.GT.AND P2, PT, R99, 0x40, PT ;  /* 0x000000406300780c */ /* 0x000fe20003f44270 */
[--C-:B------:R-:W-:Y:S01]  /*2cd0*/  FFMA.FTZ R123, R33, R28, -R34.reuse ;  /* 0x0000001c217b7223 */ /* 0x100fe20000010822 */
[----:B--2---:R-:W-:Y:S01]  /*2ce0*/  FSEL R79, R8, -INF , P3 ;  /* 0xff800000084f7808 */ /* 0x004fe20001800000 */
[----:B------:R-:W-:Y:S01]  /*2cf0*/  UISETP.LT.AND UP0, UPT, URZ, UR6, UPT ;  /* 0x000000063f00728c */ /* 0x000fe2000bf01270 */
[----:B------:R-:W-:Y:S01]  /*2d00*/  FMNMX.FTZ R20, R9, R20, !PT ;  /* 0x0000001409147209 */ /* 0x000fe20007810000 */
[----:B------:R-:W2:Y:S01]  /*2d10*/  MUFU.TANH R83, R83 ;  /* 0x0000005300537308 */ /* 0x000ea20000002400 */
[----:B------:R-:W-:Y:S01]  /*2d20*/  ISETP.GT.AND P3, PT, R99, 0x41, PT ;  /* 0x000000416300780c */ /* 0x000fe20003f64270 */
[----:B------:R-:W-:Y:S01]  /*2d30*/  USEL UR27, URZ, UR6, !UP0 ;  /* 0x000000063f1b7287 */ /* 0x000fe2000c000000 */
[----:B---3--:R-:W-:Y:S01]  /*2d40*/  FSEL R3, R3, -INF , P2 ;  /* 0xff80000003037808 */ /* 0x008fe20001000000 */
[--C-:B------:R-:W-:Y:S01]  /*2d50*/  IMAD.MOV.U32 R113, RZ, RZ, R119.reuse ;  /* 0x000000ffff717224 */ /* 0x100fe200078e0077 */
[----:B------:R-:W-:Y:S01]  /*2d60*/  FMNMX.FTZ R20, R79, R20, !PT ;  /* 0x000000144f147209 */ /* 0x000fe20007810000 */
[----:B------:R-:W-:Y:S01]  /*2d70*/  UISETP.GE.AND UP0, UPT, UR29, UR27, UPT ;  /* 0x0000001b1d00728c */ /* 0x000fe2000bf06270 */
[----:B------:R-:W-:Y:S01]  /*2d80*/  ISETP.GT.AND P2, PT, R99, 0x48, PT ;  /* 0x000000486300780c */ /* 0x000fe20003f44270 */
[----:B------:R-:W3:Y:S01]  /*2d90*/  MUFU.TANH R54, R54 ;  /* 0x0000003600367308 */ /* 0x000ee20000002400 */
[----:B----4-:R-:W-:Y:S01]  /*2da0*/  FSEL R5, R5, -INF , P3 ;  /* 0xff80000005057808 */ /* 0x010fe20001800000 */
[--C-:B------:R-:W-:Y:S01]  /*2db0*/  IMAD.MOV.U32 R111, RZ, RZ, R119.reuse ;  /* 0x000000ffff6f7224 */ /* 0x100fe200078e0077 */
[----:B------:R-:W-:Y:S01]  /*2dc0*/  FMNMX.FTZ R20, R3, R20, !PT ;  /* 0x0000001403147209 */ /* 0x000fe20007810000 */
[--C-:B------:R-:W-:Y:S01]  /*2dd0*/  IMAD.MOV.U32 R109, RZ, RZ, R119.reuse ;  /* 0x000000ffff6d7224 */ /* 0x100fe200078e0077 */
[----:B------:R-:W-:Y:S01]  /*2de0*/  ISETP.GT.AND P3, PT, R99, 0x49, PT ;  /* 0x000000496300780c */ /* 0x000fe20003f64270 */
[--C-:B------:R-:W-:Y:S01]  /*2df0*/  IMAD.MOV.U32 R107, RZ, RZ, R119.reuse ;  /* 0x000000ffff6b7224 */ /* 0x100fe200078e0077 */
[----:B-1----:R-:W-:Y:S01]  /*2e00*/  FSEL R81, R36, -INF , P2 ;  /* 0xff80000024517808 */ /* 0x002fe20001000000 */
[----:B------:R-:W1:Y:S01]  /*2e10*/  MUFU.TANH R58, R58 ;  /* 0x0000003a003a7308 */ /* 0x000e620000002400 */
[----:B------:R-:W-:Y:S01]  /*2e20*/  FMNMX.FTZ R20, R5, R20, !PT ;  /* 0x0000001405147209 */ /* 0x000fe20007810000 */
[----:B------:R-:W-:Y:S01]  /*2e30*/  FFMA.FTZ R36, R43, R28, -R34 ;  /* 0x0000001c2b247223 */ /* 0x000fe20000010822 */
[----:B------:R-:W-:Y:S01]  /*2e40*/  ISETP.GT.AND P2, PT, R99, 0x50, PT ;  /* 0x000000506300780c */ /* 0x000fe20003f44270 */
[----:B------:R-:W-:Y:S01]  /*2e50*/  IMAD.MOV.U32 R103, RZ, RZ, R119 ;  /* 0x000000ffff677224 */ /* 0x000fe200078e0077 */
[----:B--2---:R-:W-:-:S02]  /*2e60*/  FSEL R83, R83, -INF , P3 ;  /* 0xff80000053537808 */ /* 0x004fc40001800000 */
[----:B------:R-:W-:Y:S01]  /*2e70*/  FMNMX.FTZ R20, R81, R20, !PT ;  /* 0x0000001451147209 */ /* 0x000fe20007810000 */
[----:B------:R-:W2:Y:S01]  /*2e80*/  MUFU.TANH R87, R87 ;  /* 0x0000005700577308 */ /* 0x000ea20000002400 */
[----:B------:R-:W-:Y:S02]  /*2e90*/  ISETP.GT.AND P3, PT, R99, 0x51, PT ;  /* 0x000000516300780c */ /* 0x000fe40003f64270 */
[----:B---3--:R-:W-:Y:S02]  /*2ea0*/  FSEL R85, R54, -INF , P2 ;  /* 0xff80000036557808 */ /* 0x008fe40001000000 */
[----:B------:R-:W-:Y:S02]  /*2eb0*/  FMNMX.FTZ R20, R83, R20, !PT ;  /* 0x0000001453147209 */ /* 0x000fe40007810000 */
[----:B------:R-:W-:Y:S01]  /*2ec0*/  ISETP.GT.AND P2, PT, R99, 0x58, PT ;  /* 0x000000586300780c */ /* 0x000fe20003f44270 */
[----:B------:R-:W-:Y:S01]  /*2ed0*/  MUFU.TANH R48, R48 ;  /* 0x0000003000307308 */ /* 0x000fe20000002400 */
[----:B-1----:R-:W-:-:S02]  /*2ee0*/  FSEL R89, R58, -INF , P3 ;  /* 0xff8000003a597808 */ /* 0x002fc40001800000 */
[----:B------:R-:W-:Y:S02]  /*2ef0*/  FMNMX.FTZ R20, R85, R20, !PT ;  /* 0x0000001455147209 */ /* 0x000fe40007810000 */
[----:B------:R-:W-:Y:S02]  /*2f00*/  ISETP.GT.AND P3, PT, R99, 0x59, PT ;  /* 0x000000596300780c */ /* 0x000fe40003f64270 */
[----:B------:R-:W-:Y:S01]  /*2f10*/  FMNMX.FTZ R24, R89, R20, !PT ;  /* 0x0000001459187209 */ /* 0x000fe20007810000 */
[----:B------:R-:W1:Y:S01]  /*2f20*/  MUFU.TANH R38, R38 ;  /* 0x0000002600267308 */ /* 0x000e620000002400 */
[----:B--2---:R-:W-:Y:S02]  /*2f30*/  FSEL R87, R87, -INF , P2 ;  /* 0xff80000057577808 */ /* 0x004fe40001000000 */
[----:B------:R-:W-:Y:S02]  /*2f40*/  ISETP.GT.AND P2, PT, R99, 0x60, PT ;  /* 0x000000606300780c */ /* 0x000fe40003f44270 */
[----:B------:R-:W-:-:S03]  /*2f50*/  FMNMX.FTZ R24, R87, R24, !PT ;  /* 0x0000001857187209 */ /* 0x000fc60007810000 */
[----:B------:R-:W2:Y:S08]  /*2f60*/  MUFU.TANH R56, R56 ;  /* 0x0000003800387308 */ /* 0x000eb00000002400 */
[----:B------:R-:W3:Y:S01]  /*2f70*/  MUFU.TANH R44, R44 ;  /* 0x0000002c002c7308 */ /* 0x000ee20000002400 */
[----:B-1----:R-:W-:Y:S01]  /*2f80*/  FSEL R91, R38, -INF , P2 ;  /* 0xff800000265b7808 */ /* 0x002fe20001000000 */
[----:B------:R-:W-:Y:S01]  /*2f90*/  FFMA.FTZ R38, R59, R28, -R34 ;  /* 0x0000001c3b267223 */ /* 0x000fe20000010822 */
[----:B------:R-:W-:-:S05]  /*2fa0*/  ISETP.GT.AND P2, PT, R99, 0x68, PT ;  /* 0x000000686300780c */ /* 0x000fca0003f44270 */
[----:B------:R1:W-:Y:S08]  /*2fb0*/  MUFU.EX2 R4, R30 ;  /* 0x0000001e00047308 */ /* 0x0003f00000000800 */
[----:B------:R-:W4:Y:S01]  /*2fc0*/  MUFU.TANH R46, R46 ;  /* 0x0000002e002e7308 */ /* 0x000f220000002400 */
[----:B-1----:R-:W-:Y:S01]  /*2fd0*/  FFMA.FTZ R30, R71, R28, -R34 ;  /* 0x0000001c471e7223 */ /* 0x002fe20000010822 */
[----:B------:R-:W-:-:S02]  /*2fe0*/  FSEL R71, R48, -INF , P3 ;  /* 0xff80000030477808 */ /* 0x000fc40001800000 */
[----:B------:R-:W-:Y:S02]  /*2ff0*/  ISETP.GT.AND P3, PT, R99, 0x61, PT ;  /* 0x000000616300780c */ /* 0x000fe40003f64270 */
[----:B------:R-:W-:Y:S02]  /*3000*/  FMNMX.FTZ R24, R71, R24, !PT ;  /* 0x0000001847187209 */ /* 0x000fe40007810000 */
[----:B------:R-:W-:Y:S01]  /*3010*/  MUFU.TANH R40, R40 ;  /* 0x0000002800287308 */ /* 0x000fe20000002400 */
[----:B--2---:R-:W-:Y:S02]  /*3020*/  FSEL R67, R56, -INF , P3 ;  /* 0xff80000038437808 */ /* 0x004fe40001800000 */
[----:B------:R-:W-:Y:S02]  /*3030*/  FMNMX.FTZ R24, R91, R24, !PT ;  /* 0x000000185b187209 */ /* 0x000fe40007810000 */
[C---:B------:R-:W-:Y:S02]  /*3040*/  ISETP.GT.AND P3, PT, R99.reuse, 0x69, PT ;  /* 0x000000696300780c */ /* 0x040fe40003f64270 */
[----:B---3--:R-:W-:Y:S01]  /*3050*/  FSEL R93, R44, -INF , P2 ;  /* 0xff8000002c5d7808 */ /* 0x008fe20001000000 */
[----:B------:R-:W1:Y:S01]  /*3060*/  MUFU.TANH R42, R42 ;  /* 0x0000002a002a7308 */ /* 0x000e620000002400 */
[----:B------:R-:W-:-:S02]  /*3070*/  ISETP.GT.AND P2, PT, R99, 0x70, PT ;  /* 0x000000706300780c */ /* 0x000fc40003f44270 */
[----:B----4-:R-:W-:Y:S02]  /*3080*/  FSEL R63, R46, -INF , P3 ;  /* 0xff8000002e3f7808 */ /* 0x010fe40001800000 */
[----:B------:R-:W-:-:S03]  /*3090*/  ISETP.GT.AND P3, PT, R99, 0x71, PT ;  /* 0x000000716300780c */ /* 0x000fc60003f64270 */
[----:B------:R-:W2:Y:S08]  /*30a0*/  MUFU.TANH R50, R50 ;  /* 0x0000003200327308 */ /* 0x000eb00000002400 */
[----:B------:R3:W-:Y:S01]  /*30b0*/  MUFU.EX2 R20, R30 ;  /* 0x0000001e00147308 */ /* 0x0007e20000000800 */
[----:B-1----:R-:W-:Y:S01]  /*30c0*/  FSEL R55, R42, -INF , P3 ;  /* 0xff8000002a377808 */ /* 0x002fe20001800000 */
[----:B------:R-:W-:Y:S01]  /*30d0*/  FFMA.FTZ R42, R37, R28, -R34 ;  /* 0x0000001c252a7223 */ /* 0x000fe20000010822 */
[----:B------:R-:W-:-:S05]  /*30e0*/  ISETP.GT.AND P3, PT, R99, 0x79, PT ;  /* 0x000000796300780c */ /* 0x000fca0003f64270 */
[----:B------:R-:W1:Y:S01]  /*30f0*/  MUFU.TANH R52, R52 ;  /* 0x0000003400347308 */ /* 0x000e620000002400 */
[----:B---3--:R-:W-:-:S04]  /*3100*/  FMNMX.FTZ R30, R67, R24, !PT ;  /* 0x00000018431e7209 */ /* 0x008fc80007810000 */
[----:B------:R-:W-:-:S03]  /*3110*/  FMNMX.FTZ R30, R93, R30, !PT ;  /* 0x0000001e5d1e7209 */ /* 0x000fc60007810000 */
[----:B------:R3:W-:Y:S01]  /*3120*/  MUFU.EX2 R8, R95 ;  /* 0x0000005f00087308 */ /* 0x0007e20000000800 */
[----:B------:R-:W-:-:S07]  /*3130*/  FMNMX.FTZ R30, R63, R30, !PT ;  /* 0x0000001e3f1e7209 */ /* 0x000fce0007810000 */
[----:B------:R4:W-:Y:S01]  /*3140*/  MUFU.EX2 R24, R32 ;  /* 0x0000002000187308 */ /* 0x0009e20000000800 */
[----:B---3--:R-:W-:Y:S02]  /*3150*/  FSEL R95, R40, -INF , P2 ;  /* 0xff800000285f7808 */ /* 0x008fe40001000000 */
[----:B------:R-:W-:Y:S01]  /*3160*/  ISETP.GT.AND P2, PT, R99, 0x78, PT ;  /* 0x000000786300780c */ /* 0x000fe20003f44270 */
[----:B------:R-:W-:Y:S01]  /*3170*/  IMAD.MOV.U32 R99, RZ, RZ, R119 ;  /* 0x000000ffff637224 */ /* 0x000fe200078e0077 */
[----:B------:R-:W-:Y:S02]  /*3180*/  FMNMX.FTZ R30, R95, R30, !PT ;  /* 0x0000001e5f1e7209 */ /* 0x000fe40007810000 */
[----:B--2---:R-:W-:Y:S01]  /*3190*/  FSEL R97, R50, -INF , P2 ;  /* 0xff80000032617808 */ /* 0x004fe20001000000 */
[----:B------:R-:W2:Y:S01]  /*31a0*/  MUFU.EX2 R149, R149 ;  /* 0x0000009500957308 */ /* 0x000ea20000000800 */
[----:B----4-:R-:W-:Y:S02]  /*31b0*/  FMNMX.FTZ R32, R55, R30, !PT ;  /* 0x0000001e37207209 */ /* 0x010fe40007810000 */
[----:B-1----:R-:W-:-:S02]  /*31c0*/  FSEL R43, R52, -INF , P3 ;  /* 0xff800000342b7808 */ /* 0x002fc40001800000 */
[----:B------:R-:W-:-:S03]  /*31d0*/  FMNMX.FTZ R32, R97, R32, !PT ;  /* 0x0000002061207209 */ /* 0x000fc60007810000 */
[----:B------:R-:W1:Y:S01]  /*31e0*/  MUFU.EX2 R151, R151 ;  /* 0x0000009700977308 */ /* 0x000e620000000800 */
[----:B------:R-:W-:Y:S01]  /*31f0*/  FMNMX.FTZ R40, R43, R32, !PT ;  /* 0x000000202b287209 */ /* 0x000fe20007810000 */
[----:B------:R-:W-:-:S04]  /*3200*/  FFMA.FTZ R32, R47, R28, -R34 ;  /* 0x0000001c2f207223 */ /* 0x000fc80000010822 */
[----:B------:R-:W3:Y:S02]  /*3210*/  SHFL.BFLY PT, R45, R40, 0x2, 0x1f ;  /* 0x0c401f00282d7f89 */ /* 0x000ee400000e0000 */
[----:B------:R-:W4:Y:S08]  /*3220*/  MUFU.EX2 R6, R6 ;  /* 0x0000000600067308 */ /* 0x000f300000000800 */
[----:B------:R-:W5:Y:S08]  /*3230*/  MUFU.EX2 R145, R145 ;  /* 0x0000009100917308 */ /* 0x000f700000000800 */
[----:B------:R2:W5:Y:S01]  /*3240*/  MUFU.EX2 R14, R105 ;  /* 0x00000069000e7308 */ /* 0x0005620000000800 */
[----:B---3--:R-:W-:Y:S01]  /*3250*/  FMNMX.FTZ R45, R40, R45, !PT ;  /* 0x0000002d282d7209 */ /* 0x008fe20007810000 */
[-CC-:B------:R-:W-:Y:S01]  /*3260*/  FFMA.FTZ R40, R39, R28.reuse, -R34.reuse ;  /* 0x0000001c27287223 */ /* 0x180fe20000010822 */
[----:B------:R-:W-:-:S05]  /*3270*/  FFMA.FTZ R34, R27, R28, -R34 ;  /* 0x0000001c1b227223 */ /* 0x000fca0000010822 */
[----:B------:R-:W3:Y:S01]  /*3280*/  MUFU.EX2 R147, R147 ;  /* 0x0000009300937308 */ /* 0x000ee20000000800 */
[--C-:B--2---:R-:W-:Y:S01]  /*3290*/  IMAD.MOV.U32 R105, RZ, RZ, R119.reuse ;  /* 0x000000ffff697224 */ /* 0x104fe200078e0077 */
[----:B------:R-:W2:Y:S06]  /*32a0*/  SHFL.BFLY PT, R44, R45, 0x1, 0x1f ;  /* 0x0c201f002d2c7f89 */ /* 0x000eac00000e0000 */
[----:B------:R1:W3:Y:S08]  /*32b0*/  MUFU.EX2 R12, R101 ;  /* 0x00000065000c7308 */ /* 0x0002f00000000800 */
[----:B------:R-:W3:Y:S01]  /*32c0*/  MUFU.EX2 R141, R141 ;  /* 0x0000008d008d7308 */ /* 0x000ee20000000800 */
[----:B-1----:R-:W-:-:S07]  /*32d0*/  IMAD.MOV.U32 R101, RZ, RZ, R119 ;  /* 0x000000ffff657224 */ /* 0x002fce00078e0077 */
[----:B------:R-:W-:Y:S01]  /*32e0*/  MUFU.EX2 R143, R143 ;  /* 0x0000008f008f7308 */ /* 0x000fe20000000800 */
[----:B--2---:R-:W-:-:S04]  /*32f0*/  FMNMX.FTZ R31, R45, R44, !PT ;  /* 0x0000002c2d1f7209 */ /* 0x004fc80007810000 */
[C---:B------:R-:W-:Y:S01]  /*3300*/  FSETP.NEU.FTZ.AND P2, PT, R31.reuse, -INF , PT ;  /* 0xff8000001f00780b */ /* 0x040fe20003f5d000 */
[----:B------:R-:W-:Y:S02]  /*3310*/  FMUL.FTZ R46, R31, R28 ;  /* 0x0000001c1f2e7220 */ /* 0x000fe40000410000 */
[----:B------:R-:W-:Y:S03]  /*3320*/  MUFU.EX2 R10, R10 ;  /* 0x0000000a000a7308 */ /* 0x000fe60000000800 */
[----:B------:R-:W-:Y:S02]  /*3330*/  FSEL R46, R46, RZ, P2 ;  /* 0x000000ff2e2e7208 */ /* 0x000fe40001000000 */
[----:B------:R-:W-:-:S03]  /*3340*/  PLOP3.LUT P2, PT, PT, PT, UP0, 0x80, 0x0 ;  /* 0x000000000000781c */ /* 0x000fc60003f4f008 */
[----:B------:R-:W-:Y:S01]  /*3350*/  MUFU.EX2 R137, R137 ;  /* 0x0000008900897308 */ /* 0x000fe20000000800 */
[-CC-:B------:R-:W-:Y:S01]  /*3360*/  FFMA.FTZ R148, R61, R28.reuse, -R46.reuse ;  /* 0x0000001c3d947223 */ /* 0x180fe2000001082e */
[-C--:B------:R-:W-:Y:S01]  /*3370*/  FFMA.FTZ R27, R26, R28.reuse, -R46 ;  /* 0x0000001c1a1b7223 */ /* 0x080fe2000001082e */
[----:B------:R-:W-:Y:S01]  /*3380*/  FADD.FTZ R26, R149, R4 ;  /* 0x00000004951a7221 */ /* 0x000fe20000010000 */
[-CC-:B------:R-:W-:Y:S01]  /*3390*/  FFMA.FTZ R150, R65, R28.reuse, -R46.reuse ;  /* 0x0000001c41967223 */ /* 0x180fe2000001082e */
[-CC-:B------:R-:W-:Y:S01]  /*33a0*/  FFMA.FTZ R132, R3, R28.reuse, -R46.reuse ;  /* 0x0000001c03847223 */ /* 0x180fe2000001082e */
[-C--:B------:R-:W-:Y:S01]  /*33b0*/  FFMA.FTZ R21, R21, R28.reuse, -R46 ;  /* 0x0000001c15157223 */ /* 0x080fe2000001082e */
[----:B------:R-:W-:Y:S01]  /*33c0*/  FADD.FTZ R3, R151, R26 ;  /* 0x0000001a97037221 */ /* 0x000fe20000010000 */
[----:B------:R-:W-:Y:S01]  /*33d0*/  MUFU.EX2 R148, R148 ;  /* 0x0000009400947308 */ /* 0x000fe20000000800 */
[-CC-:B------:R-:W-:Y:S01]  /*33e0*/  FFMA.FTZ R144, R29, R28.reuse, -R46.reuse ;  /* 0x0000001c1d907223 */ /* 0x180fe2000001082e */
[-CC-:B------:R-:W-:Y:S01]  /*33f0*/  FFMA.FTZ R29, R69, R28.reuse, -R46.reuse ;  /* 0x0000001c451d7223 */ /* 0x180fe2000001082e */
[----:B----4-:R-:W-:Y:S01]  /*3400*/  FADD.FTZ R26, R6, R3 ;  /* 0x00000003061a7221 */ /* 0x010fe20000010000 */
[-CC-:B------:R-:W-:Y:S01]  /*3410*/  FFMA.FTZ R3, R5, R28.reuse, -R46.reuse ;  /* 0x0000001c05037223 */ /* 0x180fe2000001082e */
[-CC-:B------:R-:W-:Y:S01]  /*3420*/  FFMA.FTZ R146, R25, R28.reuse, -R46.reuse ;  /* 0x0000001c19927223 */ /* 0x180fe2000001082e */
[-C--:B------:R-:W-:Y:S01]  /*3430*/  FFMA.FTZ R140, R19, R28.reuse, -R46 ;  /* 0x0000001c138c7223 */ /* 0x080fe2000001082e */
[----:B-----5:R-:W-:Y:S01]  /*3440*/  FADD.FTZ R5, R145, R26 ;  /* 0x0000001a91057221 */ /* 0x020fe20000010000 */
[----:B------:R-:W1:Y:S01]  /*3450*/  MUFU.EX2 R27, R27 ;  /* 0x0000001b001b7308 */ /* 0x000e620000000800 */
[-CC-:B------:R-:W-:Y:S01]  /*3460*/  FFMA.FTZ R25, R73, R28.reuse, -R46.reuse ;  /* 0x0000001c49197223 */ /* 0x180fe2000001082e */
[-CC-:B------:R-:W-:Y:S01]  /*3470*/  FFMA.FTZ R15, R15, R28.reuse, -R46.reuse ;  /* 0x0000001c0f0f7223 */ /* 0x180fe2000001082e */
[----:B------:R-:W-:Y:S01]  /*3480*/  FADD.FTZ R26, R14, R5 ;  /* 0x000000050e1a7221 */ /* 0x000fe20000010000 */
[-CC-:B------:R-:W-:Y:S01]  /*3490*/  FFMA.FTZ R142, R13, R28.reuse, -R46.reuse ;  /* 0x0000001c0d8e7223 */ /* 0x180fe2000001082e */
[-CC-:B------:R-:W-:Y:S01]  /*34a0*/  FFMA.FTZ R13, R75, R28.reuse, -R46.reuse ;  /* 0x0000001c4b0d7223 */ /* 0x180fe2000001082e */
[-C--:B------:R-:W-:Y:S01]  /*34b0*/  FFMA.FTZ R136, R77, R28.reuse, -R46 ;  /* 0x0000001c4d887223 */ /* 0x080fe2000001082e */
[----:B---3--:R-:W-:Y:S01]  /*34c0*/  FADD.FTZ R5, R147, R26 ;  /* 0x0000001a93057221 */ /* 0x008fe20000010000 */
[----:B------:R-:W2:Y:S01]  /*34d0*/  MUFU.EX2 R150, R150 ;  /* 0x0000009600967308 */ /* 0x000ea20000000800 */
[-CC-:B------:R-:W-:Y:S01]  /*34e0*/  FFMA.FTZ R11, R11, R28.reuse, -R46.reuse ;  /* 0x0000001c0b0b7223 */ /* 0x180fe2000001082e */
[-CC-:B------:R-:W-:Y:S01]  /*34f0*/  FFMA.FTZ R138, R9, R28.reuse, -R46.reuse ;  /* 0x0000001c098a7223 */ /* 0x180fe2000001082e */
        /* <DEDUP_REMOVED lines=11> */
[----:B------:R-:W-:Y:S01]  /*35b0*/  F2FP.BF16.F32.PACK_AB R149, R4, R149 ;  /* 0x000000950495723e */ /* 0x000fe200000010ff */
[-CC-:B------:R-:W-:Y:S01]  /*35c0*/  FFMA.FTZ R91, R91, R28.reuse, -R46.reuse ;  /* 0x0000001c5b5b7223 */ /* 0x180fe2000001082e */
[----:B------:R-:W1:Y:S01]  /*35d0*/  MUFU.EX2 R144, R144 ;  /* 0x0000009000907308 */ /* 0x000e620000000800 */
[----:B--2---:R-:W-:Y:S01]  /*35e0*/  FADD.FTZ R26, R150, R19 ;  /* 0x00000013961a7221 */ /* 0x004fe20000010000 */
[-CC-:B------:R-:W-:Y:S01]  /*35f0*/  FFMA.FTZ R67, R67, R28.reuse, -R46.reuse ;  /* 0x0000001c43437223 */ /* 0x180fe2000001082e */
[-CC-:B------:R-:W-:Y:S01]  /*3600*/  FFMA.FTZ R93, R93, R28.reuse, -R46.reuse ;  /* 0x0000001c5d5d7223 */ /* 0x180fe2000001082e */
[-CC-:B------:R-:W-:Y:S01]  /*3610*/  FFMA.FTZ R63, R63, R28.reuse, -R46.reuse ;  /* 0x0000001c3f3f7223 */ /* 0x180fe2000001082e */
[-CC-:B------:R-:W-:Y:S01]  /*3620*/  FFMA.FTZ R95, R95, R28.reuse, -R46.reuse ;  /* 0x0000001c5f5f7223 */ /* 0x180fe2000001082e */
[-CC-:B------:R-:W-:Y:S01]  /*3630*/  FFMA.FTZ R55, R55, R28.reuse, -R46.reuse ;  /* 0x0000001c37377223 */ /* 0x180fe2000001082e */
[-C--:B------:R-:W-:Y:S01]  /*3640*/  FFMA.FTZ R97, R97, R28.reuse, -R46 ;  /* 0x0000001c61617223 */ /* 0x080fe2000001082e */
[----:B------:R-:W2:Y:S01]  /*3650*/  MUFU.EX2 R29, R29 ;  /* 0x0000001d001d7308 */ /* 0x000ea20000000800 */
[----:B---3--:R-:W-:Y:S01]  /*3660*/  FADD.FTZ R19, R21, R26 ;  /* 0x0000001a15137221 */ /* 0x008fe20000010000 */
[----:B------:R-:W-:Y:S01]  /*3670*/  FFMA.FTZ R43, R43, R28, -R46 ;  /* 0x0000001c2b2b7223 */ /* 0x000fe2000001082e */
[----:B------:R-:W-:-:S02]  /*3680*/  F2FP.BF16.F32.PACK_AB R150, R21, R150 ;  /* 0x000000961596723e */ /* 0x000fc400000010ff */
[----:B------:R-:W-:Y:S02]  /*3690*/  F2FP.BF16.F32.PACK_AB R151, R6, R151 ;  /* 0x000000970697723e */ /* 0x000fe400000010ff */
[----:B------:R-:W-:Y:S01]  /*36a0*/  F2FP.BF16.F32.PACK_AB R145, R14, R145 ;  /* 0x000000910e91723e */ /* 0x000fe200000010ff */
[----:B------:R-:W3:Y:S01]  /*36b0*/  MUFU.EX2 R146, R146 ;  /* 0x0000009200927308 */ /* 0x000ee20000000800 */
[----:B-1----:R-:W-:Y:S01]  /*36c0*/  FADD.FTZ R26, R144, R19 ;  /* 0x00000013901a7221 */ /* 0x002fe20000010000 */
[----:B------:R-:W-:Y:S01]  /*36d0*/  FADD.FTZ R19, R143, R48 ;  /* 0x000000308f137221 */ /* 0x000fe20000010000 */
[----:B------:R-:W-:Y:S02]  /*36e0*/  F2FP.BF16.F32.PACK_AB R147, R12, R147 ;  /* 0x000000930c93723e */ /* 0x000fe400000010ff */
[----:B------:R-:W-:Y:S01]  /*36f0*/  F2FP.BF16.F32.PACK_AB R141, R8, R141 ;  /* 0x0000008d088d723e */ /* 0x000fe200000010ff */
[C---:B------:R-:W-:Y:S01]  /*3700*/  FADD.FTZ R48, R10.reuse, R19 ;  /* 0x000000130a307221 */ /* 0x040fe20000010000 */
[----:B------:R-:W-:Y:S01]  /*3710*/  FFMA.FTZ R19, R89, R28, -R46 ;  /* 0x0000001c59137223 */ /* 0x000fe2000001082e */
[----:B------:R-:W1:Y:S01]  /*3720*/  MUFU.EX2 R25, R25 ;  /* 0x0000001900197308 */ /* 0x000e620000000800 */
[----:B--2---:R-:W-:Y:S01]  /*3730*/  FADD.FTZ R33, R29, R26 ;  /* 0x0000001a1d217221 */ /* 0x004fe20000010000 */
[----:B------:R-:W-:Y:S01]  /*3740*/  F2FP.BF16.F32.PACK_AB R143, R10, R143 ;  /* 0x0000008f0a8f723e */ /* 0x000fe200000010ff */
[----:B------:R-:W-:Y:S01]  /*3750*/  IMAD.MOV.U32 R89, RZ, RZ, R119 ;  /* 0x000000ffff597224 */ /* 0x000fe200078e0077 */
[----:B------:R-:W-:-:S02]  /*3760*/  F2FP.BF16.F32.PACK_AB R148, R27, R148 ;  /* 0x000000941b94723e */ /* 0x000fc400000010ff */
[----:B------:R-:W-:Y:S02]  /*3770*/  F2FP.BF16.F32.PACK_AB R144, R29, R144 ;  /* 0x000000901d90723e */ /* 0x000fe400000010ff */
[----:B------:R-:W2:Y:S01]  /*3780*/  MUFU.EX2 R140, R140 ;  /* 0x0000008c008c7308 */ /* 0x000ea20000000800 */
[----:B---3--:R-:W-:-:S07]  /*3790*/  FADD.FTZ R26, R146, R33 ;  /* 0x00000021921a7221 */ /* 0x008fce0000010000 */
[----:B------:R-:W-:Y:S01]  /*37a0*/  MUFU.EX2 R139, R139 ;  /* 0x0000008b008b7308 */ /* 0x000fe20000000800 */
[C---:B-1----:R-:W-:Y:S01]  /*37b0*/  FADD.FTZ R33, R25.reuse, R26 ;  /* 0x0000001a19217221 */ /* 0x042fe20000010000 */
[----:B------:R-:W-:-:S06]  /*37c0*/  F2FP.BF16.F32.PACK_AB R146, R25, R146 ;  /* 0x000000921992723e */ /* 0x000fcc00000010ff */
[----:B------:R-:W1:Y:S01]  /*37d0*/  MUFU.EX2 R15, R15 ;  /* 0x0000000f000f7308 */ /* 0x000e620000000800 */
[----:B--2---:R-:W-:-:S07]  /*37e0*/  FADD.FTZ R26, R140, R33 ;  /* 0x000000218c1a7221 */ /* 0x004fce0000010000 */
[----:B------:R-:W2:Y:S08]  /*37f0*/  MUFU.EX2 R142, R142 ;  /* 0x0000008e008e7308 */ /* 0x000eb00000000800 */
[----:B------:R-:W3:Y:S01]  /*3800*/  MUFU.EX2 R133, R133 ;  /* 0x0000008500857308 */ /* 0x000ee20000000800 */
[C---:B-1----:R-:W-:Y:S01]  /*3810*/  FADD.FTZ R33, R15.reuse, R26 ;  /* 0x0000001a0f217221 */ /* 0x042fe20000010000 */
[----:B------:R-:W-:-:S06]  /*3820*/  F2FP.BF16.F32.PACK_AB R140, R15, R140 ;  /* 0x0000008c0f8c723e */ /* 0x000fcc00000010ff */
[----:B------:R1:W-:Y:S01]  /*3830*/  MUFU.EX2 R44, R35 ;  /* 0x00000023002c7308 */ /* 0x0003e20000000800 */
[----:B--2---:R-:W-:-:S07]  /*3840*/  FADD.FTZ R0, R142, R33 ;  /* 0x000000218e007221 */ /* 0x004fce0000010000 */
[----:B------:R-:W2:Y:S01]  /*3850*/  MUFU.EX2 R13, R13 ;  /* 0x0000000d000d7308 */ /* 0x000ea20000000800 */
[----:B-1----:R-:W-:Y:S01]  /*3860*/  FADD.FTZ R35, R137, R48 ;  /* 0x0000003089237221 */ /* 0x002fe20000010000 */
[----:B------:R-:W-:-:S03]  /*3870*/  F2FP.BF16.F32.PACK_AB R137, R20, R137 ;  /* 0x000000891489723e */ /* 0x000fc600000010ff */
[----:B------:R-:W-:-:S03]  /*3880*/  FADD.FTZ R48, R20, R35 ;  /* 0x0000002314307221 */ /* 0x000fc60000010000 */
[----:B------:R-:W1:Y:S01]  /*3890*/  MUFU.EX2 R30, R36 ;  /* 0x00000024001e7308 */ /* 0x000e620000000800 */
[----:B------:R-:W-:Y:S01]  /*38a0*/  FADD.FTZ R35, R139, R48 ;  /* 0x000000308b237221 */ /* 0x000fe20000010000 */
[----:B------:R-:W-:-:S03]  /*38b0*/  F2FP.BF16.F32.PACK_AB R139, R24, R139 ;  /* 0x0000008b188b723e */ /* 0x000fc600000010ff */
[----:B------:R-:W-:-:S03]  /*38c0*/  FADD.FTZ R26, R24, R35 ;  /* 0x00000023181a7221 */ /* 0x000fc60000010000 */
[----:B------:R-:W4:Y:S01]  /*38d0*/  MUFU.EX2 R136, R136 ;  /* 0x0000008800887308 */ /* 0x000f220000000800 */
[----:B---3--:R-:W-:Y:S01]  /*38e0*/  FADD.FTZ R35, R133, R26 ;  /* 0x0000001a85237221 */ /* 0x008fe20000010000 */
[C---:B--2---:R-:W-:Y:S01]  /*38f0*/  FADD.FTZ R33, R13.reuse, R0 ;  /* 0x000000000d217221 */ /* 0x044fe20000010000 */
[----:B------:R-:W-:-:S05]  /*3900*/  F2FP.BF16.F32.PACK_AB R142, R13, R142 ;  /* 0x0000008e0d8e723e */ /* 0x000fca00000010ff */
[----:B------:R-:W2:Y:S01]  /*3910*/  MUFU.EX2 R135, R135 ;  /* 0x0000008700877308 */ /* 0x000ea20000000800 */
[C---:B-1----:R-:W-:Y:S01]  /*3920*/  FADD.FTZ R26, R30.reuse, R35 ;  /* 0x000000231e1a7221 */ /* 0x042fe20000010000 */
[----:B------:R-:W-:-:S06]  /*3930*/  F2FP.BF16.F32.PACK_AB R133, R30, R133 ;  /* 0x000000851e85723e */ /* 0x000fcc00000010ff */
[----:B------:R-:W1:Y:S01]  /*3940*/  MUFU.EX2 R11, R11 ;  /* 0x0000000b000b7308 */ /* 0x000e620000000800 */
[----:B----4-:R-:W-:-:S07]  /*3950*/  FADD.FTZ R0, R136, R33 ;  /* 0x0000002188007221 */ /* 0x010fce0000010000 */
[----:B------:R-:W3:Y:S01]  /*3960*/  MUFU.EX2 R32, R32 ;  /* 0x0000002000207308 */ /* 0x000ee20000000800 */
[----:B--2---:R-:W-:-:S07]  /*3970*/  FADD.FTZ R35, R135, R26 ;  /* 0x0000001a87237221 */ /* 0x004fce0000010000 */
[----:B------:R-:W2:Y:S01]  /*3980*/  MUFU.EX2 R138, R138 ;  /* 0x0000008a008a7308 */ /* 0x000ea20000000800 */
[C---:B-1----:R-:W-:Y:S01]  /*3990*/  FADD.FTZ R33, R11.reuse, R0 ;  /* 0x000000000b217221 */ /* 0x042fe20000010000 */
[----:B------:R-:W-:-:S06]  /*39a0*/  F2FP.BF16.F32.PACK_AB R136, R11, R136 ;  /* 0x000000880b88723e */ /* 0x000fcc00000010ff */
[----:B------:R-:W1:Y:S01]  /*39b0*/  MUFU.EX2 R129, R129 ;  /* 0x0000008100817308 */ /* 0x000e620000000800 */
[C---:B---3--:R-:W-:Y:S01]  /*39c0*/  FADD.FTZ R26, R32.reuse, R35 ;  /* 0x00000023201a7221 */ /* 0x048fe20000010000 */
[----:B------:R-:W-:-:S06]  /*39d0*/  F2FP.BF16.F32.PACK_AB R135, R32, R135 ;  /* 0x000000872087723e */ /* 0x000fcc00000010ff */
[----:B------:R-:W3:Y:S01]  /*39e0*/  MUFU.EX2 R9, R9 ;  /* 0x0000000900097308 */ /* 0x000ee20000000800 */
[----:B--2---:R-:W-:-:S07]  /*39f0*/  FADD.FTZ R0, R138, R33 ;  /* 0x000000218a007221 */ /* 0x004fce0000010000 */
        /* <DEDUP_REMOVED lines=16> */
[C---:B-1----:R-:W-:Y:S01]  /*3b00*/  FADD.FTZ R4, R38.reuse, R35 ;  /* 0x0000002326047221 */ /* 0x042fe20000010000 */
[----:B------:R-:W-:-:S06]  /*3b10*/  F2FP.BF16.F32.PACK_AB R131, R38, R131 ;  /* 0x000000832683723e */ /* 0x000fcc00000010ff */
[----:B------:R-:W1:Y:S01]  /*3b20*/  MUFU.EX2 R5, R5 ;  /* 0x0000000500057308 */ /* 0x000e620000000800 */
[----:B---3--:R-:W-:-:S07]  /*3b30*/  FADD.FTZ R0, R134, R33 ;  /* 0x0000002186007221 */ /* 0x008fce0000010000 */
        /* <DEDUP_REMOVED lines=21> */
[----:B---3--:R-:W-:Y:S01]  /*3c90*/  FADD.FTZ R33, R121, R4 ;  /* 0x0000000479217221 */ /* 0x008fe20000010000 */
[----:B------:R-:W-:-:S03]  /*3ca0*/  F2FP.BF16.F32.PACK_AB R121, R44, R121 ;  /* 0x000000792c79723e */ /* 0x000fc600000010ff */
[----:B------:R-:W-:-:S03]  /*3cb0*/  FADD.FTZ R4, R44, R33 ;  /* 0x000000212c047221 */ /* 0x000fc60000010000 */
        /* <DEDUP_REMOVED lines=9> */
[----:B------:R-:W-:Y:S01]  /*3d50*/  F2FP.BF16.F32.PACK_AB R124, R124, R91 ;  /* 0x0000005b7c7c723e */ /* 0x000fe200000010ff */
[----:B------:R-:W-:-:S05]  /*3d60*/  IMAD.MOV.U32 R91, RZ, RZ, R119 ;  /* 0x000000ffff5b7224 */ /* 0x000fca00078e0077 */
[----:B------:R-:W2:Y:S01]  /*3d70*/  MUFU.EX2 R95, R95 ;  /* 0x0000005f005f7308 */ /* 0x000ea20000000800 */
[----:B-1----:R-:W-:-:S07]  /*3d80*/  FADD.FTZ R21, R93, R4 ;  /* 0x000000045d157221 */ /* 0x002fce0000010000 */
[----:B------:R-:W1:Y:S01]  /*3d90*/  MUFU.EX2 R120, R55 ;  /* 0x0000003700787308 */ /* 0x000e620000000800 */
[C---:B---3--:R-:W-:Y:S01]  /*3da0*/  FADD.FTZ R4, R126.reuse, R21 ;  /* 0x000000157e047221 */ /* 0x048fe20000010000 */
[----:B------:R-:W-:Y:S01]  /*3db0*/  F2FP.BF16.F32.PACK_AB R126, R126, R93 ;  /* 0x0000005d7e7e723e */ /* 0x000fe200000010ff */
[----:B------:R-:W-:-:S05]  /*3dc0*/  IMAD.MOV.U32 R93, RZ, RZ, R119 ;  /* 0x000000ffff5d7224 */ /* 0x000fca00078e0077 */
[----:B------:R-:W3:Y:S01]  /*3dd0*/  MUFU.EX2 R97, R97 ;  /* 0x0000006100617308 */ /* 0x000ee20000000800 */
[----:B--2---:R-:W-:-:S07]  /*3de0*/  FADD.FTZ R11, R95, R4 ;  /* 0x000000045f0b7221 */ /* 0x004fce0000010000 */
[----:B------:R-:W2:Y:S01]  /*3df0*/  MUFU.EX2 R122, R43 ;  /* 0x0000002b007a7308 */ /* 0x000ea20000000800 */
[C---:B-1----:R-:W-:Y:S01]  /*3e00*/  FADD.FTZ R4, R120.reuse, R11 ;  /* 0x0000000b78047221 */ /* 0x042fe20000010000 */
[----:B------:R-:W-:Y:S01]  /*3e10*/  F2FP.BF16.F32.PACK_AB R120, R120, R95 ;  /* 0x0000005f7878723e */ /* 0x000fe200000010ff */
[----:B------:R-:W-:-:S05]  /*3e20*/  IMAD.MOV.U32 R95, RZ, RZ, R119 ;  /* 0x000000ffff5f7224 */ /* 0x000fca00078e0077 */
[----:B------:R-:W1:Y:S01]  /*3e30*/  MUFU.EX2 R34, R34 ;  /* 0x0000002200227308 */ /* 0x000e620000000800 */
[----:B---3--:R-:W-:-:S04]  /*3e40*/  FADD.FTZ R3, R97, R4 ;  /* 0x0000000461037221 */ /* 0x008fc80000010000 */
[C---:B--2---:R-:W-:Y:S01]  /*3e50*/  FADD.FTZ R3, R122.reuse, R3 ;  /* 0x000000037a037221 */ /* 0x044fe20000010000 */
[----:B------:R-:W-:Y:S01]  /*3e60*/  F2FP.BF16.F32.PACK_AB R122, R122, R97 ;  /* 0x000000617a7a723e */ /* 0x000fe200000010ff */
[----:B------:R-:W-:Y:S02]  /*3e70*/  IMAD.MOV.U32 R97, RZ, RZ, R119 ;  /* 0x000000ffff617224 */ /* 0x000fe400078e0077 */
[C---:B-1----:R-:W-:Y:S01]  /*3e80*/  FADD.FTZ R0, R34.reuse, R35 ;  /* 0x0000002322007221 */ /* 0x042fe20000010000 */
[----:B------:R-:W-:Y:S01]  /*3e90*/  F2FP.BF16.F32.PACK_AB R123, R34, R123 ;  /* 0x0000007b227b723e */ /* 0x000fe200000010ff */
[----:B------:R-:W-:Y:S06]  /*3ea0*/  @!P2 BRA `(.L_x_1567) ;  /* 0x0000002c00c8a947 */ /* 0x000fec0003800000 */
[----:B------:R-:W-:Y:S01]  /*3eb0*/  IMAD.MOV.U32 R5, RZ, RZ, R7 ;  /* 0x000000ffff057224 */ /* 0x000fe200078e0007 */
[----:B------:R-:W-:Y:S02]  /*3ec0*/  MOV R4, R31 ;  /* 0x0000001f00047202 */ /* 0x000fe40000000f00 */
        /* <DEDUP_REMOVED lines=19> */
[----:B------:R-:W-:Y:S01]  /*4000*/  ULDC UR21, c[0x0][0x288] ;  /* 0x0000a20000157ab9 */ /* 0x000fe20000000800 */
[----:B------:R-:W-:Y:S01]  /*4010*/  ULDC UR26, c[0x0][0x404] ;  /* 0x00010100001a7ab9 */ /* 0x000fe20000000800 */
[----:B------:R-:W-:Y:S01]  /*4020*/  ULDC UR23, c[0x0][0x9d8] ;  /* 0x0002760000177ab9 */ /* 0x000fe20000000800 */
[----:B------:R-:W-:-:S05]  /*4030*/  ULDC.64 UR24, c[0x0][0x3f8] ;  /* 0x0000fe0000187ab9 */ /* 0x000fca0000000a00 */
.L_x_1576:
        /* <DEDUP_REMOVED lines=9> */
.L_x_1569:
[----:B------:R-:W-:Y:S01]  /*40d0*/  ULEA UR6, UR36, UR40, 0x3 ;  /* 0x0000002824067291 */ /* 0x000fe2000f8e183f */
[----:B------:R-:W-:-:S05]  /*40e0*/  IMAD.U32 R6, RZ, RZ, UR37 ;  /* 0x00000025ff067e24 */ /* 0x000fca000f8e00ff */
[----:B------:R-:W-:-:S04]  /*40f0*/  SHF.L.U32 R6, R6, 0x1f, RZ ;  /* 0x0000001f06067819 */ /* 0x000fc800000006ff */
[----:B------:R1:W2:Y:S01]  /*4100*/  SYNCS.PHASECHK.TRANS64.TRYWAIT P3, [UR6+0x16830], R6 ;  /* 0x01683006ff0075a7 */ /* 0x0002a20008060146 */
[----:B------:R-:W-:Y:S05]  /*4110*/  @!P0 BRA `(.L_x_1570) ;  /* 0x0000000000048947 */ /* 0x000fea0003800000 */
[----:B------:R-:W-:Y:S01]  /*4120*/  BPT.TRAP 0x1 ;  /* 0x000000040000795c */ /* 0x000fe20000300000 */
.L_x_1570:
[----:B--2---:R-:W-:Y:S05]  /*4130*/  @P3 BRA `(.L_x_1568) ;  /* 0x0000000000083947 */ /* 0x004fea0003800000 */
[----:B------:R-:W2:Y:S02]  /*4140*/  SYNCS.PHASECHK.TRANS64.TRYWAIT P3, [UR6+0x16830], R6 ;  /* 0x01683006ff0075a7 */ /* 0x000ea40008060146 */
[----:B--2---:R-:W-:Y:S05]  /*4150*/  @!P3 BRA `(.L_x_1571) ;  /* 0x00000090006cb947 */ /* 0x004fea0003800000 */
.L_x_1568:
        /* <DEDUP_REMOVED lines=25> */
.L_x_1573:
[----:B------:R-:W-:Y:S01]  /*42f0*/  ULEA UR6, UR28, UR40, 0x3 ;  /* 0x000000281c067291 */ /* 0x000fe2000f8e183f */
[----:B------:R-:W-:-:S05]  /*4300*/  IMAD.U32 R6, RZ, RZ, UR30 ;  /* 0x0000001eff067e24 */ /* 0x000fca000f8e00ff */
[----:B------:R-:W-:-:S04]  /*4310*/  SHF.L.U32 R6, R6, 0x1f, RZ ;  /* 0x0000001f06067819 */ /* 0x000fc800000006ff */
[----:B------:R1:W2:Y:S01]  /*4320*/  SYNCS.PHASECHK.TRANS64.TRYWAIT P2, [UR6+0x16850], R6 ;  /* 0x01685006ff0075a7 */ /* 0x0002a20008040146 */
[----:B------:R-:W-:Y:S05]  /*4330*/  @!P0 BRA `(.L_x_1574) ;  /* 0x0000000000048947 */ /* 0x000fea0003800000 */
[----:B------:R-:W-:Y:S01]  /*4340*/  BPT.TRAP 0x1 ;  /* 0x000000040000795c */ /* 0x000fe20000300000 */
.L_x_1574:
[----:B--2---:R-:W-:Y:S05]  /*4350*/  @P2 BRA `(.L_x_1572) ;  /* 0x0000000000082947 */ /* 0x004fea0003800000 */
[----:B------:R-:W2:Y:S02]  /*4360*/  SYNCS.PHASECHK.TRANS64.TRYWAIT P2, [UR6+0x16850], R6 ;  /* 0x01685006ff0075a7 */ /* 0x000ea40008040146 */
[----:B--2---:R-:W-:Y:S05]  /*4370*/  @!P2 BRA `(.L_x_1575) ;  /* 0x0000008c00fca947 */ /* 0x004fea0003800000 */
.L_x_1572:
[----:B------:R-:W-:Y:S01]  /*4380*/  UIADD3 UR6, UR40, 0x400, URZ ;  /* 0x0000040028067890 */ /* 0x000fe2000fffe03f */
[----:B------:R-:W-:Y:S01]  /*4390*/  WARPGROUP.ARRIVE ;  /* 0x00000000000079c5 */ /* 0x000fe20000000000 */
[----:B------:R-:W-:Y:S01]  /*43a0*/  UMOV UR7, 0x40000040 ;  /* 0x4000004000077882 */ /* 0x000fe20000000000 */
[----:B------:R-:W-:Y:S01]  /*43b0*/  UISETP.NE.U32.AND UP0, UPT, UR24, URZ, UPT ;  /* 0x0000003f1800728c */ /* 0x000fe2000bf05070 */
[----:B-12---:R-:W-:Y:S01]  /*43c0*/  FMUL.FTZ R6, R24, UR23 ;  /* 0x0000001718067c20 */ /* 0x006fe20008410000 */
[----:B------:R-:W-:Y:S01]  /*43d0*/  USHF.R.U32.HI UR6, URZ, 0x4, UR6 ;  /* 0x000000043f067899 */ /* 0x000fe20008011606 */
[----:B------:R-:W-:Y:S01]  /*43e0*/  FMUL.FTZ R24, R38, UR23 ;  /* 0x0000001726187c20 */ /* 0x000fe20008410000 */
[----:B------:R-:W-:Y:S01]  /*43f0*/  UISETP.NE.AND.EX UP0, UPT, UR25, URZ, UPT, UP0 ;  /* 0x0000003f1900728c */ /* 0x000fe2000bf05300 */
        /* <DEDUP_REMOVED lines=19> */
[----:B------:R-:W-:Y:S01]  /*4530*/  FMUL.FTZ R31, R40, UR23 ;  /* 0x00000017281f7c20 */ /* 0x000fe20008410000 */
[----:B------:R-:W-:Y:S01]  /*4540*/  FMUL.FTZ R40, R41, UR23 ;  /* 0x0000001729287c20 */ /* 0x000fe20008410000 */
[----:B------:R-:W-:Y:S01]  /*4550*/  FMUL.FTZ R7, R26, UR23 ;  /* 0x000000171a077c20 */ /* 0x000fe20008410000 */
[----:B------:R-:W-:Y:S01]  /*4560*/  FMUL.FTZ R60, R60, UR23 ;  /* 0x000000173c3c7c20 */ /* 0x000fe20008410000 */
[----:B------:R-:W-:Y:S01]  /*4570*/  FMUL.FTZ R26, R42, UR23 ;  /* 0x000000172a1a7c20 */ /* 0x000fe20008410000 */
[----:B------:R-:W-:Y:S01]  /*4580*/  FMUL.FTZ R42, R44, UR23 ;  /* 0x000000172c2a7c20 */ /* 0x000fe20008410000 */
[----:B------:R-:W-:Y:S01]  /*4590*/  FMUL.FTZ R44, R45, UR23 ;  /* 0x000000172d2c7c20 */ /* 0x000fe20008410000 */
[----:B------:R-:W4:Y:S01]  /*45a0*/  MUFU.TANH R13, R13 ;  /* 0x0000000d000d7308 */ /* 0x000f220000002400 */
[----:B------:R-:W-:Y:S01]  /*45b0*/  FMUL.FTZ R29, R46, UR23 ;  /* 0x000000172e1d7c20 */ /* 0x000fe20008410000 */
[----:B------:R-:W-:Y:S01]  /*45c0*/  FMUL.FTZ R46, R48, UR23 ;  /* 0x00000017302e7c20 */ /* 0x000fe20008410000 */
[----:B------:R-:W-:Y:S01]  /*45d0*/  FMUL.FTZ R8, R27, UR23 ;  /* 0x000000171b087c20 */ /* 0x000fe20008410000 */
[----:B------:R-:W-:Y:S01]  /*45e0*/  FMUL.FTZ R27, R43, UR23 ;  /* 0x000000172b1b7c20 */ /* 0x000fe20008410000 */
[----:B------:R-:W-:Y:S01]  /*45f0*/  FMUL.FTZ R48, R49, UR23 ;  /* 0x0000001731307c20 */ /* 0x000fe20008410000 */
[----:B------:R-:W-:Y:S01]  /*4600*/  FMUL.FTZ R32, R50, UR23 ;  /* 0x0000001732207c20 */ /* 0x000fe20008410000 */
[----:B------:R-:W-:Y:S01]  /*4610*/  FMUL.FTZ R50, R52, UR23 ;  /* 0x0000001734327c20 */ /* 0x000fe20008410000 */
[----:B------:R-:W5:Y:S01]  /*4620*/  MUFU.TANH R15, R15 ;  /* 0x0000000f000f7308 */ /* 0x000f620000002400 */
        /* <DEDUP_REMOVED lines=17> */
[----:B------:R-:W-:-:S06]  /*4740*/  UMOV UR30, UR37 ;  /* 0x00000025001e7c82 */ /* 0x000fcc0008000000 */
[----:B------:R-:W5:Y:S08]  /*4750*/  MUFU.TANH R28, R28 ;  /* 0x0000001c001c7308 */ /* 0x000f700000002400 */
[----:B------:R-:W5:Y:S08]  /*4760*/  MUFU.TANH R31, R31 ;  /* 0x0000001f001f7308 */ /* 0x000f700000002400 */
[----:B------:R-:W5:Y:S08]  /*4770*/  MUFU.TANH R40, R40 ;  /* 0x0000002800287308 */ /* 0x000f700000002400 */
[----:B------:R-:W5:Y:S08]  /*4780*/  MUFU.TANH R42, R42 ;  /* 0x0000002a002a7308 */ /* 0x000f700000002400 */
[----:B------:R-:W5:Y:S01]  /*4790*/  MUFU.TANH R44, R44 ;  /* 0x0000002c002c7308 */ /* 0x000f620000002400 */
[----:B------:R-:W-:-:S02]  /*47a0*/  WARPGROUP.DEPBAR.LE gsb0, 0x0 ;  /* 0x00008000000079c5 */ /* 0x000fc40000010000 */
[----:B------:R-:W-:-:S05]  /*47b0*/  WARPGROUP.ARRIVE ;  /* 0x00000000000079c5 */ /* 0x000fca0000000000 */
[----:B------:R-:W5:Y:S01]  /*47c0*/  MUFU.TANH R46, R46 ;  /* 0x0000002e002e7308 */ /* 0x000f620000002400 */
[----:B------:R-:W-:Y:S01]  /*47d0*/  HGMMA.64x64x16.F32.BF16 R88, R144, gdesc[UR4].tnspB, R88, gsb0 ;  /* 0x40e0000490587df0 */ /* 0x000fe20008001858 */
[----:B------:R-:W-:Y:S01]  /*47e0*/  UMOV UR6, 0xffffff80 ;  /* 0xffffff8000067882 */ /* 0x000fe20000000000 */
[----:B------:R-:W-:Y:S02]  /*47f0*/  USEL UR7, UR26, 0x1, UP0 ;  /* 0x000000011a077887 */ /* 0x000fe40008000000 */
[----:B------:R-:W-:-:S03]  /*4800*/  UIMAD UR6, UR29, UR6, 0x1 ;  /* 0x000000011d0674a4 */ /* 0x000fc6000f8e0206 */
[----:B------:R-:W5:Y:S01]  /*4810*/  MUFU.TANH R48, R48 ;  /* 0x0000003000307308 */ /* 0x000f620000002400 */
[----:B------:R-:W-:Y:S02]  /*4820*/  UISETP.GT.AND UP0, UPT, UR29, UR27, UPT ;  /* 0x0000001b1d00728c */ /* 0x000fe4000bf04270 */
[----:B------:R-:W-:Y:S02]  /*4830*/  UIADD3 UR6, UR42, UR6, URZ ;  /* 0x000000062a067290 */ /* 0x000fe4000fffe03f */
[----:B------:R-:W-:Y:S02]  /*4840*/  UIADD3 UR29, UR29, -0x1, URZ ;  /* 0xffffffff1d1d7890 */ /* 0x000fe4000fffe03f */
[----:B------:R-:W-:Y:S01]  /*4850*/  UIMAD UR6, UR7, UR22, UR6 ;  /* 0x00000016070672a4 */ /* 0x000fe2000f8e0206 */
[----:B------:R-:W5:Y:S02]  /*4860*/  MUFU.TANH R50, R50 ;  /* 0x0000003200327308 */ /* 0x000f640000002400 */
[----:B------:R-:W-:Y:S01]  /*4870*/  UMOV UR7, 0x40000040 ;  /* 0x4000004000077882 */ /* 0x000fe20000000000 */
[----:B------:R-:W-:-:S05]  /*4880*/  UIADD3 UR6, UR6, -UR21, URZ ;  /* 0x8000001506067290 */ /* 0x000fca000fffe03f */
[----:B------:R-:W5:Y:S01]  /*4890*/  MUFU.TANH R52, R52 ;  /* 0x0000003400347308 */ /* 0x000f620000002400 */
[----:B------:R-:W-:Y:S01]  /*48a0*/  IMAD.U32 R38, RZ, RZ, UR6 ;  /* 0x00000006ff267e24 */ /* 0x000fe2000f8e00ff */
[----:B------:R-:W-:-:S03]  /*48b0*/  UIADD3 UR6, UR10, 0x100, URZ ;  /* 0x000001000a067890 */ /* 0x000fc6000fffe03f */
[----:B------:R-:W-:-:S03]  /*48c0*/  IMAD R39, R17, -0x2, R38 ;  /* 0xfffffffe11277824 */ /* 0x000fc600078e0226 */
[----:B------:R-:W5:Y:S01]  /*48d0*/  MUFU.TANH R54, R54 ;  /* 0x0000003600367308 */ /* 0x000f620000002400 */
[----:B------:R-:W-:-:S05]  /*48e0*/  IMAD.IADD R38, R18, 0x1, R39 ;  /* 0x0000000112267824 */ /* 0x000fca00078e0227 */
[C---:B------:R-:W-:Y:S02]  /*48f0*/  ISETP.GT.AND P2, PT, R38.reuse, RZ, PT ;  /* 0x000000ff2600720c */ /* 0x040fe40003f44270 */
[----:B------:R-:W-:Y:S01]  /*4900*/  ISETP.GT.AND P3, PT, R38, 0x1, PT ;  /* 0x000000012600780c */ /* 0x000fe20003f64270 */
[----:B------:R-:W5:Y:S01]  /*4910*/  MUFU.TANH R56, R56 ;  /* 0x0000003800387308 */ /* 0x000f620000002400 */
[----:B-1----:R-:W-:Y:S02]  /*4920*/  FSEL R39, R6, -INF , P2 ;  /* 0xff80000006277808 */ /* 0x002fe40001000000 */
[C---:B------:R-:W-:Y:S02]  /*4930*/  ISETP.GT.AND P2, PT, R38.reuse, 0x8, PT ;  /* 0x000000082600780c */ /* 0x040fe40003f44270 */
[----:B--2---:R-:W-:Y:S02]  /*4940*/  FSEL R9, R9, -INF , P3 ;  /* 0xff80000009097808 */ /* 0x004fe40001800000 */
[----:B------:R-:W-:Y:S01]  /*4950*/  FMNMX.FTZ R58, R39, R4, !PT ;  /* 0x00000004273a7209 */ /* 0x000fe20007810000 */
[----:B------:R1:W-:Y:S01]  /*4960*/  MUFU.TANH R6, R60 ;  /* 0x0000003c00067308 */ /* 0x0003e20000002400 */
[----:B------:R-:W-:-:S02]  /*4970*/  ISETP.GT.AND P3, PT, R38, 0x9, PT ;  /* 0x000000092600780c */ /* 0x000fc40003f64270 */
[----:B---3--:R-:W-:Y:S02]  /*4980*/  FSEL R41, R10, -INF , P2 ;  /* 0xff8000000a297808 */ /* 0x008fe40001000000 */
[----:B------:R-:W-:Y:S02]  /*4990*/  FMNMX.FTZ R58, R9, R58, !PT ;  /* 0x0000003a093a7209 */ /* 0x000fe40007810000 */
[C---:B------:R-:W-:Y:S01]  /*49a0*/  ISETP.GT.AND P2, PT, R38.reuse, 0x10, PT ;  /* 0x000000102600780c */ /* 0x040fe20003f44270 */
[----:B------:R2:W3:Y:S01]  /*49b0*/  MUFU.TANH R10, R61 ;  /* 0x0000003d000a7308 */ /* 0x0004e20000002400 */
[----:B----4-:R-:W-:Y:S02]  /*49c0*/  FSEL R13, R13, -INF , P3 ;  /* 0xff8000000d0d7808 */ /* 0x010fe40001800000 */
[----:B------:R-:W-:Y:S02]  /*49d0*/  FMNMX.FTZ R58, R41, R58, !PT ;  /* 0x0000003a293a7209 */ /* 0x000fe40007810000 */
[----:B------:R-:W-:-:S02]  /*49e0*/  ISETP.GT.AND P3, PT, R38, 0x11, PT ;  /* 0x000000112600780c */ /* 0x000fc40003f64270 */
[----:B-----5:R-:W-:Y:S01]  /*49f0*/  FSEL R15, R15, -INF , P2 ;  /* 0xff8000000f0f7808 */ /* 0x020fe20001000000 */
[----:B------:R-:W-:Y:S01]  /*4a00*/  MUFU.TANH R76, R76 ;  /* 0x0000004c004c7308 */ /* 0x000fe20000002400 */
[----:B------:R-:W-:Y:S02]  /*4a10*/  FMNMX.FTZ R58, R13, R58, !PT ;  /* 0x0000003a0d3a7209 */ /* 0x000fe40007810000 */
[C---:B------:R-:W-:Y:S02]  /*4a20*/  ISETP.GT.AND P2, PT, R38.reuse, 0x18, PT ;  /* 0x000000182600780c */ /* 0x040fe40003f44270 */
[----:B------:R-:W-:Y:S02]  /*4a30*/  FSEL R19, R19, -INF , P3 ;  /* 0xff80000013137808 */ /* 0x000fe40001800000 */
[----:B-1----:R-:W-:Y:S01]  /*4a40*/  FMNMX.FTZ R60, R15, R58, !PT ;  /* 0x0000003a0f3c7209 */ /* 0x002fe20007810000 */
[----:B------:R-:W-:Y:S01]  /*4a50*/  FMUL.FTZ R58, R65, UR23 ;  /* 0x00000017413a7c20 */ /* 0x000fe20008410000 */
[----:B------:R-:W-:Y:S01]  /*4a60*/  ISETP.GT.AND P3, PT, R38, 0x19, PT ;  /* 0x000000192600780c */ /* 0x000fe20003f64270 */
[----:B------:R-:W-:Y:S01]  /*4a70*/  MUFU.TANH R80, R80 ;  /* 0x0000005000507308 */ /* 0x000fe20000002400 */
[----:B------:R-:W-:-:S02]  /*4a80*/  FSEL R21, R21, -INF , P2 ;  /* 0xff80000015157808 */ /* 0x000fc40001000000 */
[----:B------:R-:W-:Y:S01]  /*4a90*/  FMNMX.FTZ R60, R19, R60, !PT ;  /* 0x0000003c133c7209 */ /* 0x000fe20007810000 */
[----:B------:R-:W-:Y:S02]  /*4aa0*/  WARPGROUP.DEPBAR.LE gsb0, 0x0 ;  /* 0x00008000000079c5 */ /* 0x000fe40000010000 */
[----:B------:R-:W-:Y:S01]  /*4ab0*/  WARPGROUP.ARRIVE ;  /* 0x00000000000079c5 */ /* 0x000fe20000000000 */
[----:B------:R-:W-:Y:S01]  /*4ac0*/  ISETP.GT.AND P2, PT, R38, 0x20, PT ;  /* 0x000000202600780c */ /* 0x000fe20003f44270 */
[----:B------:R-:W1:Y:S01]  /*4ad0*/  MUFU.TANH R58, R58 ;  /* 0x0000003a003a7308 */ /* 0x000e620000002400 */
[----:B------:R-:W-:Y:S01]  /*4ae0*/  FSEL R43, R28, -INF , P3 ;  /* 0xff8000001c2b7808 */ /* 0x000fe20001800000 */
[----:B------:R-:W-:Y:S01]  /*4af0*/  FMUL.FTZ R28, R68, UR23 ;  /* 0x00000017441c7c20 */ /* 0x000fe20008410000 */
[----:B------:R-:W-:Y:S01]  /*4b00*/  FMNMX.FTZ R60, R21, R60, !PT ;  /* 0x0000003c153c7209 */ /* 0x000fe20007810000 */
[----:B------:R-:W-:Y:S01]  /*4b10*/  HGMMA.64x64x16.F32.BF16 R88, R140, gdesc[UR4].tnspB, R88, gsb0 ;  /* 0x40e000048c587df0 */ /* 0x000fe20008001858 */
[----:B------:R-:W-:Y:S01]  /*4b20*/  ISETP.GT.AND P3, PT, R38, 0x21, PT ;  /* 0x000000212600780c */ /* 0x000fe20003f64270 */
[----:B------:R-:W-:Y:S01]  /*4b30*/  FMUL.FTZ R145, R72, UR23 ;  /* 0x0000001748917c20 */ /* 0x000fe20008410000 */
[----:B------:R-:W-:Y:S01]  /*4b40*/  FSEL R45, R31, -INF , P2 ;  /* 0xff8000001f2d7808 */ /* 0x000fe20001000000 */
[----:B------:R-:W-:Y:S01]  /*4b50*/  MUFU.TANH R28, R28 ;  /* 0x0000001c001c7308 */ /* 0x000fe20000002400 */
[----:B------:R-:W-:Y:S01]  /*4b60*/  FMNMX.FTZ R60, R43, R60, !PT ;  /* 0x0000003c2b3c7209 */ /* 0x000fe20007810000 */
[----:B------:R-:W-:Y:S01]  /*4b70*/  FMUL.FTZ R147, R73, UR23 ;  /* 0x0000001749937c20 */ /* 0x000fe20008410000 */
[----:B------:R-:W-:Y:S01]  /*4b80*/  ISETP.GT.AND P2, PT, R38, 0x28, PT ;  /* 0x000000282600780c */ /* 0x000fe20003f44270 */
[----:B------:R-:W-:Y:S01]  /*4b90*/  UIADD3 UR6, UR10, 0x180, URZ ;  /* 0x000001800a067890 */ /* 0x000fe2000fffe03f */
[----:B------:R-:W-:Y:S01]  /*4ba0*/  FSEL R47, R40, -INF , P3 ;  /* 0xff800000282f7808 */ /* 0x000fe20001800000 */
[----:B------:R-:W-:Y:S01]  /*4bb0*/  UMOV UR7, 0x40000040 ;  /* 0x4000004000077882 */ /* 0x000fe20000000000 */
[----:B------:R-:W-:Y:S01]  /*4bc0*/  FMNMX.FTZ R60, R45, R60, !PT ;  /* 0x0000003c2d3c7209 */ /* 0x000fe20007810000 */
[----:B------:R-:W-:Y:S01]  /*4bd0*/  MUFU.TANH R145, R145 ;  /* 0x0000009100917308 */ /* 0x000fe20000002400 */
[----:B------:R-:W-:Y:S01]  /*4be0*/  ISETP.GT.AND P3, PT, R38, 0x29, PT ;  /* 0x000000292600780c */ /* 0x000fe20003f64270 */
[----:B------:R-:W-:Y:S01]  /*4bf0*/  FMUL.FTZ R31, R77, UR23 ;  /* 0x000000174d1f7c20 */ /* 0x000fe20008410000 */
[----:B------:R-:W-:Y:S01]  /*4c00*/  FSEL R49, R42, -INF , P2 ;  /* 0xff8000002a317808 */ /* 0x000fe20001000000 */
[----:B------:R-:W-:Y:S01]  /*4c10*/  FMUL.FTZ R42, R67, UR23 ;  /* 0x00000017432a7c20 */ /* 0x000fe20008410000 */
[----:B------:R-:W-:Y:S01]  /*4c20*/  FMNMX.FTZ R60, R47, R60, !PT ;  /* 0x0000003c2f3c7209 */ /* 0x000fe20007810000 */
[----:B------:R-:W-:Y:S01]  /*4c30*/  FMUL.FTZ R40, R66, UR23 ;  /* 0x0000001742287c20 */ /* 0x000fe20008410000 */
[----:B------:R-:W-:Y:S01]  /*4c40*/  ISETP.GT.AND P2, PT, R38, 0x30, PT ;  /* 0x000000302600780c */ /* 0x000fe20003f44270 */
[----:B------:R-:W-:Y:S01]  /*4c50*/  MUFU.TANH R147, R147 ;  /* 0x0000009300937308 */ /* 0x000fe20000002400 */
[----:B------:R-:W-:Y:S01]  /*4c60*/  FSEL R51, R44, -INF , P3 ;  /* 0xff8000002c337808 */ /* 0x000fe20001800000 */
[----:B------:R-:W-:Y:S01]  /*4c70*/  FMUL.FTZ R44, R70, UR23 ;  /* 0x00000017462c7c20 */ /* 0x000fe20008410000 */
[----:B------:R-:W-:-:S02]  /*4c80*/  FMNMX.FTZ R60, R49, R60, !PT ;  /* 0x0000003c313c7209 */ /* 0x000fc40007810000 */
[----:B------:R-:W-:Y:S02]  /*4c90*/  ISETP.GT.AND P3, PT, R38, 0x31, PT ;  /* 0x000000312600780c */ /* 0x000fe40003f64270 */
[----:B------:R-:W-:Y:S01]  /*4ca0*/  FSEL R53, R46, -INF , P2 ;  /* 0xff8000002e357808 */ /* 0x000fe20001000000 */
[----:B------:R-:W-:Y:S01]  /*4cb0*/  MUFU.TANH R31, R31 ;  /* 0x0000001f001f7308 */ /* 0x000fe20000002400 */
[----:B------:R-:W-:Y:S01]  /*4cc0*/  FMNMX.FTZ R60, R51, R60, !PT ;  /* 0x0000003c333c7209 */ /* 0x000fe20007810000 */
[----:B------:R-:W-:Y:S01]  /*4cd0*/  FMUL.FTZ R46, R71, UR23 ;  /* 0x00000017472e7c20 */ /* 0x000fe20008410000 */
[----:B------:R-:W-:Y:S02]  /*4ce0*/  ISETP.GT.AND P2, PT, R38, 0x38, PT ;  /* 0x000000382600780c */ /* 0x000fe40003f44270 */
[----:B------:R-:W-:Y:S01]  /*4cf0*/  FSEL R55, R48, -INF , P3 ;  /* 0xff80000030377808 */ /* 0x000fe20001800000 */
[----:B------:R-:W-:Y:S01]  /*4d00*/  FMUL.FTZ R48, R74, UR23 ;  /* 0x000000174a307c20 */ /* 0x000fe20008410000 */
[----:B------:R-:W-:Y:S01]  /*4d10*/  FMNMX.FTZ R60, R53, R60, !PT ;  /* 0x0000003c353c7209 */ /* 0x000fe20007810000 */
[----:B------:R-:W-:Y:S01]  /*4d20*/  MUFU.TANH R84, R84 ;  /* 0x0000005400547308 */ /* 0x000fe20000002400 */
[----:B------:R-:W-:-:S02]  /*4d30*/  ISETP.GT.AND P3, PT, R38, 0x39, PT ;  /* 0x000000392600780c */ /* 0x000fc40003f64270 */
[----:B------:R-:W-:Y:S01]  /*4d40*/  FSEL R59, R50, -INF , P2 ;  /* 0xff800000323b7808 */ /* 0x000fe20001000000 */
[----:B------:R-:W-:Y:S01]  /*4d50*/  FMUL.FTZ R50, R75, UR23 ;  /* 0x000000174b327c20 */ /* 0x000fe20008410000 */
[----:B------:R-:W-:Y:S02]  /*4d60*/  FMNMX.FTZ R60, R55, R60, !PT ;  /* 0x0000003c373c7209 */ /* 0x000fe40007810000 */
[----:B------:R-:W-:Y:S01]  /*4d70*/  ISETP.GT.AND P2, PT, R38, 0x40, PT ;  /* 0x000000402600780c */ /* 0x000fe20003f44270 */
[----:B------:R-:W-:Y:S01]  /*4d80*/  MUFU.TANH R7, R7 ;  /* 0x0000000700077308 */ /* 0x000fe20000002400 */
[----:B------:R-:W-:Y:S01]  /*4d90*/  FSEL R57, R52, -INF , P3 ;  /* 0xff80000034397808 */ /* 0x000fe20001800000 */
[----:B------:R-:W-:Y:S01]  /*4da0*/  FMUL.FTZ R52, R78, UR23 ;  /* 0x000000174e347c20 */ /* 0x000fe20008410000 */
[----:B------:R-:W-:Y:S02]  /*4db0*/  FMNMX.FTZ R60, R59, R60, !PT ;  /* 0x0000003c3b3c7209 */ /* 0x000fe40007810000 */
[----:B------:R-:W-:-:S02]  /*4dc0*/  ISETP.GT.AND P3, PT, R38, 0x41, PT ;  /* 0x000000412600780c */ /* 0x000fc40003f64270 */
[----:B--2---:R-:W-:Y:S01]  /*4dd0*/  FSEL R61, R54, -INF , P2 ;  /* 0xff800000363d7808 */ /* 0x004fe20001000000 */
        /* <DEDUP_REMOVED lines=9> */
[----:B------:R-:W-:Y:S02]  /*4e70*/  FMNMX.FTZ R60, R65, R60, !PT ;  /* 0x0000003c413c7209 */ /* 0x000fe40007810000 */
[----:B---3--:R-:W-:Y:S01]  /*4e80*/  FSEL R73, R10, -INF , P3 ;  /* 0xff8000000a497808 */ /* 0x008fe20001800000 */
[----:B------:R-:W-:Y:S01]  /*4e90*/  FMUL.FTZ R10, R85, UR23 ;  /* 0x00000017550a7c20 */ /* 0x000fe20008410000 */
[----:B------:R-:W-:Y:S01]  /*4ea0*/  ISETP.GT.AND P3, PT, R38, 0x51, PT ;  /* 0x000000512600780c */ /* 0x000fe20003f64270 */
[----:B------:R-:W-:Y:S03]  /*4eb0*/  MUFU.TANH R12, R12 ;  /* 0x0000000c000c7308 */ /* 0x000fe60000002400 */
[----:B-1----:R-:W-:Y:S01]  /*4ec0*/  FSEL R77, R58, -INF , P3 ;  /* 0xff8000003a4d7808 */ /* 0x002fe20001800000 */
[----:B------:R-:W-:Y:S01]  /*4ed0*/  FMUL.FTZ R58, R83, UR23 ;  /* 0x00000017533a7c20 */ /* 0x000fe20008410000 */
[----:B------:R-:W-:-:S03]  /*4ee0*/  ISETP.GT.AND P3, PT, R38, 0x59, PT ;  /* 0x000000592600780c */ /* 0x000fc60003f64270 */
[----:B------:R-:W-:Y:S01]  /*4ef0*/  MUFU.TANH R14, R14 ;  /* 0x0000000e000e7308 */ /* 0x000fe20000002400 */
[----:B------:R-:W-:Y:S02]  /*4f00*/  WARPGROUP.DEPBAR.LE gsb0, 0x0 ;  /* 0x00008000000079c5 */ /* 0x000fe40000010000 */
[----:B------:R-:W-:Y:S01]  /*4f10*/  FMUL.FTZ R141, R64, UR23 ;  /* 0x00000017408d7c20 */ /* 0x000fe20008410000 */
[----:B------:R-:W-:Y:S01]  /*4f20*/  FMUL.FTZ R143, R69, UR23 ;  /* 0x00000017458f7c20 */ /* 0x000fe20008410000 */
[----:B------:R-:W-:Y:S01]  /*4f30*/  FSEL R69, R6, -INF , P2 ;  /* 0xff80000006457808 */ /* 0x000fe20001000000 */
[----:B------:R-:W-:Y:S01]  /*4f40*/  WARPGROUP.ARRIVE ;  /* 0x00000000000079c5 */ /* 0x000fe20000000000 */
[----:B------:R-:W-:Y:S01]  /*4f50*/  ISETP.GT.AND P2, PT, R38, 0x50, PT ;  /* 0x000000502600780c */ /* 0x000fe20003f44270 */
[----:B------:R-:W-:Y:S01]  /*4f60*/  FMUL.FTZ R6, R81, UR23 ;  /* 0x0000001751067c20 */ /* 0x000fe20008410000 */
[----:B------:R-:W1:Y:S01]  /*4f70*/  MUFU.TANH R141, R141 ;  /* 0x0000008d008d7308 */ /* 0x000e620000002400 */
[----:B------:R-:W-:Y:S01]  /*4f80*/  FMNMX.FTZ R60, R69, R60, !PT ;  /* 0x0000003c453c7209 */ /* 0x000fe20007810000 */
[----:B------:R-:W-:Y:S01]  /*4f90*/  FMUL.FTZ R64, R87, UR23 ;  /* 0x0000001757407c20 */ /* 0x000fe20008410000 */
[----:B------:R-:W-:Y:S01]  /*4fa0*/  HGMMA.64x64x16.F32.BF16 R88, R136, gdesc[UR4].tnspB, R88, gsb0 ;  /* 0x40e0000488587df0 */ /* 0x000fe20008001858 */
[----:B------:R-:W-:Y:S01]  /*4fb0*/  UIADD3 UR6, UR10, 0x200, URZ ;  /* 0x000002000a067890 */ /* 0x000fe2000fffe03f */
[----:B------:R-:W-:Y:S01]  /*4fc0*/  FMNMX.FTZ R60, R73, R60, !PT ;  /* 0x0000003c493c7209 */ /* 0x000fe20007810000 */
[----:B------:R-:W-:-:S02]  /*4fd0*/  UMOV UR7, 0x40000040 ;  /* 0x4000004000077882 */ /* 0x000fc40000000000 */
[----:B------:R-:W2:Y:S08]  /*4fe0*/  MUFU.TANH R143, R143 ;  /* 0x0000008f008f7308 */ /* 0x000eb00000002400 */
[----:B------:R3:W4:Y:S01]  /*4ff0*/  MUFU.TANH R151, R6 ;  /* 0x0000000600977308 */ /* 0x0007220000002400 */
[----:B-1----:R-:W-:Y:S02]  /*5000*/  FSEL R141, R141, -INF , P2 ;  /* 0xff8000008d8d7808 */ /* 0x002fe40001000000 */
[----:B------:R-:W-:-:S02]  /*5010*/  ISETP.GT.AND P2, PT, R38, 0x58, PT ;  /* 0x000000582600780c */ /* 0x000fc40003f44270 */
[----:B------:R-:W-:Y:S02]  /*5020*/  FMNMX.FTZ R60, R141, R60, !PT ;  /* 0x0000003c8d3c7209 */ /* 0x000fe40007810000 */
[----:B------:R-:W-:Y:S01]  /*5030*/  FSEL R81, R28, -INF , P2 ;  /* 0xff8000001c517808 */ /* 0x000fe20001000000 */
[----:B------:R-:W-:Y:S01]  /*5040*/  MUFU.TANH R20, R20 ;  /* 0x0000001400147308 */ /* 0x000fe20000002400 */
[----:B------:R-:W-:Y:S01]  /*5050*/  FMNMX.FTZ R60, R77, R60, !PT ;  /* 0x0000003c4d3c7209 */ /* 0x000fe20007810000 */
[----:B---3--:R-:W-:Y:S01]  /*5060*/  FMUL.FTZ R6, R62, UR23 ;  /* 0x000000173e067c20 */ /* 0x008fe20008410000 */
[----:B------:R-:W-:Y:S01]  /*5070*/  ISETP.GT.AND P2, PT, R38, 0x60, PT ;  /* 0x000000602600780c */ /* 0x000fe20003f44270 */
[----:B------:R-:W-:Y:S01]  /*5080*/  FMUL.FTZ R62, R86, UR23 ;  /* 0x00000017563e7c20 */ /* 0x000fe20008410000 */
[----:B--2---:R-:W-:Y:S02]  /*5090*/  FSEL R143, R143, -INF , P3 ;  /* 0xff8000008f8f7808 */ /* 0x004fe40001800000 */
[----:B------:R-:W-:Y:S01]  /*50a0*/  FMNMX.FTZ R60, R81, R60, !PT ;  /* 0x0000003c513c7209 */ /* 0x000fe20007810000 */
[----:B------:R1:W2:Y:S01]  /*50b0*/  MUFU.TANH R28, R10 ;  /* 0x0000000a001c7308 */ /* 0x0002a20000002400 */
[----:B------:R-:W-:-:S02]  /*50c0*/  ISETP.GT.AND P3, PT, R38, 0x61, PT ;  /* 0x000000612600780c */ /* 0x000fc40003f64270 */
[----:B------:R-:W-:Y:S02]  /*50d0*/  FSEL R145, R145, -INF , P2 ;  /* 0xff80000091917808 */ /* 0x000fe40001000000 */
[----:B------:R-:W-:Y:S02]  /*50e0*/  FMNMX.FTZ R60, R143, R60, !PT ;  /* 0x0000003c8f3c7209 */ /* 0x000fe40007810000 */
[C---:B------:R-:W-:Y:S01]  /*50f0*/  ISETP.GT.AND P2, PT, R38.reuse, 0x68, PT ;  /* 0x000000682600780c */ /* 0x040fe20003f44270 */
[----:B------:R-:W3:Y:S01]  /*5100*/  MUFU.TANH R24, R24 ;  /* 0x0000001800187308 */ /* 0x000ee20000002400 */
[----:B------:R-:W-:Y:S01]  /*5110*/  FSEL R147, R147, -INF , P3 ;  /* 0xff80000093937808 */ /* 0x000fe20001800000 */
[----:B-1----:R-:W-:Y:S01]  /*5120*/  FMUL.FTZ R10, R63, UR23 ;  /* 0x000000173f0a7c20 */ /* 0x002fe20008410000 */
[----:B------:R-:W-:Y:S02]  /*5130*/  FMNMX.FTZ R60, R145, R60, !PT ;  /* 0x0000003c913c7209 */ /* 0x000fe40007810000 */
[----:B------:R-:W-:-:S02]  /*5140*/  ISETP.GT.AND P3, PT, R38, 0x69, PT ;  /* 0x000000692600780c */ /* 0x000fc40003f64270 */
[----:B------:R-:W-:Y:S01]  /*5150*/  FSEL R85, R76, -INF , P2 ;  /* 0xff8000004c557808 */ /* 0x000fe20001000000 */
[----:B------:R-:W1:Y:S01]  /*5160*/  MUFU.TANH R25, R25 ;  /* 0x0000001900197308 */ /* 0x000e620000002400 */
[----:B------:R-:W-:Y:S02]  /*5170*/  FMNMX.FTZ R60, R147, R60, !PT ;  /* 0x0000003c933c7209 */ /* 0x000fe40007810000 */
[C---:B------:R-:W-:Y:S02]  /*5180*/  ISETP.GT.AND P2, PT, R38.reuse, 0x70, PT ;  /* 0x000000702600780c */ /* 0x040fe40003f44270 */
[----:B------:R-:W-:Y:S02]  /*5190*/  FSEL R149, R31, -INF , P3 ;  /* 0xff8000001f957808 */ /* 0x000fe40001800000 */
[----:B------:R-:W-:Y:S01]  /*51a0*/  FMNMX.FTZ R60, R85, R60, !PT ;  /* 0x0000003c553c7209 */ /* 0x000fe20007810000 */
[----:B------:R-:W5:Y:S01]  /*51b0*/  MUFU.TANH R26, R26 ;  /* 0x0000001a001a7308 */ /* 0x000f620000002400 */
[----:B------:R-:W-:-:S02]  /*51c0*/  ISETP.GT.AND P3, PT, R38, 0x71, PT ;  /* 0x000000712600780c */ /* 0x000fc40003f64270 */
[----:B------:R-:W-:Y:S02]  /*51d0*/  FSEL R153, R80, -INF , P2 ;  /* 0xff80000050997808 */ /* 0x000fe40001000000 */
[----:B------:R-:W-:Y:S02]  /*51e0*/  FMNMX.FTZ R60, R149, R60, !PT ;  /* 0x0000003c953c7209 */ /* 0x000fe40007810000 */
[C---:B------:R-:W-:Y:S01]  /*51f0*/  ISETP.GT.AND P2, PT, R38.reuse, 0x78, PT ;  /* 0x000000782600780c */ /* 0x040fe20003f44270 */
[----:B------:R-:W5:Y:S01]  /*5200*/  MUFU.TANH R27, R27 ;  /* 0x0000001b001b7308 */ /* 0x000f620000002400 */
[----:B----4-:R-:W-:Y:S02]  /*5210*/  FSEL R151, R151, -INF , P3 ;  /* 0xff80000097977808 */ /* 0x010fe40001800000 */
[----:B------:R-:W-:Y:S02]  /*5220*/  FMNMX.FTZ R60, R153, R60, !PT ;  /* 0x0000003c993c7209 */ /* 0x000fe40007810000 */
[----:B------:R-:W-:-:S02]  /*5230*/  ISETP.GT.AND P3, PT, R38, 0x79, PT ;  /* 0x000000792600780c */ /* 0x000fc40003f64270 */
[----:B------:R-:W-:Y:S01]  /*5240*/  FSEL R155, R84, -INF , P2 ;  /* 0xff800000549b7808 */ /* 0x000fe20001000000 */
[----:B------:R-:W4:Y:S01]  /*5250*/  MUFU.TANH R29, R29 ;  /* 0x0000001d001d7308 */ /* 0x000f220000002400 */
[----:B------:R-:W-:Y:S02]  /*5260*/  FMNMX.FTZ R60, R151, R60, !PT ;  /* 0x0000003c973c7209 */ /* 0x000fe40007810000 */
[----:B--2---:R-:W-:Y:S02]  /*5270*/  FSEL R63, R28, -INF , P3 ;  /* 0xff8000001c3f7808 */ /* 0x004fe40001800000 */
[----:B------:R-:W-:Y:S01]  /*5280*/  FMNMX.FTZ R60, R155, R60, !PT ;  /* 0x0000003c9b3c7209 */ /* 0x000fe20007810000 */
[----:B------:R-:W2:Y:S01]  /*5290*/  LDC R28, c[0x0][0x988] ;  /* 0x00026200ff1c7b82 */ /* 0x000ea20000000800 */
[----:B------:R-:W-:Y:S01]  /*52a0*/  IADD3 R38, R38, 0x8, RZ ;  /* 0x0000000826267810 */ /* 0x000fe20007ffe0ff */
[----:B------:R-:W4:Y:S01]  /*52b0*/  MUFU.TANH R30, R30 ;  /* 0x0000001e001e7308 */ /* 0x000f220000002400 */
[----:B------:R-:W-:Y:S01]  /*52c0*/  FMNMX.FTZ R60, R63, R60, !PT ;  /* 0x0000003c3f3c7209 */ /* 0x000fe20007810000 */
[----:B------:R-:W-:-:S02]  /*52d0*/  WARPGROUP.DEPBAR.LE gsb0, 0x0 ;  /* 0x00008000000079c5 */ /* 0x000fc40000010000 */
[----:B------:R-:W-:Y:S01]  /*52e0*/  WARPGROUP.ARRIVE ;  /* 0x00000000000079c5 */ /* 0x000fe20000000000 */
[C---:B------:R-:W-:Y:S01]  /*52f0*/  ISETP.GT.AND P4, PT, R38.reuse, RZ, PT ;  /* 0x000000ff2600720c */ /* 0x040fe20003f84270 */
[----:B------:R-:W3:Y:S01]  /*5300*/  SHFL.BFLY PT, R31, R60, 0x2, 0x1f ;  /* 0x0c401f003c1f7f89 */ /* 0x000ee200000e0000 */
[----:B------:R-:W-:Y:S01]  /*5310*/  ISETP.GT.AND P3, PT, R38, 0x1, PT ;  /* 0x000000012600780c */ /* 0x000fe20003f64270 */
[----:B------:R-:W4:Y:S02]  /*5320*/  MUFU.TANH R32, R32 ;  /* 0x0000002000207308 */ /* 0x000f240000002400 */
[----:B------:R-:W-:Y:S01]  /*5330*/  HGMMA.64x64x16.F32.BF16 R88, R132, gdesc[UR4].tnspB, R88, gsb0 ;  /* 0x40e0000484587df0 */ /* 0x000fe20008001858 */
[----:B------:R-:W-:Y:S01]  /*5340*/  UIADD3 UR6, UR10, 0x280, URZ ;  /* 0x000002800a067890 */ /* 0x000fe2000fffe03f */
[----:B------:R-:W-:-:S04]  /*5350*/  UMOV UR7, 0x40000040 ;  /* 0x4000004000077882 */ /* 0x000fc80000000000 */
[----:B------:R-:W4:Y:S08]  /*5360*/  MUFU.TANH R33, R33 ;  /* 0x0000002100217308 */ /* 0x000f300000002400 */
[----:B------:R-:W4:Y:S01]  /*5370*/  MUFU.TANH R34, R34 ;  /* 0x0000002200227308 */ /* 0x000f220000002400 */
[----:B---3--:R-:W-:-:S07]  /*5380*/  FMNMX.FTZ R60, R60, R31, !PT ;  /* 0x0000001f3c3c7209 */ /* 0x008fce0007810000 */
[----:B------:R-:W3:Y:S01]  /*5390*/  MUFU.TANH R35, R35 ;  /* 0x0000002300237308 */ /* 0x000ee20000002400 */
[----:B------:R-:W1:Y:S07]  /*53a0*/  SHFL.BFLY PT, R31, R60, 0x1, 0x1f ;  /* 0x0c201f003c1f7f89 */ /* 0x000e6e00000e0000 */
[----:B------:R-:W3:Y:S08]  /*53b0*/  MUFU.TANH R36, R36 ;  /* 0x0000002400247308 */ /* 0x000ef00000002400 */
[----:B------:R-:W3:Y:S08]  /*53c0*/  MUFU.TANH R37, R37 ;  /* 0x0000002500257308 */ /* 0x000ef00000002400 */
[----:B------:R-:W3:Y:S01]  /*53d0*/  MUFU.TANH R6, R6 ;  /* 0x0000000600067308 */ /* 0x000ee20000002400 */
[----:B-1----:R-:W-:-:S04]  /*53e0*/  FMNMX.FTZ R31, R60, R31, !PT ;  /* 0x0000001f3c1f7209 */ /* 0x002fc80007810000 */
[C---:B------:R-:W-:Y:S01]  /*53f0*/  FSETP.NEU.FTZ.AND P2, PT, R31.reuse, -INF , PT ;  /* 0xff8000001f00780b */ /* 0x040fe20003f5d000 */
[----:B--2---:R-:W-:Y:S02]  /*5400*/  FMUL.FTZ R60, R31, R28 ;  /* 0x0000001c1f3c7220 */ /* 0x004fe40000410000 */
[----:B------:R-:W1:Y:S03]  /*5410*/  MUFU.TANH R10, R10 ;  /* 0x0000000a000a7308 */ /* 0x000e660000002400 */
[----:B------:R-:W-:-:S05]  /*5420*/  FSEL R60, R60, RZ, P2 ;  /* 0x000000ff3c3c7208 */ /* 0x000fca0001000000 */
[----:B------:R-:W2:Y:S01]  /*5430*/  MUFU.TANH R40, R40 ;  /* 0x0000002800287308 */ /* 0x000ea20000002400 */
[-CC-:B------:R-:W-:Y:S01]  /*5440*/  FFMA.FTZ R148, R39, R28.reuse, -R60.reuse ;  /* 0x0000001c27947223 */ /* 0x180fe2000001083c */
[----:B------:R-:W-:Y:S01]  /*5450*/  FSEL R39, R7, -INF , P4 ;  /* 0xff80000007277808 */ /* 0x000fe20002000000 */
[-CC-:B------:R-:W-:Y:S01]  /*5460*/  FFMA.FTZ R150, R41, R28.reuse, -R60.reuse ;  /* 0x0000001c29967223 */ /* 0x180fe2000001083c */
[----:B------:R-:W-:Y:S01]  /*5470*/  FSEL R41, R8, -INF , P3 ;  /* 0xff80000008297808 */ /* 0x000fe20001800000 */
[-CC-:B------:R-:W-:Y:S01]  /*5480*/  FFMA.FTZ R144, R15, R28.reuse, -R60.reuse ;  /* 0x0000001c0f907223 */ /* 0x180fe2000001083c */
[C---:B------:R-:W-:Y:S01]  /*5490*/  ISETP.GT.AND P4, PT, R38.reuse, 0x8, PT ;  /* 0x000000082600780c */ /* 0x040fe20003f84270 */
[-CC-:B------:R-:W-:Y:S01]  /*54a0*/  FFMA.FTZ R15, R19, R28.reuse, -R60.reuse ;  /* 0x0000001c130f7223 */ /* 0x180fe2000001083c */
[----:B------:R-:W-:Y:S01]  /*54b0*/  FMNMX.FTZ R8, R39, R5, !PT ;  /* 0x0000000527087209 */ /* 0x000fe20007810000 */
[-CC-:B------:R-:W-:Y:S01]  /*54c0*/  FFMA.FTZ R146, R21, R28.reuse, -R60.reuse ;  /* 0x0000001c15927223 */ /* 0x180fe2000001083c */
[----:B------:R-:W-:Y:S01]  /*54d0*/  ISETP.GT.AND P3, PT, R38, 0x9, PT ;  /* 0x000000092600780c */ /* 0x000fe20003f64270 */
[-CC-:B------:R-:W-:Y:S01]  /*54e0*/  FFMA.FTZ R21, R43, R28.reuse, -R60.reuse ;  /* 0x0000001c2b157223 */ /* 0x180fe2000001083c */
[----:B------:R-:W-:Y:S01]  /*54f0*/  FSEL R11, R11, -INF , P4 ;  /* 0xff8000000b0b7808 */ /* 0x000fe20002000000 */
[----:B------:R-:W-:Y:S01]  /*5500*/  FFMA.FTZ R140, R45, R28, -R60 ;  /* 0x0000001c2d8c7223 */ /* 0x000fe2000001083c */
[----:B------:R-:W-:Y:S01]  /*5510*/  FMNMX.FTZ R8, R41, R8, !PT ;  /* 0x0000000829087209 */ /* 0x000fe20007810000 */
[----:B------:R-:W-:-:S02]  /*5520*/  WARPGROUP.DEPBAR.LE gsb0, 0x0 ;  /* 0x00008000000079c5 */ /* 0x000fc40000010000 */
[----:B------:R-:W-:Y:S01]  /*5530*/  ISETP.GT.AND P4, PT, R38, 0x10, PT ;  /* 0x000000102600780c */ /* 0x000fe20003f84270 */
[----:B------:R-:W-:Y:S01]  /*5540*/  WARPGROUP.ARRIVE ;  /* 0x00000000000079c5 */ /* 0x000fe20000000000 */
[----:B------:R-:W-:Y:S01]  /*5550*/  FSEL R67, R12, -INF , P3 ;  /* 0xff8000000c437808 */ /* 0x000fe20001800000 */
[--C-:B------:R-:W-:Y:S01]  /*5560*/  FFMA.FTZ R142, R49, R28, -R60.reuse ;  /* 0x0000001c318e7223 */ /* 0x100fe2000001083c */
[----:B------:R-:W-:Y:S01]  /*5570*/  FMNMX.FTZ R8, R11, R8, !PT ;  /* 0x000000080b087209 */ /* 0x000fe20007810000 */
[----:B------:R-:W2:Y:S01]  /*5580*/  MUFU.TANH R42, R42 ;  /* 0x0000002a002a7308 */ /* 0x000ea20000002400 */
[----:B------:R-:W-:Y:S01]  /*5590*/  ISETP.GT.AND P3, PT, R38, 0x11, PT ;  /* 0x000000112600780c */ /* 0x000fe20003f64270 */
[----:B------:R-:W-:Y:S01]  /*55a0*/  HGMMA.64x64x16.F32.BF16 R88, R128, gdesc[UR4].tnspB, R88, gsb0 ;  /* 0x40e0000480587df0 */ /* 0x000fe20008001858 */
[----:B------:R-:W-:Y:S01]  /*55b0*/  FSEL R19, R14, -INF , P4 ;  /* 0xff8000000e137808 */ /* 0x000fe20002000000 */
[--C-:B------:R-:W-:Y:S01]  /*55c0*/  FFMA.FTZ R136, R53, R28, -R60.reuse ;  /* 0x0000001c35887223 */ /* 0x100fe2000001083c */
[----:B------:R-:W-:Y:S01]  /*55d0*/  FMNMX.FTZ R8, R67, R8, !PT ;  /* 0x0000000843087209 */ /* 0x000fe20007810000 */
[--C-:B------:R-:W-:Y:S01]  /*55e0*/  FFMA.FTZ R138, R59, R28, -R60.reuse ;  /* 0x0000001c3b8a7223 */ /* 0x100fe2000001083c */
[----:B------:R-:W-:Y:S01]  /*55f0*/  ISETP.GT.AND P4, PT, R38, 0x18, PT ;  /* 0x000000182600780c */ /* 0x000fe20003f84270 */
[----:B------:R-:W2:Y:S01]  /*5600*/  MUFU.TANH R44, R44 ;  /* 0x0000002c002c7308 */ /* 0x000ea20000002400 */
[----:B------:R-:W-:Y:S01]  /*5610*/  FSEL R71, R20, -INF , P3 ;  /* 0xff80000014477808 */ /* 0x000fe20001800000 */
[----:B------:R-:W-:Y:S01]  /*5620*/  UIADD3 UR6, UR10, 0x300, URZ ;  /* 0x000003000a067890 */ /* 0x000fe2000fffe03f */
[----:B------:R-:W-:Y:S01]  /*5630*/  FMNMX.FTZ R8, R19, R8, !PT ;  /* 0x0000000813087209 */ /* 0x000fe20007810000 */
[----:B------:R-:W-:Y:S01]  /*5640*/  UMOV UR7, 0x40000040 ;  /* 0x4000004000077882 */ /* 0x000fe20000000000 */
[----:B------:R-:W-:Y:S01]  /*5650*/  ISETP.GT.AND P3, PT, R38, 0x19, PT ;  /* 0x000000192600780c */ /* 0x000fe20003f64270 */
[--C-:B------:R-:W-:Y:S01]  /*5660*/  FFMA.FTZ R132, R61, R28, -R60.reuse ;  /* 0x0000001c3d847223 */ /* 0x100fe2000001083c */
[----:B------:R-:W-:Y:S01]  /*5670*/  FSEL R75, R24, -INF , P4 ;  /* 0xff800000184b7808 */ /* 0x000fe20002000000 */
[----:B------:R-:W2:Y:S01]  /*5680*/  MUFU.TANH R46, R46 ;  /* 0x0000002e002e7308 */ /* 0x000ea20000002400 */
[----:B------:R-:W-:Y:S01]  /*5690*/  FMNMX.FTZ R8, R71, R8, !PT ;  /* 0x0000000847087209 */ /* 0x000fe20007810000 */
[-CC-:B------:R-:W-:Y:S01]  /*56a0*/  FFMA.FTZ R134, R69, R28.reuse, -R60.reuse ;  /* 0x0000001c45867223 */ /* 0x180fe2000001083c */
[C---:B------:R-:W-:Y:S01]  /*56b0*/  ISETP.GT.AND P4, PT, R38.reuse, 0x20, PT ;  /* 0x000000202600780c */ /* 0x040fe20003f84270 */
[-CC-:B------:R-:W-:Y:S01]  /*56c0*/  FFMA.FTZ R69, R77, R28.reuse, -R60.reuse ;  /* 0x0000001c4d457223 */ /* 0x180fe2000001083c */
[----:B------:R-:W-:Y:S01]  /*56d0*/  FSEL R25, R25, -INF , P3 ;  /* 0xff80000019197808 */ /* 0x000fe20001800000 */
[--C-:B------:R-:W-:Y:S01]  /*56e0*/  FFMA.FTZ R9, R9, R28, -R60.reuse ;  /* 0x0000001c09097223 */ /* 0x100fe2000001083c */
[----:B------:R-:W-:Y:S01]  /*56f0*/  FMNMX.FTZ R8, R75, R8, !PT ;  /* 0x000000084b087209 */ /* 0x000fe20007810000 */
[----:B------:R-:W2:Y:S01]  /*5700*/  MUFU.TANH R48, R48 ;  /* 0x0000003000307308 */ /* 0x000ea20000002400 */
[----:B------:R-:W-:Y:S01]  /*5710*/  ISETP.GT.AND P3, PT, R38, 0x21, PT ;  /* 0x000000212600780c */ /* 0x000fe20003f64270 */
[-CC-:B------:R-:W-:Y:S01]  /*5720*/  FFMA.FTZ R13, R13, R28.reuse, -R60.reuse ;  /* 0x0000001c0d0d7223 */ /* 0x180fe2000001083c */
[----:B-----5:R-:W-:Y:S01]  /*5730*/  FSEL R43, R26, -INF , P4 ;  /* 0xff8000001a2b7808 */ /* 0x020fe20002000000 */
[--C-:B------:R-:W-:Y:S01]  /*5740*/  FFMA.FTZ R77, R147, R28, -R60.reuse ;  /* 0x0000001c934d7223 */ /* 0x100fe2000001083c */
[----:B------:R-:W-:Y:S01]  /*5750*/  FMNMX.FTZ R8, R25, R8, !PT ;  /* 0x0000000819087209 */ /* 0x000fe20007810000 */
[-CC-:B------:R-:W-:Y:S01]  /*5760*/  FFMA.FTZ R14, R153, R28.reuse, -R60.reuse ;  /* 0x0000001c990e7223 */ /* 0x180fe2000001083c */
[----:B------:R-:W-:Y:S01]  /*5770*/  ISETP.GT.AND P4, PT, R38, 0x28, PT ;  /* 0x000000282600780c */ /* 0x000fe20003f84270 */
[----:B------:R-:W5:Y:S01]  /*5780*/  MUFU.TANH R50, R50 ;  /* 0x0000003200327308 */ /* 0x000f620000002400 */
[----:B------:R-:W-:Y:S01]  /*5790*/  FSEL R27, R27, -INF , P3 ;  /* 0xff8000001b1b7808 */ /* 0x000fe20001800000 */
[----:B------:R-:W-:Y:S01]  /*57a0*/  FFMA.FTZ R155, R155, R28, -R60 ;  /* 0x0000001c9b9b7223 */ /* 0x000fe2000001083c */
[----:B------:R-:W-:-:S02]  /*57b0*/  FMNMX.FTZ R8, R43, R8, !PT ;  /* 0x000000082b087209 */ /* 0x000fc40007810000 */
[C---:B------:R-:W-:Y:S02]  /*57c0*/  ISETP.GT.AND P3, PT, R38.reuse, 0x29, PT ;  /* 0x000000292600780c */ /* 0x040fe40003f64270 */
[----:B----4-:R-:W-:Y:S01]  /*57d0*/  FSEL R45, R29, -INF , P4 ;  /* 0xff8000001d2d7808 */ /* 0x010fe20002000000 */
[----:B------:R-:W-:Y:S01]  /*57e0*/  FFMA.FTZ R29, R47, R28, -R60 ;  /* 0x0000001c2f1d7223 */ /* 0x000fe2000001083c */
[----:B------:R-:W-:Y:S01]  /*57f0*/  FMNMX.FTZ R8, R27, R8, !PT ;  /* 0x000000081b087209 */ /* 0x000fe20007810000 */
[----:B------:R-:W4:Y:S01]  /*5800*/  MUFU.TANH R52, R52 ;  /* 0x0000003400347308 */ /* 0x000f220000002400 */
[----:B------:R-:W-:Y:S02]  /*5810*/  ISETP.GT.AND P4, PT, R38, 0x30, PT ;  /* 0x000000302600780c */ /* 0x000fe40003f84270 */
[----:B------:R-:W-:Y:S02]  /*5820*/  FSEL R79, R30, -INF , P3 ;  /* 0xff8000001e4f7808 */ /* 0x000fe40001800000 */
[----:B------:R-:W-:-:S02]  /*5830*/  FMNMX.FTZ R8, R45, R8, !PT ;  /* 0x000000082d087209 */ /* 0x000fc40007810000 */
[----:B------:R-:W-:Y:S01]  /*5840*/  ISETP.GT.AND P3, PT, R38, 0x31, PT ;  /* 0x000000312600780c */ /* 0x000fe20003f64270 */
[----:B------:R-:W4:Y:S01]  /*5850*/  MUFU.TANH R54, R54 ;  /* 0x0000003600367308 */ /* 0x000f220000002400 */
[----:B------:R-:W-:Y:S02]  /*5860*/  FSEL R47, R32, -INF , P4 ;  /* 0xff800000202f7808 */ /* 0x000fe40002000000 */
[----:B------:R-:W-:Y:S02]  /*5870*/  FMNMX.FTZ R8, R79, R8, !PT ;  /* 0x000000084f087209 */ /* 0x000fe40007810000 */
[C---:B------:R-:W-:Y:S02]  /*5880*/  ISETP.GT.AND P4, PT, R38.reuse, 0x38, PT ;  /* 0x000000382600780c */ /* 0x040fe40003f84270 */
[----:B------:R-:W-:Y:S01]  /*5890*/  FSEL R83, R33, -INF , P3 ;  /* 0xff80000021537808 */ /* 0x000fe20001800000 */
[----:B------:R-:W-:Y:S01]  /*58a0*/  FFMA.FTZ R33, R51, R28, -R60 ;  /* 0x0000001c33217223 */ /* 0x000fe2000001083c */
[----:B------:R-:W-:Y:S01]  /*58b0*/  FMNMX.FTZ R8, R47, R8, !PT ;  /* 0x000000082f087209 */ /* 0x000fe20007810000 */
[----:B------:R-:W4:Y:S01]  /*58c0*/  MUFU.TANH R56, R56 ;  /* 0x0000003800387308 */ /* 0x000f220000002400 */
[----:B------:R-:W-:-:S02]  /*58d0*/  ISETP.GT.AND P3, PT, R38, 0x39, PT ;  /* 0x000000392600780c */ /* 0x000fc40003f64270 */
[----:B------:R-:W-:Y:S02]  /*58e0*/  FSEL R49, R34, -INF , P4 ;  /* 0xff80000022317808 */ /* 0x000fe40002000000 */
[----:B------:R-:W-:Y:S02]  /*58f0*/  FMNMX.FTZ R8, R83, R8, !PT ;  /* 0x0000000853087209 */ /* 0x000fe40007810000 */
[C---:B------:R-:W-:Y:S01]  /*5900*/  ISETP.GT.AND P4, PT, R38.reuse, 0x40, PT ;  /* 0x000000402600780c */ /* 0x040fe20003f84270 */
[----:B------:R-:W4:Y:S01]  /*5910*/  MUFU.TANH R58, R58 ;  /* 0x0000003a003a7308 */ /* 0x000f220000002400 */
[----:B---3--:R-:W-:Y:S02]  /*5920*/  FSEL R35, R35, -INF , P3 ;  /* 0xff80000023237808 */ /* 0x008fe40001800000 */
[----:B------:R-:W-:Y:S02]  /*5930*/  FMNMX.FTZ R8, R49, R8, !PT ;  /* 0x0000000831087209 */ /* 0x000fe40007810000 */
[----:B------:R-:W-:-:S02]  /*5940*/  ISETP.GT.AND P3, PT, R38, 0x41, PT ;  /* 0x000000412600780c */ /* 0x000fc40003f64270 */
[----:B------:R-:W-:Y:S01]  /*5950*/  FSEL R51, R36, -INF , P4 ;  /* 0xff80000024337808 */ /* 0x000fe20002000000 */
[----:B------:R-:W3:Y:S01]  /*5960*/  MUFU.TANH R62, R62 ;  /* 0x0000003e003e7308 */ /* 0x000ee20000002400 */
[----:B------:R-:W-:Y:S02]  /*5970*/  FMNMX.FTZ R8, R35, R8, !PT ;  /* 0x0000000823087209 */ /* 0x000fe40007810000 */
[C---:B------:R-:W-:Y:S01]  /*5980*/  ISETP.GT.AND P4, PT, R38.reuse, 0x48, PT ;  /* 0x000000482600780c */ /* 0x040fe20003f84270 */
[----:B------:R-:W-:Y:S02]  /*5990*/  WARPGROUP.DEPBAR.LE gsb0, 0x0 ;  /* 0x00008000000079c5 */ /* 0x000fe40000010000 */
[----:B------:R-:W-:Y:S01]  /*59a0*/  FSEL R87, R37, -INF , P3 ;  /* 0xff80000025577808 */ /* 0x000fe20001800000 */
[----:B------:R-:W-:Y:S01]  /*59b0*/  WARPGROUP.ARRIVE ;  /* 0x00000000000079c5 */ /* 0x000fe20000000000 */
[----:B------:R-:W-:Y:S01]  /*59c0*/  FMNMX.FTZ R8, R51, R8, !PT ;  /* 0x0000000833087209 */ /* 0x000fe20007810000 */
[----:B------:R-:W3:Y:S01]  /*59d0*/  MUFU.TANH R64, R64 ;  /* 0x0000004000407308 */ /* 0x000ee20000002400 */
[----:B------:R-:W-:Y:S01]  /*59e0*/  ISETP.GT.AND P3, PT, R38, 0x49, PT ;  /* 0x000000492600780c */ /* 0x000fe20003f64270 */
[--C-:B------:R-:W-:Y:S01]  /*59f0*/  FFMA.FTZ R37, R55, R28, -R60.reuse ;  /* 0x0000001c37257223 */ /* 0x100fe2000001083c */
[----:B------:R-:W-:Y:S01]  /*5a00*/  FSEL R53, R6, -INF , P4 ;  /* 0xff80000006357808 */ /* 0x000fe20002000000 */
[----:B------:R-:W-:Y:S01]  /*5a10*/  HGMMA.64x64x16.F32.BF16 R88, R124, gdesc[UR4].tnspB, R88, gsb0 ;  /* 0x40e000047c587df0 */ /* 0x000fe20008001858 */
[----:B------:R-:W-:Y:S01]  /*5a20*/  FMNMX.FTZ R8, R87, R8, !PT ;  /* 0x0000000857087209 */ /* 0x000fe20007810000 */
[-CC-:B------:R-:W-:Y:S01]  /*5a30*/  FFMA.FTZ R55, R57, R28.reuse, -R60.reuse ;  /* 0x0000001c39377223 */ /* 0x180fe2000001083c */
[----:B------:R-:W-:Y:S01]  /*5a40*/  ISETP.GT.AND P4, PT, R38, 0x50, PT ;  /* 0x000000502600780c */ /* 0x000fe20003f84270 */
[-CC-:B------:R-:W-:Y:S01]  /*5a50*/  FFMA.FTZ R57, R65, R28.reuse, -R60.reuse ;  /* 0x0000001c41397223 */ /* 0x180fe2000001083c */
[----:B-1----:R-:W-:Y:S01]  /*5a60*/  FSEL R133, R10, -INF , P3 ;  /* 0xff8000000a857808 */ /* 0x002fe20001800000 */
[--C-:B------:R-:W-:Y:S01]  /*5a70*/  FFMA.FTZ R65, R73, R28, -R60.reuse ;  /* 0x0000001c49417223 */ /* 0x100fe2000001083c */
[----:B------:R-:W-:Y:S01]  /*5a80*/  FMNMX.FTZ R8, R53, R8, !PT ;  /* 0x0000000835087209 */ /* 0x000fe20007810000 */
[-CC-:B------:R-:W-:Y:S01]  /*5a90*/  FFMA.FTZ R73, R143, R28.reuse, -R60.reuse ;  /* 0x0000001c8f497223 */ /* 0x180fe2000001083c */
[----:B------:R-:W-:Y:S01]  /*5aa0*/  ISETP.GT.AND P3, PT, R38, 0x51, PT ;  /* 0x000000512600780c */ /* 0x000fe20003f64270 */
[----:B------:R-:W-:Y:S01]  /*5ab0*/  FFMA.FTZ R10, R145, R28, -R60 ;  /* 0x0000001c910a7223 */ /* 0x000fe2000001083c */
[----:B--2---:R-:W-:Y:S01]  /*5ac0*/  FSEL R135, R40, -INF , P4 ;  /* 0xff80000028877808 */ /* 0x004fe20002000000 */
[----:B------:R-:W-:Y:S01]  /*5ad0*/  UIADD3 UR6, UR10, 0x380, URZ ;  /* 0x000003800a067890 */ /* 0x000fe2000fffe03f */
[----:B------:R-:W-:Y:S01]  /*5ae0*/  FMNMX.FTZ R8, R133, R8, !PT ;  /* 0x0000000885087209 */ /* 0x000fe20007810000 */
[----:B------:R-:W-:Y:S01]  /*5af0*/  MUFU.EX2 R148, R148 ;  /* 0x0000009400947308 */ /* 0x000fe20000000800 */
[----:B------:R-:W-:Y:S01]  /*5b00*/  ISETP.GT.AND P4, PT, R38, 0x58, PT ;  /* 0x000000582600780c */ /* 0x000fe20003f84270 */
[----:B------:R-:W-:Y:S01]  /*5b10*/  UMOV UR7, 0x40000040 ;  /* 0x4000004000077882 */ /* 0x000fe20000000000 */
[----:B------:R-:W-:-:S02]  /*5b20*/  FSEL R137, R42, -INF , P3 ;  /* 0xff8000002a897808 */ /* 0x000fc40001800000 */
[----:B------:R-:W-:Y:S02]  /*5b30*/  FMNMX.FTZ R8, R135, R8, !PT ;  /* 0x0000000887087209 */ /* 0x000fe40007810000 */
[----:B------:R-:W-:Y:S01]  /*5b40*/  ISETP.GT.AND P3, PT, R38, 0x59, PT ;  /* 0x000000592600780c */ /* 0x000fe20003f64270 */
[----:B------:R-:W-:Y:S01]  /*5b50*/  MUFU.EX2 R9, R9 ;  /* 0x0000000900097308 */ /* 0x000fe20000000800 */
[----:B------:R-:W-:Y:S02]  /*5b60*/  FSEL R59, R44, -INF , P4 ;  /* 0xff8000002c3b7808 */ /* 0x000fe40002000000 */
[----:B------:R-:W-:Y:S02]  /*5b70*/  FMNMX.FTZ R8, R137, R8, !PT ;  /* 0x0000000889087209 */ /* 0x000fe40007810000 */
[----:B------:R-:W-:Y:S02]  /*5b80*/  ISETP.GT.AND P4, PT, R38, 0x60, PT ;  /* 0x000000602600780c */ /* 0x000fe40003f84270 */
[----:B------:R-:W-:Y:S01]  /*5b90*/  FSEL R139, R46, -INF , P3 ;  /* 0xff8000002e8b7808 */ /* 0x000fe20001800000 */
[----:B------:R-:W-:Y:S01]  /*5ba0*/  MUFU.EX2 R150, R150 ;  /* 0x0000009600967308 */ /* 0x000fe20000000800 */
[----:B------:R-:W-:-:S02]  /*5bb0*/  FMNMX.FTZ R8, R59, R8, !PT ;  /* 0x000000083b087209 */ /* 0x000fc40007810000 */
[----:B------:R-:W-:Y:S02]  /*5bc0*/  ISETP.GT.AND P3, PT, R38, 0x61, PT ;  /* 0x000000612600780c */ /* 0x000fe40003f64270 */
[----:B------:R-:W-:Y:S02]  /*5bd0*/  FSEL R157, R48, -INF , P4 ;  /* 0xff800000309d7808 */ /* 0x000fe40002000000 */
[----:B------:R-:W-:Y:S01]  /*5be0*/  FMNMX.FTZ R8, R139, R8, !PT ;  /* 0x000000088b087209 */ /* 0x000fe20007810000 */
[----:B------:R-:W-:Y:S01]  /*5bf0*/  MUFU.EX2 R13, R13 ;  /* 0x0000000d000d7308 */ /* 0x000fe20000000800 */
[----:B------:R-:W-:Y:S02]  /*5c00*/  ISETP.GT.AND P4, PT, R38, 0x68, PT ;  /* 0x000000682600780c */ /* 0x000fe40003f84270 */
[----:B-----5:R-:W-:Y:S02]  /*5c10*/  FSEL R50, R50, -INF , P3 ;  /* 0xff80000032327808 */ /* 0x020fe40001800000 */
[----:B------:R-:W-:Y:S01]  /*5c20*/  FMNMX.FTZ R7, R157, R8, !PT ;  /* 0x000000089d077209 */ /* 0x000fe20007810000 */
[-CC-:B------:R-:W-:Y:S01]  /*5c30*/  FFMA.FTZ R8, R81, R28.reuse, -R60.reuse ;  /* 0x0000001c51087223 */ /* 0x180fe2000001083c */
[----:B------:R-:W-:Y:S01]  /*5c40*/  ISETP.GT.AND P3, PT, R38, 0x69, PT ;  /* 0x000000692600780c */ /* 0x000fe20003f64270 */
[----:B------:R-:W-:Y:S01]  /*5c50*/  FFMA.FTZ R81, R149, R28, -R60 ;  /* 0x0000001c95517223 */ /* 0x000fe2000001083c */
[----:B----4-:R-:W-:Y:S01]  /*5c60*/  FSEL R61, R52, -INF , P4 ;  /* 0xff800000343d7808 */ /* 0x010fe20002000000 */
[----:B------:R-:W-:Y:S01]  /*5c70*/  MUFU.EX2 R144, R144 ;  /* 0x0000009000907308 */ /* 0x000fe20000000800 */
[----:B------:R-:W-:-:S02]  /*5c80*/  FMNMX.FTZ R6, R50, R7, !PT ;  /* 0x0000000732067209 */ /* 0x000fc40007810000 */
[----:B------:R-:W-:Y:S02]  /*5c90*/  ISETP.GT.AND P4, PT, R38, 0x70, PT ;  /* 0x000000702600780c */ /* 0x000fe40003f84270 */
[----:B------:R-:W-:Y:S02]  /*5ca0*/  FSEL R54, R54, -INF , P3 ;  /* 0xff80000036367808 */ /* 0x000fe40001800000 */
[----:B------:R-:W-:Y:S01]  /*5cb0*/  FMNMX.FTZ R7, R61, R6, !PT ;  /* 0x000000063d077209 */ /* 0x000fe20007810000 */
[----:B------:R-:W-:Y:S01]  /*5cc0*/  FFMA.FTZ R6, R141, R28, -R60 ;  /* 0x0000001c8d067223 */ /* 0x000fe2000001083c */
[----:B------:R-:W-:Y:S01]  /*5cd0*/  ISETP.GT.AND P3, PT, R38, 0x71, PT ;  /* 0x000000712600780c */ /* 0x000fe20003f64270 */
[----:B------:R-:W-:Y:S01]  /*5ce0*/  MUFU.EX2 R15, R15 ;  /* 0x0000000f000f7308 */ /* 0x000fe20000000800 */
[----:B------:R-:W-:Y:S02]  /*5cf0*/  FSEL R56, R56, -INF , P4 ;  /* 0xff80000038387808 */ /* 0x000fe40002000000 */
[----:B------:R-:W-:-:S02]  /*5d00*/  FMNMX.FTZ R7, R54, R7, !PT ;  /* 0x0000000736077209 */ /* 0x000fc40007810000 */
[----:B------:R-:W-:Y:S02]  /*5d10*/  ISETP.GT.AND P4, PT, R38, 0x78, PT ;  /* 0x000000782600780c */ /* 0x000fe40003f84270 */
[----:B------:R-:W-:Y:S01]  /*5d20*/  FSEL R58, R58, -INF , P3 ;  /* 0xff8000003a3a7808 */ /* 0x000fe20001800000 */
[----:B------:R-:W-:Y:S01]  /*5d30*/  MUFU.EX2 R146, R146 ;  /* 0x0000009200927308 */ /* 0x000fe20000000800 */
[----:B------:R-:W-:Y:S02]  /*5d40*/  FMNMX.FTZ R7, R56, R7, !PT ;  /* 0x0000000738077209 */ /* 0x000fe40007810000 */
[----:B------:R-:W-:Y:S02]  /*5d50*/  ISETP.GT.AND P3, PT, R38, 0x79, PT ;  /* 0x000000792600780c */ /* 0x000fe40003f64270 */
[----:B---3--:R-:W-:Y:S02]  /*5d60*/  FSEL R62, R62, -INF , P4 ;  /* 0xff8000003e3e7808 */ /* 0x008fe40002000000 */
[----:B------:R-:W-:Y:S01]  /*5d70*/  FMNMX.FTZ R7, R58, R7, !PT ;  /* 0x000000073a077209 */ /* 0x000fe20007810000 */
[----:B------:R-:W-:Y:S01]  /*5d80*/  MUFU.EX2 R21, R21 ;  /* 0x0000001500157308 */ /* 0x000fe20000000800 */
[----:B------:R-:W-:-:S02]  /*5d90*/  FSEL R64, R64, -INF , P3 ;  /* 0xff80000040407808 */ /* 0x000fc40001800000 */
[----:B------:R-:W-:Y:S01]  /*5da0*/  FMNMX.FTZ R7, R62, R7, !PT ;  /* 0x000000073e077209 */ /* 0x000fe20007810000 */
[----:B------:R-:W-:Y:S02]  /*5db0*/  WARPGROUP.DEPBAR.LE gsb0, 0x0 ;  /* 0x00008000000079c5 */ /* 0x000fe40000010000 */
[----:B------:R-:W-:Y:S01]  /*5dc0*/  FSEL R129, R31, RZ, P2 ;  /* 0x000000ff1f817208 */ /* 0x000fe20001000000 */
[----:B------:R-:W-:Y:S01]  /*5dd0*/  WARPGROUP.ARRIVE ;  /* 0x00000000000079c5 */ /* 0x000fe20000000000 */
[----:B------:R-:W-:Y:S01]  /*5de0*/  FMNMX.FTZ R7, R64, R7, !PT ;  /* 0x0000000740077209 */ /* 0x000fe20007810000 */
[----:B------:R-:W-:Y:S04]  /*5df0*/  MUFU.EX2 R140, R140 ;  /* 0x0000008c008c7308 */ /* 0x000fe80000000800 */
[----:B------:R-:W1:Y:S01]  /*5e00*/  SHFL.BFLY PT, R12, R7, 0x2, 0x1f ;  /* 0x0c401f00070c7f89 */ /* 0x000e6200000e0000 */
[----:B------:R-:W-:Y:S03]  /*5e10*/  HGMMA.64x64x16.F32.BF16 R88, R120, gdesc[UR4].tnspB, R88, gsb0 ;  /* 0x40e0000478587df0 */ /* 0x000fe60008001858 */
[----:B------:R-:W-:Y:S08]  /*5e20*/  MUFU.EX2 R29, R29 ;  /* 0x0000001d001d7308 */ /* 0x000ff00000000800 */
[----:B------:R-:W-:Y:S08]  /*5e30*/  MUFU.EX2 R142, R142 ;  /* 0x0000008e008e7308 */ /* 0x000ff00000000800 */
[----:B------:R-:W-:Y:S01]  /*5e40*/  MUFU.EX2 R33, R33 ;  /* 0x0000002100217308 */ /* 0x000fe20000000800 */
[----:B-1----:R-:W-:Y:S01]  /*5e50*/  FMNMX.FTZ R20, R7, R12, !PT ;  /* 0x0000000c07147209 */ /* 0x002fe20007810000 */
[-CC-:B------:R-:W-:Y:S01]  /*5e60*/  FFMA.FTZ R12, R85, R28.reuse, -R60.reuse ;  /* 0x0000001c550c7223 */ /* 0x180fe2000001083c */
[-CC-:B------:R-:W-:Y:S01]  /*5e70*/  FFMA.FTZ R85, R151, R28.reuse, -R60.reuse ;  /* 0x0000001c97557223 */ /* 0x180fe2000001083c */
[-C--:B------:R-:W-:Y:S01]  /*5e80*/  FFMA.FTZ R60, R63, R28.reuse, -R60 ;  /* 0x0000001c3f3c7223 */ /* 0x080fe2000001083c */
[----:B------:R-:W-:Y:S01]  /*5e90*/  FADD.FTZ R63, -R129, R4 ;  /* 0x00000004813f7221 */ /* 0x000fe20000010100 */
[----:B------:R-:W1:Y:S02]  /*5ea0*/  SHFL.BFLY PT, R7, R20, 0x1, 0x1f ;  /* 0x0c201f0014077f89 */ /* 0x000e6400000e0000 */
[----:B------:R-:W-:Y:S01]  /*5eb0*/  MUFU.EX2 R136, R136 ;  /* 0x0000008800887308 */ /* 0x000fe20000000800 */
[----:B------:R-:W-:-:S07]  /*5ec0*/  FMUL.FTZ R63, R63, R28 ;  /* 0x0000001c3f3f7220 */ /* 0x000fce0000410000 */
[----:B------:R-:W2:Y:S08]  /*5ed0*/  MUFU.EX2 R63, R63 ;  /* 0x0000003f003f7308 */ /* 0x000eb00000000800 */
[----:B------:R-:W-:Y:S01]  /*5ee0*/  MUFU.EX2 R37, R37 ;  /* 0x0000002500257308 */ /* 0x000fe20000000800 */
[----:B-1----:R-:W-:-:S07]  /*5ef0*/  FMNMX.FTZ R7, R20, R7, !PT ;  /* 0x0000000714077209 */ /* 0x002fce0007810000 */
[----:B------:R-:W-:Y:S01]  /*5f00*/  MUFU.EX2 R138, R138 ;  /* 0x0000008a008a7308 */ /* 0x000fe20000000800 */
[----:B--2---:R-:W-:Y:S01]  /*5f10*/  FFMA.FTZ R42, R63, R3, R148 ;  /* 0x000000033f2a7223 */ /* 0x004fe20000010094 */
[----:B------:R-:W-:Y:S01]  /*5f20*/  F2FP.BF16.F32.PACK_AB R148, R9, R148 ;  /* 0x000000940994723e */ /* 0x000fe200000010ff */
[----:B------:R-:W-:Y:S02]  /*5f30*/  FMUL.FTZ R34, R7, R28 ;  /* 0x0000001c07227220 */ /* 0x000fe40000410000 */
[----:B------:R-:W-:Y:S01]  /*5f40*/  FADD.FTZ R3, R9, R42 ;  /* 0x0000002a09037221 */ /* 0x000fe20000010000 */
[----:B------:R-:W-:Y:S02]  /*5f50*/  FSETP.NEU.FTZ.AND P2, PT, R7, -INF , PT ;  /* 0xff8000000700780b */ /* 0x000fe40003f5d000 */
[----:B------:R-:W-:Y:S01]  /*5f60*/  MUFU.EX2 R55, R55 ;  /* 0x0000003700377308 */ /* 0x000fe20000000800 */
[----:B------:R-:W-:Y:S01]  /*5f70*/  FADD.FTZ R42, R150, R3 ;  /* 0x00000003962a7221 */ /* 0x000fe20000010000 */
[----:B------:R-:W-:-:S02]  /*5f80*/  FSEL R34, R34, RZ, P2 ;  /* 0x000000ff22227208 */ /* 0x000fc40001000000 */
[----:B------:R-:W-:Y:S01]  /*5f90*/  FSEL R44, R7, RZ, P2 ;  /* 0x000000ff072c7208 */ /* 0x000fe20001000000 */
[----:B------:R-:W-:Y:S01]  /*5fa0*/  FADD.FTZ R3, R13, R42 ;  /* 0x0000002a0d037221 */ /* 0x000fe20000010000 */
[----:B------:R-:W-:Y:S01]  /*5fb0*/  ISETP.GE.U32.AND P2, PT, R2, 0x180, PT ;  /* 0x000001800200780c */ /* 0x000fe20003f46070 */
[-CC-:B------:R-:W-:Y:S01]  /*5fc0*/  FFMA.FTZ R32, R27, R28.reuse, -R34.reuse ;  /* 0x0000001c1b207223 */ /* 0x180fe20000010822 */
[-CC-:B------:R-:W-:Y:S01]  /*5fd0*/  FFMA.FTZ R40, R35, R28.reuse, -R34.reuse ;  /* 0x0000001c23287223 */ /* 0x180fe20000010822 */
[----:B------:R-:W-:Y:S01]  /*5fe0*/  FADD.FTZ R46, R144, R3 ;  /* 0x00000003902e7221 */ /* 0x000fe20000010000 */
[----:B------:R-:W-:Y:S01]  /*5ff0*/  FADD.FTZ R27, -R44, R5 ;  /* 0x000000052c1b7221 */ /* 0x000fe20000010100 */
[-CC-:B------:R-:W-:Y:S01]  /*6000*/  FFMA.FTZ R149, R39, R28.reuse, -R34.reuse ;  /* 0x0000001c27957223 */ /* 0x180fe20000010822 */
[-C--:B------:R-:W-:Y:S01]  /*6010*/  FFMA.FTZ R4, R41, R28.reuse, -R34 ;  /* 0x0000001c29047223 */ /* 0x080fe20000010822 */
[----:B------:R-:W-:Y:S01]  /*6020*/  FADD.FTZ R3, R15, R46 ;  /* 0x0000002e0f037221 */ /* 0x000fe20000010000 */
[-CC-:B------:R-:W-:Y:S01]  /*6030*/  FFMA.FTZ R151, R11, R28.reuse, -R34.reuse ;  /* 0x0000001c0b977223 */ /* 0x180fe20000010822 */
[----:B------:R-:W-:Y:S01]  /*6040*/  FFMA.FTZ R24, R67, R28, -R34 ;  /* 0x0000001c43187223 */ /* 0x000fe20000010822 */
[----:B------:R-:W-:-:S02]  /*6050*/  IMAD.U32 R39, RZ, RZ, UR36 ;  /* 0x00000024ff277e24 */ /* 0x000fc4000f8e00ff */
[----:B------:R-:W-:Y:S01]  /*6060*/  FADD.FTZ R44, R146, R3 ;  /* 0x00000003922c7221 */ /* 0x000fe20000010000 */
[----:B------:R-:W-:Y:S01]  /*6070*/  MUFU.EX2 R149, R149 ;  /* 0x0000009500957308 */ /* 0x000fe20000000800 */
[----:B------:R-:W-:Y:S02]  /*6080*/  VIADD R3, R16, 0x9 ;  /* 0x0000000910037836 */ /* 0x000fe40000000000 */
[-C--:B------:R-:W-:Y:S01]  /*6090*/  FFMA.FTZ R145, R19, R28.reuse, -R34 ;  /* 0x0000001c13917223 */ /* 0x080fe20000010822 */
[----:B------:R-:W-:Y:S01]  /*60a0*/  FADD.FTZ R35, R21, R44 ;  /* 0x0000002c15237221 */ /* 0x000fe20000010000 */
[-C--:B------:R-:W-:Y:S01]  /*60b0*/  FMUL.FTZ R44, R27, R28.reuse ;  /* 0x0000001c1b2c7220 */ /* 0x080fe20000410000 */
[----:B------:R-:W-:Y:S01]  /*60c0*/  IMAD.U32 R41, RZ, RZ, UR28 ;  /* 0x0000001cff297e24 */ /* 0x000fe2000f8e00ff */
[----:B------:R-:W-:Y:S01]  /*60d0*/  @!P1 LEA R39, R39, UR40, 0x3 ;  /* 0x0000002827279c11 */ /* 0x000fe2000f8e18ff */
[----:B------:R-:W-:Y:S01]  /*60e0*/  FADD.FTZ R48, R140, R35 ;  /* 0x000000238c307221 */ /* 0x000fe20000010000 */
[----:B------:R-:W-:Y:S01]  /*60f0*/  MUFU.EX2 R4, R4 ;  /* 0x0000000400047308 */ /* 0x000fe20000000800 */
[----:B------:R-:W-:Y:S01]  /*6100*/  SEL R3, R3, 0x9, !P2 ;  /* 0x0000000903037807 */ /* 0x000fe20005000000 */
[----:B------:R-:W-:Y:S01]  /*6110*/  FFMA.FTZ R26, R71, R28, -R34 ;  /* 0x0000001c471a7223 */ /* 0x000fe20000010822 */
[----:B------:R-:W-:Y:S01]  /*6120*/  FADD.FTZ R35, R29, R48 ;  /* 0x000000301d237221 */ /* 0x000fe20000010000 */
[----:B------:R-:W-:Y:S01]  /*6130*/  @!P1 LEA R41, R41, UR40, 0x3 ;  /* 0x0000002829299c11 */ /* 0x000fe2000f8e18ff */
[----:B------:R-:W-:-:S02]  /*6140*/  WARPGROUP.DEPBAR.LE gsb0, 0x0 ;  /* 0x00008000000079c5 */ /* 0x000fc40000010000 */
[----:B------:R-:W-:Y:S01]  /*6150*/  FADD.FTZ R48, R142, R35 ;  /* 0x000000238e307221 */ /* 0x000fe20000010000 */
[----:B------:R-:W1:Y:S01]  /*6160*/  MUFU.EX2 R44, R44 ;  /* 0x0000002c002c7308 */ /* 0x000e620000000800 */
[----:B------:R-:W-:Y:S01]  /*6170*/  FFMA.FTZ R147, R75, R28, -R34 ;  /* 0x0000001c4b937223 */ /* 0x000fe20000010822 */
[----:B------:R-:W-:Y:S01]  /*6180*/  @!P1 VIADD R27, R39, 0x16840 ;  /* 0x00016840271b9836 */ /* 0x000fe20000000000 */
[----:B------:R2:W-:Y:S06]  /*6190*/  BAR.ARV R3, 0x100 ;  /* 0x000400030000751d */ /* 0x0005ec0000002000 */
[----:B------:R-:W3:Y:S01]  /*61a0*/  MUFU.EX2 R151, R151 ;  /* 0x0000009700977308 */ /* 0x000ee20000000800 */
[----:B------:R-:W-:Y:S01]  /*61b0*/  FADD.FTZ R39, R33, R48 ;  /* 0x0000003021277221 */ /* 0x000fe20000010000 */
[----:B--2---:R-:W-:-:S02]  /*61c0*/  @!P1 VIADD R3, R41, 0x16860 ;  /* 0x0001686029039836 */ /* 0x004fc40000000000 */
[-CC-:B------:R-:W-:Y:S01]  /*61d0*/  FFMA.FTZ R30, R25, R28.reuse, -R34.reuse ;  /* 0x0000001c191e7223 */ /* 0x180fe20000010822 */
[-CC-:B------:R-:W-:Y:S01]  /*61e0*/  FFMA.FTZ R141, R43, R28.reuse, -R34.reuse ;  /* 0x0000001c2b8d7223 */ /* 0x180fe20000010822 */
[----:B------:R-:W-:Y:S01]  /*61f0*/  FADD.FTZ R52, R136, R39 ;  /* 0x0000002788347221 */ /* 0x000fe20000010000 */
[--C-:B------:R-:W-:Y:S01]  /*6200*/  FFMA.FTZ R143, R45, R28, -R34.reuse ;  /* 0x0000001c2d8f7223 */ /* 0x100fe20000010822 */
[----:B------:R-:W-:Y:S01]  /*6210*/  @!P1 PRMT R39, RZ, 0x654, R3 ;  /* 0x00000654ff279816 */ /* 0x000fe20000000003 */
[----:B------:R-:W2:Y:S01]  /*6220*/  MUFU.EX2 R24, R24 ;  /* 0x0000001800187308 */ /* 0x000ea20000000800 */
[----:B-1----:R-:W-:Y:S01]  /*6230*/  FFMA.FTZ R35, R44, R0, R149 ;  /* 0x000000002c237223 */ /* 0x002fe20000010095 */
[-CC-:B------:R-:W-:Y:S01]  /*6240*/  FFMA.FTZ R36, R79, R28.reuse, -R34.reuse ;  /* 0x0000001c4f247223 */ /* 0x180fe20000010822 */
[-CC-:B------:R-:W-:Y:S01]  /*6250*/  FFMA.FTZ R11, R47, R28.reuse, -R34.reuse ;  /* 0x0000001c2f0b7223 */ /* 0x180fe20000010822 */
[-C--:B------:R-:W-:Y:S01]  /*6260*/  FFMA.FTZ R38, R83, R28.reuse, -R34 ;  /* 0x0000001c53267223 */ /* 0x080fe20000010822 */
[----:B------:R-:W-:Y:S01]  /*6270*/  FADD.FTZ R48, R4, R35 ;  /* 0x0000002304307221 */ /* 0x000fe20000010000 */
[----:B------:R-:W-:Y:S01]  /*6280*/  FADD.FTZ R35, R37, R52 ;  /* 0x0000003425237221 */ /* 0x000fe20000010000 */
[-C--:B------:R-:W-:Y:S01]  /*6290*/  FFMA.FTZ R19, R49, R28.reuse, -R34 ;  /* 0x0000001c31137223 */ /* 0x080fe20000010822 */
[----:B------:R-:W1:Y:S01]  /*62a0*/  MUFU.EX2 R145, R145 ;  /* 0x0000009100917308 */ /* 0x000e620000000800 */
[----:B---3--:R-:W-:Y:S01]  /*62b0*/  FADD.FTZ R3, R151, R48 ;  /* 0x0000003097037221 */ /* 0x008fe20000010000 */
[----:B------:R-:W-:Y:S01]  /*62c0*/  FADD.FTZ R48, R138, R35 ;  /* 0x000000238a307221 */ /* 0x000fe20000010000 */
[-CC-:B------:R-:W-:Y:S01]  /*62d0*/  FFMA.FTZ R25, R51, R28.reuse, -R34.reuse ;  /* 0x0000001c33197223 */ /* 0x180fe20000010822 */
[-CC-:B------:R-:W-:Y:S01]  /*62e0*/  FFMA.FTZ R42, R87, R28.reuse, -R34.reuse ;  /* 0x0000001c572a7223 */ /* 0x180fe20000010822 */
[-C--:B------:R-:W-:Y:S01]  /*62f0*/  FFMA.FTZ R50, R50, R28.reuse, -R34 ;  /* 0x0000001c32327223 */ /* 0x080fe20000010822 */
[----:B------:R-:W-:Y:S01]  /*6300*/  FADD.FTZ R35, R55, R48 ;  /* 0x0000003037237221 */ /* 0x000fe20000010000 */
[-CC-:B------:R-:W-:Y:S01]  /*6310*/  FFMA.FTZ R5, R53, R28.reuse, -R34.reuse ;  /* 0x0000001c35057223 */ /* 0x180fe20000010822 */
[----:B------:R-:W3:Y:S01]  /*6320*/  MUFU.EX2 R26, R26 ;  /* 0x0000001a001a7308 */ /* 0x000ee20000000800 */
[----:B--2---:R-:W-:Y:S01]  /*6330*/  FADD.FTZ R52, R24, R3 ;  /* 0x0000000318347221 */ /* 0x004fe20000010000 */
[-CC-:B------:R-:W-:Y:S01]  /*6340*/  FFMA.FTZ R46, R133, R28.reuse, -R34.reuse ;  /* 0x0000001c852e7223 */ /* 0x180fe20000010822 */
[-CC-:B------:R-:W-:Y:S01]  /*6350*/  FFMA.FTZ R135, R135, R28.reuse, -R34.reuse ;  /* 0x0000001c87877223 */ /* 0x180fe20000010822 */
[-CC-:B------:R-:W-:Y:S01]  /*6360*/  FFMA.FTZ R0, R137, R28.reuse, -R34.reuse ;  /* 0x0000001c89007223 */ /* 0x180fe20000010822 */
[-CC-:B------:R-:W-:Y:S01]  /*6370*/  FFMA.FTZ R131, R59, R28.reuse, -R34.reuse ;  /* 0x0000001c3b837223 */ /* 0x180fe20000010822 */
[-CC-:B------:R-:W-:Y:S01]  /*6380*/  FFMA.FTZ R48, R139, R28.reuse, -R34.reuse ;  /* 0x0000001c8b307223 */ /* 0x180fe20000010822 */
[-C--:B------:R-:W-:Y:S01]  /*6390*/  FFMA.FTZ R125, R157, R28.reuse, -R34 ;  /* 0x0000001c9d7d7223 */ /* 0x080fe20000010822 */
[----:B------:R-:W-:Y:S01]  /*63a0*/  MUFU.EX2 R132, R132 ;  /* 0x0000008400847308 */ /* 0x000fe20000000800 */
[----:B-1----:R-:W-:Y:S01]  /*63b0*/  FADD.FTZ R3, R145, R52 ;  /* 0x0000003491037221 */ /* 0x002fe20000010000 */
[-CC-:B------:R-:W-:Y:S01]  /*63c0*/  FFMA.FTZ R127, R61, R28.reuse, -R34.reuse ;  /* 0x0000001c3d7f7223 */ /* 0x180fe20000010822 */
[-CC-:B------:R-:W-:Y:S01]  /*63d0*/  FFMA.FTZ R54, R54, R28.reuse, -R34.reuse ;  /* 0x0000001c36367223 */ /* 0x180fe20000010822 */
[-CC-:B------:R-:W-:Y:S01]  /*63e0*/  FFMA.FTZ R56, R56, R28.reuse, -R34.reuse ;  /* 0x0000001c38387223 */ /* 0x180fe20000010822 */
[-CC-:B------:R-:W-:Y:S01]  /*63f0*/  FFMA.FTZ R58, R58, R28.reuse, -R34.reuse ;  /* 0x0000001c3a3a7223 */ /* 0x180fe20000010822 */
[-CC-:B------:R-:W-:Y:S01]  /*6400*/  FFMA.FTZ R62, R62, R28.reuse, -R34.reuse ;  /* 0x0000001c3e3e7223 */ /* 0x180fe20000010822 */
[----:B------:R-:W-:Y:S01]  /*6410*/  FFMA.FTZ R64, R64, R28, -R34 ;  /* 0x0000001c40407223 */ /* 0x000fe20000010822 */
[----:B------:R-:W1:Y:S01]  /*6420*/  MUFU.EX2 R147, R147 ;  /* 0x0000009300937308 */ /* 0x000e620000000800 */
[----:B---3--:R-:W-:Y:S01]  /*6430*/  FADD.FTZ R52, R26, R3 ;  /* 0x000000031a347221 */ /* 0x008fe20000010000 */
[----:B------:R-:W-:Y:S01]  /*6440*/  @!P1 PRMT R27, RZ, 0x654, R27 ;  /* 0x00000654ff1b9816 */ /* 0x000fe2000000001b */
[----:B------:R-:W-:Y:S01]  /*6450*/  UMOV UR28, UR36 ;  /* 0x00000024001c7c82 */ /* 0x000fe20008000000 */
[----:B------:R-:W-:Y:S01]  /*6460*/  PLOP3.LUT P2, PT, PT, PT, UP0, 0x80, 0x0 ;  /* 0x000000000000781c */ /* 0x000fe20003f4f008 */
[----:B------:R-:W-:Y:S01]  /*6470*/  FMUL.FTZ R88, R88, R63 ;  /* 0x0000003f58587220 */ /* 0x000fe20000410000 */
[----:B------:R2:W-:Y:S01]  /*6480*/  @!P1 SYNCS.ARRIVE.TRANS64.RED.A1T0 RZ, [R27+URZ], RZ ;  /* 0x000000ff1bff99a7 */ /* 0x0005e2000810043f */
[----:B------:R-:W-:Y:S01]  /*6490*/  F2FP.BF16.F32.PACK_AB R149, R4, R149 ;  /* 0x000000950495723e */ /* 0x000fe200000010ff */
[----:B------:R-:W-:Y:S01]  /*64a0*/  MUFU.EX2 R57, R57 ;  /* 0x0000003900397308 */ /* 0x000fe20000000800 */
[----:B------:R-:W-:Y:S01]  /*64b0*/  F2FP.BF16.F32.PACK_AB R150, R13, R150 ;  /* 0x000000960d96723e */ /* 0x000fe200000010ff */
[-C--:B------:R-:W-:Y:S01]  /*64c0*/  FMUL.FTZ R89, R89, R63.reuse ;  /* 0x0000003f59597220 */ /* 0x080fe20000410000 */
[----:B------:R-:W-:Y:S01]  /*64d0*/  F2FP.BF16.F32.PACK_AB R144, R15, R144 ;  /* 0x000000900f90723e */ /* 0x000fe200000010ff */
[-C--:B------:R-:W-:Y:S01]  /*64e0*/  FMUL.FTZ R92, R92, R63.reuse ;  /* 0x0000003f5c5c7220 */ /* 0x080fe20000410000 */
[----:B------:R-:W-:Y:S01]  /*64f0*/  F2FP.BF16.F32.PACK_AB R146, R21, R146 ;  /* 0x000000921592723e */ /* 0x000fe200000010ff */
[----:B------:R3:W-:Y:S01]  /*6500*/  @!P1 SYNCS.ARRIVE.TRANS64.RED.A1T0 RZ, [R39+URZ], RZ ;  /* 0x000000ff27ff99a7 */ /* 0x0007e2000810043f */
[----:B------:R-:W-:Y:S01]  /*6510*/  F2FP.BF16.F32.PACK_AB R140, R29, R140 ;  /* 0x0000008c1d8c723e */ /* 0x000fe200000010ff */
[----:B------:R-:W4:Y:S01]  /*6520*/  MUFU.EX2 R30, R30 ;  /* 0x0000001e001e7308 */ /* 0x000f220000000800 */
[----:B-1----:R-:W-:Y:S01]  /*6530*/  FADD.FTZ R3, R147, R52 ;  /* 0x0000003493037221 */ /* 0x002fe20000010000 */
[----:B------:R-:W-:Y:S01]  /*6540*/  F2FP.BF16.F32.PACK_AB R142, R33, R142 ;  /* 0x0000008e218e723e */ /* 0x000fe200000010ff */
[-C--:B------:R-:W-:Y:S01]  /*6550*/  FMUL.FTZ R93, R93, R63.reuse ;  /* 0x0000003f5d5d7220 */ /* 0x080fe20000410000 */
[----:B------:R-:W-:Y:S01]  /*6560*/  F2FP.BF16.F32.PACK_AB R136, R37, R136 ;  /* 0x000000882588723e */ /* 0x000fe200000010ff */
[-C--:B------:R-:W-:Y:S01]  /*6570*/  FMUL.FTZ R96, R96, R63.reuse ;  /* 0x0000003f60607220 */ /* 0x080fe20000410000 */
[----:B------:R-:W-:Y:S01]  /*6580*/  F2FP.BF16.F32.PACK_AB R138, R55, R138 ;  /* 0x0000008a378a723e */ /* 0x000fe200000010ff */
        /* <DEDUP_REMOVED lines=9> */
[----:B------:R-:W1:Y:S01]  /*6620*/  MUFU.EX2 R141, R141 ;  /* 0x0000008d008d7308 */ /* 0x000e620000000800 */
[----:B----4-:R-:W-:Y:S01]  /*6630*/  FADD.FTZ R52, R30, R3 ;  /* 0x000000031e347221 */ /* 0x010fe20000010000 */
[-C--:B------:R-:W-:Y:S01]  /*6640*/  FMUL.FTZ R113, R113, R63.reuse ;  /* 0x0000003f71717220 */ /* 0x080fe20000410000 */
[-C--:B------:R-:W-:Y:S01]  /*6650*/  FMUL.FTZ R116, R116, R63.reuse ;  /* 0x0000003f74747220 */ /* 0x080fe20000410000 */
[----:B------:R-:W-:Y:S01]  /*6660*/  FMUL.FTZ R117, R117, R63 ;  /* 0x0000003f75757220 */ /* 0x000fe20000410000 */
[----:B------:R-:W-:Y:S01]  /*6670*/  F2FP.BF16.F32.PACK_AB R151, R24, R151 ;  /* 0x000000971897723e */ /* 0x000fe200000010ff */
[-C--:B------:R-:W-:Y:S01]  /*6680*/  FMUL.FTZ R90, R90, R44.reuse ;  /* 0x0000002c5a5a7220 */ /* 0x080fe20000410000 */
[----:B------:R-:W-:Y:S01]  /*6690*/  F2FP.BF16.F32.PACK_AB R145, R26, R145 ;  /* 0x000000911a91723e */ /* 0x000fe200000010ff */
[----:B------:R-:W-:Y:S01]  /*66a0*/  MUFU.EX2 R65, R65 ;  /* 0x0000004100417308 */ /* 0x000fe20000000800 */
[----:B------:R-:W-:Y:S01]  /*66b0*/  F2FP.BF16.F32.PACK_AB R147, R30, R147 ;  /* 0x000000931e93723e */ /* 0x000fe200000010ff */
[-C--:B------:R-:W-:Y:S01]  /*66c0*/  FMUL.FTZ R91, R91, R44.reuse ;  /* 0x0000002c5b5b7220 */ /* 0x080fe20000410000 */
[-C--:B------:R-:W-:Y:S01]  /*66d0*/  FMUL.FTZ R94, R94, R44.reuse ;  /* 0x0000002c5e5e7220 */ /* 0x080fe20000410000 */
[-C--:B------:R-:W-:Y:S01]  /*66e0*/  FMUL.FTZ R95, R95, R44.reuse ;  /* 0x0000002c5f5f7220 */ /* 0x080fe20000410000 */
[-C--:B------:R-:W-:Y:S01]  /*66f0*/  FMUL.FTZ R98, R98, R44.reuse ;  /* 0x0000002c62627220 */ /* 0x080fe20000410000 */
[-C--:B------:R-:W-:Y:S01]  /*6700*/  FMUL.FTZ R99, R99, R44.reuse ;  /* 0x0000002c63637220 */ /* 0x080fe20000410000 */
[-C--:B------:R-:W-:Y:S01]  /*6710*/  FMUL.FTZ R102, R102, R44.reuse ;  /* 0x0000002c66667220 */ /* 0x080fe20000410000 */
[----:B------:R-:W4:Y:S01]  /*6720*/  MUFU.EX2 R32, R32 ;  /* 0x0000002000207308 */ /* 0x000f220000000800 */
[----:B-1----:R-:W-:Y:S01]  /*6730*/  FADD.FTZ R3, R141, R52 ;  /* 0x000000348d037221 */ /* 0x002fe20000010000 */
[-C--:B------:R-:W-:Y:S01]  /*6740*/  FMUL.FTZ R103, R103, R44.reuse ;  /* 0x0000002c67677220 */ /* 0x080fe20000410000 */
[-C--:B------:R-:W-:Y:S01]  /*6750*/  FMUL.FTZ R106, R106, R44.reuse ;  /* 0x0000002c6a6a7220 */ /* 0x080fe20000410000 */
[-C--:B------:R-:W-:Y:S01]  /*6760*/  FMUL.FTZ R107, R107, R44.reuse ;  /* 0x0000002c6b6b7220 */ /* 0x080fe20000410000 */
[-C--:B------:R-:W-:Y:S01]  /*6770*/  FMUL.FTZ R110, R110, R44.reuse ;  /* 0x0000002c6e6e7220 */ /* 0x080fe20000410000 */
[-C--:B------:R-:W-:Y:S01]  /*6780*/  FMUL.FTZ R111, R111, R44.reuse ;  /* 0x0000002c6f6f7220 */ /* 0x080fe20000410000 */
[-C--:B------:R-:W-:Y:S01]  /*6790*/  FMUL.FTZ R114, R114, R44.reuse ;  /* 0x0000002c72727220 */ /* 0x080fe20000410000 */
[----:B------:R-:W1:Y:S01]  /*67a0*/  MUFU.EX2 R6, R6 ;  /* 0x0000000600067308 */ /* 0x000e620000000800 */
[-C--:B------:R-:W-:Y:S01]  /*67b0*/  FMUL.FTZ R115, R115, R44.reuse ;  /* 0x0000002c73737220 */ /* 0x080fe20000410000 */
[-C--:B------:R-:W-:Y:S01]  /*67c0*/  FMUL.FTZ R118, R118, R44.reuse ;  /* 0x0000002c76767220 */ /* 0x080fe20000410000 */
[----:B------:R-:W-:Y:S01]  /*67d0*/  FMUL.FTZ R119, R119, R44 ;  /* 0x0000002c77777220 */ /* 0x000fe20000410000 */
[----:B------:R-:W-:-:S04]  /*67e0*/  MOV R4, R31 ;  /* 0x0000001f00047202 */ /* 0x000fc80000000f00 */
[----:B------:R5:W-:Y:S01]  /*67f0*/  MUFU.EX2 R129, R60 ;  /* 0x0000003c00817308 */ /* 0x000be20000000800 */
[C---:B----4-:R-:W-:Y:S01]  /*6800*/  FADD.FTZ R52, R32.reuse, R3 ;  /* 0x0000000320347221 */ /* 0x050fe20000010000 */
[----:B------:R-:W-:-:S06]  /*6810*/  F2FP.BF16.F32.PACK_AB R141, R32, R141 ;  /* 0x0000008d208d723e */ /* 0x000fcc00000010ff */
[----:B------:R-:W4:Y:S01]  /*6820*/  MUFU.EX2 R143, R143 ;  /* 0x0000008f008f7308 */ /* 0x000f220000000800 */
[----:B-----5:R-:W-:Y:S01]  /*6830*/  FADD.FTZ R60, R132, R35 ;  /* 0x00000023843c7221 */ /* 0x020fe20000010000 */
[----:B------:R-:W-:-:S03]  /*6840*/  F2FP.BF16.F32.PACK_AB R132, R57, R132 ;  /* 0x000000843984723e */ /* 0x000fc600000010ff */
[----:B------:R-:W-:-:S03]  /*6850*/  FADD.FTZ R35, R57, R60 ;  /* 0x0000003c39237221 */ /* 0x000fc60000010000 */
[----:B------:R-:W5:Y:S01]  /*6860*/  MUFU.EX2 R69, R69 ;  /* 0x0000004500457308 */ /* 0x000f620000000800 */
[----:B------:R-:W-:Y:S01]  /*6870*/  FADD.FTZ R60, R134, R35 ;  /* 0x00000023863c7221 */ /* 0x000fe20000010000 */
[----:B------:R-:W-:-:S03]  /*6880*/  F2FP.BF16.F32.PACK_AB R134, R65, R134 ;  /* 0x000000864186723e */ /* 0x000fc600000010ff */
[----:B------:R-:W-:-:S03]  /*6890*/  FADD.FTZ R35, R65, R60 ;  /* 0x0000003c41237221 */ /* 0x000fc60000010000 */
[----:B------:R-:W2:Y:S01]  /*68a0*/  MUFU.EX2 R36, R36 ;  /* 0x0000002400247308 */ /* 0x000ea20000000800 */
[----:B-1----:R-:W-:Y:S01]  /*68b0*/  FADD.FTZ R60, R6, R35 ;  /* 0x00000023063c7221 */ /* 0x002fe20000010000 */
[----:B----4-:R-:W-:-:S06]  /*68c0*/  FADD.FTZ R3, R143, R52 ;  /* 0x000000348f037221 */ /* 0x010fcc0000010000 */
[----:B------:R-:W1:Y:S01]  /*68d0*/  MUFU.EX2 R8, R8 ;  /* 0x0000000800087308 */ /* 0x000e620000000800 */
[C---:B-----5:R-:W-:Y:S01]  /*68e0*/  FADD.FTZ R35, R69.reuse, R60 ;  /* 0x0000003c45237221 */ /* 0x060fe20000010000 */
[----:B------:R-:W-:-:S06]  /*68f0*/  F2FP.BF16.F32.PACK_AB R128, R69, R6 ;  /* 0x000000064580723e */ /* 0x000fcc00000010ff */
[----:B------:R-:W4:Y:S01]  /*6900*/  MUFU.EX2 R11, R11 ;  /* 0x0000000b000b7308 */ /* 0x000f220000000800 */
[C---:B--2---:R-:W-:Y:S01]  /*6910*/  FADD.FTZ R52, R36.reuse, R3 ;  /* 0x0000000324347221 */ /* 0x044fe20000010000 */
[----:B------:R-:W-:-:S06]  /*6920*/  F2FP.BF16.F32.PACK_AB R143, R36, R143 ;  /* 0x0000008f248f723e */ /* 0x000fcc00000010ff */
[----:B------:R-:W2:Y:S01]  /*6930*/  MUFU.EX2 R73, R73 ;  /* 0x0000004900497308 */ /* 0x000ea20000000800 */
[----:B-1----:R-:W-:-:S07]  /*6940*/  FADD.FTZ R60, R8, R35 ;  /* 0x00000023083c7221 */ /* 0x002fce0000010000 */
[----:B------:R-:W1:Y:S01]  /*6950*/  MUFU.EX2 R38, R38 ;  /* 0x0000002600267308 */ /* 0x000e620000000800 */
[----:B----4-:R-:W-:-:S07]  /*6960*/  FADD.FTZ R3, R11, R52 ;  /* 0x000000340b037221 */ /* 0x010fce0000010000 */
[----:B------:R-:W4:Y:S01]  /*6970*/  MUFU.EX2 R10, R10 ;  /* 0x0000000a000a7308 */ /* 0x000f220000000800 */
[C---:B--2---:R-:W-:Y:S01]  /*6980*/  FADD.FTZ R9, R73.reuse, R60 ;  /* 0x0000003c49097221 */ /* 0x044fe20000010000 */
[----:B------:R-:W-:-:S06]  /*6990*/  F2FP.BF16.F32.PACK_AB R130, R73, R8 ;  /* 0x000000084982723e */ /* 0x000fcc00000010ff */
[----:B------:R-:W-:Y:S01]  /*69a0*/  MUFU.EX2 R19, R19 ;  /* 0x0000001300137308 */ /* 0x000fe20000000800 */
[----:B-1----:R-:W-:-:S07]  /*69b0*/  F2FP.BF16.F32.PACK_AB R137, R38, R11 ;  /* 0x0000000b2689723e */ /* 0x002fce00000010ff */
[----:B------:R-:W1:Y:S01]  /*69c0*/  MUFU.EX2 R77, R77 ;  /* 0x0000004d004d7308 */ /* 0x000e620000000800 */
[----:B----4-:R-:W-:-:S07]  /*69d0*/  FADD.FTZ R52, R10, R9 ;  /* 0x000000090a347221 */ /* 0x010fce0000010000 */
[----:B------:R-:W2:Y:S08]  /*69e0*/  MUFU.EX2 R40, R40 ;  /* 0x0000002800287308 */ /* 0x000eb00000000800 */
[----:B------:R-:W4:Y:S01]  /*69f0*/  MUFU.EX2 R12, R12 ;  /* 0x0000000c000c7308 */ /* 0x000f220000000800 */
[C---:B-1----:R-:W-:Y:S01]  /*6a00*/  FADD.FTZ R9, R77.reuse, R52 ;  /* 0x000000344d097221 */ /* 0x042fe20000010000 */
[----:B------:R-:W-:-:S06]  /*6a10*/  F2FP.BF16.F32.PACK_AB R124, R77, R10 ;  /* 0x0000000a4d7c723e */ /* 0x000fcc00000010ff */
[----:B------:R-:W-:Y:S01]  /*6a20*/  MUFU.EX2 R25, R25 ;  /* 0x0000001900197308 */ /* 0x000fe20000000800 */
[----:B--2---:R-:W-:-:S07]  /*6a30*/  F2FP.BF16.F32.PACK_AB R139, R40, R19 ;  /* 0x00000013288b723e */ /* 0x004fce00000010ff */
[----:B------:R-:W1:Y:S01]  /*6a40*/  MUFU.EX2 R81, R81 ;  /* 0x0000005100517308 */ /* 0x000e620000000800 */
[----:B----4-:R-:W-:-:S07]  /*6a50*/  FADD.FTZ R52, R12, R9 ;  /* 0x000000090c347221 */ /* 0x010fce0000010000 */
[----:B------:R-:W2:Y:S08]  /*6a60*/  MUFU.EX2 R42, R42 ;  /* 0x0000002a002a7308 */ /* 0x000eb00000000800 */
[----:B------:R4:W-:Y:S01]  /*6a70*/  MUFU.EX2 R34, R50 ;  /* 0x0000003200227308 */ /* 0x0009e20000000800 */
[C---:B-1----:R-:W-:Y:S01]  /*6a80*/  FADD.FTZ R9, R81.reuse, R52 ;  /* 0x0000003451097221 */ /* 0x042fe20000010000 */
[----:B------:R-:W-:-:S06]  /*6a90*/  F2FP.BF16.F32.PACK_AB R126, R81, R12 ;  /* 0x0000000c517e723e */ /* 0x000fcc00000010ff */
[----:B------:R-:W1:Y:S01]  /*6aa0*/  MUFU.EX2 R14, R14 ;  /* 0x0000000e000e7308 */ /* 0x000e620000000800 */
[----:B----4-:R-:W-:Y:S01]  /*6ab0*/  FADD.FTZ R50, R38, R3 ;  /* 0x0000000326327221 */ /* 0x010fe20000010000 */
[----:B--2---:R-:W-:-:S03]  /*6ac0*/  F2FP.BF16.F32.PACK_AB R133, R42, R25 ;  /* 0x000000192a85723e */ /* 0x004fc600000010ff */
[----:B------:R-:W-:-:S03]  /*6ad0*/  FADD.FTZ R3, R19, R50 ;  /* 0x0000003213037221 */ /* 0x000fc60000010000 */
[----:B------:R-:W2:Y:S01]  /*6ae0*/  MUFU.EX2 R5, R5 ;  /* 0x0000000500057308 */ /* 0x000ea20000000800 */
[----:B------:R-:W-:-:S04]  /*6af0*/  FADD.FTZ R50, R40, R3 ;  /* 0x0000000328327221 */ /* 0x000fc80000010000 */
[----:B------:R-:W-:-:S03]  /*6b00*/  FADD.FTZ R3, R25, R50 ;  /* 0x0000003219037221 */ /* 0x000fc60000010000 */
[----:B------:R-:W4:Y:S01]  /*6b10*/  MUFU.EX2 R85, R85 ;  /* 0x0000005500557308 */ /* 0x000f220000000800 */
[----:B------:R-:W-:Y:S01]  /*6b20*/  FADD.FTZ R6, R42, R3 ;  /* 0x000000032a067221 */ /* 0x000fe20000010000 */
[----:B-1----:R-:W-:-:S06]  /*6b30*/  FADD.FTZ R50, R14, R9 ;  /* 0x000000090e327221 */ /* 0x002fcc0000010000 */
[----:B------:R-:W1:Y:S01]  /*6b40*/  MUFU.EX2 R46, R46 ;  /* 0x0000002e002e7308 */ /* 0x000e620000000800 */
[----:B--2---:R-:W-:-:S07]  /*6b50*/  FADD.FTZ R3, R5, R6 ;  /* 0x0000000605037221 */ /* 0x004fce0000010000 */
[----:B------:R-:W2:Y:S01]  /*6b60*/  MUFU.EX2 R20, R155 ;  /* 0x0000009b00147308 */ /* 0x000ea20000000800 */
[C---:B----4-:R-:W-:Y:S01]  /*6b70*/  FADD.FTZ R9, R85.reuse, R50 ;  /* 0x0000003255097221 */ /* 0x050fe20000010000 */
[----:B------:R-:W-:-:S06]  /*6b80*/  F2FP.BF16.F32.PACK_AB R120, R85, R14 ;  /* 0x0000000e5578723e */ /* 0x000fcc00000010ff */
[----:B------:R4:W5:Y:S01]  /*6b90*/  MUFU.EX2 R27, R135 ;  /* 0x00000087001b7308 */ /* 0x0009620000000800 */
[----:B-1----:R-:W-:-:S07]  /*6ba0*/  FADD.FTZ R6, R46, R3 ;  /* 0x000000032e067221 */ /* 0x002fce0000010000 */
[----:B------:R-:W1:Y:S01]  /*6bb0*/  MUFU.EX2 R0, R0 ;  /* 0x0000000000007308 */ /* 0x000e620000000800 */
[----:B--2---:R-:W-:Y:S01]  /*6bc0*/  FADD.FTZ R8, R20, R9 ;  /* 0x0000000914087221 */ /* 0x004fe20000010000 */
[C---:B------:R-:W-:Y:S02]  /*6bd0*/  F2FP.BF16.F32.PACK_AB R122, R129.reuse, R20 ;  /* 0x00000014817a723e */ /* 0x040fe400000010ff */
[----:B----4-:R-:W-:Y:S01]  /*6be0*/  F2FP.BF16.F32.PACK_AB R135, R46, R5 ;  /* 0x000000052e87723e */ /* 0x010fe200000010ff */
[----:B------:R-:W-:Y:S01]  /*6bf0*/  FADD.FTZ R3, R129, R8 ;  /* 0x0000000881037221 */ /* 0x000fe20000010000 */
[----:B------:R-:W-:Y:S02]  /*6c00*/  IMAD.MOV.U32 R5, RZ, RZ, R7 ;  /* 0x000000ffff057224 */ /* 0x000fe400078e0007 */
[----:B------:R-:W2:Y:S01]  /*6c10*/  MUFU.EX2 R131, R131 ;  /* 0x0000008300837308 */ /* 0x000ea20000000800 */
[----:B-----5:R-:W-:-:S07]  /*6c20*/  FADD.FTZ R9, R27, R6 ;  /* 0x000000061b097221 */ /* 0x020fce0000010000 */
        /* <DEDUP_REMOVED lines=9> */
[----:B-1----:R-:W-:Y:S01]  /*6cc0*/  FADD.FTZ R9, R125, R6 ;  /* 0x000000067d097221 */ /* 0x002fe20000010000 */
[----:B------:R-:W-:-:S03]  /*6cd0*/  F2FP.BF16.F32.PACK_AB R125, R34, R125 ;  /* 0x0000007d227d723e */ /* 0x000fc600000010ff */
[----:B------:R-:W-:-:S03]  /*6ce0*/  FADD.FTZ R6, R34, R9 ;  /* 0x0000000922067221 */ /* 0x000fc60000010000 */
        /* <DEDUP_REMOVED lines=9> */
[----:B------:R-:W-:-:S03]  /*6d80*/  F2FP.BF16.F32.PACK_AB R121, R58, R121 ;  /* 0x000000793a79723e */ /* 0x000fc600000010ff */
[----:B----4-:R-:W-:-:S04]  /*6d90*/  FADD.FTZ R6, R123, R6 ;  /* 0x000000067b067221 */ /* 0x010fc80000010000 */
[C---:B-1----:R-:W-:Y:S01]  /*6da0*/  FADD.FTZ R0, R64.reuse, R6 ;  /* 0x0000000640007221 */ /* 0x042fe20000010000 */
[----:B------:R-:W-:Y:S01]  /*6db0*/  F2FP.BF16.F32.PACK_AB R123, R64, R123 ;  /* 0x0000007b407b723e */ /* 0x000fe200000010ff */
[----:B---3--:R-:W-:Y:S06]  /*6dc0*/  @P2 BRA `(.L_x_1576) ;  /* 0xffffffd0009c2947 */ /* 0x008fec000383ffff */
.L_x_1567:
[----:B------:R-:W-:-:S13]  /*6dd0*/  ISETP.LE.AND P2, PT, RZ, UR29, PT ;  /* 0x0000001dff007c0c */ /* 0x000fda000bf43270 */
[----:B------:R-:W-:Y:S05]  /*6de0*/  @!P2 BRA `(.L_x_1577) ;  /* 0x000000240030a947 */ /* 0x000fea0003800000 */
[----:B------:R-:W-:Y:S01]  /*6df0*/  IMAD.MOV.U32 R4, RZ, RZ, R7 ;  /* 0x000000ffff047224 */ /* 0x000fe200078e0007 */
[----:B------:R-:W-:Y:S01]  /*6e00*/  UMOV UR22, UR37 ;  /* 0x0000002500167c82 */ /* 0x000fe20008000000 */
[----:B------:R-:W-:Y:S01]  /*6e10*/  IMAD.MOV.U32 R5, RZ, RZ, R31 ;  /* 0x000000ffff057224 */ /* 0x000fe200078e001f */
[----:B------:R-:W-:Y:S01]  /*6e20*/  UMOV UR21, UR36 ;  /* 0x0000002400157c82 */ /* 0x000fe20008000000 */
[----:B------:R-:W-:-:S05]  /*6e30*/  ULDC UR23, c[0x0][0x9d8] ;  /* 0x0002760000177ab9 */ /* 0x000fca0000000800 */
.L_x_1586:
        /* <DEDUP_REMOVED lines=9> */
.L_x_1579:
[----:B------:R-:W-:Y:S01]  /*6ed0*/  ULEA UR6, UR36, UR40, 0x3 ;  /* 0x0000002824067291 */ /* 0x000fe2000f8e183f */
[----:B------:R-:W-:-:S05]  /*6ee0*/  IMAD.U32 R6, RZ, RZ, UR37 ;  /* 0x00000025ff067e24 */ /* 0x000fca000f8e00ff */
[----:B------:R-:W-:-:S04]  /*6ef0*/  SHF.L.U32 R6, R6, 0x1f, RZ ;  /* 0x0000001f06067819 */ /* 0x000fc800000006ff */
[----:B------:R1:W2:Y:S01]  /*6f00*/  SYNCS.PHASECHK.TRANS64.TRYWAIT P3, [UR6+0x16830], R6 ;  /* 0x01683006ff0075a7 */ /* 0x0002a20008060146 */
[----:B------:R-:W-:Y:S05]  /*6f10*/  @!P0 BRA `(.L_x_1580) ;  /* 0x0000000000048947 */ /* 0x000fea0003800000 */
[----:B------:R-:W-:Y:S01]  /*6f20*/  BPT.TRAP 0x1 ;  /* 0x000000040000795c */ /* 0x000fe20000300000 */
.L_x_1580:
[----:B--2---:R-:W-:Y:S05]  /*6f30*/  @P3 BRA `(.L_x_1578) ;  /* 0x0000000000083947 */ /* 0x004fea0003800000 */
[----:B------:R-:W2:Y:S02]  /*6f40*/  SYNCS.PHASECHK.TRANS64.TRYWAIT P3, [UR6+0x16830], R6 ;  /* 0x01683006ff0075a7 */ /* 0x000ea40008060146 */
[----:B--2---:R-:W-:Y:S05]  /*6f50*/  @!P3 BRA `(.L_x_1581) ;  /* 0x00000064001cb947 */ /* 0x004fea0003800000 */
.L_x_1578:
        /* <DEDUP_REMOVED lines=25> */
.L_x_1583:
[----:B------:R-:W-:Y:S01]  /*70f0*/  ULEA UR6, UR21, UR40, 0x3 ;  /* 0x0000002815067291 */ /* 0x000fe2000f8e183f */
[----:B------:R-:W-:-:S04]  /*7100*/  MOV R6, UR22 ;  /* 0x0000001600067c02 */ /* 0x000fc80008000f00 */
[----:B------:R-:W-:-:S04]  /*7110*/  SHF.L.U32 R6, R6, 0x1f, RZ ;  /* 0x0000001f06067819 */ /* 0x000fc800000006ff */
[----:B------:R1:W2:Y:S01]  /*7120*/  SYNCS.PHASECHK.TRANS64.TRYWAIT P2, [UR6+0x16850], R6 ;  /* 0x01685006ff0075a7 */ /* 0x0002a20008040146 */
[----:B------:R-:W-:Y:S05]  /*7130*/  @!P0 BRA `(.L_x_1584) ;  /* 0x0000000000048947 */ /* 0x000fea0003800000 */
[----:B------:R-:W-:Y:S01]  /*7140*/  BPT.TRAP 0x1 ;  /* 0x000000040000795c */ /* 0x000fe20000300000 */
.L_x_1584:
[----:B--2---:R-:W-:Y:S05]  /*7150*/  @P2 BRA `(.L_x_1582) ;  /* 0x0000000000082947 */ /* 0x004fea0003800000 */
[----:B------:R-:W2:Y:S02]  /*7160*/  SYNCS.PHASECHK.TRANS64.TRYWAIT P2, [UR6+0x16850], R6 ;  /* 0x01685006ff0075a7 */ /* 0x000ea40008040146 */
[----:B--2---:R-:W-:Y:S05]  /*7170*/  @!P2 BRA `(.L_x_1585) ;  /* 0x0000006000aca947 */ /* 0x004fea0003800000 */
.L_x_1582:
[----:B------:R-:W-:Y:S01]  /*7180*/  UIADD3 UR6, UR40, 0x400, URZ ;  /* 0x0000040028067890 */ /* 0x000fe2000fffe03f */
[----:B------:R-:W-:Y:S01]  /*7190*/  WARPGROUP.ARRIVE ;  /* 0x00000000000079c5 */ /* 0x000fe20000000000 */
[----:B------:R-:W-:Y:S01]  /*71a0*/  UMOV UR7, 0x40000040 ;  /* 0x4000004000077882 */ /* 0x000fe20000000000 */
[----:B-12---:R-:W-:Y:S01]  /*71b0*/  FMUL.FTZ R6, R24, UR23 ;  /* 0x0000001718067c20 */ /* 0x006fe20008410000 */
[----:B------:R-:W-:Y:S01]  /*71c0*/  USHF.R.U32.HI UR6, URZ, 0x4, UR6 ;  /* 0x000000043f067899 */ /* 0x000fe20008011606 */
[----:B------:R-:W-:Y:S01]  /*71d0*/  FMUL.FTZ R7, R25, UR23 ;  /* 0x0000001719077c20 */ /* 0x000fe20008410000 */
        /* <DEDUP_REMOVED lines=81> */
[----:B------:R-:W-:Y:S01]  /*76f0*/  UMOV UR11, 0x40000040 ;  /* 0x40000040000b7882 */ /* 0x000fe20000000000 */
[----:B------:R-:W-:Y:S01]  /*7700*/  ISETP.GE.U32.AND P2, PT, R2, 0x180, PT ;  /* 0x000001800200780c */ /* 0x000fe20003f46070 */
[----:B------:R-:W2:Y:S01]  /*7710*/  MUFU.TANH R37, R37 ;  /* 0x0000002500257308 */ /* 0x000ea20000002400 */
[----:B---3--:R-:W-:Y:S01]  /*7720*/  FMNMX.FTZ R28, R27, R28, !PT ;  /* 0x0000001c1b1c7209 */ /* 0x008fe20007810000 */
[----:B------:R-:W-:-:S06]  /*7730*/  UMOV UR22, UR37 ;  /* 0x0000002500167c82 */ /* 0x000fcc0008000000 */
[----:B------:R-:W3:Y:S01]  /*7740*/  MUFU.TANH R39, R39 ;  /* 0x0000002700277308 */ /* 0x000ee20000002400 */
        /* <DEDUP_REMOVED lines=32> */
[----:B------:R-:W-:Y:S01]  /*7950*/  FMUL.FTZ R145, R66, UR23 ;  /* 0x0000001742917c20 */ /* 0x000fe20008410000 */
[----:B------:R-:W-:Y:S01]  /*7960*/  FMUL.FTZ R147, R70, UR23 ;  /* 0x0000001746937c20 */ /* 0x000fe20008410000 */
[----:B------:R-:W-:Y:S01]  /*7970*/  HGMMA.64x64x16.F32.BF16 R88, R140, gdesc[UR4].tnspB, R88, gsb0 ;  /* 0x40e000048c587df0 */ /* 0x000fe20008001858 */
[----:B------:R-:W-:Y:S01]  /*7980*/  UIADD3 UR6, UR10, 0x180, URZ ;  /* 0x000001800a067890 */ /* 0x000fe2000fffe03f */
[----:B-1----:R-:W-:Y:S01]  /*7990*/  FMNMX.FTZ R31, R65, R28, !PT ;  /* 0x0000001c411f7209 */ /* 0x002fe20007810000 */
[----:B------:R-:W-:Y:S01]  /*79a0*/  UMOV UR7, 0x40000040 ;  /* 0x4000004000077882 */ /* 0x000fe20000000000 */
[----:B------:R-:W1:Y:S08]  /*79b0*/  MUFU.TANH R69, R69 ;  /* 0x0000004500457308 */ /* 0x000e700000002400 */
        /* <DEDUP_REMOVED lines=19> */
[----:B------:R-:W-:Y:S01]  /*7af0*/  WARPGROUP.ARRIVE ;  /* 0x00000000000079c5 */ /* 0x000fe20000000000 */
[----:B------:R-:W-:-:S03]  /*7b00*/  FMUL.FTZ R141, R86, UR23 ;  /* 0x00000017568d7c20 */ /* 0x000fc60008410000 */
[----:B------:R-:W3:Y:S01]  /*7b10*/  MUFU.TANH R8, R8 ;  /* 0x0000000800087308 */ /* 0x000ee20000002400 */
[----:B--2---:R-:W-:Y:S01]  /*7b20*/  FMNMX.FTZ R28, R85, R28, !PT ;  /* 0x0000001c551c7209 */ /* 0x004fe20007810000 */
[----:B------:R-:W-:Y:S01]  /*7b30*/  HGMMA.64x64x16.F32.BF16 R88, R136, gdesc[UR4].tnspB, R88, gsb0 ;  /* 0x40e0000488587df0 */ /* 0x000fe20008001858 */
[----:B------:R-:W-:Y:S01]  /*7b40*/  UIADD3 UR6, UR10, 0x200, URZ ;  /* 0x000002000a067890 */ /* 0x000fe2000fffe03f */
[----:B------:R-:W-:Y:S02]  /*7b50*/  UMOV UR7, 0x40000040 ;  /* 0x4000004000077882 */ /* 0x000fe40000000000 */
[----:B------:R-:W2:Y:S02]  /*7b60*/  SHFL.BFLY PT, R31, R28, 0x2, 0x1f ;  /* 0x0c401f001c1f7f89 */ /* 0x000ea400000e0000 */
[----:B------:R-:W4:Y:S08]  /*7b70*/  MUFU.TANH R12, R12 ;  /* 0x0000000c000c7308 */ /* 0x000f300000002400 */
[----:B------:R-:W5:Y:S08]  /*7b80*/  MUFU.TANH R13, R13 ;  /* 0x0000000d000d7308 */ /* 0x000f700000002400 */
[----:B------:R-:W5:Y:S01]  /*7b90*/  MUFU.TANH R19, R19 ;  /* 0x0000001300137308 */ /* 0x000f620000002400 */
[----:B--2---:R-:W-:-:S02]  /*7ba0*/  FMNMX.FTZ R31, R28, R31, !PT ;  /* 0x0000001f1c1f7209 */ /* 0x004fc40007810000 */
[----:B------:R-:W2:Y:S05]  /*7bb0*/  LDC R28, c[0x0][0x988] ;  /* 0x00026200ff1c7b82 */ /* 0x000eaa0000000800 */
[----:B------:R-:W5:Y:S01]  /*7bc0*/  MUFU.TANH R20, R20 ;  /* 0x0000001400147308 */ /* 0x000f620000002400 */
[----:B------:R-:W1:Y:S07]  /*7bd0*/  SHFL.BFLY PT, R46, R31, 0x1, 0x1f ;  /* 0x0c201f001f2e7f89 */ /* 0x000e6e00000e0000 */
[----:B------:R-:W5:Y:S08]  /*7be0*/  MUFU.TANH R25, R25 ;  /* 0x0000001900197308 */ /* 0x000f700000002400 */
[----:B------:R-:W5:Y:S08]  /*7bf0*/  MUFU.TANH R26, R26 ;  /* 0x0000001a001a7308 */ /* 0x000f700000002400 */
[----:B------:R-:W5:Y:S01]  /*7c00*/  MUFU.TANH R33, R33 ;  /* 0x0000002100217308 */ /* 0x000f620000002400 */
[----:B-1----:R-:W-:-:S05]  /*7c10*/  FMNMX.FTZ R31, R31, R46, !PT ;  /* 0x0000002e1f1f7209 */ /* 0x002fca0007810000 */
[CC--:B--2---:R-:W-:Y:S01]  /*7c20*/  FMUL.FTZ R52, R31.reuse, R28.reuse ;  /* 0x0000001c1f347220 */ /* 0x0c4fe20000410000 */
[----:B------:R-:W-:Y:S01]  /*7c30*/  FADD.FTZ R5, -R31, R5 ;  /* 0x000000051f057221 */ /* 0x000fe20000010100 */
[----:B------:R-:W1:Y:S02]  /*7c40*/  MUFU.TANH R35, R35 ;  /* 0x0000002300237308 */ /* 0x000e640000002400 */
[--C-:B------:R-:W-:Y:S01]  /*7c50*/  FFMA.FTZ R148, R7, R28, -R52.reuse ;  /* 0x0000001c07947223 */ /* 0x100fe20000010834 */
[----:B------:R-:W-:Y:S01]  /*7c60*/  FMNMX.FTZ R7, R9, R4, !PT ;  /* 0x0000000409077209 */ /* 0x000fe20007810000 */
[-C--:B------:R-:W-:Y:S01]  /*7c70*/  FMUL.FTZ R46, R5, R28.reuse ;  /* 0x0000001c052e7220 */ /* 0x080fe20000410000 */
[-CC-:B------:R-:W-:Y:S01]  /*7c80*/  FFMA.FTZ R5, R6, R28.reuse, -R52.reuse ;  /* 0x0000001c06057223 */ /* 0x180fe20000010834 */
[-CC-:B------:R-:W-:Y:S01]  /*7c90*/  FFMA.FTZ R146, R21, R28.reuse, -R52.reuse ;  /* 0x0000001c15927223 */ /* 0x180fe20000010834 */
[----:B---3--:R-:W-:Y:S01]  /*7ca0*/  FMNMX.FTZ R7, R8, R7, !PT ;  /* 0x0000000708077209 */ /* 0x008fe20007810000 */
[----:B------:R-:W2:Y:S01]  /*7cb0*/  MUFU.TANH R41, R41 ;  /* 0x0000002900297308 */ /* 0x000ea20000002400 */
[-CC-:B------:R-:W-:Y:S01]  /*7cc0*/  FFMA.FTZ R21, R24, R28.reuse, -R52.reuse ;  /* 0x0000001c18157223 */ /* 0x180fe20000010834 */
[-CC-:B------:R-:W-:Y:S01]  /*7cd0*/  FFMA.FTZ R140, R27, R28.reuse, -R52.reuse ;  /* 0x0000001c1b8c7223 */ /* 0x180fe20000010834 */
[----:B----4-:R-:W-:Y:S01]  /*7ce0*/  FMNMX.FTZ R6, R12, R7, !PT ;  /* 0x000000070c067209 */ /* 0x010fe20007810000 */
[-CC-:B------:R-:W-:Y:S01]  /*7cf0*/  FFMA.FTZ R27, R29, R28.reuse, -R52.reuse ;  /* 0x0000001c1d1b7223 */ /* 0x180fe20000010834 */
[----:B------:R-:W-:Y:S01]  /*7d00*/  FFMA.FTZ R29, R47, R28, -R52 ;  /* 0x0000001c2f1d7223 */ /* 0x000fe20000010834 */
[----:B------:R-:W-:-:S02]  /*7d10*/  WARPGROUP.DEPBAR.LE gsb0, 0x0 ;  /* 0x00008000000079c5 */ /* 0x000fc40000010000 */
[----:B------:R-:W-:Y:S01]  /*7d20*/  WARPGROUP.ARRIVE ;  /* 0x00000000000079c5 */ /* 0x000fe20000000000 */
[----:B-----5:R-:W-:Y:S01]  /*7d30*/  FMNMX.FTZ R6, R13, R6, !PT ;  /* 0x000000060d067209 */ /* 0x020fe20007810000 */
[----:B------:R-:W3:Y:S01]  /*7d40*/  MUFU.TANH R43, R43 ;  /* 0x0000002b002b7308 */ /* 0x000ee20000002400 */
[-CC-:B------:R-:W-:Y:S01]  /*7d50*/  FFMA.FTZ R47, R65, R28.reuse, -R52.reuse ;  /* 0x0000001c412f7223 */ /* 0x180fe20000010834 */
[--C-:B------:R-:W-:Y:S01]  /*7d60*/  FFMA.FTZ R65, R73, R28, -R52.reuse ;  /* 0x0000001c49417223 */ /* 0x100fe20000010834 */
[----:B------:R-:W-:Y:S01]  /*7d70*/  FMNMX.FTZ R7, R19, R6, !PT ;  /* 0x0000000613077209 */ /* 0x000fe20007810000 */
[----:B------:R-:W-:Y:S01]  /*7d80*/  HGMMA.64x64x16.F32.BF16 R88, R132, gdesc[UR4].tnspB, R88, gsb0 ;  /* 0x40e0000484587df0 */ /* 0x000fe20008001858 */
[----:B------:R-:W-:Y:S01]  /*7d90*/  UIADD3 UR6, UR10, 0x280, URZ ;  /* 0x000002800a067890 */ /* 0x000fe2000fffe03f */
[-CC-:B------:R-:W-:Y:S01]  /*7da0*/  FFMA.FTZ R73, R81, R28.reuse, -R52.reuse ;  /* 0x0000001c51497223 */ /* 0x180fe20000010834 */
[----:B------:R-:W-:Y:S01]  /*7db0*/  UMOV UR7, 0x40000040 ;  /* 0x4000004000077882 */ /* 0x000fe20000000000 */
[----:B------:R-:W-:Y:S01]  /*7dc0*/  FMNMX.FTZ R6, R20, R7, !PT ;  /* 0x0000000714067209 */ /* 0x000fe20007810000 */
[----:B------:R-:W4:Y:S01]  /*7dd0*/  MUFU.TANH R49, R49 ;  /* 0x0000003100317308 */ /* 0x000f220000002400 */
[-CC-:B------:R-:W-:Y:S01]  /*7de0*/  FFMA.FTZ R144, R14, R28.reuse, -R52.reuse ;  /* 0x0000001c0e907223 */ /* 0x180fe20000010834 */
[--C-:B------:R-:W-:Y:S01]  /*7df0*/  FFMA.FTZ R14, R149, R28, -R52.reuse ;  /* 0x0000001c950e7223 */ /* 0x100fe20000010834 */
[----:B------:R-:W-:Y:S01]  /*7e00*/  FMNMX.FTZ R7, R25, R6, !PT ;  /* 0x0000000619077209 */ /* 0x000fe20007810000 */
[-CC-:B------:R-:W-:Y:S01]  /*7e10*/  FFMA.FTZ R150, R10, R28.reuse, -R52.reuse ;  /* 0x0000001c0a967223 */ /* 0x180fe20000010834 */
[-CC-:B------:R-:W-:Y:S01]  /*7e20*/  FFMA.FTZ R11, R11, R28.reuse, -R52.reuse ;  /* 0x0000001c0b0b7223 */ /* 0x180fe20000010834 */
[-CC-:B------:R-:W-:Y:S01]  /*7e30*/  FFMA.FTZ R15, R15, R28.reuse, -R52.reuse ;  /* 0x0000001c0f0f7223 */ /* 0x180fe20000010834 */
[----:B------:R-:W-:Y:S01]  /*7e40*/  FMNMX.FTZ R6, R26, R7, !PT ;  /* 0x000000071a067209 */ /* 0x000fe20007810000 */
[----:B------:R-:W5:Y:S01]  /*7e50*/  MUFU.TANH R51, R51 ;  /* 0x0000003300337308 */ /* 0x000f620000002400 */
[-CC-:B------:R-:W-:Y:S01]  /*7e60*/  FFMA.FTZ R142, R37, R28.reuse, -R52.reuse ;  /* 0x0000001c258e7223 */ /* 0x180fe20000010834 */
[--C-:B------:R-:W-:Y:S01]  /*7e70*/  FFMA.FTZ R37, R39, R28, -R52.reuse ;  /* 0x0000001c27257223 */ /* 0x100fe20000010834 */
[----:B------:R-:W-:Y:S01]  /*7e80*/  FMNMX.FTZ R6, R33, R6, !PT ;  /* 0x0000000621067209 */ /* 0x000fe20007810000 */
[-CC-:B------:R-:W-:Y:S01]  /*7e90*/  FFMA.FTZ R10, R38, R28.reuse, -R52.reuse ;  /* 0x0000001c260a7223 */ /* 0x180fe20000010834 */
[-CC-:B------:R-:W-:Y:S01]  /*7ea0*/  FFMA.FTZ R136, R45, R28.reuse, -R52.reuse ;  /* 0x0000001c2d887223 */ /* 0x180fe20000010834 */
[--C-:B------:R-:W-:Y:S01]  /*7eb0*/  FFMA.FTZ R39, R53, R28, -R52.reuse ;  /* 0x0000001c35277223 */ /* 0x100fe20000010834 */
[----:B-1----:R-:W-:Y:S01]  /*7ec0*/  FMNMX.FTZ R6, R35, R6, !PT ;  /* 0x0000000623067209 */ /* 0x002fe20007810000 */
[----:B------:R-:W1:Y:S01]  /*7ed0*/  MUFU.TANH R155, R155 ;  /* 0x0000009b009b7308 */ /* 0x000e620000002400 */
[-CC-:B------:R-:W-:Y:S01]  /*7ee0*/  FFMA.FTZ R53, R30, R28.reuse, -R52.reuse ;  /* 0x0000001c1e357223 */ /* 0x180fe20000010834 */
[--C-:B------:R-:W-:Y:S01]  /*7ef0*/  FFMA.FTZ R30, R40, R28, -R52.reuse ;  /* 0x0000001c281e7223 */ /* 0x100fe20000010834 */
[----:B--2---:R-:W-:Y:S01]  /*7f00*/  FMNMX.FTZ R6, R41, R6, !PT ;  /* 0x0000000629067209 */ /* 0x004fe20007810000 */
[-CC-:B------:R-:W-:Y:S01]  /*7f10*/  FFMA.FTZ R138, R153, R28.reuse, -R52.reuse ;  /* 0x0000001c998a7223 */ /* 0x180fe20000010834 */
[-CC-:B------:R-:W-:Y:S01]  /*7f20*/  FFMA.FTZ R42, R42, R28.reuse, -R52.reuse ;  /* 0x0000001c2a2a7223 */ /* 0x180fe20000010834 */
[--C-:B------:R-:W-:Y:S01]  /*7f30*/  FFMA.FTZ R45, R61, R28, -R52.reuse ;  /* 0x0000001c3d2d7223 */ /* 0x100fe20000010834 */
[----:B---3--:R-:W-:Y:S01]  /*7f40*/  FMNMX.FTZ R6, R43, R6, !PT ;  /* 0x000000062b067209 */ /* 0x008fe20007810000 */
[----:B------:R-:W2:Y:S01]  /*7f50*/  MUFU.TANH R55, R55 ;  /* 0x0000003700377308 */ /* 0x000ea20000002400 */
[-CC-:B------:R-:W-:Y:S01]  /*7f60*/  FFMA.FTZ R61, R69, R28.reuse, -R52.reuse ;  /* 0x0000001c453d7223 */ /* 0x180fe20000010834 */
[--C-:B------:R-:W-:Y:S01]  /*7f70*/  FFMA.FTZ R69, R77, R28, -R52.reuse ;  /* 0x0000001c4d457223 */ /* 0x100fe20000010834 */
[----:B----4-:R-:W-:Y:S01]  /*7f80*/  FMNMX.FTZ R6, R49, R6, !PT ;  /* 0x0000000631067209 */ /* 0x010fe20007810000 */
[----:B------:R-:W-:-:S03]  /*7f90*/  FFMA.FTZ R77, R85, R28, -R52 ;  /* 0x0000001c554d7223 */ /* 0x000fc60000010834 */
[----:B-----5:R-:W-:Y:S01]  /*7fa0*/  FMNMX.FTZ R6, R51, R6, !PT ;  /* 0x0000000633067209 */ /* 0x020fe20007810000 */
[----:B------:R-:W3:Y:S03]  /*7fb0*/  MUFU.TANH R57, R57 ;  /* 0x0000003900397308 */ /* 0x000ee60000002400 */
[----:B-1----:R-:W-:-:S05]  /*7fc0*/  FMNMX.FTZ R6, R155, R6, !PT ;  /* 0x000000069b067209 */ /* 0x002fca0007810000 */
        /* <DEDUP_REMOVED lines=9> */
[----:B------:R-:W-:Y:S02]  /*8060*/  WARPGROUP.DEPBAR.LE gsb0, 0x0 ;  /* 0x00008000000079c5 */ /* 0x000fe40000010000 */
[----:B------:R-:W-:Y:S01]  /*8070*/  WARPGROUP.ARRIVE ;  /* 0x00000000000079c5 */ /* 0x000fe20000000000 */
[----:B---3--:R-:W-:Y:S01]  /*8080*/  FMNMX.FTZ R6, R63, R6, !PT ;  /* 0x000000063f067209 */ /* 0x008fe20007810000 */
[-CC-:B------:R-:W-:Y:S01]  /*8090*/  FFMA.FTZ R134, R32, R28.reuse, -R52.reuse ;  /* 0x0000001c20867223 */ /* 0x180fe20000010834 */
[----:B------:R-:W-:Y:S02]  /*80a0*/  FFMA.FTZ R132, R157, R28, -R52 ;  /* 0x0000001c9d847223 */ /* 0x000fe40000010834 */
[----:B------:R-:W3:Y:S01]  /*80b0*/  MUFU.TANH R147, R147 ;  /* 0x0000009300937308 */ /* 0x000ee20000002400 */
[----:B------:R-:W-:Y:S01]  /*80c0*/  HGMMA.64x64x16.F32.BF16 R88, R128, gdesc[UR4].tnspB, R88, gsb0 ;  /* 0x40e0000480587df0 */ /* 0x000fe20008001858 */
[----:B------:R-:W-:Y:S01]  /*80d0*/  UIADD3 UR6, UR10, 0x300, URZ ;  /* 0x000003000a067890 */ /* 0x000fe2000fffe03f */
[----:B-1----:R-:W-:Y:S01]  /*80e0*/  FMNMX.FTZ R6, R145, R6, !PT ;  /* 0x0000000691067209 */ /* 0x002fe20007810000 */
[----:B------:R-:W-:Y:S01]  /*80f0*/  UMOV UR7, 0x40000040 ;  /* 0x4000004000077882 */ /* 0x000fe20000000000 */
[----:B------:R-:W-:-:S03]  /*8100*/  UIADD3 UR10, UR10, 0x380, URZ ;  /* 0x000003800a0a7890 */ /* 0x000fc6000fffe03f */
        /* <DEDUP_REMOVED lines=19> */
[----:B------:R-:W-:Y:S01]  /*8240*/  WARPGROUP.ARRIVE ;  /* 0x00000000000079c5 */ /* 0x000fe20000000000 */
[----:B--2---:R-:W-:-:S03]  /*8250*/  FMNMX.FTZ R6, R141, R6, !PT ;  /* 0x000000068d067209 */ /* 0x004fc60007810000 */
[----:B------:R-:W-:Y:S02]  /*8260*/  MUFU.EX2 R46, R46 ;  /* 0x0000002e002e7308 */ /* 0x000fe40000000800 */
[----:B------:R-:W-:Y:S01]  /*8270*/  HGMMA.64x64x16.F32.BF16 R88, R124, gdesc[UR4].tnspB, R88, gsb0 ;  /* 0x40e000047c587df0 */ /* 0x000fe20008001858 */
[----:B------:R-:W-:Y:S01]  /*8280*/  UIADD3 UR6, UR29, -0x1, URZ ;  /* 0xffffffff1d067890 */ /* 0x000fe2000fffe03f */
[----:B---3--:R-:W-:Y:S01]  /*8290*/  FMNMX.FTZ R7, R87, R6, !PT ;  /* 0x0000000657077209 */ /* 0x008fe20007810000 */
[----:B------:R-:W-:-:S03]  /*82a0*/  FFMA.FTZ R6, R36, R28, -R52 ;  /* 0x0000001c24067223 */ /* 0x000fc60000010834 */
[----:B------:R-:W1:Y:S01]  /*82b0*/  MUFU.EX2 R5, R5 ;  /* 0x0000000500057308 */ /* 0x000e620000000800 */
[----:B------:R-:W2:Y:S07]  /*82c0*/  SHFL.BFLY PT, R24, R7, 0x2, 0x1f ;  /* 0x0c401f0007187f89 */ /* 0x000eae00000e0000 */
[----:B------:R-:W3:Y:S08]  /*82d0*/  MUFU.EX2 R148, R148 ;  /* 0x0000009400947308 */ /* 0x000ef00000000800 */
[----:B------:R-:W4:Y:S01]  /*82e0*/  MUFU.EX2 R150, R150 ;  /* 0x0000009600967308 */ /* 0x000f220000000800 */
[----:B-1----:R-:W-:-:S07]  /*82f0*/  FFMA.FTZ R3, R46, R3, R5 ;  /* 0x000000032e037223 */ /* 0x002fce0000010005 */
[----:B------:R-:W1:Y:S01]  /*8300*/  MUFU.EX2 R11, R11 ;  /* 0x0000000b000b7308 */ /* 0x000e620000000800 */
[C---:B---3--:R-:W-:Y:S01]  /*8310*/  FADD.FTZ R3, R148.reuse, R3 ;  /* 0x0000000394037221 */ /* 0x048fe20000010000 */
[----:B------:R-:W-:Y:S02]  /*8320*/  F2FP.BF16.F32.PACK_AB R148, R148, R5 ;  /* 0x000000059494723e */ /* 0x000fe400000010ff */
[----:B--2---:R-:W-:Y:S01]  /*8330*/  FMNMX.FTZ R32, R7, R24, !PT ;  /* 0x0000001807207209 */ /* 0x004fe20007810000 */
[----:B------:R-:W-:-:S03]  /*8340*/  FFMA.FTZ R24, R151, R28, -R52 ;  /* 0x0000001c97187223 */ /* 0x000fc60000010834 */
[----:B------:R-:W-:Y:S01]  /*8350*/  MUFU.EX2 R144, R144 ;  /* 0x0000009000907308 */ /* 0x000fe20000000800 */
[----:B------:R-:W2:Y:S01]  /*8360*/  SHFL.BFLY PT, R7, R32, 0x1, 0x1f ;  /* 0x0c201f0020077f89 */ /* 0x000ea200000e0000 */
[----:B----4-:R-:W-:-:S06]  /*8370*/  FADD.FTZ R54, R150, R3 ;  /* 0x0000000396367221 */ /* 0x010fcc0000010000 */
[----:B------:R-:W-:Y:S01]  /*8380*/  MUFU.EX2 R15, R15 ;  /* 0x0000000f000f7308 */ /* 0x000fe20000000800 */
[----:B-1----:R-:W-:-:S07]  /*8390*/  F2FP.BF16.F32.PACK_AB R150, R11, R150 ;  /* 0x000000960b96723e */ /* 0x002fce00000010ff */
[----:B------:R-:W-:Y:S08]  /*83a0*/  MUFU.EX2 R146, R146 ;  /* 0x0000009200927308 */ /* 0x000ff00000000800 */
[----:B------:R-:W-:Y:S01]  /*83b0*/  MUFU.EX2 R21, R21 ;  /* 0x0000001500157308 */ /* 0x000fe20000000800 */
[----:B--2---:R-:W-:-:S05]  /*83c0*/  FMNMX.FTZ R7, R32, R7, !PT ;  /* 0x0000000720077209 */ /* 0x004fca0007810000 */
[CC--:B------:R-:W-:Y:S01]  /*83d0*/  FMUL.FTZ R36, R7.reuse, R28.reuse ;  /* 0x0000001c07247220 */ /* 0x0c0fe20000410000 */
[----:B------:R-:W-:Y:S01]  /*83e0*/  FADD.FTZ R81, -R7, R4 ;  /* 0x0000000407517221 */ /* 0x000fe20000010100 */
[----:B------:R-:W-:Y:S02]  /*83f0*/  MUFU.EX2 R140, R140 ;  /* 0x0000008c008c7308 */ /* 0x000fe40000000800 */
[-CC-:B------:R-:W-:Y:S01]  /*8400*/  FFMA.FTZ R4, R9, R28.reuse, -R36.reuse ;  /* 0x0000001c09047223 */ /* 0x180fe20000010824 */
[-CC-:B------:R-:W-:Y:S01]  /*8410*/  FFMA.FTZ R9, R19, R28.reuse, -R36.reuse ;  /* 0x0000001c13097223 */ /* 0x180fe20000010824 */
[-CC-:B------:R-:W-:Y:S01]  /*8420*/  FFMA.FTZ R19, R33, R28.reuse, -R36.reuse ;  /* 0x0000001c21137223 */ /* 0x180fe20000010824 */
[----:B------:R-:W-:Y:S02]  /*8430*/  IMAD.U32 R33, RZ, RZ, UR36 ;  /* 0x00000024ff217e24 */ /* 0x000fe4000f8e00ff */
[-C--:B------:R-:W-:Y:S01]  /*8440*/  FMUL.FTZ R81, R81, R28.reuse ;  /* 0x0000001c51517220 */ /* 0x080fe20000410000 */
[-CC-:B------:R-:W-:Y:S01]  /*8450*/  FFMA.FTZ R149, R8, R28.reuse, -R36.reuse ;  /* 0x0000001c08957223 */ /* 0x180fe20000010824 */
[-CC-:B------:R-:W-:Y:S01]  /*8460*/  FFMA.FTZ R8, R13, R28.reuse, -R36.reuse ;  /* 0x0000001c0d087223 */ /* 0x180fe20000010824 */
[----:B------:R-:W-:Y:S01]  /*8470*/  FFMA.FTZ R13, R25, R28, -R36 ;  /* 0x0000001c190d7223 */ /* 0x000fe20000010824 */
[----:B------:R-:W-:-:S02]  /*8480*/  WARPGROUP.DEPBAR.LE gsb0, 0x0 ;  /* 0x00008000000079c5 */ /* 0x000fc40000010000 */
[----:B------:R-:W-:Y:S01]  /*8490*/  WARPGROUP.ARRIVE ;  /* 0x00000000000079c5 */ /* 0x000fe20000000000 */
[----:B------:R-:W-:Y:S01]  /*84a0*/  @!P1 LEA R33, R33, UR40, 0x3 ;  /* 0x0000002821219c11 */ /* 0x000fe2000f8e18ff */
[----:B------:R-:W-:Y:S01]  /*84b0*/  MUFU.EX2 R81, R81 ;  /* 0x0000005100517308 */ /* 0x000fe20000000800 */
[----:B------:R-:W-:Y:S02]  /*84c0*/  VIADD R25, R16, 0x9 ;  /* 0x0000000910197836 */ /* 0x000fe40000000000 */
[-CC-:B------:R-:W-:Y:S01]  /*84d0*/  FFMA.FTZ R151, R12, R28.reuse, -R36.reuse ;  /* 0x0000001c0c977223 */ /* 0x180fe20000010824 */
[-CC-:B------:R-:W-:Y:S01]  /*84e0*/  FFMA.FTZ R12, R20, R28.reuse, -R36.reuse ;  /* 0x0000001c140c7223 */ /* 0x180fe20000010824 */
[----:B------:R-:W-:Y:S01]  /*84f0*/  HGMMA.64x64x16.F32.BF16 R88, R120, gdesc[UR8].tnspB, R88, gsb0 ;  /* 0x40e0000878587df0 */ /* 0x000fe20008001858 */
[----:B------:R-:W-:Y:S01]  /*8500*/  @!P1 VIADD R33, R33, 0x16840 ;  /* 0x0001684021219836 */ /* 0x000fe20000000000 */
[----:B------:R-:W-:Y:S01]  /*8510*/  SEL R25, R25, 0x9, !P2 ;  /* 0x0000000919197807 */ /* 0x000fe20005000000 */
[-CC-:B------:R-:W-:Y:S01]  /*8520*/  FFMA.FTZ R135, R34, R28.reuse, -R36.reuse ;  /* 0x0000001c22877223 */ /* 0x180fe20000010824 */
[----:B------:R-:W1:Y:S01]  /*8530*/  MUFU.EX2 R4, R4 ;  /* 0x0000000400047308 */ /* 0x000e620000000800 */
[-CC-:B------:R-:W-:Y:S01]  /*8540*/  FFMA.FTZ R20, R26, R28.reuse, -R36.reuse ;  /* 0x0000001c1a147223 */ /* 0x180fe20000010824 */
[----:B------:R-:W-:Y:S01]  /*8550*/  @!P1 PRMT R33, RZ, 0x654, R33 ;  /* 0x00000654ff219816 */ /* 0x000fe20000000021 */
        /* <DEDUP_REMOVED lines=12> */
[----:B------:R-:W-:Y:S01]  /*8620*/  FFMA.FTZ R71, R71, R28, -R36 ;  /* 0x0000001c47477223 */ /* 0x000fe20000010824 */
[----:B------:R-:W3:Y:S01]  /*8630*/  MUFU.EX2 R151, R151 ;  /* 0x0000009700977308 */ /* 0x000ee20000000800 */
[----:B-1----:R-:W-:Y:S01]  /*8640*/  FFMA.FTZ R0, R81, R0, R4 ;  /* 0x0000000051007223 */ /* 0x002fe20000010004 */
[-CC-:B------:R-:W-:Y:S01]  /*8650*/  FFMA.FTZ R75, R75, R28.reuse, -R36.reuse ;  /* 0x0000001c4b4b7223 */ /* 0x180fe20000010824 */
[-CC-:B------:R-:W-:Y:S01]  /*8660*/  FFMA.FTZ R48, R48, R28.reuse, -R36.reuse ;  /* 0x0000001c30307223 */ /* 0x180fe20000010824 */
[-CC-:B------:R-:W-:Y:S01]  /*8670*/  FFMA.FTZ R79, R79, R28.reuse, -R36.reuse ;  /* 0x0000001c4f4f7223 */ /* 0x180fe20000010824 */
[-CC-:B------:R-:W-:Y:S01]  /*8680*/  FFMA.FTZ R50, R50, R28.reuse, -R36.reuse ;  /* 0x0000001c32327223 */ /* 0x180fe20000010824 */
[-C--:B------:R-:W-:Y:S01]  /*8690*/  FFMA.FTZ R83, R83, R28.reuse, -R36 ;  /* 0x0000001c53537223 */ /* 0x080fe20000010824 */
[----:B------:R-:W-:Y:S01]  /*86a0*/  ISETP.LT.AND P2, PT, RZ, UR29, PT ;  /* 0x0000001dff007c0c */ /* 0x000fe2000bf41270 */
[----:B------:R-:W1:Y:S01]  /*86b0*/  MUFU.EX2 R8, R8 ;  /* 0x0000000800087308 */ /* 0x000e620000000800 */
[----:B--2---:R-:W-:Y:S01]  /*86c0*/  FADD.FTZ R34, R149, R0 ;  /* 0x0000000095227221 */ /* 0x004fe20000010000 */
[----:B------:R-:W-:Y:S01]  /*86d0*/  FFMA.FTZ R0, R63, R28, -R36 ;  /* 0x0000001c3f007223 */ /* 0x000fe20000010824 */
[----:B------:R-:W-:Y:S01]  /*86e0*/  F2FP.BF16.F32.PACK_AB R149, R149, R4 ;  /* 0x000000049595723e */ /* 0x000fe200000010ff */
[----:B------:R-:W-:-:S04]  /*86f0*/  UMOV UR29, UR6 ;  /* 0x00000006001d7c82 */ /* 0x000fc80008000000 */
[----:B------:R-:W2:Y:S01]  /*8700*/  MUFU.EX2 R9, R9 ;  /* 0x0000000900097308 */ /* 0x000ea20000000800 */
[----:B---3--:R-:W-:-:S07]  /*8710*/  FADD.FTZ R3, R151, R34 ;  /* 0x0000002297037221 */ /* 0x008fce0000010000 */
[----:B------:R-:W3:Y:S01]  /*8720*/  MUFU.EX2 R12, R12 ;  /* 0x0000000c000c7308 */ /* 0x000ee20000000800 */
[C---:B-1----:R-:W-:Y:S01]  /*8730*/  FADD.FTZ R34, R8.reuse, R3 ;  /* 0x0000000308227221 */ /* 0x042fe20000010000 */
[----:B------:R-:W-:-:S06]  /*8740*/  F2FP.BF16.F32.PACK_AB R151, R8, R151 ;  /* 0x000000970897723e */ /* 0x000fcc00000010ff */
[----:B------:R-:W-:Y:S01]  /*8750*/  MUFU.EX2 R13, R13 ;  /* 0x0000000d000d7308 */ /* 0x000fe20000000800 */
[----:B--2---:R-:W-:Y:S01]  /*8760*/  FADD.FTZ R3, R9, R34 ;  /* 0x0000002209037221 */ /* 0x004fe20000010000 */
[----:B------:R-:W-:-:S06]  /*8770*/  FFMA.FTZ R34, R67, R28, -R36 ;  /* 0x0000001c43227223 */ /* 0x000fcc0000010824 */
[----:B------:R-:W1:Y:S01]  /*8780*/  MUFU.EX2 R20, R20 ;  /* 0x0000001400147308 */ /* 0x000e620000000800 */
[----:B---3--:R-:W-:-:S07]  /*8790*/  F2FP.BF16.F32.PACK_AB R145, R12, R9 ;  /* 0x000000090c91723e */ /* 0x008fce00000010ff */
[----:B------:R-:W2:Y:S08]  /*87a0*/  MUFU.EX2 R19, R19 ;  /* 0x0000001300137308 */ /* 0x000eb00000000800 */
[----:B------:R-:W3:Y:S01]  /*87b0*/  MUFU.EX2 R27, R27 ;  /* 0x0000001b001b7308 */ /* 0x000ee20000000800 */
[----:B-1----:R-:W-:Y:S01]  /*87c0*/  F2FP.BF16.F32.PACK_AB R147, R20, R13 ;  /* 0x0000000d1493723e */ /* 0x002fe200000010ff */
[----:B------:R-:W-:-:S02]  /*87d0*/  WARPGROUP.DEPBAR.LE gsb0, 0x0 ;  /* 0x00008000000079c5 */ /* 0x000fc40000010000 */
[----:B------:R1:W-:Y:S06]  /*87e0*/  BAR.ARV R25, 0x100 ;  /* 0x000400190000751d */ /* 0x0003ec0000002000 */
[----:B------:R4:W-:Y:S01]  /*87f0*/  @!P1 SYNCS.ARRIVE.TRANS64.RED.A1T0 RZ, [R33+URZ], RZ ;  /* 0x000000ff21ff99a7 */ /* 0x0009e2000810043f */
[----:B------:R-:W5:Y:S01]  /*8800*/  MUFU.EX2 R26, R26 ;  /* 0x0000001a001a7308 */ /* 0x000f620000000800 */
[-C--:B------:R-:W-:Y:S01]  /*8810*/  FMUL.FTZ R88, R88, R46.reuse ;  /* 0x0000002e58587220 */ /* 0x080fe20000410000 */
[-C--:B------:R-:W-:Y:S01]  /*8820*/  FMUL.FTZ R89, R89, R46.reuse ;  /* 0x0000002e59597220 */ /* 0x080fe20000410000 */
[-C--:B------:R-:W-:Y:S01]  /*8830*/  FMUL.FTZ R92, R92, R46.reuse ;  /* 0x0000002e5c5c7220 */ /* 0x080fe20000410000 */
[-C--:B------:R-:W-:Y:S01]  /*8840*/  FMUL.FTZ R93, R93, R46.reuse ;  /* 0x0000002e5d5d7220 */ /* 0x080fe20000410000 */
[-C--:B------:R-:W-:Y:S01]  /*8850*/  FMUL.FTZ R96, R96, R46.reuse ;  /* 0x0000002e60607220 */ /* 0x080fe20000410000 */
[-C--:B------:R-:W-:Y:S01]  /*8860*/  FMUL.FTZ R97, R97, R46.reuse ;  /* 0x0000002e61617220 */ /* 0x080fe20000410000 */
[----:B----4-:R-:W-:Y:S01]  /*8870*/  IMAD.U32 R33, RZ, RZ, UR21 ;  /* 0x00000015ff217e24 */ /* 0x010fe2000f8e00ff */
[----:B------:R-:W4:Y:S01]  /*8880*/  MUFU.EX2 R142, R142 ;  /* 0x0000008e008e7308 */ /* 0x000f220000000800 */
[----:B------:R-:W-:Y:S01]  /*8890*/  UMOV UR21, UR36 ;  /* 0x0000002400157c82 */ /* 0x000fe20008000000 */
[-C--:B------:R-:W-:Y:S01]  /*88a0*/  FMUL.FTZ R100, R100, R46.reuse ;  /* 0x0000002e64647220 */ /* 0x080fe20000410000 */
[-C--:B------:R-:W-:Y:S01]  /*88b0*/  FMUL.FTZ R101, R101, R46.reuse ;  /* 0x0000002e65657220 */ /* 0x080fe20000410000 */
[----:B------:R-:W-:Y:S01]  /*88c0*/  @!P1 LEA R33, R33, UR40, 0x3 ;  /* 0x0000002821219c11 */ /* 0x000fe2000f8e18ff */
[-C--:B------:R-:W-:Y:S01]  /*88d0*/  FMUL.FTZ R104, R104, R46.reuse ;  /* 0x0000002e68687220 */ /* 0x080fe20000410000 */
[-C--:B------:R-:W-:Y:S01]  /*88e0*/  FMUL.FTZ R105, R105, R46.reuse ;  /* 0x0000002e69697220 */ /* 0x080fe20000410000 */
[----:B------:R-:W-:Y:S01]  /*88f0*/  FMUL.FTZ R108, R108, R46 ;  /* 0x0000002e6c6c7220 */ /* 0x000fe20000410000 */
[----:B------:R-:W4:Y:S01]  /*8900*/  MUFU.EX2 R143, R143 ;  /* 0x0000008f008f7308 */ /* 0x000f220000000800 */
[----:B-1----:R-:W-:-:S02]  /*8910*/  @!P1 VIADD R25, R33, 0x16860 ;  /* 0x0001686021199836 */ /* 0x002fc40000000000 */
[-C--:B------:R-:W-:Y:S01]  /*8920*/  FMUL.FTZ R109, R109, R46.reuse ;  /* 0x0000002e6d6d7220 */ /* 0x080fe20000410000 */
[-C--:B------:R-:W-:Y:S01]  /*8930*/  FMUL.FTZ R112, R112, R46.reuse ;  /* 0x0000002e70707220 */ /* 0x080fe20000410000 */
[-C--:B------:R-:W-:Y:S01]  /*8940*/  FMUL.FTZ R113, R113, R46.reuse ;  /* 0x0000002e71717220 */ /* 0x080fe20000410000 */
[-C--:B------:R-:W-:Y:S01]  /*8950*/  FMUL.FTZ R116, R116, R46.reuse ;  /* 0x0000002e74747220 */ /* 0x080fe20000410000 */
[----:B------:R-:W-:Y:S01]  /*8960*/  @!P1 PRMT R33, RZ, 0x654, R25 ;  /* 0x00000654ff219816 */ /* 0x000fe20000000019 */
[----:B------:R-:W-:Y:S01]  /*8970*/  FADD.FTZ R25, R11, R54 ;  /* 0x000000360b197221 */ /* 0x000fe20000010000 */
[----:B------:R-:W1:Y:S01]  /*8980*/  MUFU.EX2 R37, R37 ;  /* 0x0000002500257308 */ /* 0x000e620000000800 */
[----:B------:R-:W-:Y:S01]  /*8990*/  FMUL.FTZ R117, R117, R46 ;  /* 0x0000002e75757220 */ /* 0x000fe20000410000 */
[----:B------:R1:W-:Y:S01]  /*89a0*/  @!P1 SYNCS.ARRIVE.TRANS64.RED.A1T0 RZ, [R33+URZ], RZ ;  /* 0x000000ff21ff99a7 */ /* 0x0003e2000810043f */
[----:B------:R-:W-:Y:S01]  /*89b0*/  FADD.FTZ R54, R144, R25 ;  /* 0x0000001990367221 */ /* 0x000fe20000010000 */
[----:B------:R-:W-:Y:S01]  /*89c0*/  F2FP.BF16.F32.PACK_AB R144, R15, R144 ;  /* 0x000000900f90723e */ /* 0x000fe200000010ff */
[-C--:B------:R-:W-:Y:S01]  /*89d0*/  FMUL.FTZ R90, R90, R81.reuse ;  /* 0x000000515a5a7220 */ /* 0x080fe20000410000 */
[-C--:B------:R-:W-:Y:S01]  /*89e0*/  FMUL.FTZ R91, R91, R81.reuse ;  /* 0x000000515b5b7220 */ /* 0x080fe20000410000 */
[----:B------:R-:W-:Y:S01]  /*89f0*/  FADD.FTZ R25, R15, R54 ;  /* 0x000000360f197221 */ /* 0x000fe20000010000 */
[----:B------:R-:W-:Y:S01]  /*8a00*/  FADD.FTZ R54, R12, R3 ;  /* 0x000000030c367221 */ /* 0x000fe20000010000 */
[----:B------:R-:W1:Y:S01]  /*8a10*/  MUFU.EX2 R38, R38 ;  /* 0x0000002600267308 */ /* 0x000e620000000800 */
[-C--:B------:R-:W-:Y:S01]  /*8a20*/  FMUL.FTZ R94, R94, R81.reuse ;  /* 0x000000515e5e7220 */ /* 0x080fe20000410000 */
[----:B------:R-:W-:Y:S01]  /*8a30*/  FADD.FTZ R56, R146, R25 ;  /* 0x0000001992387221 */ /* 0x000fe20000010000 */
[----:B------:R-:W-:Y:S01]  /*8a40*/  FADD.FTZ R3, R13, R54 ;  /* 0x000000360d037221 */ /* 0x000fe20000010000 */
[----:B------:R-:W-:Y:S01]  /*8a50*/  F2FP.BF16.F32.PACK_AB R146, R21, R146 ;  /* 0x000000921592723e */ /* 0x000fe200000010ff */
[-C--:B------:R-:W-:Y:S01]  /*8a60*/  FMUL.FTZ R95, R95, R81.reuse ;  /* 0x000000515f5f7220 */ /* 0x080fe20000410000 */
[----:B------:R-:W-:Y:S01]  /*8a70*/  FADD.FTZ R25, R21, R56 ;  /* 0x0000003815197221 */ /* 0x000fe20000010000 */
[----:B------:R-:W-:Y:S01]  /*8a80*/  FADD.FTZ R44, R20, R3 ;  /* 0x00000003142c7221 */ /* 0x000fe20000010000 */
[----:B------:R-:W1:Y:S01]  /*8a90*/  MUFU.EX2 R136, R136 ;  /* 0x0000008800887308 */ /* 0x000e620000000800 */
[-C--:B------:R-:W-:Y:S01]  /*8aa0*/  FMUL.FTZ R98, R98, R81.reuse ;  /* 0x0000005162627220 */ /* 0x080fe20000410000 */
[----:B------:R-:W-:Y:S01]  /*8ab0*/  FADD.FTZ R54, R140, R25 ;  /* 0x000000198c367221 */ /* 0x000fe20000010000 */
[----:B--2---:R-:W-:Y:S01]  /*8ac0*/  FADD.FTZ R3, R19, R44 ;  /* 0x0000002c13037221 */ /* 0x004fe20000010000 */
[----:B---3--:R-:W-:Y:S01]  /*8ad0*/  F2FP.BF16.F32.PACK_AB R140, R27, R140 ;  /* 0x0000008c1b8c723e */ /* 0x008fe200000010ff */
[----:B------:R-:W-:Y:S01]  /*8ae0*/  FMUL.FTZ R99, R99, R81 ;  /* 0x0000005163637220 */ /* 0x000fe20000410000 */
[----:B------:R-:W-:Y:S01]  /*8af0*/  FADD.FTZ R25, R27, R54 ;  /* 0x000000361b197221 */ /* 0x000fe20000010000 */
[----:B-----5:R-:W-:Y:S01]  /*8b00*/  FADD.FTZ R44, R26, R3 ;  /* 0x000000031a2c7221 */ /* 0x020fe20000010000 */
[----:B------:R-:W2:Y:S01]  /*8b10*/  MUFU.EX2 R137, R137 ;  /* 0x0000008900897308 */ /* 0x000ea20000000800 */
[----:B------:R-:W-:Y:S01]  /*8b20*/  FFMA.FTZ R3, R141, R28, -R36 ;  /* 0x0000001c8d037223 */ /* 0x000fe20000010824 */
[----:B----4-:R-:W-:Y:S01]  /*8b30*/  FADD.FTZ R54, R142, R25 ;  /* 0x000000198e367221 */ /* 0x010fe20000010000 */
[----:B------:R-:W-:Y:S01]  /*8b40*/  FADD.FTZ R25, R143, R44 ;  /* 0x0000002c8f197221 */ /* 0x000fe20000010000 */
[----:B------:R-:W-:Y:S01]  /*8b50*/  F2FP.BF16.F32.PACK_AB R141, R26, R19 ;  /* 0x000000131a8d723e */ /* 0x000fe200000010ff */
[----:B------:R-:W-:Y:S01]  /*8b60*/  FMUL.FTZ R102, R102, R81 ;  /* 0x0000005166667220 */ /* 0x000fe20000410000 */
[C---:B-1----:R-:W-:Y:S01]  /*8b70*/  FADD.FTZ R33, R37.reuse, R54 ;  /* 0x0000003625217221 */ /* 0x042fe20000010000 */
[----:B------:R-:W-:Y:S01]  /*8b80*/  FADD.FTZ R54, R38, R25 ;  /* 0x0000001926367221 */ /* 0x000fe20000010000 */
[----:B------:R-:W1:Y:S01]  /*8b90*/  MUFU.EX2 R29, R29 ;  /* 0x0000001d001d7308 */ /* 0x000e620000000800 */
[----:B------:R-:W-:Y:S01]  /*8ba0*/  F2FP.BF16.F32.PACK_AB R142, R37, R142 ;  /* 0x0000008e258e723e */ /* 0x000fe200000010ff */
[----:B------:R-:W-:Y:S01]  /*8bb0*/  FADD.FTZ R56, R136, R33 ;  /* 0x0000002188387221 */ /* 0x000fe20000010000 */
[----:B------:R-:W-:Y:S01]  /*8bc0*/  F2FP.BF16.F32.PACK_AB R143, R38, R143 ;  /* 0x0000008f268f723e */ /* 0x000fe200000010ff */
[-C--:B------:R-:W-:Y:S01]  /*8bd0*/  FMUL.FTZ R103, R103, R81.reuse ;  /* 0x0000005167677220 */ /* 0x080fe20000410000 */
[-C--:B------:R-:W-:Y:S01]  /*8be0*/  FMUL.FTZ R106, R106, R81.reuse ;  /* 0x000000516a6a7220 */ /* 0x080fe20000410000 */
[-C--:B------:R-:W-:Y:S01]  /*8bf0*/  FMUL.FTZ R107, R107, R81.reuse ;  /* 0x000000516b6b7220 */ /* 0x080fe20000410000 */
[-C--:B------:R-:W-:Y:S01]  /*8c00*/  FMUL.FTZ R110, R110, R81.reuse ;  /* 0x000000516e6e7220 */ /* 0x080fe20000410000 */
[----:B------:R-:W3:Y:S01]  /*8c10*/  MUFU.EX2 R40, R40 ;  /* 0x0000002800287308 */ /* 0x000ee20000000800 */
[----:B--2---:R-:W-:Y:S01]  /*8c20*/  FADD.FTZ R5, R137, R54 ;  /* 0x0000003689057221 */ /* 0x004fe20000010000 */
[-C--:B------:R-:W-:Y:S01]  /*8c30*/  FMUL.FTZ R111, R111, R81.reuse ;  /* 0x000000516f6f7220 */ /* 0x080fe20000410000 */
[-C--:B------:R-:W-:Y:S01]  /*8c40*/  FMUL.FTZ R114, R114, R81.reuse ;  /* 0x0000005172727220 */ /* 0x080fe20000410000 */
[-C--:B------:R-:W-:Y:S01]  /*8c50*/  FMUL.FTZ R115, R115, R81.reuse ;  /* 0x0000005173737220 */ /* 0x080fe20000410000 */
[-C--:B------:R-:W-:Y:S01]  /*8c60*/  FMUL.FTZ R118, R118, R81.reuse ;  /* 0x0000005176767220 */ /* 0x080fe20000410000 */
[----:B------:R-:W-:-:S02]  /*8c70*/  FMUL.FTZ R119, R119, R81 ;  /* 0x0000005177777220 */ /* 0x000fc40000410000 */
[----:B------:R2:W-:Y:S01]  /*8c80*/  MUFU.EX2 R32, R42 ;  /* 0x0000002a00207308 */ /* 0x0005e20000000800 */
[C---:B-1----:R-:W-:Y:S01]  /*8c90*/  FADD.FTZ R11, R29.reuse, R56 ;  /* 0x000000381d0b7221 */ /* 0x042fe20000010000 */
[----:B------:R-:W-:-:S06]  /*8ca0*/  F2FP.BF16.F32.PACK_AB R136, R29, R136 ;  /* 0x000000881d88723e */ /* 0x000fcc00000010ff */
[----:B------:R-:W1:Y:S01]  /*8cb0*/  MUFU.EX2 R138, R138 ;  /* 0x0000008a008a7308 */ /* 0x000e620000000800 */
[-CC-:B--2---:R-:W-:Y:S01]  /*8cc0*/  FFMA.FTZ R42, R55, R28.reuse, -R36.reuse ;  /* 0x0000001c372a7223 */ /* 0x184fe20000010824 */
[C---:B---3--:R-:W-:Y:S01]  /*8cd0*/  FADD.FTZ R54, R40.reuse, R5 ;  /* 0x0000000528367221 */ /* 0x048fe20000010000 */
[----:B------:R-:W-:Y:S01]  /*8ce0*/  FFMA.FTZ R36, R87, R28, -R36 ;  /* 0x0000001c57247223 */ /* 0x000fe20000010824 */
[----:B------:R-:W-:-:S04]  /*8cf0*/  F2FP.BF16.F32.PACK_AB R137, R40, R137 ;  /* 0x000000892889723e */ /* 0x000fc800000010ff */
[----:B------:R-:W2:Y:S08]  /*8d00*/  MUFU.EX2 R139, R139 ;  /* 0x0000008b008b7308 */ /* 0x000eb00000000800 */
        /* <DEDUP_REMOVED lines=71> */
[----:B--2---:R-:W-:Y:S01]  /*9180*/  FADD.FTZ R0, R30, R5 ;  /* 0x000000051e007221 */ /* 0x004fe20000010000 */
[----:B------:R-:W-:-:S06]  /*9190*/  IMAD.MOV.U32 R5, RZ, RZ, R31 ;  /* 0x000000ffff057224 */ /* 0x000fcc00078e001f */
[----:B------:R-:W2:Y:S01]  /*91a0*/  MUFU.EX2 R83, R83 ;  /* 0x0000005300537308 */ /* 0x000ea20000000800 */
[----:B---3--:R-:W-:-:S07]  /*91b0*/  FADD.FTZ R4, R121, R4 ;  /* 0x0000000479047221 */ /* 0x008fce0000010000 */
[----:B------:R3:W4:Y:S01]  /*91c0*/  MUFU.EX2 R123, R3 ;  /* 0x00000003007b7308 */ /* 0x0007220000000800 */
[----:B-1----:R-:W-:-:S07]  /*91d0*/  F2FP.BF16.F32.PACK_AB R120, R73, R30 ;  /* 0x0000001e4978723e */ /* 0x002fce00000010ff */
[----:B------:R-:W1:Y:S01]  /*91e0*/  MUFU.EX2 R77, R77 ;  /* 0x0000004d004d7308 */ /* 0x000e620000000800 */
[----:B---3--:R-:W-:Y:S01]  /*91f0*/  FADD.FTZ R3, R73, R0 ;  /* 0x0000000049037221 */ /* 0x008fe20000010000 */
[C---:B--2---:R-:W-:Y:S01]  /*9200*/  FADD.FTZ R4, R83.reuse, R4 ;  /* 0x0000000453047221 */ /* 0x044fe20000010000 */
[----:B------:R-:W-:Y:S02]  /*9210*/  F2FP.BF16.F32.PACK_AB R121, R83, R121 ;  /* 0x000000795379723e */ /* 0x000fe400000010ff */
[----:B------:R-:W-:-:S03]  /*9220*/  FADD.FTZ R0, R32, R3 ;  /* 0x0000000320007221 */ /* 0x000fc60000010000 */
[----:B------:R-:W2:Y:S01]  /*9230*/  MUFU.EX2 R36, R36 ;  /* 0x0000002400247308 */ /* 0x000ea20000000800 */
[----:B----4-:R-:W-:Y:S01]  /*9240*/  FADD.FTZ R4, R123, R4 ;  /* 0x000000047b047221 */ /* 0x010fe20000010000 */
[C---:B-1----:R-:W-:Y:S01]  /*9250*/  FADD.FTZ R3, R77.reuse, R0 ;  /* 0x000000004d037221 */ /* 0x042fe20000010000 */
[----:B------:R-:W-:Y:S02]  /*9260*/  F2FP.BF16.F32.PACK_AB R122, R77, R32 ;  /* 0x000000204d7a723e */ /* 0x000fe400000010ff */
[C---:B--2---:R-:W-:Y:S01]  /*9270*/  FADD.FTZ R0, R36.reuse, R4 ;  /* 0x0000000424007221 */ /* 0x044fe20000010000 */
[----:B------:R-:W-:Y:S02]  /*9280*/  F2FP.BF16.F32.PACK_AB R123, R36, R123 ;  /* 0x0000007b247b723e */ /* 0x000fe400000010ff */
[----:B------:R-:W-:Y:S01]  /*9290*/  MOV R4, R7 ;  /* 0x0000000700047202 */ /* 0x000fe20000000f00 */
[----:B------:R-:W-:Y:S06]  /*92a0*/  @P2 BRA `(.L_x_1586) ;  /* 0xffffffd800e42947 */ /* 0x000fec000383ffff */
.L_x_1577:
[----:B------:R-:W-:Y:S06]  /*92b0*/  BAR.ARV 0x8, 0x1a0 ;  /* 0x0206800000007b1d */ /* 0x000fec0000002000 */
[----:B------:R-:W-:Y:S05]  /*92c0*/  @!P0 BRA `(.L_x_1587) ;  /* 0x0000000000048947 */ /* 0x000fea0003800000 */
[----:B------:R-:W-:Y:S01]  /*92d0*/  BPT.TRAP 0x1 ;  /* 0x000000040000795c */ /* 0x000fe20000300000 */
.L_x_1587:
[----:B------:R-:W-:Y:S01]  /*92e0*/  ULEA UR5, UR36, UR40, 0x3 ;  /* 0x0000002824057291 */ /* 0x000fe2000f8e183f */
[----:B------:R-:W-:-:S05]  /*92f0*/  IMAD.U32 R4, RZ, RZ, UR37 ;  /* 0x00000025ff047e24 */ /* 0x000fca000f8e00ff */
[----:B------:R-:W-:-:S04]  /*9300*/  SHF.L.U32 R4, R4, 0x1f, RZ ;  /* 0x0000001f04047819 */ /* 0x000fc800000006ff */
[----:B------:R1:W2:Y:S01]  /*9310*/  SYNCS.PHASECHK.TRANS64.TRYWAIT P2, [UR5+0x16850], R4 ;  /* 0x01685004ff0075a7 */ /* 0x0002a20008040145 */
[----:B------:R-:W-:Y:S05]  /*9320*/  @!P0 BRA `(.L_x_1588) ;  /* 0x0000000000048947 */ /* 0x000fea0003800000 */
[----:B------:R-:W-:Y:S01]  /*9330*/  BPT.TRAP 0x1 ;  /* 0x000000040000795c */ /* 0x000fe20000300000 */
.L_x_1588:
[----:B--2---:R-:W-:Y:S05]  /*9340*/  @P2 BRA `(.L_x_1589) ;  /* 0x0000000000082947 */ /* 0x004fea0003800000 */
[----:B------:R-:W2:Y:S02]  /*9350*/  SYNCS.PHASECHK.TRANS64.TRYWAIT P0, [UR5+0x16850], R4 ;  /* 0x01685004ff0075a7 */ /* 0x000ea40008000145 */
[----:B--2---:R-:W-:Y:S05]  /*9360*/  @!P0 BRA `(.L_x_1590) ;  /* 0x0000004000488947 */ /* 0x004fea0003800000 */
.L_x_1589:
[----:B------:R-:W-:Y:S01]  /*9370*/  UIADD3 UR40, UR40, 0x400, URZ ;  /* 0x0000040028287890 */ /* 0x000fe2000fffe03f */
[----:B------:R-:W-:Y:S01]  /*9380*/  WARPGROUP.ARRIVE ;  /* 0x00000000000079c5 */ /* 0x000fe20000000000 */
[----:B------:R-:W-:Y:S01]  /*9390*/  UMOV UR7, 0x40000040 ;  /* 0x4000004000077882 */ /* 0x000fe20000000000 */
[----:B-12---:R-:W1:Y:S01]  /*93a0*/  SHFL.BFLY PT, R4, R3, 0x2, 0x1f ;  /* 0x0c401f0003047f89 */ /* 0x006e6200000e0000 */
[----:B------:R-:W-:Y:S01]  /*93b0*/  USHF.R.U32.HI UR40, URZ, 0x4, UR40 ;  /* 0x000000043f287899 */ /* 0x000fe20008011628 */
[----:B------:R-:W-:Y:S01]  /*93c0*/  IMAD.MOV.U32 R14, RZ, RZ, RZ ;  /* 0x000000ffff0e7224 */ /* 0x000fe200078e00ff */
[----:B------:R-:W-:Y:S01]  /*93d0*/  UIADD3 UR39, UR39, 0x1, URZ ;  /* 0x0000000127277890 */ /* 0x000fe2000fffe03f */
[----:B------:R-:W2:Y:S01]  /*93e0*/  SHFL.BFLY PT, R5, R0, 0x2, 0x1f ;  /* 0x0c401f0000057f89 */ /* 0x000ea200000e0000 */
[----:B------:R-:W-:Y:S01]  /*93f0*/  ULOP3.LUT UR4, UR40, 0x3fff, URZ, 0xc0, !UPT ;  /* 0x00003fff28047892 */ /* 0x000fe2000f8ec03f */
[----:B------:R-:W-:-:S03]  /*9400*/  IMAD.MOV.U32 R15, RZ, RZ, -0x800000 ;  /* 0xff800000ff0f7424 */ /* 0x000fc600078e00ff */
        /* <DEDUP_REMOVED lines=9> */
[----:B------:R-:W-:Y:S01]  /*94a0*/  MOV R3, 0xff800000 ;  /* 0xff80000000037802 */ /* 0x000fe20000000f00 */
[----:B--2---:R-:W-:-:S03]  /*94b0*/  FADD.FTZ R6, R5, R0 ;  /* 0x0000000005067221 */ /* 0x004fc60000010000 */
[----:B------:R-:W1:Y:S04]  /*94c0*/  SHFL.BFLY PT, R5, R4, 0x1, 0x1f ;  /* 0x0c201f0004057f89 */ /* 0x000e6800000e0000 */
[----:B------:R-:W2:Y:S01]  /*94d0*/  SHFL.BFLY PT, R9, R6, 0x1, 0x1f ;  /* 0x0c201f0006097f89 */ /* 0x000ea200000e0000 */
[----:B-1----:R-:W-:Y:S01]  /*94e0*/  FADD.FTZ R10, R4, R5 ;  /* 0x00000005040a7221 */ /* 0x002fe20000010000 */
[----:B------:R-:W-:Y:S02]  /*94f0*/  IMAD.MOV.U32 R4, RZ, RZ, RZ ;  /* 0x000000ffff047224 */ /* 0x000fe400078e00ff */
[----:B--2---:R-:W-:Y:S02]  /*9500*/  FADD.FTZ R9, R6, R9 ;  /* 0x0000000906097221 */ /* 0x004fe40000010000 */
[----:B------:R-:W-:Y:S01]  /*9510*/  FSETP.NE.FTZ.AND P0, PT, R10, RZ, PT ;  /* 0x000000ff0a00720b */ /* 0x000fe20003f15000 */
[----:B------:R-:W-:-:S02]  /*9520*/  IMAD.U32 R6, RZ, RZ, UR5 ;  /* 0x00000005ff067e24 */ /* 0x000fc4000f8e00ff */
[----:B------:R-:W-:Y:S02]  /*9530*/  FSETP.NE.FTZ.AND P2, PT, R9, RZ, PT ;  /* 0x000000ff0900720b */ /* 0x000fe40003f55000 */
[----:B------:R-:W-:-:S08]  /*9540*/  @!P1 VIADD R6, R6, 0x16860 ;  /* 0x0001686006069836 */ /* 0x000fd00000000000 */
[----:B------:R-:W1:Y:S01]  /*9550*/  @P0 MUFU.LG2 R5, R10 ;  /* 0x0000000a00050308 */ /* 0x000e620000000c00 */
[C---:B------:R-:W-:Y:S02]  /*9560*/  @P0 FMUL.FTZ R0, R28.reuse, 0.69314718246459960938 ;  /* 0x3f3172181c000820 */ /* 0x040fe40000410000 */
[----:B------:R-:W-:-:S05]  /*9570*/  @P2 FMUL.FTZ R11, R28, 0.69314718246459960938 ;  /* 0x3f3172181c0b2820 */ /* 0x000fca0000410000 */
[----:B------:R-:W2:Y:S08]  /*9580*/  @P2 MUFU.LG2 R8, R9 ;  /* 0x0000000900082308 */ /* 0x000eb00000000c00 */
[----:B------:R-:W3:Y:S01]  /*9590*/  @P0 MUFU.RCP R14, R10 ;  /* 0x0000000a000e0308 */ /* 0x000ee20000001000 */
[----:B-1----:R-:W-:-:S04]  /*95a0*/  @P0 FMUL.FTZ R5, R5, 0.69314718246459960938 ;  /* 0x3f31721805050820 */ /* 0x002fc80000410000 */
[----:B------:R-:W-:Y:S01]  /*95b0*/  @P0 FFMA.FTZ R15, R0, R31, R5 ;  /* 0x0000001f000f0223 */ /* 0x000fe20000010005 */
[----:B------:R-:W-:Y:S02]  /*95c0*/  @!P1 PRMT R0, RZ, 0x654, R6 ;  /* 0x00000654ff009816 */ /* 0x000fe40000000006 */
[----:B------:R1:W4:Y:S01]  /*95d0*/  @P2 MUFU.RCP R4, R9 ;  /* 0x0000000900042308 */ /* 0x0003220000001000 */
[----:B------:R-:W-:Y:S02]  /*95e0*/  WARPGROUP.DEPBAR.LE gsb0, 0x0 ;  /* 0x00008000000079c5 */ /* 0x000fe40000010000 */
[----:B------:R-:W-:Y:S01]  /*95f0*/  WARPGROUP.ARRIVE ;  /* 0x00000000000079c5 */ /* 0x000fe20000000000 */
[----:B--2---:R-:W-:Y:S01]  /*9600*/  @P2 FMUL.FTZ R8, R8, 0.69314718246459960938 ;  /* 0x3f31721808082820 */ /* 0x004fe20000410000 */
[----:B------:R-:W-:-:S03]  /*9610*/  PLOP3.LUT P0, PT, PT, PT, PT, 0x8, 0x0 ;  /* 0x000000000000781c */ /* 0x000fc60003f0e170 */
[----:B------:R-:W-:Y:S01]  /*9620*/  @P2 FFMA.FTZ R3, R11, R7, R8 ;  /* 0x000000070b032223 */ /* 0x000fe20000010008 */
        /* <DEDUP_REMOVED lines=35> */
[-C--:B---3--:R-:W-:Y:S01]  /*9860*/  FMUL.FTZ R42, R88, R14.reuse ;  /* 0x0000000e582a7220 */ /* 0x088fe20000410000 */
        /* <DEDUP_REMOVED lines=14> */
[----:B------:R1:W-:Y:S01]  /*9950*/  @!P1 SYNCS.ARRIVE.TRANS64.RED.A1T0 RZ, [R0+URZ], RZ ;  /* 0x000000ff00ff99a7 */ /* 0x0003e2000810043f */
[----:B------:R-:W-:Y:S01]  /*9960*/  FMUL.FTZ R14, R117, R14 ;  /* 0x0000000e750e7220 */ /* 0x000fe20000410000 */
[-C--:B----4-:R-:W-:Y:S01]  /*9970*/  FMUL.FTZ R11, R90, R4.reuse ;  /* 0x000000045a0b7220 */ /* 0x090fe20000410000 */
        /* <DEDUP_REMOVED lines=14> */
[----:B------:R-:W-:-:S07]  /*9a60*/  FMUL.FTZ R119, R119, R4 ;  /* 0x0000000477777220 */ /* 0x000fce0000410000 */
.L_x_1560:
        /* <DEDUP_REMOVED lines=11> */
[C---:B------:R-:W-:Y:S01]  /*9b20*/  LOP3.LUT R5, R22.reuse, 0x380, RZ, 0xc0, !PT ;  /* 0x0000038016057812 */ /* 0x040fe200078ec0ff */
[----:B------:R-:W-:Y:S01]  /*9b30*/  USHF.R.S32.HI UR5, URZ, 0x1f, UR43 ;  /* 0x0000001f3f057899 */ /* 0x000fe2000801142b */
[----:B------:R-:W-:Y:S02]  /*9b40*/  IADD3 R43, P3, R22, 0x20, RZ ;  /* 0x00000020162b7810 */ /* 0x000fe40007f7e0ff */
[-C--:B------:R-:W-:Y:S01]  /*9b50*/  LEA.HI R4, R45, R44.reuse, RZ, 0x7 ;  /* 0x0000002c2d047211 */ /* 0x080fe200078f38ff */
[----:B------:R-:W-:Y:S01]  /*9b60*/  ULDC.64 UR8, c[0x0][0xb70] ;  /* 0x0002dc0000087ab9 */ /* 0x000fe20000000a00 */
[----:B------:R-:W-:Y:S01]  /*9b70*/  SHF.R.U64 R5, R5, 0x3, RZ ;  /* 0x0000000305057819 */ /* 0x000fe200000012ff */
[----:B------:R-:W-:Y:S01]  /*9b80*/  UIMAD UR5, UR5, UR8, URZ ;  /* 0x00000008050572a4 */ /* 0x000fe2000f8e023f */
[----:B------:R-:W-:Y:S01]  /*9b90*/  LOP3.LUT R12, R43, 0x380, RZ, 0xc0, !PT ;  /* 0x000003802b0c7812 */ /* 0x000fe200078ec0ff */
[----:B------:R-:W-:Y:S01]  /*9ba0*/  UIMAD.WIDE.U32 UR6, UR43, UR8, URZ ;  /* 0x000000082b0672a5 */ /* 0x000fe2000f8e003f */
[----:B------:R-:W-:Y:S01]  /*9bb0*/  LOP3.LUT R49, R4, 0xffffff80, RZ, 0xc0, !PT ;  /* 0xffffff8004317812 */ /* 0x000fe200078ec0ff */
[----:B------:R-:W-:Y:S01]  /*9bc0*/  USHF.R.S32.HI UR8, URZ, 0x1f, UR44 ;  /* 0x0000001f3f087899 */ /* 0x000fe2000801142c */
[----:B------:R-:W-:Y:S01]  /*9bd0*/  LEA.HI R47, R45, R44, RZ, 0x5 ;  /* 0x0000002c2d2f7211 */ /* 0x000fe200078f28ff */
[----:B------:R-:W-:Y:S01]  /*9be0*/  UIMAD UR5, UR43, UR9, UR5 ;  /* 0x000000092b0572a4 */ /* 0x000fe2000f8e0205 */
[----:B------:R-:W-:Y:S01]  /*9bf0*/  LOP3.LUT R4, R5, R22, RZ, 0x3c, !PT ;  /* 0x0000001605047212 */ /* 0x000fe200078e3cff */
[----:B------:R-:W-:Y:S01]  /*9c00*/  IMAD.MOV.U32 R5, RZ, RZ, R23 ;  /* 0x000000ffff057224 */ /* 0x000fe200078e0017 */
[----:B------:R-:W-:Y:S01]  /*9c10*/  IADD3 R45, P2, R22, 0x40, RZ ;  /* 0x00000040162d7810 */ /* 0x000fe20007f5e0ff */
[----:B------:R-:W-:Y:S01]  /*9c20*/  IMAD.IADD R49, R44, 0x1, -R49 ;  /* 0x000000012c317824 */ /* 0x000fe200078e0a31 */
[----:B------:R-:W-:Y:S01]  /*9c30*/  SHF.R.U64 R12, R12, 0x3, RZ ;  /* 0x000000030c0c7819 */ /* 0x000fe200000012ff */
[----:B------:R-:W-:Y:S01]  /*9c40*/  UIADD3 UR5, UR7, UR5, URZ ;  /* 0x0000000507057290 */ /* 0x000fe2000fffe03f */
[----:B------:R-:W-:-:S02]  /*9c50*/  LOP3.LUT R44, R45, 0x380, RZ, 0xc0, !PT ;  /* 0x000003802d2c7812 */ /* 0x000fc400078ec0ff */
[----:B------:R-:W-:Y:S02]  /*9c60*/  LOP3.LUT R12, R12, R43, RZ, 0x3c, !PT ;  /* 0x0000002b0c0c7212 */ /* 0x000fe400078e3cff */
[----:B------:R-:W-:Y:S02]  /*9c70*/  MOV R43, R4 ;  /* 0x00000004002b7202 */ /* 0x000fe40000000f00 */
[----:B------:R-:W-:Y:S02]  /*9c80*/  F2FP.BF16.F32.PACK_AB R5, R10, R11 ;  /* 0x0000000b0a05723e */ /* 0x000fe400000010ff */
[----:B------:R-:W-:Y:S02]  /*9c90*/  SHF.R.U64 R10, R44, 0x3, RZ ;  /* 0x000000032c0a7819 */ /* 0x000fe400000012ff */
[----:B------:R-:W-:Y:S02]  /*9ca0*/  IADD3 R48, P1, R22, 0x60, RZ ;  /* 0x0000006016307810 */ /* 0x000fe40007f3e0ff */
[----:B------:R-:W-:-:S02]  /*9cb0*/  LOP3.LUT R10, R10, R45, RZ, 0x3c, !PT ;  /* 0x0000002d0a0a7212 */ /* 0x000fc400078e3cff */
[----:B------:R-:W1:Y:S01]  /*9cc0*/  LDC.64 R44, c[0x0][0xb78] ;  /* 0x0002de00ff2c7b82 */ /* 0x000e620000000a00 */
[----:B------:R-:W-:Y:S02]  /*9cd0*/  LOP3.LUT R46, R48, 0x380, RZ, 0xc0, !PT ;  /* 0x00000380302e7812 */ /* 0x000fe400078ec0ff */
[----:B------:R-:W-:Y:S02]  /*9ce0*/  F2FP.BF16.F32.PACK_AB R4, R13, R42 ;  /* 0x0000002a0d04723e */ /* 0x000fe400000010ff */
[----:B------:R-:W-:Y:S01]  /*9cf0*/  F2FP.BF16.F32.PACK_AB R6, R6, R9 ;  /* 0x000000090606723e */ /* 0x000fe200000010ff */
[--C-:B------:R-:W-:Y:S01]  /*9d00*/  IMAD.X R9, RZ, RZ, R23.reuse, P1 ;  /* 0x000000ffff097224 */ /* 0x100fe200008e0617 */
[----:B------:R-:W-:Y:S02]  /*9d10*/  F2FP.BF16.F32.PACK_AB R7, R7, R8 ;  /* 0x000000080707723e */ /* 0x000fe400000010ff */
[----:B------:R-:W-:Y:S02]  /*9d20*/  SHF.R.U64 R11, R46, 0x3, RZ ;  /* 0x000000032e0b7819 */ /* 0x000fe400000012ff */
[----:B------:R-:W-:Y:S01]  /*9d30*/  IADD3.X R13, RZ, R23, RZ, P3, !PT ;  /* 0x00000017ff0d7210 */ /* 0x000fe20001ffe4ff */
[----:B------:R2:W-:Y:S01]  /*9d40*/  STSM.16.M88.4 [R43], R4 ;  /* 0x000000042b007844 */ /* 0x0005e20000000200 */
[----:B------:R-:W-:Y:S01]  /*9d50*/  LOP3.LUT R8, R11, R48, RZ, 0x3c, !PT ;  /* 0x000000300b087212 */ /* 0x000fe200078e3cff */
[----:B------:R-:W-:Y:S01]  /*9d60*/  IMAD.X R11, RZ, RZ, R23, P2 ;  /* 0x000000ffff0b7224 */ /* 0x000fe200010e0617 */
[----:B------:R-:W-:-:S02]  /*9d70*/  MOV R12, R12 ;  /* 0x0000000c000c7202 */ /* 0x000fc40000000f00 */
[----:B------:R-:W-:Y:S02]  /*9d80*/  F2FP.BF16.F32.PACK_AB R32, R32, R33 ;  /* 0x000000212020723e */ /* 0x000fe400000010ff */
[----:B------:R-:W-:Y:S02]  /*9d90*/  MOV R11, R10 ;  /* 0x0000000a000b7202 */ /* 0x000fe40000000f00 */
[----:B------:R-:W-:Y:S02]  /*9da0*/  F2FP.BF16.F32.PACK_AB R33, R30, R31 ;  /* 0x0000001f1e21723e */ /* 0x000fe400000010ff */
[----:B------:R-:W-:Y:S02]  /*9db0*/  F2FP.BF16.F32.PACK_AB R24, R24, R25 ;  /* 0x000000191818723e */ /* 0x000fe400000010ff */
[----:B------:R-:W-:Y:S01]  /*9dc0*/  MOV R10, R8 ;  /* 0x00000008000a7202 */ /* 0x000fe20000000f00 */
[----:B------:R-:W-:Y:S01]  /*9dd0*/  IMAD.U32 R9, RZ, RZ, UR7 ;  /* 0x00000007ff097e24 */ /* 0x000fe2000f8e00ff */
[----:B------:R-:W-:Y:S01]  /*9de0*/  F2FP.BF16.F32.PACK_AB R25, R20, R21 ;  /* 0x000000151419723e */ /* 0x000fe200000010ff */
[----:B------:R-:W-:Y:S01]  /*9df0*/  IMAD.U32 R8, RZ, RZ, UR6 ;  /* 0x00000006ff087e24 */ /* 0x000fe2000f8e00ff */
[----:B--2---:R-:W-:Y:S01]  /*9e00*/  F2FP.BF16.F32.PACK_AB R7, R34, R35 ;  /* 0x000000232207723e */ /* 0x004fe200000010ff */
[----:B-1----:R-:W-:Y:S01]  /*9e10*/  IMAD R34, R44, UR8, RZ ;  /* 0x000000082c227c24 */ /* 0x002fe2000f8e02ff */
[----:B------:R-:W-:Y:S01]  /*9e20*/  F2FP.BF16.F32.PACK_AB R6, R36, R37 ;  /* 0x000000252406723e */ /* 0x000fe200000010ff */
[----:B------:R-:W-:Y:S01]  /*9e30*/  VIADD R37, R18, UR42 ;  /* 0x0000002a12257c36 */ /* 0x000fe20008000000 */
[----:B------:R-:W-:Y:S01]  /*9e40*/  F2FP.BF16.F32.PACK_AB R4, R40, R41 ;  /* 0x000000292804723e */ /* 0x000fe200000010ff */
[----:B------:R-:W-:Y:S01]  /*9e50*/  IMAD R36, R45, UR44, R34 ;  /* 0x0000002c2d247c24 */ /* 0x000fe2000f8e0222 */
[----:B------:R-:W-:Y:S01]  /*9e60*/  F2FP.BF16.F32.PACK_AB R5, R38, R39 ;  /* 0x000000272605723e */ /* 0x000fe200000010ff */
[----:B------:R-:W-:Y:S01]  /*9e70*/  VIADD R13, R37, 0x8 ;  /* 0x00000008250d7836 */ /* 0x000fe20000000000 */
[----:B------:R-:W-:Y:S01]  /*9e80*/  F2FP.BF16.F32.PACK_AB R34, R28, R29 ;  /* 0x0000001d1c22723e */ /* 0x000fe200000010ff */
[----:B------:R-:W-:Y:S01]  /*9e90*/  ULDC.64 UR6, c[0x0][0xb40] ;  /* 0x0002d00000067ab9 */ /* 0x000fe20000000a00 */
[----:B------:R-:W-:Y:S01]  /*9ea0*/  F2FP.BF16.F32.PACK_AB R35, R26, R27 ;  /* 0x0000001b1a23723e */ /* 0x000fe200000010ff */
[----:B------:R1:W-:Y:S01]  /*9eb0*/  STSM.16.M88.4 [R12], R4 ;  /* 0x000000040c007844 */ /* 0x0003e20000000200 */
[----:B------:R-:W-:-:S02]  /*9ec0*/  F2FP.BF16.F32.PACK_AB R26, R14, R19 ;  /* 0x000000130e1a723e */ /* 0x000fc400000010ff */
[----:B------:R-:W-:Y:S01]  /*9ed0*/  F2FP.BF16.F32.PACK_AB R27, R119, R0 ;  /* 0x00000000771b723e */ /* 0x000fe200000010ff */
[----:B------:R-:W-:Y:S01]  /*9ee0*/  STSM.16.M88.4 [R11], R32 ;  /* 0x000000200b007844 */ /* 0x000fe20000000200 */
[----:B------:R-:W-:Y:S01]  /*9ef0*/  MOV R9, UR5 ;  /* 0x0000000500097c02 */ /* 0x000fe20008000f00 */
[----:B------:R-:W-:Y:S01]  /*9f00*/  ULDC UR5, c[0x0][0xa88] ;  /* 0x0002a20000057ab9 */ /* 0x000fe20000000800 */
[----:B------:R-:W-:Y:S01]  /*9f10*/  SHF.R.S32.HI R47, RZ, 0x5, R47 ;  /* 0x00000005ff2f7819 */ /* 0x000fe2000001142f */
[----:B------:R-:W-:Y:S01]  /*9f20*/  STSM.16.M88.4 [R10], R24 ;  /* 0x000000180a007844 */ /* 0x000fe20000000200 */
[----:B------:R-:W-:Y:S01]  /*9f30*/  LOP3.LUT P0, RZ, R49, 0x3, RZ, 0xc0, !PT ;  /* 0x0000000331ff7812 */ /* 0x000fe2000780c0ff */
[----:B------:R-:W-:Y:S01]  /*9f40*/  IMAD.WIDE.U32 R8, R44, UR44, R8 ;  /* 0x0000002c2c087c25 */ /* 0x000fe2000f8e0008 */
[----:B------:R-:W-:Y:S01]  /*9f50*/  @!PT LDS RZ, [RZ] ;  /* 0x00000000fffff984 */ /* 0x000fe20000000800 */
[----:B------:R-:W-:Y:S01]  /*9f60*/  @!PT LDS RZ, [RZ] ;  /* 0x00000000fffff984 */ /* 0x000fe20000000800 */
[----:B------:R-:W-:Y:S01]  /*9f70*/  @!PT LDS RZ, [RZ] ;  /* 0x00000000fffff984 */ /* 0x000fe20000000800 */
[----:B------:R-:W-:Y:S01]  /*9f80*/  @!PT LDS RZ, [RZ] ;  /* 0x00000000fffff984 */ /* 0x000fe20000000800 */
[----:B------:R2:W-:Y:S06]  /*9f90*/  MEMBAR.ALL.CTA ;  /* 0x0000000000007992 */ /* 0x0005ec0000008000 */
[----:B--2---:R-:W2:Y:S02]  /*9fa0*/  FENCE.VIEW.ASYNC.S ;  /* 0x00000000000073c6 */ /* 0x004ea40000000000 */
[----:B--2---:R-:W-:Y:S06]  /*9fb0*/  BAR.ARV 0x1, 0x1a0 ;  /* 0x0046800000007b1d */ /* 0x004fec0000002000 */
[----:B------:R-:W-:Y:S01]  /*9fc0*/  ISETP.GE.OR P1, PT, R13, UR5, P0 ;  /* 0x000000050d007c0c */ /* 0x000fe20008726670 */
[----:B------:R-:W2:Y:S01]  /*9fd0*/  SHFL.IDX PT, R0, R47, RZ, 0x1f ;  /* 0x00001fff2f007589 */ /* 0x000ea200000e0000 */
[----:B------:R-:W-:-:S02]  /*9fe0*/  SHF.R.S32.HI R13, RZ, 0x1f, R37 ;  /* 0x0000001fff0d7819 */ /* 0x000fc40000011425 */
[C---:B-1----:R-:W-:Y:S02]  /*9ff0*/  IADD3 R5, P2, R37.reuse, R8, RZ ;  /* 0x0000000825057210 */ /* 0x042fe40007f5e0ff */
[----:B------:R-:W-:Y:S02]  /*a000*/  ISETP.GE.OR P0, PT, R37, UR5, P0 ;  /* 0x0000000525007c0c */ /* 0x000fe40008706670 */
[----:B------:R-:W-:Y:S02]  /*a010*/  IADD3.X R8, R13, R9, R36, P2, !PT ;  /* 0x000000090d087210 */ /* 0x000fe400017fe424 */
[----:B------:R-:W-:-:S04]  /*a020*/  LEA R4, P2, R5, UR6, 0x2 ;  /* 0x0000000605047c11 */ /* 0x000fc8000f8410ff */
[----:B------:R-:W-:-:S05]  /*a030*/  LEA.HI.X R5, R5, UR7, R8, 0x2, P2 ;  /* 0x0000000705057c11 */ /* 0x000fca00090f1408 */
[----:B------:R1:W-:Y:S04]  /*a040*/  @!P1 STG.E desc[UR48][R4.64+0x20], R3 ;  /* 0x0000200304009986 */ /* 0x0003e8000c101930 */
[----:B------:R1:W-:Y:S01]  /*a050*/  @!P0 STG.E desc[UR48][R4.64], R15 ;  /* 0x0000000f04008986 */ /* 0x0003e2000c101930 */
[----:B--2---:R-:W-:-:S13]  /*a060*/  ISETP.NE.AND P0, PT, R0, 0xb, PT ;  /* 0x0000000b0000780c */ /* 0x004fda0003f05270 */
[----:B-1----:R-:W-:Y:S05]  /*a070*/  @P0 BRA `(.L_x_1592) ;  /* 0x0000000800280947 */ /* 0x002fea0003800000 */
        /* <DEDUP_REMOVED lines=15> */
.L_x_1594:
[----:B------:R-:W-:Y:S05]  /*a170*/  BSYNC B0 ;  /* 0x0000000000007941 */ /* 0x000fea0003800000 */
.L_x_1593:
[----:B------:R-:W-:Y:S05]  /*a180*/  BRA `(.L_x_1592) ;  /* 0x0000000400e47947 */ /* 0x000fea0003800000 */
.L_x_1591:
        /* <DEDUP_REMOVED lines=31> */
[----:B------:R-:W-:-:S05]  /*a380*/  IMAD.WIDE.U32 R4, R20, UR44, R4 ;  /* 0x0000002c14047c25 */ /* 0x000fca000f8e0004 */
[----:B------:R-:W-:Y:S02]  /*a390*/  IADD3 R3, R5, R3, RZ ;  /* 0x0000000305037210 */ /* 0x000fe40007ffe0ff */
[----:B------:R-:W-:-:S04]  /*a3a0*/  LEA R6, P0, R4, UR8, 0x2 ;  /* 0x0000000804067c11 */ /* 0x000fc8000f8010ff */
[----:B------:R-:W-:Y:S01]  /*a3b0*/  LEA.HI.X R7, R4, UR9, R3, 0x2, P0 ;  /* 0x0000000904077c11 */ /* 0x000fe200080f1403 */
[----:B------:R-:W-:-:S05]  /*a3c0*/  IMAD.MOV.U32 R3, RZ, RZ, -0x800000 ;  /* 0xff800000ff037424 */ /* 0x000fca00078e00ff */
[----:B------:R1:W-:Y:S03]  /*a3d0*/  STG.E desc[UR48][R6.64], R3 ;  /* 0x0000000306007986 */ /* 0x0003e6000c101930 */
.L_x_1596:
[----:B------:R-:W-:Y:S05]  /*a3e0*/  BSYNC B0 ;  /* 0x0000000000007941 */ /* 0x000fea0003800000 */
.L_x_1595:
[----:B------:R-:W-:Y:S01]  /*a3f0*/  ULOP3.LUT UR47, URZ, UR47, URZ, 0x33, !UPT ;  /* 0x0000002f3f2f7292 */ /* 0x000fe2000f8e333f */
[----:B-1----:R-:W-:Y:S01]  /*a400*/  IMAD R3, R13, UR43, R10 ;  /* 0x0000002b0d037c24 */ /* 0x002fe2000f8e020a */
[----:B------:R-:W-:Y:S01]  /*a410*/  SHF.R.S32.HI R4, RZ, 0x3, R19 ;  /* 0x00000003ff047819 */ /* 0x000fe20000011413 */
[----:B------:R-:W-:Y:S01]  /*a420*/  IMAD.WIDE.U32 R6, R12, UR43, R8 ;  /* 0x0000002b0c067c25 */ /* 0x000fe2000f8e0008 */
[----:B---3--:R-:W-:Y:S01]  /*a430*/  ISETP.GE.AND P0, PT, R8, R25, PT ;  /* 0x000000190800720c */ /* 0x008fe20003f06270 */
[----:B------:R-:W-:Y:S01]  /*a440*/  BSSY B0, `(.L_x_1597) ;  /* 0x000001d000007945 */ /* 0x000fe20003800000 */
[----:B------:R-:W-:Y:S01]  /*a450*/  IADD3 R5, R4, 0x90, RZ ;  /* 0x0000009004057810 */ /* 0x000fe20007ffe0ff */
[----:B--2---:R-:W-:Y:S02]  /*a460*/  VIADD R11, R11, UR47 ;  /* 0x0000002f0b0b7c36 */ /* 0x004fe40008000000 */
[----:B------:R-:W-:Y:S02]  /*a470*/  IMAD.IADD R7, R7, 0x1, R3 ;  /* 0x0000000107077824 */ /* 0x000fe400078e0203 */
[----:B------:R-:W-:-:S02]  /*a480*/  IMAD R8, R11, -0xc0, R24 ;  /* 0xffffff400b087824 */ /* 0x000fc400078e0218 */
[C---:B------:R-:W-:Y:S02]  /*a490*/  VIADD R0, R4.reuse, 0x30 ;  /* 0x0000003004007836 */ /* 0x040fe40000000000 */
[----:B------:R-:W-:Y:S01]  /*a4a0*/  VIADD R3, R4, 0x60 ;  /* 0x0000006004037836 */ /* 0x000fe20000000000 */
[-C--:B------:R-:W-:Y:S02]  /*a4b0*/  ISETP.GE.OR P3, PT, R5, R8.reuse, P0 ;  /* 0x000000080500720c */ /* 0x080fe40000766670 */
[-C--:B------:R-:W-:Y:S01]  /*a4c0*/  ISETP.GE.OR P1, PT, R0, R8.reuse, P0 ;  /* 0x000000080000720c */ /* 0x080fe20000726670 */
[----:B----4-:R-:W-:Y:S01]  /*a4d0*/  IMAD R0, R14, UR6, RZ ;  /* 0x000000060e007c24 */ /* 0x010fe2000f8e02ff */
[-C--:B------:R-:W-:Y:S02]  /*a4e0*/  ISETP.GE.OR P2, PT, R3, R8.reuse, P0 ;  /* 0x000000080300720c */ /* 0x080fe40000746670 */
[----:B------:R-:W-:Y:S01]  /*a4f0*/  ISETP.GE.OR P0, PT, R4, R8, P0 ;  /* 0x000000080400720c */ /* 0x000fe20000706670 */
[----:B------:R-:W-:Y:S01]  /*a500*/  IMAD R3, R15, UR44, R0 ;  /* 0x0000002c0f037c24 */ /* 0x000fe2000f8e0200 */
[----:B------:R-:W-:Y:S01]  /*a510*/  SHF.R.S32.HI R5, RZ, 0x1f, R4 ;  /* 0x0000001fff057819 */ /* 0x000fe20000011404 */
[----:B------:R-:W-:-:S04]  /*a520*/  IMAD.WIDE.U32 R8, R14, UR44, R6 ;  /* 0x0000002c0e087c25 */ /* 0x000fc8000f8e0006 */
[----:B------:R-:W-:-:S04]  /*a530*/  IMAD.WIDE R6, R11, 0xc0, R4 ;  /* 0x000000c00b067825 */ /* 0x000fc800078e0204 */
        /* <DEDUP_REMOVED lines=13> */
.L_x_1598:
[----:B------:R-:W-:Y:S05]  /*a610*/  BSYNC B0 ;  /* 0x0000000000007941 */ /* 0x000fea0003800000 */
.L_x_1597:
        /* <DEDUP_REMOVED lines=15> */
.L_x_1600:
[----:B------:R-:W-:Y:S05]  /*a710*/  BSYNC B0 ;  /* 0x0000000000007941 */ /* 0x000fea0003800000 */
.L_x_1599:
        /* <DEDUP_REMOVED lines=11> */
[----:B-12---:R-:W-:Y:S02]  /*a7d0*/  LEA R12, P0, R4, UR6, 0x1 ;  /* 0x00000006040c7c11 */ /* 0x006fe4000f8008ff */
[----:B------:R-:W-:-:S04]  /*a7e0*/  IADD3 R3, R5, R3, RZ ;  /* 0x0000000305037210 */ /* 0x000fc80007ffe0ff */
[----:B------:R-:W-:-:S05]  /*a7f0*/  LEA.HI.X R13, R4, UR7, R3, 0x1, P0 ;  /* 0x00000007040d7c11 */ /* 0x000fca00080f0c03 */
[----:B------:R3:W-:Y:S02]  /*a800*/  STG.E.128 desc[UR48][R12.64], RZ ;  /* 0x000000ff0c007986 */ /* 0x0007e4000c101d30 */
.L_x_1602:
[----:B------:R-:W-:Y:S05]  /*a810*/  BSYNC B0 ;  /* 0x0000000000007941 */ /* 0x000fea0003800000 */
.L_x_1601:
        /* <DEDUP_REMOVED lines=15> */
.L_x_1603:
[----:B------:R-:W-:Y:S05]  /*a910*/  BSYNC B0 ;  /* 0x0000000000007941 */ /* 0x000fea0003800000 */
.L_x_1592:
[----:B------:R-:W5:Y:S02]  /*a920*/  LDC R0, c[0x0][0xda8] ;  /* 0x00036a00ff007b82 */ /* 0x000f640000000800 */
[----:B-----5:R-:W-:-:S13]  /*a930*/  ISETP.LE.AND P0, PT, R0, UR4, PT ;  /* 0x0000000400007c0c */ /* 0x020fda000bf03270 */
[----:B------:R-:W-:Y:S05]  /*a940*/  @!P0 BRA `(.L_x_1604) ;  /* 0xffffff6400048947 */ /* 0x000fea000383ffff */
[----:B------:R-:W-:Y:S05]  /*a950*/  EXIT ;  /* 0x000000000000794d */ /* 0x000fea0003800000 */
.L_x_1556:
        /* <DEDUP_REMOVED lines=8> */
[----:B------:R-:W-:Y:S01]  /*a9e0*/  IMAD.MOV.U32 R19, RZ, RZ, 0x1 ;  /* 0x00000001ff137424 */ /* 0x000fe200078e00ff */
[----:B------:R-:W-:-:S05]  /*a9f0*/  MOV R18, RZ ;  /* 0x000000ff00127202 */ /* 0x000fca0000000f00 */
[----:B------:R-:W1:Y:S02]  /*aa00*/  LDC R0, c[0x0][0xda8] ;  /* 0x00036a00ff007b82 */ /* 0x000e640000000800 */
[----:B-1----:R-:W-:-:S13]  /*aa10*/  ISETP.LE.AND P0, PT, R0, UR4, PT ;  /* 0x0000000400007c0c */ /* 0x002fda000bf03270 */
[----:B------:R-:W-:Y:S05]  /*aa20*/  @P0 BRA `(.L_x_1605) ;  /* 0x0000002400480947 */ /* 0x000fea0003800000 */
[----:B------:R-:W-:Y:S01]  /*aa30*/  LOP3.LUT R23, R2, 0x1f, RZ, 0xc0, !PT ;  /* 0x0000001f02177812 */ /* 0x000fe200078ec0ff */
[----:B------:R-:W-:Y:S01]  /*aa40*/  IMAD.U32 R22, RZ, RZ, UR4 ;  /* 0x00000004ff167e24 */ /* 0x000fe2000f8e00ff */
[----:B------:R-:W-:Y:S01]  /*aa50*/  ULDC UR46, c[0x0][0xc] ;  /* 0x00000300002e7ab9 */ /* 0x000fe20000000800 */
[----:B------:R-:W-:Y:S01]  /*aa60*/  IMAD.MOV.U32 R18, RZ, RZ, RZ ;  /* 0x000000ffff127224 */ /* 0x000fe200078e00ff */
[----:B------:R-:W-:Y:S01]  /*aa70*/  ULDC.64 UR50, c[0x0][0x198] ;  /* 0x0000660000327ab9 */ /* 0x000fe20000000a00 */
[----:B------:R-:W-:Y:S01]  /*aa80*/  IMAD.MOV.U32 R19, RZ, RZ, 0x1 ;  /* 0x00000001ff137424 */ /* 0x000fe200078e00ff */
[----:B------:R-:W-:-:S06]  /*aa90*/  UMOV UR47, URZ ;  /* 0x0000003f002f7c82 */ /* 0x000fcc0008000000 */
.L_x_1653:
        /* <DEDUP_REMOVED lines=21> */
.L_x_1606:
[----:B------:R-:W-:Y:S01]  /*abf0*/  ULDC UR9, c[0x0][0xdc4] ;  /* 0x0003710000097ab9 */ /* 0x000fe20000000800 */
[----:B------:R-:W-:Y:S01]  /*ac00*/  UMOV UR7, UR8 ;  /* 0x0000000800077c82 */ /* 0x000fe20008000000 */
[----:B------:R-:W-:-:S11]  /*ac10*/  UISETP.NE.AND UP0, UPT, UR9, 0x1, UPT ;  /* 0x000000010900788c */ /* 0x000fd6000bf05270 */
[----:B------:R-:W-:Y:S02]  /*ac20*/  @UP0 ULDC.64 UR10, c[0x0][0xdc8] ;  /* 0x00037200000a0ab9 */ /* 0x000fe40000000a00 */
[----:B------:R-:W-:-:S04]  /*ac30*/  UIMAD.WIDE.U32 UR4, UR8, UR10, URZ ;  /* 0x0000000a080472a5 */ /* 0x000fc8000f8e003f */
[----:B------:R-:W-:-:S04]  /*ac40*/  @UP0 USHF.R.U32.HI UR7, URZ, UR11, UR5 ;  /* 0x0000000b3f070299 */ /* 0x000fc80008011605 */
[----:B------:R-:W-:-:S12]  /*ac50*/  UIMAD UR4, UR7, UR9, URZ ;  /* 0x00000009070472a4 */ /* 0x000fd8000f8e023f */
.L_x_1607:
[----:B------:R-:W-:Y:S01]  /*ac60*/  ULOP3.LUT UR5, URZ, UR7, URZ, 0x33, !UPT ;  /* 0x000000073f057292 */ /* 0x000fe2000f8e333f */
[----:B------:R-:W-:Y:S01]  /*ac70*/  BSSY B6, `(.L_x_1608) ;  /* 0x000021e000067945 */ /* 0x000fe20003800000 */
[----:B------:R-:W-:Y:S01]  /*ac80*/  ULDC.64 UR10, c[0x0][0x3f8] ;  /* 0x0000fe00000a7ab9 */ /* 0x000fe20000000a00 */
[----:B------:R-:W-:Y:S01]  /*ac90*/  ULDC UR7, c[0x0][0xdac] ;  /* 0x00036b0000077ab9 */ /* 0x000fe20000000800 */
[----:B------:R-:W-:Y:S02]  /*aca0*/  UISETP.NE.U32.AND UP0, UPT, UR10, URZ, UPT ;  /* 0x0000003f0a00728c */ /* 0x000fe4000bf05070 */
[----:B------:R-:W-:Y:S02]  /*acb0*/  UIADD3 UR5, UR5, UR7, URZ ;  /* 0x0000000705057290 */ /* 0x000fe4000fffe03f */
[----:B------:R-:W-:Y:S02]  /*acc0*/  UISETP.NE.AND.EX UP0, UPT, UR11, URZ, UPT, UP0 ;  /* 0x0000003f0b00728c */ /* 0x000fe4000bf05300 */
[----:B------:R-:W-:Y:S01]  /*acd0*/  UIMAD UR41, UR5, 0xc0, URZ ;  /* 0x000000c0052978a4 */ /* 0x000fe2000f8e023f */
[----:B------:R-:W-:Y:S01]  /*ace0*/  ULDC UR7, c[0x0][0x404] ;  /* 0x0001010000077ab9 */ /* 0x000fe20000000800 */
[----:B------:R-:W-:Y:S01]  /*acf0*/  ULDC UR10, c[0x0][0x288] ;  /* 0x0000a200000a7ab9 */ /* 0x000fe20000000800 */
[----:B------:R-:W-:-:S02]  /*ad00*/  USEL UR7, UR7, 0x1, UP0 ;  /* 0x0000000107077887 */ /* 0x000fc40008000000 */
[----:B------:R-:W-:Y:S01]  /*ad10*/  UIADD3 UR5, UR41, 0x13f, -UR10 ;  /* 0x0000013f29057890 */ /* 0x000fe2000fffe80a */
[----:B------:R-:W-:Y:S02]  /*ad20*/  ULDC UR9, c[0x0][0xdb8] ;  /* 0x00036e0000097ab9 */ /* 0x000fe40000000800 */
[----:B------:R-:W-:Y:S01]  /*ad30*/  ULDC UR10, c[0x0][0x2e0] ;  /* 0x0000b800000a7ab9 */ /* 0x000fe20000000800 */
[----:B------:R-:W-:Y:S02]  /*ad40*/  UISETP.NE.AND UP1, UPT, UR9, 0x1, UPT ;  /* 0x000000010900788c */ /* 0x000fe4000bf25270 */
[----:B------:R-:W-:Y:S02]  /*ad50*/  UIMAD UR11, UR7, UR10, 0x7f ;  /* 0x0000007f070b74a4 */ /* 0x000fe4000f8e020a */
[----:B------:R-:W-:Y:S02]  /*ad60*/  UIMAD UR5, UR7, UR10, UR5 ;  /* 0x0000000a070572a4 */ /* 0x000fe4000f8e0205 */
[----:B------:R-:W-:-:S02]  /*ad70*/  USHF.R.S32.HI UR10, URZ, 0x1f, UR11 ;  /* 0x0000001f3f0a7899 */ /* 0x000fc4000801140b */
[----:B------:R-:W-:Y:S02]  /*ad80*/  USHF.R.S32.HI UR7, URZ, 0x1f, UR5 ;  /* 0x0000001f3f077899 */ /* 0x000fe40008011405 */
[----:B------:R-:W-:Y:S02]  /*ad90*/  ULEA.HI UR10, UR10, UR11, URZ, 0x7 ;  /* 0x0000000b0a0a7291 */ /* 0x000fe4000f8f383f */
[----:B------:R-:W-:Y:S02]  /*ada0*/  ULEA.HI UR7, UR7, UR5, URZ, 0x7 ;  /* 0x0000000507077291 */ /* 0x000fe4000f8f383f */
[----:B------:R-:W-:Y:S02]  /*adb0*/  USHF.R.S32.HI UR10, URZ, 0x7, UR10 ;  /* 0x000000073f0a7899 */ /* 0x000fe4000801140a */
[----:B------:R-:W-:Y:S02]  /*adc0*/  USHF.R.S32.HI UR7, URZ, 0x7, UR7 ;  /* 0x000000073f077899 */ /* 0x000fe40008011407 */
[----:B------:R-:W-:-:S02]  /*add0*/  UIADD3 UR4, UR8, -UR4, URZ ;  /* 0x8000000408047290 */ /* 0x000fc4000fffe03f */
[----:B------:R-:W-:Y:S01]  /*ade0*/  UISETP.LT.AND UP0, UPT, UR10, UR7, UPT ;  /* 0x000000070a00728c */ /* 0x000fe2000bf01270 */
[----:B------:R-:W-:-:S03]  /*adf0*/  ULDC UR8, c[0x0][0xdc4] ;  /* 0x0003710000087ab9 */ /* 0x000fc60000000800 */
[----:B------:R-:W-:Y:S02]  /*ae00*/  USEL UR45, UR10, UR7, UP0 ;  /* 0x000000070a2d7287 */ /* 0x000fe40008000000 */
[----:B------:R-:W-:-:S03]  /*ae10*/  UIMAD UR6, UR6, UR8, UR4 ;  /* 0x00000008060672a4 */ /* 0x000fc6000f8e0204 */
[----:B------:R-:W-:Y:S01]  /*ae20*/  @UP1 ULDC UR4, c[0x0][0xdbc] ;  /* 0x00036f0000041ab9 */ /* 0x000fe20000000800 */
[----:B------:R-:W-:Y:S01]  /*ae30*/  ISETP.LT.AND P0, PT, RZ, UR45, PT ;  /* 0x0000002dff007c0c */ /* 0x000fe2000bf01270 */
[----:B------:R-:W-:Y:S01]  /*ae40*/  UIMAD.WIDE.U32 UR4, UR6, UR4, URZ ;  /* 0x00000004060472a5 */ /* 0x000fe2000f8e003f */
[----:B------:R-:W-:Y:S01]  /*ae50*/  @UP1 ULDC UR8, c[0x0][0xdc0] ;  /* 0x0003700000081ab9 */ /* 0x000fe20000000800 */
[----:B------:R-:W-:Y:S02]  /*ae60*/  UMOV UR43, UR6 ;  /* 0x00000006002b7c82 */ /* 0x000fe40008000000 */
[----:B------:R-:W-:-:S04]  /*ae70*/  @UP1 USHF.R.U32.HI UR43, URZ, UR8, UR5 ;  /* 0x000000083f2b1299 */ /* 0x000fc80008011605 */
[----:B------:R-:W-:-:S04]  /*ae80*/  UIADD3 UR42, -UR43, URZ, URZ ;  /* 0x0000003f2b2a7290 */ /* 0x000fc8000fffe13f */
[----:B------:R-:W-:Y:S01]  /*ae90*/  UIMAD UR42, UR9, UR42, UR6 ;  /* 0x0000002a092a72a4 */ /* 0x000fe2000f8e0206 */
[----:B------:R-:W-:Y:S11]  /*aea0*/  @P0 BRA `(.L_x_1609) ;  /* 0x0000000000400947 */ /* 0x000ff60003800000 */
        /* <DEDUP_REMOVED lines=16> */
.L_x_1609:
        /* <DEDUP_REMOVED lines=11> */
[----:B------:R-:W-:Y:S01]  /*b060*/  MOV R5, UR5 ;  /* 0x0000000500057c02 */ /* 0x000fe20008000f00 */
[----:B------:R-:W-:Y:S01]  /*b070*/  ULDC.64 UR4, c[0x4][0x8] ;  /* 0x0100020000047ab9 */ /* 0x000fe20000000a00 */
[----:B------:R-:W1:Y:S01]  /*b080*/  LDC.64 R2, c[0x4][R2] ;  /* 0x0100000002027b82 */ /* 0x000e620000000a00 */
        /* <DEDUP_REMOVED lines=8> */
[----:B-1----:R-:W-:Y:S05]  /*b110*/  CALL.ABS.NOINC R2 ;  /* 0x0000000002007343 */ /* 0x002fea0003c00000 */
.L_x_1611:
        /* <DEDUP_REMOVED lines=20> */
.L_x_1613:
[----:B------:R1:W2:Y:S01]  /*b260*/  LDC.64 R2, c[0x4][R24] ;  /* 0x0100000018027b82 */ /* 0x0002a20000000a00 */
[----:B------:R-:W-:Y:S01]  /*b270*/  ULDC.64 UR4, c[0x4][0xa8] ;  /* 0x01002a0000047ab9 */ /* 0x000fe20000000a00 */
[----:B------:R-:W-:Y:S01]  /*b280*/  ULDC.64 UR6, c[0x4][0xb0] ;  /* 0x01002c0000067ab9 */ /* 0x000fe20000000a00 */
[----:B------:R-:W-:Y:S01]  /*b290*/  IMAD.U32 R4, RZ, RZ, UR4 ;  /* 0x00000004ff047e24 */ /* 0x000fe2000f8e00ff */
[----:B------:R-:W-:Y:S01]  /*b2a0*/  MOV R5, UR5 ;  /* 0x0000000500057c02 */ /* 0x000fe20008000f00 */
[----:B------:R-:W-:Y:S01]  /*b2b0*/  ULDC.64 UR4, c[0x4][0x18] ;  /* 0x0100060000047ab9 */ /* 0x000fe20000000a00 */
[----:B------:R-:W-:Y:S01]  /*b2c0*/  IMAD.U32 R6, RZ, RZ, UR6 ;  /* 0x00000006ff067e24 */ /* 0x000fe2000f8e00ff */
[----:B------:R-:W-:Y:S01]  /*b2d0*/  MOV R12, 0x1 ;  /* 0x00000001000c7802 */ /* 0x000fe20000000f00 */
[----:B------:R-:W-:Y:S02]  /*b2e0*/  IMAD.U32 R7, RZ, RZ, UR7 ;  /* 0x00000007ff077e24 */ /* 0x000fe4000f8e00ff */
[----:B------:R-:W-:-:S02]  /*b2f0*/  IMAD.U32 R10, RZ, RZ, UR4 ;  /* 0x00000004ff0a7e24 */ /* 0x000fc4000f8e00ff */
[----:B------:R-:W-:Y:S02]  /*b300*/  IMAD.U32 R11, RZ, RZ, UR5 ;  /* 0x00000005ff0b7e24 */ /* 0x000fe4000f8e00ff */
[----:B------:R-:W-:Y:S02]  /*b310*/  IMAD.MOV.U32 R8, RZ, RZ, 0x70 ;  /* 0x00000070ff087424 */ /* 0x000fe400078e00ff */
[----:B-1----:R-:W-:-:S07]  /*b320*/  IMAD.MOV.U32 R13, RZ, RZ, RZ ;  /* 0x000000ffff0d7224 */ /* 0x002fce00078e00ff */
[----:B------:R-:W-:-:S07]  /*b330*/  LEPC R20, `(.L_x_1612) ;  /* 0x000000001014794e */ /* 0x000fce0000000000 */
[----:B--2---:R-:W-:Y:S05]  /*b340*/  CALL.ABS.NOINC R2 ;  /* 0x0000000002007343 */ /* 0x004fea0003c00000 */
.L_x_1612:
        /* <DEDUP_REMOVED lines=10> */
[----:B------:R-:W-:Y:S01]  /*b3f0*/  IMAD.U32 R7, RZ, RZ, UR45 ;  /* 0x0000002dff077e24 */ /* 0x000fe2000f8e00ff */
[----:B------:R-:W-:Y:S01]  /*b400*/  UMOV UR40, URZ ;  /* 0x0000003f00287c82 */ /* 0x000fe20008000000 */
[----:B------:R-:W-:-:S03]  /*b410*/  UMOV UR6, 0xffffffff ;  /* 0xffffffff00067882 */ /* 0x000fc60000000000 */
[----:B------:R-:W-:-:S07]  /*b420*/  IADD3 R7, R7, -0x1, RZ ;  /* 0xffffffff07077810 */ /* 0x000fce0007ffe0ff */
        /* <DEDUP_REMOVED lines=15> */
.L_x_1665:
[----:B------:R-:W-:Y:S01]  /*b520*/  UMOV UR4, 0xffffffff ;  /* 0xffffffff00047882 */ /* 0x000fe20000000000 */
[----:B------:R-:W-:Y:S02]  /*b530*/  SHF.R.S32.HI R8, RZ, 0x1f, R0 ;  /* 0x0000001fff087819 */ /* 0x000fe40000011400 */
[----:B------:R-:W-:Y:S05]  /*b540*/  BRA.DIV UR4, `(.L_x_1615) ;  /* 0x0000002204087947 */ /* 0x000fea000b800000 */
[----:B------:R-:W-:-:S13]  /*b550*/  ELECT P0, URZ, PT ;  /* 0x00000000003f782f */ /* 0x000fda0003800000 */
.L_x_1668:
        /* <DEDUP_REMOVED lines=23> */
.L_x_1617:
[----:B------:R-:W2:Y:S01]  /*b6d0*/  SYNCS.PHASECHK.TRANS64.TRYWAIT P4, [R13+URZ+0x16840], R12 ;  /* 0x0168400c0d0075a7 */ /* 0x000ea2000808017f */
[----:B------:R-:W-:Y:S01]  /*b6e0*/  ISETP.NE.AND P3, PT, R17, RZ, PT ;  /* 0x000000ff1100720c */ /* 0x000fe20003f65270 */
[----:B--2---:R-:W-:-:S12]  /*b6f0*/  @!P4 BRA `(.L_x_1618) ;  /* 0x0000001c00c0c947 */ /* 0x004fd80003800000 */
.L_x_1669:
[----:B------:R-:W-:Y:S05]  /*b700*/  @P3 BRA `(.L_x_1619) ;  /* 0x0000000000143947 */ /* 0x000fea0003800000 */
[----:B------:R-:W-:Y:S02]  /*b710*/  ISETP.NE.AND P3, PT, R23, RZ, PT ;  /* 0x000000ff1700720c */ /* 0x000fe40003f65270 */
[----:B-1----:R-:W-:-:S04]  /*b720*/  MOV R4, 0x4000 ;  /* 0x0000400000047802 */ /* 0x002fc80000000f00 */
[----:B------:R3:W-:Y:S07]  /*b730*/  SYNCS.ARRIVE.TRANS64 RZ, [R13+URZ+0x16830], R4 ;  /* 0x016830040dff79a7 */ /* 0x0007ee000800003f */
[----:B------:R-:W-:Y:S05]  /*b740*/  @!P3 BRA `(.L_x_1619) ;  /* 0x000000000004b947 */ /* 0x000fea0003800000 */
[----:B------:R-:W-:Y:S01]  /*b750*/  BPT.TRAP 0x1 ;  /* 0x000000040000795c */ /* 0x000fe20000300000 */
.L_x_1619:
        /* <DEDUP_REMOVED lines=16> */
.L_x_1616:
        /* <DEDUP_REMOVED lines=24> */
.L_x_1670:
[----:B------:R-:W-:-:S06]  /*b9e0*/  UISETP.GE.AND UP0, UPT, UR45, 0x2, UPT ;  /* 0x000000022d00788c */ /* 0x000fcc000bf06270 */
[----:B------:R-:W-:-:S13]  /*b9f0*/  PLOP3.LUT P3, PT, PT, PT, UP0, 0x80, 0x0 ;  /* 0x000000000000781c */ /* 0x000fda0003f6f008 */
[----:B------:R-:W-:Y:S05]  /*ba00*/  @!P3 BRA `(.L_x_1621) ;  /* 0x000000100044b947 */ /* 0x000fea0003800000 */
[----:B------:R-:W-:Y:S02]  /*ba10*/  ULOP3.LUT UR4, UR45, 0x1, URZ, 0xc0, !UPT ;  /* 0x000000012d047892 */ /* 0x000fe4000f8ec03f */
[----:B------:R-:W-:Y:S02]  /*ba20*/  UIADD3 UR44, UR45, -0x2, URZ ;  /* 0xfffffffe2d2c7890 */ /* 0x000fe4000fffe03f */
[----:B------:R-:W-:Y:S01]  /*ba30*/  UISETP.NE.U32.AND UP0, UPT, UR4, 0x1, UPT ;  /* 0x000000010400788c */ /* 0x000fe2000bf05070 */
[----:B------:R-:W-:-:S03]  /*ba40*/  ULDC.64 UR36, c[0x0][0x408] ;  /* 0x0001020000247ab9 */ /* 0x000fc60000000a00 */
[----:B------:R-:W-:Y:S02]  /*ba50*/  IMAD.U32 R11, RZ, RZ, UR44 ;  /* 0x0000002cff0b7e24 */ /* 0x000fe4000f8e00ff */
[----:B------:R-:W-:-:S13]  /*ba60*/  PLOP3.LUT P3, PT, PT, PT, UP0, 0x80, 0x0 ;  /* 0x000000000000781c */ /* 0x000fda0003f6f008 */
[----:B------:R-:W-:Y:S05]  /*ba70*/  @!P3 BRA `(.L_x_1622) ;  /* 0x00000004006cb947 */ /* 0x000fea0003800000 */
[----:B------:R-:W-:Y:S01]  /*ba80*/  VIADD R10, R18, 0x1 ;  /* 0x00000001120a7836 */ /* 0x000fe20000000000 */
[----:B------:R-:W-:Y:S04]  /*ba90*/  BSSY B0, `(.L_x_1623) ;  /* 0x0000055000007945 */ /* 0x000fe80003800000 */
[----:B------:R-:W-:-:S04]  /*baa0*/  ISETP.NE.AND P3, PT, R10, 0x2, PT ;  /* 0x000000020a00780c */ /* 0x000fc80003f65270 */
[----:B-1----:R-:W-:Y:S02]  /*bab0*/  SEL R4, RZ, 0x1, P3 ;  /* 0x00000001ff047807 */ /* 0x002fe40001800000 */
[----:B------:R-:W-:Y:S02]  /*bac0*/  SEL R10, R10, RZ, P3 ;  /* 0x000000ff0a0a7207 */ /* 0x000fe40001800000 */
[----:B------:R-:W-:Y:S01]  /*bad0*/  LOP3.LUT R11, R19, R4, RZ, 0x3c, !PT ;  /* 0x00000004130b7212 */ /* 0x000fe200078e3cff */
[----:B------:R-:W-:Y:S06]  /*bae0*/  @!P0 BRA `(.L_x_1624) ;  /* 0x00000004003c8947 */ /* 0x000fec0003800000 */
[----:B------:R-:W-:Y:S01]  /*baf0*/  IMAD.MOV.U32 R4, RZ, RZ, R9 ;  /* 0x000000ffff047224 */ /* 0x000fe200078e0009 */
[----:B------:R-:W-:Y:S01]  /*bb00*/  MOV R5, UR44 ;  /* 0x0000002c00057c02 */ /* 0x000fe20008000f00 */
[----:B------:R-:W-:Y:S06]  /*bb10*/  @!P1 BRA `(.L_x_1625) ;  /* 0x0000000000509947 */ /* 0x000fec0003800000 */
[----:B------:R-:W-:Y:S01]  /*bb20*/  ULDC UR7, c[0x0][0x41c] ;  /* 0x0001070000077ab9 */ /* 0x000fe20000000800 */
[----:B------:R-:W-:Y:S01]  /*bb30*/  UMOV UR6, UR44 ;  /* 0x0000002c00067c82 */ /* 0x000fe20008000000 */
[----:B------:R-:W-:-:S11]  /*bb40*/  UISETP.NE.AND UP0, UPT, UR7, 0x1, UPT ;  /* 0x000000010700788c */ /* 0x000fd6000bf05270 */
[----:B------:R-:W-:Y:S02]  /*bb50*/  @UP0 ULDC.64 UR8, c[0x0][0x420] ;  /* 0x0001080000080ab9 */ /* 0x000fe40000000a00 */
[----:B------:R-:W-:-:S04]  /*bb60*/  UIMAD.WIDE.U32 UR4, UR44, UR8, URZ ;  /* 0x000000082c0472a5 */ /* 0x000fc8000f8e003f */
[----:B------:R-:W-:-:S04]  /*bb70*/  @UP0 USHF.R.U32.HI UR6, URZ, UR9, UR5 ;  /* 0x000000093f060299 */ /* 0x000fc80008011605 */
[----:B------:R-:W-:Y:S02]  /*bb80*/  USHF.R.S32.HI UR4, URZ, 0x1f, UR6 ;  /* 0x0000001f3f047899 */ /* 0x000fe40008011406 */
[----:B------:R-:W-:-:S04]  /*bb90*/  IMAD.U32 R4, RZ, RZ, UR6 ;  /* 0x00000006ff047e24 */ /* 0x000fc8000f8e00ff */
[----:B------:R-:W-:Y:S01]  /*bba0*/  IMAD.U32 R5, RZ, RZ, UR4 ;  /* 0x00000004ff057e24 */ /* 0x000fe2000f8e00ff */
[----:B------:R-:W-:Y:S02]  /*bbb0*/  ULDC.64 UR4, c[0x0][0x408] ;  /* 0x0001020000047ab9 */ /* 0x000fe40000000a00 */
[----:B--2---:R-:W-:Y:S02]  /*bbc0*/  IMAD R13, R8, UR4, RZ ;  /* 0x00000004080d7c24 */ /* 0x004fe4000f8e02ff */
[----:B------:R-:W-:-:S04]  /*bbd0*/  IMAD.WIDE.U32 R4, R0, UR4, R4 ;  /* 0x0000000400047c25 */ /* 0x000fc8000f8e0004 */
[----:B------:R-:W-:Y:S01]  /*bbe0*/  IMAD R13, R0, UR5, R13 ;  /* 0x00000005000d7c24 */ /* 0x000fe2000f8e020d */
[----:B------:R-:W-:-:S03]  /*bbf0*/  LEA R2, P3, R4, R2, 0x2 ;  /* 0x0000000204027211 */ /* 0x000fc600078610ff */
[----:B------:R-:W-:-:S05]  /*bc00*/  IMAD.IADD R5, R13, 0x1, R5 ;  /* 0x000000010d057824 */ /* 0x000fca00078e0205 */
[----:B------:R-:W-:-:S05]  /*bc10*/  LEA.HI.X R3, R4, R3, R5, 0x2, P3 ;  /* 0x0000000304037211 */ /* 0x000fca00018f1405 */
[----:B------:R1:W5:Y:S01]  /*bc20*/  LDG.E R4, desc[UR48][R2.64] ;  /* 0x0000003002047981 */ /* 0x000362000c1e1900 */
[----:B------:R-:W-:-:S04]  /*bc30*/  UIADD3 UR4, -UR6, URZ, URZ ;  /* 0x0000003f06047290 */ /* 0x000fc8000fffe13f */
[----:B------:R-:W-:-:S06]  /*bc40*/  UIMAD UR4, UR7, UR4, UR44 ;  /* 0x00000004070472a4 */ /* 0x000fcc000f8e022c */
[----:B-1----:R-:W-:-:S07]  /*bc50*/  IMAD.U32 R5, RZ, RZ, UR4 ;  /* 0x00000004ff057e24 */ /* 0x002fce000f8e00ff */
.L_x_1625:
[----:B------:R-:W-:Y:S02]  /*bc60*/  LEA R3, R10, UR39, 0x3 ;  /* 0x000000270a037c11 */ /* 0x000fe4000f8e18ff */
[----:B------:R-:W-:Y:S02]  /*bc70*/  SHF.L.U32 R2, R11, 0x1f, RZ ;  /* 0x0000001f0b027819 */ /* 0x000fe400000006ff */
[----:B------:R-:W-:Y:S02]  /*bc80*/  ISETP.NE.AND P3, PT, R17, RZ, PT ;  /* 0x000000ff1100720c */ /* 0x000fe40003f65270 */
[----:B------:R-:W1:Y:S02]  /*bc90*/  SYNCS.PHASECHK.TRANS64.TRYWAIT P4, [R3+URZ+0x16840], R2 ;  /* 0x01684002030075a7 */ /* 0x000e64000808017f */
[----:B-1----:R-:W-:Y:S09]  /*bca0*/  @!P4 BRA `(.L_x_1626) ;  /* 0x000000180080c947 */ /* 0x002ff20003800000 */
.L_x_1671:
[----:B------:R-:W-:Y:S05]  /*bcb0*/  @P3 BRA `(.L_x_1627) ;  /* 0x0000000000143947 */ /* 0x000fea0003800000 */
[----:B------:R-:W-:Y:S01]  /*bcc0*/  ISETP.NE.AND P4, PT, R23, RZ, PT ;  /* 0x000000ff1700720c */ /* 0x000fe20003f85270 */
[----:B-1----:R-:W-:-:S04]  /*bcd0*/  IMAD.MOV.U32 R2, RZ, RZ, 0x4000 ;  /* 0x00004000ff027424 */ /* 0x002fc800078e00ff */
[----:B------:R3:W-:Y:S08]  /*bce0*/  SYNCS.ARRIVE.TRANS64 RZ, [R3+URZ+0x16830], R2 ;  /* 0x0168300203ff79a7 */ /* 0x0007f0000800003f */
[----:B------:R-:W-:Y:S05]  /*bcf0*/  @!P4 BRA `(.L_x_1627) ;  /* 0x000000000004c947 */ /* 0x000fea0003800000 */
[----:B------:R-:W-:Y:S01]  /*bd00*/  BPT.TRAP 0x1 ;  /* 0x000000040000795c */ /* 0x000fe20000300000 */
.L_x_1627:
        /* <DEDUP_REMOVED lines=10> */
[----:B-1-3--:R-:W-:Y:S01]  /*bdb0*/  SHF.L.U32 R3, R19, 0x1f, RZ ;  /* 0x0000001f13037819 */ /* 0x00afe200000006ff */
[----:B------:R-:W-:Y:S01]  /*bdc0*/  UMOV UR10, URZ ;  /* 0x0000003f000a7c82 */ /* 0x000fe20008000000 */
[----:B------:R-:W-:Y:S01]  /*bdd0*/  LEA R2, R18, UR4, 0x3 ;  /* 0x0000000412027c11 */ /* 0x000fe2000f8e18ff */
[----:B------:R-:W-:-:S02]  /*bde0*/  ULEA UR8, UR8, UR39, 0xe ;  /* 0x0000002708087291 */ /* 0x000fc4000f8e703f */
[----:B------:R-:W-:Y:S02]  /*bdf0*/  USHF.L.U32 UR11, UR11, 0x7, URZ ;  /* 0x000000070b0b7899 */ /* 0x000fe4000800063f */
[----:B------:R-:W-:Y:S02]  /*be00*/  UIADD3 UR9, UR9, 0x16830, URZ ;  /* 0x0001683009097890 */ /* 0x000fe4000fffe03f */
[----:B------:R-:W-:-:S09]  /*be10*/  UIADD3 UR8, UR8, 0xe400, URZ ;  /* 0x0000e40008087890 */ /* 0x000fd2000fffe03f */
[----:B------:R1:W-:Y:S01]  /*be20*/  UTMALDG.4D [UR8], [UR6], desc[UR14] ;  /* 0x00000e08060075b4 */ /* 0x0003e20008019000 */
[----:B------:R-:W3:Y:S02]  /*be30*/  SYNCS.PHASECHK.TRANS64.TRYWAIT P4, [R2+URZ+0x60], R3 ;  /* 0x00006003020075a7 */ /* 0x000ee4000808017f */
[----:B-1-3--:R-:W-:Y:S05]  /*be40*/  @!P4 BRA `(.L_x_1628) ;  /* 0x00000018002cc947 */ /* 0x00afea0003800000 */
.L_x_1672:
[----:B------:R-:W-:Y:S05]  /*be50*/  @P3 BRA `(.L_x_1629) ;  /* 0x0000000000183947 */ /* 0x000fea0003800000 */
[----:B------:R-:W-:Y:S02]  /*be60*/  ISETP.NE.AND P3, PT, R23, RZ, PT ;  /* 0x000000ff1700720c */ /* 0x000fe40003f65270 */
[----:B-1----:R-:W-:Y:S02]  /*be70*/  LEA R2, R18, UR39, 0x3 ;  /* 0x0000002712027c11 */ /* 0x002fe4000f8e18ff */
[----:B------:R-:W-:-:S04]  /*be80*/  MOV R3, 0x4000 ;  /* 0x0000400000037802 */ /* 0x000fc80000000f00 */
[----:B------:R3:W-:Y:S05]  /*be90*/  SYNCS.ARRIVE.TRANS64 RZ, [R2+URZ+0x16850], R3 ;  /* 0x0168500302ff79a7 */ /* 0x0007ea000800003f */
[----:B------:R-:W-:Y:S05]  /*bea0*/  @!P3 BRA `(.L_x_1629) ;  /* 0x000000000004b947 */ /* 0x000fea0003800000 */
[----:B------:R-:W-:Y:S01]  /*beb0*/  BPT.TRAP 0x1 ;  /* 0x000000040000795c */ /* 0x000fe20000300000 */
.L_x_1629:
        /* <DEDUP_REMOVED lines=17> */
[----:B----4-:R-:W-:Y:S01]  /*bfd0*/  NOP ;  /* 0x0000000000007918 */ /* 0x010fe20000000000 */
.L_x_1624:
[----:B------:R-:W-:Y:S05]  /*bfe0*/  BSYNC B0 ;  /* 0x0000000000007941 */ /* 0x000fea0003800000 */
.L_x_1623:
[----:B------:R-:W-:Y:S01]  /*bff0*/  UIADD3 UR4, UR45, -0x3, URZ ;  /* 0xfffffffd2d047890 */ /* 0x000fe2000fffe03f */
[----:B------:R-:W-:Y:S02]  /*c000*/  IMAD.MOV.U32 R19, RZ, RZ, R11 ;  /* 0x000000ffff137224 */ /* 0x000fe400078e000b */
[----:B------:R-:W-:-:S03]  /*c010*/  IMAD.MOV.U32 R18, RZ, RZ, R10 ;  /* 0x000000ffff127224 */ /* 0x000fc600078e000a */
[----:B------:R-:W-:-:S07]  /*c020*/  IMAD.U32 R11, RZ, RZ, UR4 ;  /* 0x00000004ff0b7e24 */ /* 0x000fce000f8e00ff */
.L_x_1622:
[----:B------:R-:W-:Y:S01]  /*c030*/  ISETP.NE.AND P3, PT, RZ, UR44, PT ;  /* 0x0000002cff007c0c */ /* 0x000fe2000bf65270 */
[----:B------:R-:W-:-:S12]  /*c040*/  BSSY B0, `(.L_x_1621) ;  /* 0x00000ad000007945 */ /* 0x000fd80003800000 */
[----:B------:R-:W-:Y:S05]  /*c050*/  @!P3 BRA `(.L_x_1630) ;  /* 0x0000000800acb947 */ /* 0x000fea0003800000 */
[----:B-1-3--:R-:W-:-:S07]  /*c060*/  MOV R2, R9 ;  /* 0x0000000900027202 */ /* 0x00afce0000000f00 */
.L_x_1645:
        /* <DEDUP_REMOVED lines=26> */
[----:B------:R-:W-:-:S05]  /*c210*/  IADD3 R4, -R13, RZ, RZ ;  /* 0x000000ff0d047210 */ /* 0x000fca0007ffe1ff */
[----:B------:R-:W-:-:S07]  /*c220*/  IMAD R14, R14, R4, R11 ;  /* 0x000000040e0e7224 */ /* 0x000fce00078e020b */
.L_x_1633:
[----:B------:R-:W-:Y:S02]  /*c230*/  LEA R4, R10, UR39, 0x3 ;  /* 0x000000270a047c11 */ /* 0x000fe4000f8e18ff */
[----:B-1----:R-:W-:Y:S02]  /*c240*/  SHF.L.U32 R3, R12, 0x1f, RZ ;  /* 0x0000001f0c037819 */ /* 0x002fe400000006ff */
[----:B------:R-:W-:Y:S02]  /*c250*/  ISETP.NE.AND P3, PT, R17, RZ, PT ;  /* 0x000000ff1100720c */ /* 0x000fe40003f65270 */
[----:B------:R-:W1:Y:S02]  /*c260*/  SYNCS.PHASECHK.TRANS64.TRYWAIT P4, [R4+URZ+0x16840], R3 ;  /* 0x01684003040075a7 */ /* 0x000e64000808017f */
[----:B-1----:R-:W-:Y:S09]  /*c270*/  @!P4 BRA `(.L_x_1634) ;  /* 0x000000140034c947 */ /* 0x002ff20003800000 */
.L_x_1673:
[----:B------:R-:W-:Y:S05]  /*c280*/  @P3 BRA `(.L_x_1635) ;  /* 0x0000000000143947 */ /* 0x000fea0003800000 */
[----:B------:R-:W-:Y:S01]  /*c290*/  ISETP.NE.AND P4, PT, R23, RZ, PT ;  /* 0x000000ff1700720c */ /* 0x000fe20003f85270 */
[----:B-1----:R-:W-:-:S04]  /*c2a0*/  IMAD.MOV.U32 R3, RZ, RZ, 0x4000 ;  /* 0x00004000ff037424 */ /* 0x002fc800078e00ff */
[----:B------:R2:W-:Y:S08]  /*c2b0*/  SYNCS.ARRIVE.TRANS64 RZ, [R4+URZ+0x16830], R3 ;  /* 0x0168300304ff79a7 */ /* 0x0005f0000800003f */
[----:B------:R-:W-:Y:S05]  /*c2c0*/  @!P4 BRA `(.L_x_1635) ;  /* 0x000000000004c947 */ /* 0x000fea0003800000 */
[----:B------:R-:W-:Y:S01]  /*c2d0*/  BPT.TRAP 0x1 ;  /* 0x000000040000795c */ /* 0x000fe20000300000 */
.L_x_1635:
        /* <DEDUP_REMOVED lines=20> */
.L_x_1674:
[----:B------:R-:W-:Y:S05]  /*c420*/  @P3 BRA `(.L_x_1637) ;  /* 0x0000000000143947 */ /* 0x000fea0003800000 */
[----:B------:R-:W-:Y:S01]  /*c430*/  ISETP.NE.AND P3, PT, R23, RZ, PT ;  /* 0x000000ff1700720c */ /* 0x000fe20003f65270 */
[----:B------:R-:W-:-:S04]  /*c440*/  IMAD.MOV.U32 R3, RZ, RZ, 0x4000 ;  /* 0x00004000ff037424 */ /* 0x000fc800078e00ff */
[----:B------:R2:W-:Y:S08]  /*c450*/  SYNCS.ARRIVE.TRANS64 RZ, [R4+URZ+0x50], R3 ;  /* 0x0000500304ff79a7 */ /* 0x0005f0000800003f */
[----:B------:R-:W-:Y:S05]  /*c460*/  @!P3 BRA `(.L_x_1637) ;  /* 0x000000000004b947 */ /* 0x000fea0003800000 */
[----:B------:R-:W-:Y:S01]  /*c470*/  BPT.TRAP 0x1 ;  /* 0x000000040000795c */ /* 0x000fe20000300000 */
.L_x_1637:
        /* <DEDUP_REMOVED lines=18> */
.L_x_1632:
[----:B------:R-:W-:Y:S05]  /*c5a0*/  BSYNC B1 ;  /* 0x0000000000017941 */ /* 0x000fea0003800000 */
.L_x_1631:
[----:B------:R-:W-:Y:S01]  /*c5b0*/  IADD3 R18, R10, 0x1, RZ ;  /* 0x000000010a127810 */ /* 0x000fe20007ffe0ff */
[----:B------:R-:W-:Y:S03]  /*c5c0*/  BSSY B1, `(.L_x_1638) ;  /* 0x0000051000017945 */ /* 0x000fe60003800000 */
[----:B------:R-:W-:-:S04]  /*c5d0*/  ISETP.NE.AND P3, PT, R18, 0x2, PT ;  /* 0x000000021200780c */ /* 0x000fc80003f65270 */
[----:B-1----:R-:W-:Y:S02]  /*c5e0*/  SEL R19, RZ, 0x1, P3 ;  /* 0x00000001ff137807 */ /* 0x002fe40001800000 */
[----:B------:R-:W-:Y:S02]  /*c5f0*/  SEL R18, R18, RZ, P3 ;  /* 0x000000ff12127207 */ /* 0x000fe40001800000 */
[----:B------:R-:W-:Y:S01]  /*c600*/  LOP3.LUT R19, R12, R19, RZ, 0x3c, !PT ;  /* 0x000000130c137212 */ /* 0x000fe200078e3cff */
[----:B------:R-:W-:Y:S06]  /*c610*/  @!P0 BRA `(.L_x_1639) ;  /* 0x00000004002c8947 */ /* 0x000fec0003800000 */
[----:B------:R-:W-:Y:S01]  /*c620*/  VIADD R14, R11, 0xffffffff ;  /* 0xffffffff0b0e7836 */ /* 0x000fe20000000000 */
[----:B------:R-:W-:Y:S06]  /*c630*/  @!P1 BRA `(.L_x_1640) ;  /* 0x0000000000489947 */ /* 0x000fec0003800000 */
[----:B------:R-:W1:Y:S01]  /*c640*/  LDC R13, c[0x0][0x41c] ;  /* 0x00010700ff0d7b82 */ /* 0x000e620000000800 */
[----:B------:R-:W-:Y:S02]  /*c650*/  IMAD.MOV.U32 R15, RZ, RZ, R14 ;  /* 0x000000ffff0f7224 */ /* 0x000fe400078e000e */
[----:B------:R-:W-:-:S04]  /*c660*/  IMAD R21, R8, UR36, RZ ;  /* 0x0000002408157c24 */ /* 0x000fc8000f8e02ff */
[----:B------:R-:W-:Y:S01]  /*c670*/  IMAD R21, R0, UR37, R21 ;  /* 0x0000002500157c24 */ /* 0x000fe2000f8e0215 */
[----:B-1----:R-:W-:-:S13]  /*c680*/  ISETP.NE.AND P3, PT, R13, 0x1, PT ;  /* 0x000000010d00780c */ /* 0x002fda0003f65270 */
[----:B--2---:R-:W1:Y:S02]  /*c690*/  @P3 LDC.64 R2, c[0x0][0x420] ;  /* 0x00010800ff023b82 */ /* 0x004e640000000a00 */
        /* <DEDUP_REMOVED lines=10> */
[----:B------:R-:W-:-:S05]  /*c740*/  IADD3 R4, -R15, RZ, RZ ;  /* 0x000000ff0f047210 */ /* 0x000fca0007ffe1ff */
[----:B------:R-:W-:-:S07]  /*c750*/  IMAD R14, R13, R4, R14 ;  /* 0x000000040d0e7224 */ /* 0x000fce00078e020e */
.L_x_1640:
[----:B-12---:R-:W-:Y:S02]  /*c760*/  LEA R3, R18, UR39, 0x3 ;  /* 0x0000002712037c11 */ /* 0x006fe4000f8e18ff */
[----:B------:R-:W-:Y:S02]  /*c770*/  SHF.L.U32 R4, R19, 0x1f, RZ ;  /* 0x0000001f13047819 */ /* 0x000fe400000006ff */
[----:B------:R-:W-:Y:S02]  /*c780*/  ISETP.NE.AND P3, PT, R17, RZ, PT ;  /* 0x000000ff1100720c */ /* 0x000fe40003f65270 */
[----:B------:R-:W1:Y:S02]  /*c790*/  SYNCS.PHASECHK.TRANS64.TRYWAIT P4, [R3+URZ+0x16840], R4 ;  /* 0x01684004030075a7 */ /* 0x000e64000808017f */
[----:B-1----:R-:W-:Y:S09]  /*c7a0*/  @!P4 BRA `(.L_x_1641) ;  /* 0x000000100010c947 */ /* 0x002ff20003800000 */
.L_x_1675:
[----:B------:R-:W-:Y:S05]  /*c7b0*/  @P3 BRA `(.L_x_1642) ;  /* 0x0000000000143947 */ /* 0x000fea0003800000 */
[----:B------:R-:W-:Y:S01]  /*c7c0*/  ISETP.NE.AND P4, PT, R23, RZ, PT ;  /* 0x000000ff1700720c */ /* 0x000fe20003f85270 */
[----:B-1----:R-:W-:-:S04]  /*c7d0*/  IMAD.MOV.U32 R4, RZ, RZ, 0x4000 ;  /* 0x00004000ff047424 */ /* 0x002fc800078e00ff */
[----:B------:R2:W-:Y:S08]  /*c7e0*/  SYNCS.ARRIVE.TRANS64 RZ, [R3+URZ+0x16830], R4 ;  /* 0x0168300403ff79a7 */ /* 0x0005f0000800003f */
[----:B------:R-:W-:Y:S05]  /*c7f0*/  @!P4 BRA `(.L_x_1642) ;  /* 0x000000000004c947 */ /* 0x000fea0003800000 */
[----:B------:R-:W-:Y:S01]  /*c800*/  BPT.TRAP 0x1 ;  /* 0x000000040000795c */ /* 0x000fe20000300000 */
.L_x_1642:
        /* <DEDUP_REMOVED lines=20> */
.L_x_1676:
[----:B------:R-:W-:Y:S05]  /*c950*/  @P3 BRA `(.L_x_1644) ;  /* 0x0000000000143947 */ /* 0x000fea0003800000 */
[----:B------:R-:W-:Y:S01]  /*c960*/  ISETP.NE.AND P3, PT, R23, RZ, PT ;  /* 0x000000ff1700720c */ /* 0x000fe20003f65270 */
[----:B------:R-:W-:-:S04]  /*c970*/  IMAD.MOV.U32 R4, RZ, RZ, 0x4000 ;  /* 0x00004000ff047424 */ /* 0x000fc800078e00ff */
[----:B------:R2:W-:Y:S08]  /*c980*/  SYNCS.ARRIVE.TRANS64 RZ, [R3+URZ+0x50], R4 ;  /* 0x0000500403ff79a7 */ /* 0x0005f0000800003f */
[----:B------:R-:W-:Y:S05]  /*c990*/  @!P3 BRA `(.L_x_1644) ;  /* 0x000000000004b947 */ /* 0x000fea0003800000 */
[----:B------:R-:W-:Y:S01]  /*c9a0*/  BPT.TRAP 0x1 ;  /* 0x000000040000795c */ /* 0x000fe20000300000 */
.L_x_1644:
        /* <DEDUP_REMOVED lines=18> */
.L_x_1639:
[----:B------:R-:W-:Y:S05]  /*cad0*/  BSYNC B1 ;  /* 0x0000000000017941 */ /* 0x000fea0003800000 */
.L_x_1638:
[C---:B------:R-:W-:Y:S02]  /*cae0*/  ISETP.GT.AND P3, PT, R11.reuse, 0x1, PT ;  /* 0x000000010b00780c */ /* 0x040fe40003f64270 */
[----:B------:R-:W-:-:S11]  /*caf0*/  IADD3 R11, R11, -0x2, RZ ;  /* 0xfffffffe0b0b7810 */ /* 0x000fd60007ffe0ff */
[----:B------:R-:W-:Y:S05]  /*cb00*/  @P3 BRA `(.L_x_1645) ;  /* 0xfffffff400583947 */ /* 0x000fea000383ffff */
.L_x_1630:
[----:B------:R-:W-:Y:S05]  /*cb10*/  BSYNC B0 ;  /* 0x0000000000007941 */ /* 0x000fea0003800000 */
.L_x_1621:
[----:B------:R-:W-:Y:S04]  /*cb20*/  BSSY B0, `(.L_x_1646) ;  /* 0x000000e000007945 */ /* 0x000fe80003800000 */
[----:B------:R-:W-:Y:S05]  /*cb30*/  @P2 BRA `(.L_x_1647) ;  /* 0x0000000000302947 */ /* 0x000fea0003800000 */
[----:B------:R-:W4:Y:S01]  /*cb40*/  S2R R11, SR_LANEID ;  /* 0x00000000000b7919 */ /* 0x000f220000000000 */
[----:B------:R-:W-:Y:S01]  /*cb50*/  VOTEU.ANY UR4, UPT, PT ;  /* 0x0000000000047886 */ /* 0x000fe200038e0100 */
[----:B-123--:R-:W1:Y:S01]  /*cb60*/  LDC.64 R2, c[0x0][0xdf0] ;  /* 0x00037c00ff027b82 */ /* 0x00ee620000000a00 */
[----:B------:R-:W4:Y:S08]  /*cb70*/  FLO.U32 R0, UR4 ;  /* 0x0000000400007d00 */ /* 0x000f3000080e0000 */
[----:B------:R-:W1:Y:S01]  /*cb80*/  POPC R5, UR4 ;  /* 0x0000000400057d09 */ /* 0x000e620008000000 */
[----:B----4-:R-:W-:-:S13]  /*cb90*/  ISETP.EQ.U32.AND P1, PT, R0, R11, PT ;  /* 0x0000000b0000720c */ /* 0x010fda0003f22070 */
[----:B-1----:R-:W2:Y:S01]  /*cba0*/  @P1 ATOMG.E.ADD.STRONG.GPU PT, R3, desc[UR48][R2.64], R5 ;  /* 0x00000005020319a8 */ /* 0x002ea200081ee1f0 */
[----:B------:R-:W1:Y:S02]  /*cbb0*/  S2R R4, SR_LTMASK ;  /* 0x0000000000047919 */ /* 0x000e640000003900 */
[----:B-1----:R-:W-:-:S04]  /*cbc0*/  LOP3.LUT R4, R4, UR4, RZ, 0xc0, !PT ;  /* 0x0000000404047c12 */ /* 0x002fc8000f8ec0ff */
[----:B------:R-:W1:Y:S01]  /*cbd0*/  POPC R11, R4 ;  /* 0x00000004000b7309 */ /* 0x000e620000000000 */
[----:B--2---:R-:W1:Y:S02]  /*cbe0*/  SHFL.IDX PT, R0, R3, R0, 0x1f ;  /* 0x00001f0003007589 */ /* 0x004e6400000e0000 */
[----:B-1----:R-:W-:-:S07]  /*cbf0*/  IADD3 R22, R0, UR46, R11 ;  /* 0x0000002e00167c10 */ /* 0x002fce000fffe00b */
.L_x_1647:
[----:B------:R-:W-:Y:S05]  /*cc00*/  BSYNC B0 ;  /* 0x0000000000007941 */ /* 0x000fea0003800000 */
.L_x_1646:
[----:B------:R-:W-:Y:S04]  /*cc10*/  BSSY B0, `(.L_x_1648) ;  /* 0x000001d000007945 */ /* 0x000fe80003800000 */
[----:B------:R-:W-:Y:S05]  /*cc20*/  @!P0 BRA `(.L_x_1649) ;  /* 0x00000000006c8947 */ /* 0x000fea0003800000 */
[----:B-123--:R-:W-:Y:S02]  /*cc30*/  LEA R3, R18, UR39, 0x3 ;  /* 0x0000002712037c11 */ /* 0x00efe4000f8e18ff */
[----:B------:R-:W-:Y:S02]  /*cc40*/  SHF.L.U32 R0, R19, 0x1f, RZ ;  /* 0x0000001f13007819 */ /* 0x000fe400000006ff */
[----:B------:R-:W-:Y:S02]  /*cc50*/  ISETP.NE.AND P1, PT, R17, RZ, PT ;  /* 0x000000ff1100720c */ /* 0x000fe40003f25270 */
[----:B------:R-:W1:Y:S02]  /*cc60*/  SYNCS.PHASECHK.TRANS64.TRYWAIT P0, [R3+URZ+0x16860], R0 ;  /* 0x01686000030075a7 */ /* 0x000e64000800017f */
[----:B-1----:R-:W-:Y:S09]  /*cc70*/  @!P0 BRA `(.L_x_1650) ;  /* 0x0000000c00048947 */ /* 0x002ff20003800000 */
.L_x_1677:
[----:B------:R-:W-:Y:S05]  /*cc80*/  @P1 BRA `(.L_x_1651) ;  /* 0x0000000000141947 */ /* 0x000fea0003800000 */
[----:B------:R-:W-:Y:S01]  /*cc90*/  ISETP.NE.AND P0, PT, R23, RZ, PT ;  /* 0x000000ff1700720c */ /* 0x000fe20003f05270 */
[----:B-1----:R-:W-:-:S04]  /*cca0*/  IMAD.MOV.U32 R0, RZ, RZ, 0x4000 ;  /* 0x00004000ff007424 */ /* 0x002fc800078e00ff */
[----:B------:R2:W-:Y:S08]  /*ccb0*/  SYNCS.ARRIVE.TRANS64 RZ, [R3+URZ+0x16850], R0 ;  /* 0x0168500003ff79a7 */ /* 0x0005f0000800003f */
[----:B------:R-:W-:Y:S05]  /*ccc0*/  @!P0 BRA `(.L_x_1651) ;  /* 0x0000000000048947 */ /* 0x000fea0003800000 */
[----:B------:R-:W-:Y:S01]  /*ccd0*/  BPT.TRAP 0x1 ;  /* 0x000000040000795c */ /* 0x000fe20000300000 */
.L_x_1651:
        /* <DEDUP_REMOVED lines=15> */
[----:B----4-:R-:W-:Y:S01]  /*cdd0*/  NOP ;  /* 0x0000000000007918 */ /* 0x010fe20000000000 */
.L_x_1649:
[----:B------:R-:W-:Y:S05]  /*cde0*/  BSYNC B0 ;  /* 0x0000000000007941 */ /* 0x000fea0003800000 */
.L_x_1648:
[----:B------:R-:W-:Y:S02]  /*cdf0*/  VIADD R18, R18, 0x1 ;  /* 0x0000000112127836 */ /* 0x000fe40000000000 */
[----:B--2---:R-:W-:-:S03]  /*ce00*/  IMAD.MOV.U32 R13, RZ, RZ, R22 ;  /* 0x000000ffff0d7224 */ /* 0x004fc600078e0016 */
[----:B------:R-:W-:-:S04]  /*ce10*/  ISETP.NE.AND P0, PT, R18, 0x2, PT ;  /* 0x000000021200780c */ /* 0x000fc80003f05270 */
[----:B-1----:R-:W-:Y:S02]  /*ce20*/  SEL R0, RZ, 0x1, P0 ;  /* 0x00000001ff007807 */ /* 0x002fe40000000000 */
[----:B------:R-:W-:Y:S02]  /*ce30*/  SEL R18, R18, RZ, P0 ;  /* 0x000000ff12127207 */ /* 0x000fe40000000000 */
[----:B------:R-:W-:-:S07]  /*ce40*/  LOP3.LUT R19, R19, R0, RZ, 0x3c, !PT ;  /* 0x0000000013137212 */ /* 0x000fce00078e3cff */
.L_x_1610:
[----:B------:R-:W-:Y:S05]  /*ce50*/  BSYNC B6 ;  /* 0x0000000000067941 */ /* 0x000fea0003800000 */
.L_x_1608:
[----:B------:R-:W-:-:S03]  /*ce60*/  UMOV UR4, 0xffffffff ;  /* 0xffffffff00047882 */ /* 0x000fc60000000000 */
[----:B------:R-:W-:Y:S05]  /*ce70*/  BRA.DIV UR4, `(.L_x_1652) ;  /* 0x0000000a04987947 */ /* 0x000fea000b800000 */
[----:B------:R1:W2:Y:S02]  /*ce80*/  SHFL.IDX PT, R14, R13, RZ, 0x1f ;  /* 0x00001fff0d0e7589 */ /* 0x0002a400000e0000 */
.L_x_1680:
[----:B------:R-:W-:Y:S01]  /*ce90*/  ISETP.NE.AND P0, PT, R23, RZ, PT ;  /* 0x000000ff1700720c */ /* 0x000fe20003f05270 */
[----:B------:R-:W-:Y:S05]  /*cea0*/  WARPSYNC.ALL ;  /* 0x0000000000007948 */ /* 0x000fea0003800000 */
[----:B------:R-:W-:Y:S01]  /*ceb0*/  BAR.SYNC.DEFER_BLOCKING 0x4, 0x1a0 ;  /* 0x0106800000007b1d */ /* 0x000fe20000010000 */
[----:B--2---:R-:W-:-:S05]  /*cec0*/  IMAD.MOV.U32 R22, RZ, RZ, R14 ;  /* 0x000000ffff167224 */ /* 0x004fca00078e000e */
[----:B------:R-:W-:Y:S01]  /*ced0*/  ULDC UR4, c[0x0][0xda8] ;  /* 0x00036a0000047ab9 */ /* 0x000fe20000000800 */
[----:B------:R-:W-:Y:S01]  /*cee0*/  @!P0 MOV R0, 0x400 ;  /* 0x0000040000008802 */ /* 0x000fe20000000f00 */
[----:B---3--:R-:W2:Y:S03]  /*cef0*/  @!P0 S2R R3, SR_CgaCtaId ;  /* 0x0000000000038919 */ /* 0x008ea60000008800 */
[----:B--2---:R-:W-:-:S05]  /*cf00*/  @!P0 LEA R0, R3, R0, 0x18 ;  /* 0x0000000003008211 */ /* 0x004fca00078ec0ff */
[----:B------:R2:W-:Y:S01]  /*cf10*/  @!P0 STS [R0+0x168d0], R13 ;  /* 0x0168d00d00008388 */ /* 0x0005e20000000800 */
[----:B------:R-:W-:Y:S06]  /*cf20*/  BAR.ARV 0x5, 0x1a0 ;  /* 0x0146800000007b1d */ /* 0x000fec0000002000 */
[----:B------:R-:W-:-:S13]  /*cf30*/  ISETP.GE.AND P0, PT, R22, UR4, PT ;  /* 0x0000000416007c0c */ /* 0x000fda000bf06270 */
[----:B--2---:R-:W-:Y:S05]  /*cf40*/  @!P0 BRA `(.L_x_1653) ;  /* 0xffffffd800d48947 */ /* 0x004fea000383ffff */
.L_x_1605:
[----:B------:R-:W2:Y:S01]  /*cf50*/  S2R R3, SR_CgaCtaId ;  /* 0x0000000000037919 */ /* 0x000ea20000008800 */
[----:B------:R-:W-:Y:S01]  /*cf60*/  UIADD3 UR47, UR47, 0x1, URZ ;  /* 0x000000012f2f7890 */ /* 0x000fe2000fffe03f */
[----:B------:R-:W-:-:S03]  /*cf70*/  MOV R0, 0x400 ;  /* 0x0000040000007802 */ /* 0x000fc60000000f00 */
[----:B------:R-:W-:-:S04]  /*cf80*/  ULEA.HI UR4, UR47, UR47, URZ, 0x1 ;  /* 0x0000002f2f047291 */ /* 0x000fc8000f8f083f */
[----:B------:R-:W-:-:S04]  /*cf90*/  ULOP3.LUT UR4, UR4, 0xfffffffe, URZ, 0xc0, !UPT ;  /* 0xfffffffe04047892 */ /* 0x000fc8000f8ec03f */
[----:B------:R-:W-:-:S06]  /*cfa0*/  UIADD3 UR4, UR47, -UR4, URZ ;  /* 0x800000042f047290 */ /* 0x000fcc000fffe03f */
[----:B------:R-:W-:Y:S02]  /*cfb0*/  MOV R2, UR4 ;  /* 0x0000000400027c02 */ /* 0x000fe40008000f00 */
[----:B--2---:R-:W-:Y:S02]  /*cfc0*/  LEA R7, R3, R0, 0x18 ;  /* 0x0000000003077211 */ /* 0x004fe400078ec0ff */
[----:B------:R-:W-:-:S04]  /*cfd0*/  SHF.L.U32 R0, R2, 0x1f, RZ ;  /* 0x0000001f02007819 */ /* 0x000fc800000006ff */
[----:B------:R-:W2:Y:S02]  /*cfe0*/  SYNCS.PHASECHK.TRANS64.TRYWAIT P0, [R7+URZ+0x16820], R0 ;  /* 0x01682000070075a7 */ /* 0x000ea4000800017f */
[----:B--2---:R-:W-:Y:S05]  /*cff0*/  @!P0 BRA `(.L_x_1654) ;  /* 0x00000008005c8947 */ /* 0x004fea0003800000 */
.L_x_1681:
        /* <DEDUP_REMOVED lines=11> */
.L_x_1657:
        /* <DEDUP_REMOVED lines=8> */
[----:B------:R-:W-:Y:S02]  /*d130*/  LOP3.LUT R0, R19, R2, RZ, 0x3c, !PT ;  /* 0x0000000213007212 */ /* 0x000fe400078e3cff */
[----:B------:R-:W-:-:S02]  /*d140*/  LEA R3, R6, R3, 0x3 ;  /* 0x0000000306037211 */ /* 0x000fc400078e18ff */
[----:B------:R-:W-:Y:S01]  /*d150*/  SHF.L.U32 R0, R0, 0x1f, RZ ;  /* 0x0000001f00007819 */ /* 0x000fe200000006ff */
[----:B--2---:R-:W-:Y:S06]  /*d160*/  @!P1 BRA `(.L_x_1658) ;  /* 0x0000000800149947 */ /* 0x004fec0003800000 */
.L_x_1682:
[----:B------:R-:W3:Y:S02]  /*d170*/  SYNCS.PHASECHK.TRANS64.TRYWAIT P1, [R3+URZ], R0 ;  /* 0x00000000030075a7 */ /* 0x000ee4000802017f */
[----:B---3--:R-:W-:Y:S05]  /*d180*/  @!P1 BRA `(.L_x_1659) ;  /* 0x0000000800209947 */ /* 0x008fea0003800000 */
.L_x_1683:
[----:B------:R-:W-:Y:S05]  /*d190*/  @!P0 BRA `(.L_x_1660) ;  /* 0x0000000000048947 */ /* 0x000fea0003800000 */
[----:B------:R-:W-:Y:S01]  /*d1a0*/  BPT.TRAP 0x1 ;  /* 0x000000040000795c */ /* 0x000fe20000300000 */
.L_x_1660:
[----:B---3--:R-:W-:-:S04]  /*d1b0*/  VIADD R3, R7, 0x16860 ;  /* 0x0001686007037836 */ /* 0x008fc80000000000 */
[----:B--2---:R-:W-:-:S04]  /*d1c0*/  IMAD R5, R18, 0x8, R3 ;  /* 0x0000000812057824 */ /* 0x004fc800078e0203 */
[----:B------:R-:W2:Y:S02]  /*d1d0*/  SYNCS.PHASECHK.TRANS64.TRYWAIT P0, [R5+URZ], R4 ;  /* 0x00000004050075a7 */ /* 0x000ea4000800017f */
[----:B--2---:R-:W-:Y:S05]  /*d1e0*/  @!P0 BRA `(.L_x_1661) ;  /* 0x00000008001c8947 */ /* 0x004fea0003800000 */
.L_x_1684:
[----:B------:R-:W-:-:S07]  /*d1f0*/  IMAD R3, R6, 0x8, R3 ;  /* 0x0000000806037824 */ /* 0x000fce00078e0203 */
.L_x_1662:
[----:B---3--:R3:W4:Y:S02]  /*d200*/  SYNCS.PHASECHK.TRANS64.TRYWAIT P0, [R3+URZ], R0 ;  /* 0x00000000030075a7 */ /* 0x008724000800017f */
[----:B----4-:R-:W-:Y:S05]  /*d210*/  @!P0 NANOSLEEP.SYNCS 0x989680 ;  /* 0x009896800000895d */ /* 0x010fea0003900000 */
[----:B------:R-:W4:Y:S02]  /*d220*/  @!P0 SYNCS.PHASECHK.TRANS64 P0, [R3+URZ], R0 ;  /* 0x00000000030085a7 */ /* 0x000f24000800007f */
[----:B----4-:R-:W-:Y:S05]  /*d230*/  @!P0 BRA `(.L_x_1662) ;  /* 0xfffffffc00f08947 */ /* 0x010fea000383ffff */
.L_x_1656:
[----:B------:R-:W-:Y:S05]  /*d240*/  BSYNC B0 ;  /* 0x0000000000007941 */ /* 0x000fea0003800000 */
.L_x_1655:
[----:B------:R-:W-:Y:S05]  /*d250*/  EXIT ;  /* 0x000000000000794d */ /* 0x000fea0003800000 */
.L_x_1562:
[----:B-1----:R-:W-:-:S04]  /*d260*/  IMAD.U32 R3, RZ, RZ, UR40 ;  /* 0x00000028ff037e24 */ /* 0x002fc8000f8e00ff */
[----:B------:R1:W2:Y:S03]  /*d270*/  SYNCS.PHASECHK.TRANS64.TRYWAIT P1, [R3+URZ+0x16800], R0 ;  /* 0x01680000030075a7 */ /* 0x0002a6000802017f */
[----:B--2---:R-:W-:Y:S05]  /*d280*/  @!P1 NANOSLEEP.SYNCS 0x989680 ;  /* 0x009896800000995d */ /* 0x004fea0003900000 */
[----:B------:R-:W2:Y:S02]  /*d290*/  @!P1 SYNCS.PHASECHK.TRANS64 P1, [R3+URZ+0x16800], R0 ;  /* 0x01680000030095a7 */ /* 0x000ea4000802007f */
[----:B--2---:R-:W-:Y:S05]  /*d2a0*/  @!P1 BRA `(.L_x_1562) ;  /* 0xfffffffc00ec9947 */ /* 0x004fea000383ffff */
[----:B------:R-:W-:Y:S05]  /*d2b0*/  BRA `(.L_x_1663) ;  /* 0xffffff4000a07947 */ /* 0x000fea000383ffff */
.L_x_1566:
[----:B--2---:R2:W3:Y:S02]  /*d2c0*/  SYNCS.PHASECHK.TRANS64.TRYWAIT P2, [R0+URZ+0x16830], R3 ;  /* 0x01683003000075a7 */ /* 0x0044e4000804017f */
[----:B---3--:R-:W-:Y:S05]  /*d2d0*/  @!P2 NANOSLEEP.SYNCS 0x989680 ;  /* 0x009896800000a95d */ /* 0x008fea0003900000 */
[----:B------:R-:W3:Y:S02]  /*d2e0*/  @!P2 SYNCS.PHASECHK.TRANS64 P2, [R0+URZ+0x16830], R3 ;  /* 0x016830030000a5a7 */ /* 0x000ee4000804007f */
[----:B---3--:R-:W-:Y:S05]  /*d2f0*/  @!P2 BRA `(.L_x_1566) ;  /* 0xfffffffc00f0a947 */ /* 0x008fea000383ffff */
[----:B------:R-:W-:Y:S05]  /*d300*/  BRA `(.L_x_1565) ;  /* 0xffffff4000c47947 */ /* 0x000fea000383ffff */
.L_x_1571:
[----:B--2---:R-:W-:-:S04]  /*d310*/  MOV R7, UR6 ;  /* 0x0000000600077c02 */ /* 0x004fc80008000f00 */
[----:B------:R2:W3:Y:S03]  /*d320*/  SYNCS.PHASECHK.TRANS64.TRYWAIT P3, [R7+URZ+0x16830], R6 ;  /* 0x01683006070075a7 */ /* 0x0004e6000806017f */
[----:B---3--:R-:W-:Y:S05]  /*d330*/  @!P3 NANOSLEEP.SYNCS 0x989680 ;  /* 0x009896800000b95d */ /* 0x008fea0003900000 */
[----:B------:R-:W3:Y:S02]  /*d340*/  @!P3 SYNCS.PHASECHK.TRANS64 P3, [R7+URZ+0x16830], R6 ;  /* 0x016830060700b5a7 */ /* 0x000ee4000806007f */
[----:B---3--:R-:W-:Y:S05]  /*d350*/  @!P3 BRA `(.L_x_1571) ;  /* 0xfffffffc00ecb947 */ /* 0x008fea000383ffff */
[----:B------:R-:W-:Y:S05]  /*d360*/  BRA `(.L_x_1568) ;  /* 0xffffff6c007c7947 */ /* 0x000fea000383ffff */
.L_x_1575:
[----:B--2---:R-:W-:-:S04]  /*d370*/  IMAD.U32 R7, RZ, RZ, UR6 ;  /* 0x00000006ff077e24 */ /* 0x004fc8000f8e00ff */
[----:B------:R2:W3:Y:S03]  /*d380*/  SYNCS.PHASECHK.TRANS64.TRYWAIT P2, [R7+URZ+0x16850], R6 ;  /* 0x01685006070075a7 */ /* 0x0004e6000804017f */
[----:B---3--:R-:W-:Y:S05]  /*d390*/  @!P2 NANOSLEEP.SYNCS 0x989680 ;  /* 0x009896800000a95d */ /* 0x008fea0003900000 */
[----:B------:R-:W3:Y:S02]  /*d3a0*/  @!P2 SYNCS.PHASECHK.TRANS64 P2, [R7+URZ+0x16850], R6 ;  /* 0x016850060700a5a7 */ /* 0x000ee4000804007f */
[----:B---3--:R-:W-:Y:S05]  /*d3b0*/  @!P2 BRA `(.L_x_1575) ;  /* 0xfffffffc00eca947 */ /* 0x008fea000383ffff */
[----:B------:R-:W-:Y:S05]  /*d3c0*/  BRA `(.L_x_1572) ;  /* 0xffffff6c00ec7947 */ /* 0x000fea000383ffff */
.L_x_1581:
[----:B--2---:R-:W-:-:S04]  /*d3d0*/  IMAD.U32 R7, RZ, RZ, UR6 ;  /* 0x00000006ff077e24 */ /* 0x004fc8000f8e00ff */
[----:B------:R2:W3:Y:S03]  /*d3e0*/  SYNCS.PHASECHK.TRANS64.TRYWAIT P3, [R7+URZ+0x16830], R6 ;  /* 0x01683006070075a7 */ /* 0x0004e6000806017f */
[----:B---3--:R-:W-:Y:S05]  /*d3f0*/  @!P3 NANOSLEEP.SYNCS 0x989680 ;  /* 0x009896800000b95d */ /* 0x008fea0003900000 */
[----:B------:R-:W3:Y:S02]  /*d400*/  @!P3 SYNCS.PHASECHK.TRANS64 P3, [R7+URZ+0x16830], R6 ;  /* 0x016830060700b5a7 */ /* 0x000ee4000806007f */
[----:B---3--:R-:W-:Y:S05]  /*d410*/  @!P3 BRA `(.L_x_1581) ;  /* 0xfffffffc00ecb947 */ /* 0x008fea000383ffff */
[----:B------:R-:W-:Y:S05]  /*d420*/  BRA `(.L_x_1578) ;  /* 0xffffff9800cc7947 */ /* 0x000fea000383ffff */
.L_x_1585:
[----:B--2---:R-:W-:-:S04]  /*d430*/  IMAD.U32 R7, RZ, RZ, UR6 ;  /* 0x00000006ff077e24 */ /* 0x004fc8000f8e00ff */
[----:B------:R2:W3:Y:S03]  /*d440*/  SYNCS.PHASECHK.TRANS64.TRYWAIT P2, [R7+URZ+0x16850], R6 ;  /* 0x01685006070075a7 */ /* 0x0004e6000804017f */
[----:B---3--:R-:W-:Y:S05]  /*d450*/  @!P2 NANOSLEEP.SYNCS 0x989680 ;  /* 0x009896800000a95d */ /* 0x008fea0003900000 */
[----:B------:R-:W3:Y:S02]  /*d460*/  @!P2 SYNCS.PHASECHK.TRANS64 P2, [R7+URZ+0x16850], R6 ;  /* 0x016850060700a5a7 */ /* 0x000ee4000804007f */
[----:B---3--:R-:W-:Y:S05]  /*d470*/  @!P2 BRA `(.L_x_1585) ;  /* 0xfffffffc00eca947 */ /* 0x008fea000383ffff */
[----:B------:R-:W-:Y:S05]  /*d480*/  BRA `(.L_x_1582) ;  /* 0xffffff9c003c7947 */ /* 0x000fea000383ffff */
.L_x_1590:
[----:B--2---:R-:W-:-:S04]  /*d490*/  IMAD.U32 R5, RZ, RZ, UR5 ;  /* 0x00000005ff057e24 */ /* 0x004fc8000f8e00ff */
[----:B------:R2:W3:Y:S03]  /*d4a0*/  SYNCS.PHASECHK.TRANS64.TRYWAIT P0, [R5+URZ+0x16850], R4 ;  /* 0x01685004050075a7 */ /* 0x0004e6000800017f */
[----:B---3--:R-:W-:Y:S05]  /*d4b0*/  @!P0 NANOSLEEP.SYNCS 0x989680 ;  /* 0x009896800000895d */ /* 0x008fea0003900000 */
[----:B------:R-:W3:Y:S02]  /*d4c0*/  @!P0 SYNCS.PHASECHK.TRANS64 P0, [R5+URZ+0x16850], R4 ;  /* 0x01685004050085a7 */ /* 0x000ee4000800007f */
[----:B---3--:R-:W-:Y:S05]  /*d4d0*/  @!P0 BRA `(.L_x_1590) ;  /* 0xfffffffc00ec8947 */ /* 0x008fea000383ffff */
[----:B------:R-:W-:Y:S05]  /*d4e0*/  BRA `(.L_x_1589) ;  /* 0xffffffbc00a07947 */ /* 0x000fea000383ffff */
.L_x_1614:
[----:B------:R-:W-:Y:S01]  /*d4f0*/  MOV R13, R16 ;  /* 0x00000010000d7202 */ /* 0x000fe20000000f00 */
[----:B------:R-:W-:Y:S02]  /*d500*/  IMAD.MOV.U32 R12, RZ, RZ, RZ ;  /* 0x000000ffff0c7224 */ /* 0x000fe400078e00ff */
[----:B------:R-:W-:Y:S02]  /*d510*/  IMAD.MOV.U32 R11, RZ, RZ, 0x1f ;  /* 0x0000001fff0b7424 */ /* 0x000fe400078e00ff */
[----:B------:R-:W-:-:S07]  /*d520*/  IMAD.MOV.U32 R15, RZ, RZ, -0x1 ;  /* 0xffffffffff0f7424 */ /* 0x000fce00078e00ff */
[----:B------:R-:W-:Y:S05]  /*d530*/  WARPSYNC.COLLECTIVE R15, `(.L_x_1664) ;  /* 0x000000000f087348 */ /* 0x000fea0003c00000 */
[----:B------:R1:W2:Y:S02]  /*d540*/  SHFL.IDX P6, R14, R13, R12, R11 ;  /* 0x0000000c0d0e7389 */ /* 0x0002a400000c000b */
[----:B-12---:R-:W-:Y:S01]  /*d550*/  ENDCOLLECTIVE ;  /* 0x000000000000791b */ /* 0x006fe20003800000 */
.L_x_1664:
[----:B------:R-:W-:Y:S05]  /*d560*/  BRA `(.L_x_1665) ;  /* 0xffffffdc00ec7947 */ /* 0x000fea000383ffff */
.L_x_1615:
[----:B------:R-:W-:Y:S01]  /*d570*/  BSSY B0, `(.L_x_1666) ;  /* 0x0000006000007945 */ /* 0x000fe20003800000 */
[----:B------:R-:W-:-:S07]  /*d580*/  IMAD.MOV.U32 R15, RZ, RZ, -0x1 ;  /* 0xffffffffff0f7424 */ /* 0x000fce00078e00ff */
[----:B------:R-:W-:Y:S05]  /*d590*/  WARPSYNC.COLLECTIVE R15, `(.L_x_1667) ;  /* 0x000000000f0c7348 */ /* 0x000fea0003c00000 */
[----:B------:R-:W-:Y:S02]  /*d5a0*/  ELECT P6, UR62, PT ;  /* 0x00000000003e782f */ /* 0x000fe400038c0000 */
[----:B------:R-:W-:Y:S01]  /*d5b0*/  MOV R14, UR62 ;  /* 0x0000003e000e7c02 */ /* 0x000fe20008000f00 */
[----:B------:R-:W-:Y:S10]  /*d5c0*/  ENDCOLLECTIVE ;  /* 0x000000000000791b */ /* 0x000ff40003800000 */
.L_x_1667:
[----:B------:R-:W-:Y:S05]  /*d5d0*/  BSYNC B0 ;  /* 0x0000000000007941 */ /* 0x000fea0003800000 */
.L_x_1666:
[----:B------:R-:W-:Y:S01]  /*d5e0*/  PLOP3.LUT P0, PT, P6, PT, PT, 0x80, 0x0 ;  /* 0x000000000000781c */ /* 0x000fe2000370f070 */
[----:B------:R-:W-:-:S12]  /*d5f0*/  BRA `(.L_x_1668) ;  /* 0xffffffdc00d87947 */ /* 0x000fd8000383ffff */
.L_x_1618:
[----:B--2---:R2:W3:Y:S02]  /*d600*/  SYNCS.PHASECHK.TRANS64.TRYWAIT P4, [R13+URZ+0x16840], R12 ;  /* 0x0168400c0d0075a7 */ /* 0x0044e4000808017f */
[----:B---3--:R-:W-:Y:S05]  /*d610*/  @!P4 NANOSLEEP.SYNCS 0x989680 ;  /* 0x009896800000c95d */ /* 0x008fea0003900000 */
[----:B------:R-:W3:Y:S02]  /*d620*/  @!P4 SYNCS.PHASECHK.TRANS64 P4, [R13+URZ+0x16840], R12 ;  /* 0x0168400c0d00c5a7 */ /* 0x000ee4000808007f */
[----:B---3--:R-:W-:Y:S05]  /*d630*/  @!P4 BRA `(.L_x_1618) ;  /* 0xfffffffc00f0c947 */ /* 0x008fea000383ffff */
[----:B------:R-:W-:Y:S05]  /*d640*/  BRA `(.L_x_1669) ;  /* 0xffffffe0002c7947 */ /* 0x000fea000383ffff */
.L_x_1620:
[----:B-1----:R-:W-:-:S04]  /*d650*/  MOV R5, UR39 ;  /* 0x0000002700057c02 */ /* 0x002fc80008000f00 */
[----:B------:R1:W3:Y:S03]  /*d660*/  SYNCS.PHASECHK.TRANS64.TRYWAIT P3, [R5+URZ+0x16820], R4 ;  /* 0x01682004050075a7 */ /* 0x0002e6000806017f */
[----:B---3--:R-:W-:Y:S05]  /*d670*/  @!P3 NANOSLEEP.SYNCS 0x989680 ;  /* 0x009896800000b95d */ /* 0x008fea0003900000 */
[----:B------:R-:W3:Y:S02]  /*d680*/  @!P3 SYNCS.PHASECHK.TRANS64 P3, [R5+URZ+0x16820], R4 ;  /* 0x016820040500b5a7 */ /* 0x000ee4000806007f */
[----:B---3--:R-:W-:Y:S05]  /*d690*/  @!P3 BRA `(.L_x_1620) ;  /* 0xfffffffc00ecb947 */ /* 0x008fea000383ffff */
[----:B------:R-:W-:Y:S05]  /*d6a0*/  BRA `(.L_x_1670) ;  /* 0xffffffe000cc7947 */ /* 0x000fea000383ffff */
.L_x_1626:
[----:B-1----:R1:W3:Y:S02]  /*d6b0*/  SYNCS.PHASECHK.TRANS64.TRYWAIT P4, [R3+URZ+0x16840], R2 ;  /* 0x01684002030075a7 */ /* 0x0022e4000808017f */
[----:B---3--:R-:W-:Y:S05]  /*d6c0*/  @!P4 NANOSLEEP.SYNCS 0x989680 ;  /* 0x009896800000c95d */ /* 0x008fea0003900000 */
[----:B------:R-:W3:Y:S02]  /*d6d0*/  @!P4 SYNCS.PHASECHK.TRANS64 P4, [R3+URZ+0x16840], R2 ;  /* 0x016840020300c5a7 */ /* 0x000ee4000808007f */
[----:B---3--:R-:W-:Y:S05]  /*d6e0*/  @!P4 BRA `(.L_x_1626) ;  /* 0xfffffffc00f0c947 */ /* 0x008fea000383ffff */
[----:B------:R-:W-:Y:S05]  /*d6f0*/  BRA `(.L_x_1671) ;  /* 0xffffffe4006c7947 */ /* 0x000fea000383ffff */
.L_x_1628:
[----:B-1----:R1:W3:Y:S02]  /*d700*/  SYNCS.PHASECHK.TRANS64.TRYWAIT P4, [R2+URZ+0x60], R3 ;  /* 0x00006003020075a7 */ /* 0x0022e4000808017f */
[----:B---3--:R-:W-:Y:S05]  /*d710*/  @!P4 NANOSLEEP.SYNCS 0x989680 ;  /* 0x009896800000c95d */ /* 0x008fea0003900000 */
[----:B------:R-:W3:Y:S02]  /*d720*/  @!P4 SYNCS.PHASECHK.TRANS64 P4, [R2+URZ+0x60], R3 ;  /* 0x000060030200c5a7 */ /* 0x000ee4000808007f */
[----:B---3--:R-:W-:Y:S05]  /*d730*/  @!P4 BRA `(.L_x_1628) ;  /* 0xfffffffc00f0c947 */ /* 0x008fea000383ffff */
[----:B------:R-:W-:Y:S05]  /*d740*/  BRA `(.L_x_1672) ;  /* 0xffffffe400c07947 */ /* 0x000fea000383ffff */
.L_x_1634:
[----:B-1----:R1:W2:Y:S02]  /*d750*/  SYNCS.PHASECHK.TRANS64.TRYWAIT P4, [R4+URZ+0x16840], R3 ;  /* 0x01684003040075a7 */ /* 0x0022a4000808017f */
[----:B--2---:R-:W-:Y:S05]  /*d760*/  @!P4 NANOSLEEP.SYNCS 0x989680 ;  /* 0x009896800000c95d */ /* 0x004fea0003900000 */
[----:B------:R-:W2:Y:S02]  /*d770*/  @!P4 SYNCS.PHASECHK.TRANS64 P4, [R4+URZ+0x16840], R3 ;  /* 0x016840030400c5a7 */ /* 0x000ea4000808007f */
[----:B--2---:R-:W-:Y:S05]  /*d780*/  @!P4 BRA `(.L_x_1634) ;  /* 0xfffffffc00f0c947 */ /* 0x004fea000383ffff */
[----:B------:R-:W-:Y:S05]  /*d790*/  BRA `(.L_x_1673) ;  /* 0xffffffe800b87947 */ /* 0x000fea000383ffff */
.L_x_1636:
[----:B-1----:R1:W2:Y:S02]  /*d7a0*/  SYNCS.PHASECHK.TRANS64.TRYWAIT P4, [R4+URZ+0x60], R19 ;  /* 0x00006013040075a7 */ /* 0x0022a4000808017f */
[----:B--2---:R-:W-:Y:S05]  /*d7b0*/  @!P4 NANOSLEEP.SYNCS 0x989680 ;  /* 0x009896800000c95d */ /* 0x004fea0003900000 */
[----:B------:R-:W2:Y:S02]  /*d7c0*/  @!P4 SYNCS.PHASECHK.TRANS64 P4, [R4+URZ+0x60], R19 ;  /* 0x000060130400c5a7 */ /* 0x000ea4000808007f */
[----:B--2---:R-:W-:Y:S05]  /*d7d0*/  @!P4 BRA `(.L_x_1636) ;  /* 0xfffffffc00f0c947 */ /* 0x004fea000383ffff */
[----:B------:R-:W-:Y:S05]  /*d7e0*/  BRA `(.L_x_1674) ;  /* 0xffffffec000c7947 */ /* 0x000fea000383ffff */
.L_x_1641:
[----:B-1----:R1:W2:Y:S02]  /*d7f0*/  SYNCS.PHASECHK.TRANS64.TRYWAIT P4, [R3+URZ+0x16840], R4 ;  /* 0x01684004030075a7 */ /* 0x0022a4000808017f */
[----:B--2---:R-:W-:Y:S05]  /*d800*/  @!P4 NANOSLEEP.SYNCS 0x989680 ;  /* 0x009896800000c95d */ /* 0x004fea0003900000 */
[----:B------:R-:W2:Y:S02]  /*d810*/  @!P4 SYNCS.PHASECHK.TRANS64 P4, [R3+URZ+0x16840], R4 ;  /* 0x016840040300c5a7 */ /* 0x000ea4000808007f */
[----:B--2---:R-:W-:Y:S05]  /*d820*/  @!P4 BRA `(.L_x_1641) ;  /* 0xfffffffc00f0c947 */ /* 0x004fea000383ffff */
[----:B------:R-:W-:Y:S05]  /*d830*/  BRA `(.L_x_1675) ;  /* 0xffffffec00dc7947 */ /* 0x000fea000383ffff */
.L_x_1643:
[----:B-1----:R1:W2:Y:S02]  /*d840*/  SYNCS.PHASECHK.TRANS64.TRYWAIT P4, [R3+URZ+0x60], R12 ;  /* 0x0000600c030075a7 */ /* 0x0022a4000808017f */
[----:B--2---:R-:W-:Y:S05]  /*d850*/  @!P4 NANOSLEEP.SYNCS 0x989680 ;  /* 0x009896800000c95d */ /* 0x004fea0003900000 */
[----:B------:R-:W2:Y:S02]  /*d860*/  @!P4 SYNCS.PHASECHK.TRANS64 P4, [R3+URZ+0x60], R12 ;  /* 0x0000600c0300c5a7 */ /* 0x000ea4000808007f */
[----:B--2---:R-:W-:Y:S05]  /*d870*/  @!P4 BRA `(.L_x_1643) ;  /* 0xfffffffc00f0c947 */ /* 0x004fea000383ffff */
[----:B------:R-:W-:Y:S05]  /*d880*/  BRA `(.L_x_1676) ;  /* 0xfffffff000307947 */ /* 0x000fea000383ffff */
.L_x_1650:
[----:B-1----:R1:W2:Y:S02]  /*d890*/  SYNCS.PHASECHK.TRANS64.TRYWAIT P0, [R3+URZ+0x16860], R0 ;  /* 0x01686000030075a7 */ /* 0x0022a4000800017f */
[----:B--2---:R-:W-:Y:S05]  /*d8a0*/  @!P0 NANOSLEEP.SYNCS 0x989680 ;  /* 0x009896800000895d */ /* 0x004fea0003900000 */
[----:B------:R-:W2:Y:S02]  /*d8b0*/  @!P0 SYNCS.PHASECHK.TRANS64 P0, [R3+URZ+0x16860], R0 ;  /* 0x01686000030085a7 */ /* 0x000ea4000800007f */
[----:B--2---:R-:W-:Y:S05]  /*d8c0*/  @!P0 BRA `(.L_x_1650) ;  /* 0xfffffffc00f08947 */ /* 0x004fea000383ffff */
[----:B------:R-:W-:Y:S05]  /*d8d0*/  BRA `(.L_x_1677) ;  /* 0xfffffff000e87947 */ /* 0x000fea000383ffff */
.L_x_1652:
[----:B------:R-:W-:Y:S01]  /*d8e0*/  BSSY B0, `(.L_x_1678) ;  /* 0x0000007000007945 */ /* 0x000fe20003800000 */
[----:B------:R-:W-:Y:S02]  /*d8f0*/  IMAD.MOV.U32 R12, RZ, RZ, RZ ;  /* 0x000000ffff0c7224 */ /* 0x000fe400078e00ff */
[----:B------:R-:W-:Y:S02]  /*d900*/  IMAD.MOV.U32 R11, RZ, RZ, 0x1f ;  /* 0x0000001fff0b7424 */ /* 0x000fe400078e00ff */
[----:B------:R-:W-:-:S07]  /*d910*/  IMAD.MOV.U32 R15, RZ, RZ, -0x1 ;  /* 0xffffffffff0f7424 */ /* 0x000fce00078e00ff */
[----:B---3--:R-:W-:Y:S05]  /*d920*/  WARPSYNC.COLLECTIVE R15, `(.L_x_1679) ;  /* 0x000000000f087348 */ /* 0x008fea0003c00000 */
[----:B------:R1:W2:Y:S02]  /*d930*/  SHFL.IDX P6, R14, R13, R12, R11 ;  /* 0x0000000c0d0e7389 */ /* 0x0002a400000c000b */
[----:B-123--:R-:W-:Y:S01]  /*d940*/  ENDCOLLECTIVE ;  /* 0x000000000000791b */ /* 0x00efe20003800000 */
.L_x_1679:
[----:B------:R-:W-:Y:S05]  /*d950*/  BSYNC B0 ;  /* 0x0000000000007941 */ /* 0x000fea0003800000 */
.L_x_1678:
[----:B------:R-:W-:Y:S05]  /*d960*/  BRA `(.L_x_1680) ;  /* 0xfffffff400487947 */ /* 0x000fea000383ffff */
.L_x_1654:
[----:B--2---:R2:W3:Y:S02]  /*d970*/  SYNCS.PHASECHK.TRANS64.TRYWAIT P0, [R7+URZ+0x16820], R0 ;  /* 0x01682000070075a7 */ /* 0x0044e4000800017f */
[----:B---3--:R-:W-:Y:S05]  /*d980*/  @!P0 NANOSLEEP.SYNCS 0x989680 ;  /* 0x009896800000895d */ /* 0x008fea0003900000 */
[----:B------:R-:W3:Y:S02]  /*d990*/  @!P0 SYNCS.PHASECHK.TRANS64 P0, [R7+URZ+0x16820], R0 ;  /* 0x01682000070085a7 */ /* 0x000ee4000800007f */
[----:B---3--:R-:W-:Y:S05]  /*d9a0*/  @!P0 BRA `(.L_x_1654) ;  /* 0xfffffffc00f08947 */ /* 0x008fea000383ffff */
[----:B------:R-:W-:Y:S05]  /*d9b0*/  BRA `(.L_x_1681) ;  /* 0xfffffff400907947 */ /* 0x000fea000383ffff */
.L_x_1658:
[----:B--2---:R2:W3:Y:S02]  /*d9c0*/  SYNCS.PHASECHK.TRANS64.TRYWAIT P1, [R5+URZ], R4 ;  /* 0x00000004050075a7 */ /* 0x0044e4000802017f */
[----:B---3--:R-:W-:Y:S05]  /*d9d0*/  @!P1 NANOSLEEP.SYNCS 0x989680 ;  /* 0x009896800000995d */ /* 0x008fea0003900000 */
[----:B------:R-:W3:Y:S02]  /*d9e0*/  @!P1 SYNCS.PHASECHK.TRANS64 P1, [R5+URZ], R4 ;  /* 0x00000004050095a7 */ /* 0x000ee4000802007f */
[----:B---3--:R-:W-:Y:S05]  /*d9f0*/  @!P1 BRA `(.L_x_1658) ;  /* 0xfffffffc00f09947 */ /* 0x008fea000383ffff */
[----:B------:R-:W-:Y:S05]  /*da00*/  BRA `(.L_x_1682) ;  /* 0xfffffff400d87947 */ /* 0x000fea000383ffff */
.L_x_1659:
[----:B---3--:R3:W4:Y:S02]  /*da10*/  SYNCS.PHASECHK.TRANS64.TRYWAIT P1, [R3+URZ], R0 ;  /* 0x00000000030075a7 */ /* 0x008724000802017f */
[----:B----4-:R-:W-:Y:S05]  /*da20*/  @!P1 NANOSLEEP.SYNCS 0x989680 ;  /* 0x009896800000995d */ /* 0x010fea0003900000 */
[----:B------:R-:W4:Y:S02]  /*da30*/  @!P1 SYNCS.PHASECHK.TRANS64 P1, [R3+URZ], R0 ;  /* 0x00000000030095a7 */ /* 0x000f24000802007f */
[----:B----4-:R-:W-:Y:S05]  /*da40*/  @!P1 BRA `(.L_x_1659) ;  /* 0xfffffffc00f09947 */ /* 0x010fea000383ffff */
[----:B------:R-:W-:Y:S05]  /*da50*/  BRA `(.L_x_1683) ;  /* 0xfffffff400cc7947 */ /* 0x000fea000383ffff */
.L_x_1661:
[----:B--2---:R2:W3:Y:S02]  /*da60*/  SYNCS.PHASECHK.TRANS64.TRYWAIT P0, [R5+URZ], R4 ;  /* 0x00000004050075a7 */ /* 0x0044e4000800017f */
[----:B---3--:R-:W-:Y:S05]  /*da70*/  @!P0 NANOSLEEP.SYNCS 0x989680 ;  /* 0x009896800000895d */ /* 0x008fea0003900000 */
[----:B------:R-:W3:Y:S02]  /*da80*/  @!P0 SYNCS.PHASECHK.TRANS64 P0, [R5+URZ], R4 ;  /* 0x00000004050085a7 */ /* 0x000ee4000800007f */
[----:B---3--:R-:W-:Y:S05]  /*da90*/  @!P0 BRA `(.L_x_1661) ;  /* 0xfffffffc00f08947 */ /* 0x008fea000383ffff */
[----:B------:R-:W-:Y:S05]  /*daa0*/  BRA `(.L_x_1684) ;  /* 0xfffffff400d07947 */ /* 0x000fea000383ffff */
.L_x_1685:
        /* <DEDUP_REMOVED lines=13> */
.L_x_2281:


//--------------------- .text._ZN7cutlass13device_kernelIN5flash11enable_sm90INS1_16FlashAttnFwdSm90INS1_25CollectiveMainloopFwdSm90ILi2EN4cute5tupleIJNS5_1CILi1EEES8_S8_EEENS6_IJNS7_ILi192EEENS7_ILi128EEENS7_ILi64EEEEEELi64ENS_10bfloat16_tEfNS_4arch4Sm90ELb1ELb0ELb1ELb1ELb0ELb0ELb0ELb1ELb1ELb0ELb0ELb0EEENS1_21CollectiveEpilogueFwdINS6_IJSA_SC_SB_EEES9_SE_SG_Li384ELb1ELb0ELb0ELb0EEENS1_36VarlenDynamicPersistentTileSchedulerILi192ELi128ELi384ELi32ELb0ELb0ELb1ELb1ELb1ELb1EEEEEEEEEvNT_6ParamsE --------------------------
	.section	.text._ZN7cutlass13device_kernelIN5flash11enable_sm90INS1_16FlashAttnFwdSm90INS1_25CollectiveMainloopFwdSm90ILi2EN4cute5tupleIJNS5_1CILi1EEES8_S8_EEENS6_IJNS7_ILi192EEENS7_ILi128EEENS7_ILi64EEEEEELi64ENS_10bfloat16_tEfNS_4arch4Sm90ELb1ELb0ELb1ELb1ELb0ELb0ELb0ELb1ELb1ELb0ELb0ELb0EEENS1_21CollectiveEpilogueFwdINS6_IJSA_SC_SB_EEES9_SE_SG_Li384ELb1ELb0ELb0ELb0EEENS1_36VarlenDynamicPersistentTileSchedulerILi192ELi128ELi384ELi32ELb0ELb0ELb1ELb1ELb1ELb1EEEEEEEEEvNT_6ParamsE,"ax",@progbits
	.align	128
.text._ZN7cutlass13device_kernelIN5flash11enable_sm90INS1_16FlashAttnFwdSm90INS1_25CollectiveMainloopFwdSm90ILi2EN4cute5tupleIJNS5_1CILi1EEES8_S8_EEENS6_IJNS7_ILi192EEENS7_ILi128EEENS7_ILi64EEEEEELi64ENS_10bfloat16_tEfNS_4arch4Sm90ELb1ELb0ELb1ELb1ELb0ELb0ELb0ELb1ELb1ELb0ELb0ELb0EEENS1_21CollectiveEpilogueFwdINS6_IJSA_SC_SB_EEES9_SE_SG_Li384ELb1ELb0ELb0ELb0EEENS1_36VarlenDynamicPersistentTileSchedulerILi192ELi128ELi384ELi32ELb0ELb0ELb1ELb1ELb1ELb1EEEEEEEEEvNT_6ParamsE:
        .type           _ZN7cutlass13device_kernelIN5flash11enable_sm90INS1_16FlashAttnFwdSm90INS1_25CollectiveMainloopFwdSm90ILi2EN4cute5tupleIJNS5_1CILi1EEES8_S8_EEENS6_IJNS7_ILi192EEENS7_ILi128EEENS7_ILi64EEEEEELi64ENS_10bfloat16_tEfNS_4arch4Sm90ELb1ELb0ELb1ELb1ELb0ELb0ELb0ELb1ELb1ELb0ELb0ELb0EEENS1_21CollectiveEpilogueFwdINS6_IJSA_SC_SB_EEES9_SE_SG_Li384ELb1ELb0ELb0ELb0EEENS1_36VarlenDynamicPersistentTileSchedulerILi192ELi128ELi384ELi32ELb0ELb0ELb1ELb1ELb1ELb1EEEEEEEEEvNT_6ParamsE,@function
        .size           _ZN7cutlass13device_kernelIN5flash11enable_sm90INS1_16FlashAttnFwdSm90INS1_25CollectiveMainloopFwdSm90ILi2EN4cute5tupleIJNS5_1CILi1EEES8_S8_EEENS6_IJNS7_ILi192EEENS7_ILi128EEENS7_ILi64EEEEEELi64ENS_10bfloat16_tEfNS_4arch4Sm90ELb1ELb0ELb1ELb1ELb0ELb0ELb0ELb1ELb1ELb0ELb0ELb0EEENS1_21CollectiveEpilogueFwdINS6_IJSA_SC_SB_EEES9_SE_SG_Li384ELb1ELb0ELb0ELb0EEENS1_36VarlenDynamicPersistentTileSchedulerILi192ELi128ELi384ELi32ELb0ELb0ELb1ELb1ELb1ELb1EEEEEEEEEvNT_6ParamsE,(.L_x_2282 - _ZN7cutlass13device_kernelIN5flash11enable_sm90INS1_16FlashAttnFwdSm90INS1_25CollectiveMainloopFwdSm90ILi2EN4cute5tupleIJNS5_1CILi1EEES8_S8_EEENS6_IJNS7_ILi192EEENS7_ILi128EEENS7_ILi64EEEEEELi64ENS_10bfloat16_tEfNS_4arch4Sm90ELb1ELb0ELb1ELb1ELb0ELb0ELb0ELb1ELb1ELb0ELb0ELb0EEENS1_21CollectiveEpilogueFwdINS6_IJSA_SC_SB_EEES9_SE_SG_Li384ELb1ELb0ELb0ELb0EEENS1_36VarlenDynamicPersistentTileSchedulerILi192ELi128ELi384ELi32ELb0ELb0ELb1ELb1ELb1ELb1EEEEEEEEEvNT_6ParamsE)
        .other          _ZN7cutlass13device_kernelIN5flash11enable_sm90INS1_16FlashAttnFwdSm90INS1_25CollectiveMainloopFwdSm90ILi2EN4cute5tupleIJNS5_1CILi1EEES8_S8_EEENS6_IJNS7_ILi192EEENS7_ILi128EEENS7_ILi64EEEEEELi64ENS_10bfloat16_tEfNS_4arch4Sm90ELb1ELb0ELb1ELb1ELb0ELb0ELb0ELb1ELb1ELb0ELb0ELb0EEENS1_21CollectiveEpilogueFwdINS6_IJSA_SC_SB_EEES9_SE_SG_Li384ELb1ELb0ELb0ELb0EEENS1_36VarlenDynamicPersistentTileSchedulerILi192ELi128ELi384ELi32ELb0ELb0ELb1ELb1ELb1ELb1EEEEEEEEEvNT_6ParamsE,@"STO_CUDA_ENTRY STV_DEFAULT"
_ZN7cutlass13device_kernelIN5flash11enable_sm90INS1_16FlashAttnFwdSm90INS1_25CollectiveMainloopFwdSm90ILi2EN4cute5tupleIJNS5_1CILi1EEES8_S8_EEENS6_IJNS7_ILi192EEENS7_ILi128EEENS7_ILi64EEEEEELi64ENS_10bfloat16_tEfNS_4arch4Sm90ELb1ELb0ELb1ELb1ELb0ELb0ELb0ELb1ELb1ELb0ELb0ELb0EEENS1_21CollectiveEpilogueFwdINS6_IJSA_SC_SB_EEES9_SE_SG_Li384ELb1ELb0ELb0ELb0EEENS1_36VarlenDynamicPersistentTileSchedulerILi192ELi128ELi384ELi32ELb0ELb0ELb1ELb1ELb1ELb1EEEEEEEEEvNT_6ParamsE:
        /* <DEDUP_REMOVED lines=21> */
.L_x_1687:
[----:B------:R-:W-:Y:S05]  /*0150*/  BSYNC B0 ;  /* 0x0000000000007941 */ /* 0x000fea0003800000 */
.L_x_1686:
        /* <DEDUP_REMOVED lines=41> */
.L_x_1688:
        /* <DEDUP_REMOVED lines=22> */
.L_x_1689:
        /* <DEDUP_REMOVED lines=18> */
.L_x_1690:
        /* <DEDUP_REMOVED lines=22> */
.L_x_1691:
        /* <DEDUP_REMOVED lines=22> */
.L_x_1692:
[----:B------:R-:W-:Y:S01]  /*0930*/  PLOP3.LUT P0, PT, PT, PT, UP0, 0x80, 0x0 ;  /* 0x000000000000781c */ /* 0x000fe20003f0f008 */
[----:B------:R-:W-:Y:S01]  /*0940*/  UMOV UR36, 0x1 ;  /* 0x0000000100247882 */ /* 0x000fe20000000000 */
[----:B------:R-:W-:Y:S01]  /*0950*/  NOP ;  /* 0x0000000000007918 */ /* 0x000fe20000000000 */
[----:B------:R-:W-:Y:S01]  /*0960*/  USEL UR36, UR36, 0x2, !UP0 ;  /* 0x0000000224247887 */ /* 0x000fe2000c000000 */
[----:B------:R-:W-:Y:S01]  /*0970*/  ULDC.64 UR38, c[0x0][0x208] ;  /* 0x0000820000267ab9 */ /* 0x000fe20000000a00 */
[----:B012-4-:R-:W-:Y:S08]  /*0980*/  BAR.SYNC.DEFER_BLOCKING 0x0 ;  /* 0x0000000000007b1d */ /* 0x017ff00000010000 */
[----:B------:R-:W-:Y:S05]  /*0990*/  @!P0 BRA `(.L_x_1693) ;  /* 0x000000a800f48947 */ /* 0x000fea0003800000 */
.L_x_1694:
        /* <DEDUP_REMOVED lines=29> */
[----:B------:R-:W-:Y:S01]  /*0b70*/  LEA.HI R2, R0, R155, RZ, 0x4 ;  /* 0x0000009b00027211 */ /* 0x000fe200078f20ff */
[----:B------:R-:W-:Y:S01]  /*0b80*/  IMAD.SHL.U32 R5, R3, 0x20, RZ ;  /* 0x0000002003057824 */ /* 0x000fe200078e00ff */
[----:B------:R-:W-:Y:S01]  /*0b90*/  SHF.R.S32.HI R153, RZ, 0x7, R153 ;  /* 0x00000007ff997819 */ /* 0x000fe20000011499 */
[----:B------:R-:W-:Y:S01]  /*0ba0*/  IMAD.IADD R152, R155, 0x1, -R152 ;  /* 0x000000019b987824 */ /* 0x000fe200078e0a98 */
[----:B------:R-:W-:Y:S02]  /*0bb0*/  SHF.R.S32.HI R3, RZ, 0x4, R2 ;  /* 0x00000004ff037819 */ /* 0x000fe40000011402 */
[----:B------:R-:W-:Y:S02]  /*0bc0*/  LOP3.LUT R4, R2, 0x3fffff0, RZ, 0xc0, !PT ;  /* 0x03fffff002047812 */ /* 0x000fe400078ec0ff */
[----:B------:R-:W-:-:S02]  /*0bd0*/  SHF.R.S32.HI R7, RZ, 0x1f, R152 ;  /* 0x0000001fff077819 */ /* 0x000fc40000011498 */
[----:B------:R-:W-:Y:S01]  /*0be0*/  LEA.HI R2, R2, R3, RZ, 0x1 ;  /* 0x0000000302027211 */ /* 0x000fe200078f08ff */
[----:B------:R-:W-:Y:S01]  /*0bf0*/  IMAD.IADD R4, R155, 0x1, -R4 ;  /* 0x000000019b047824 */ /* 0x000fe200078e0a04 */
[----:B------:R-:W-:Y:S02]  /*0c00*/  LEA.HI R8, R7, R152, RZ, 0x2 ;  /* 0x0000009807087211 */ /* 0x000fe400078f10ff */
[----:B------:R-:W-:Y:S02]  /*0c10*/  LOP3.LUT R5, R5, 0xfffffc00, RZ, 0xc0, !PT ;  /* 0xfffffc0005057812 */ /* 0x000fe400078ec0ff */
[--C-:B------:R-:W-:Y:S02]  /*0c20*/  SHF.R.S32.HI R9, RZ, 0x2, R8.reuse ;  /* 0x00000002ff097819 */ /* 0x100fe40000011408 */
[----:B------:R-:W-:Y:S01]  /*0c30*/  SHF.R.S32.HI R6, RZ, 0x1f, R8 ;  /* 0x0000001fff067819 */ /* 0x000fe20000011408 */
[----:B------:R-:W-:Y:S01]  /*0c40*/  IMAD R5, R4, 0x40, R5 ;  /* 0x0000004004057824 */ /* 0x000fe200078e0205 */
[----:B------:R-:W-:-:S02]  /*0c50*/  LOP3.LUT R2, R2, 0x1ffffffe, RZ, 0xc0, !PT ;  /* 0x1ffffffe02027812 */ /* 0x000fc400078ec0ff */
[----:B------:R-:W-:Y:S01]  /*0c60*/  LEA.HI R10, R6, R9, RZ, 0x3 ;  /* 0x00000009060a7211 */ /* 0x000fe200078f18ff */
[----:B------:R-:W-:Y:S01]  /*0c70*/  IMAD.HI R6, R153, 0x55555556, RZ ;  /* 0x5555555699067827 */ /* 0x000fe200078e02ff */
[----:B------:R-:W-:Y:S02]  /*0c80*/  LEA.HI R7, R7, R152, RZ, 0x5 ;  /* 0x0000009807077211 */ /* 0x000fe400078f28ff */
[----:B------:R-:W-:Y:S01]  /*0c90*/  LOP3.LUT R10, R10, 0xfffffff8, RZ, 0xc0, !PT ;  /* 0xfffffff80a0a7812 */ /* 0x000fe200078ec0ff */
[----:B------:R-:W-:Y:S01]  /*0ca0*/  IMAD.IADD R2, R3, 0x1, -R2 ;  /* 0x0000000103027824 */ /* 0x000fe200078e0a02 */
[----:B------:R-:W-:Y:S02]  /*0cb0*/  LEA.HI R0, R0, R155, RZ, 0x3 ;  /* 0x0000009b00007211 */ /* 0x000fe400078f18ff */
[----:B------:R-:W-:Y:S01]  /*0cc0*/  LEA.HI R6, R6, R6, RZ, 0x1 ;  /* 0x0000000606067211 */ /* 0x000fe200078f08ff */
[----:B------:R-:W-:Y:S01]  /*0cd0*/  IMAD.IADD R10, R9, 0x1, -R10 ;  /* 0x00000001090a7824 */ /* 0x000fe200078e0a0a */
[----:B------:R-:W-:Y:S01]  /*0ce0*/  SHF.R.S32.HI R7, RZ, 0x5, R7 ;  /* 0x00000005ff077819 */ /* 0x000fe20000011407 */
[----:B------:R-:W-:Y:S01]  /*0cf0*/  IMAD R154, R2, 0x8, R5 ;  /* 0x00000008029a7824 */ /* 0x000fe200078e0205 */
[----:B------:R-:W-:Y:S01]  /*0d00*/  LOP3.LUT R2, R0, 0x1ffffff8, RZ, 0xc0, !PT ;  /* 0x1ffffff800027812 */ /* 0x000fe200078ec0ff */
[----:B------:R-:W-:Y:S01]  /*0d10*/  IMAD R6, R6, -0x3, R153 ;  /* 0xfffffffd06067824 */ /* 0x000fe200078e0299 */
[----:B------:R-:W-:-:S02]  /*0d20*/  LEA R7, R7, R10, 0x4 ;  /* 0x0000000a07077211 */ /* 0x000fc400078e20ff */
[----:B------:R-:W-:Y:S01]  /*0d30*/  LOP3.LUT R3, R8, 0x7ffffffc, RZ, 0xc0, !PT ;  /* 0x7ffffffc08037812 */ /* 0x000fe200078ec0ff */
[----:B------:R-:W-:Y:S01]  /*0d40*/  IMAD.IADD R2, R155, 0x1, -R2 ;  /* 0x000000019b027824 */ /* 0x000fe200078e0a02 */
[----:B------:R-:W-:Y:S01]  /*0d50*/  SHF.R.S32.HI R16, RZ, 0x3, R0 ;  /* 0x00000003ff107819 */ /* 0x000fe20000011400 */
[----:B------:R-:W-:Y:S02]  /*0d60*/  IMAD R19, R6, 0x40, R7 ;  /* 0x0000004006137824 */ /* 0x000fe400078e0207 */
[----:B------:R-:W-:Y:S02]  /*0d70*/  IMAD.SHL.U32 R22, R2, 0x8, RZ ;  /* 0x0000000802167824 */ /* 0x000fe400078e00ff */
[----:B------:R-:W-:-:S07]  /*0d80*/  IMAD.IADD R18, R152, 0x1, -R3 ;  /* 0x0000000198127824 */ /* 0x000fce00078e0a03 */
.L_x_1748:
[----:B0-----:R-:W0:Y:S01]  /*0d90*/  LDC.64 R2, c[0x0][0xc60] ;  /* 0x00031800ff027b82 */ /* 0x001e220000000a00 */
        /* <DEDUP_REMOVED lines=13> */
[----:B------:R-:W-:-:S04]  /*0e70*/  @UP0 ULEA UR6, UP2, UR46, UR6, 0x2 ;  /* 0x000000062e060291 */ /* 0x000fc8000f84103f */
[----:B------:R-:W-:Y:S02]  /*0e80*/  @UP0 ULEA.HI.X UR7, UR46, UR7, UR45, 0x2, UP2 ;  /* 0x000000072e070291 */ /* 0x000fe400090f142d */
[----:B------:R-:W-:Y:S01]  /*0e90*/  @UP1 ULEA UR8, UP0, UR46, UR8, 0x2 ;  /* 0x000000082e081291 */ /* 0x000fe2000f80103f */
[----:B------:R-:W-:-:S03]  /*0ea0*/  IMAD.U32 R2, RZ, RZ, UR6 ;  /* 0x00000006ff027e24 */ /* 0x000fc6000f8e00ff */
[----:B------:R-:W-:Y:S01]  /*0eb0*/  @UP1 ULEA.HI.X UR9, UR46, UR9, UR45, 0x2, UP0 ;  /* 0x000000092e091291 */ /* 0x000fe200080f142d */
[----:B------:R-:W-:Y:S01]  /*0ec0*/  IMAD.U32 R3, RZ, RZ, UR7 ;  /* 0x00000007ff037e24 */ /* 0x000fe2000f8e00ff */
[----:B------:R-:W-:Y:S01]  /*0ed0*/  ULDC.64 UR6, c[0x0][0x3f8] ;  /* 0x0000fe0000067ab9 */ /* 0x000fe20000000a00 */
[----:B---345:R-:W-:-:S03]  /*0ee0*/  IMAD.U32 R4, RZ, RZ, UR8 ;  /* 0x00000008ff047e24 */ /* 0x038fc6000f8e00ff */
[----:B------:R-:W-:Y:S01]  /*0ef0*/  MOV R5, UR9 ;  /* 0x0000000900057c02 */ /* 0x000fe20008000f00 */
[----:B------:R-:W2:Y:S01]  /*0f00*/  @P0 LDG.E R2, desc[UR38][R2.64] ;  /* 0x0000002602020981 */ /* 0x000ea2000c1e1900 */
[----:B------:R-:W-:Y:S01]  /*0f10*/  UISETP.NE.U32.AND UP0, UPT, UR6, URZ, UPT ;  /* 0x0000003f0600728c */ /* 0x000fe2000bf05070 */
[----:B------:R-:W-:Y:S02]  /*0f20*/  ULDC.64 UR8, c[0x0][0xa20] ;  /* 0x0002880000087ab9 */ /* 0x000fe40000000a00 */
[----:B------:R-:W3:Y:S01]  /*0f30*/  @P2 LDG.E R4, desc[UR38][R4.64] ;  /* 0x0000002604042981 */ /* 0x000ee2000c1e1900 */
[----:B------:R-:W-:Y:S01]  /*0f40*/  UISETP.NE.AND.EX UP0, UPT, UR7, URZ, UPT, UP0 ;  /* 0x0000003f0700728c */ /* 0x000fe2000bf05300 */
[----:B------:R-:W-:Y:S01]  /*0f50*/  ISETP.NE.U32.AND P1, PT, RZ, UR8, PT ;  /* 0x00000008ff007c0c */ /* 0x000fe2000bf25070 */
[----:B------:R-:W-:Y:S01]  /*0f60*/  ULDC UR6, c[0x0][0x2e0] ;  /* 0x0000b80000067ab9 */ /* 0x000fe20000000800 */
[----:B------:R-:W-:Y:S01]  /*0f70*/  UMOV UR49, URZ ;  /* 0x0000003f00317c82 */ /* 0x000fe20008000000 */
[----:B------:R-:W-:Y:S01]  /*0f80*/  USEL UR4, UR4, 0x1, UP0 ;  /* 0x0000000104047887 */ /* 0x000fe20008000000 */
[----:B------:R-:W-:Y:S01]  /*0f90*/  ISETP.NE.AND.EX P1, PT, RZ, UR9, PT, P1 ;  /* 0x00000009ff007c0c */ /* 0x000fe2000bf25310 */
[----:B------:R-:W-:Y:S01]  /*0fa0*/  ULDC UR50, c[0x0][0x288] ;  /* 0x0000a20000327ab9 */ /* 0x000fe20000000800 */
[----:B------:R-:W-:Y:S01]  /*0fb0*/  UMOV UR44, UR5 ;  /* 0x00000005002c7c82 */ /* 0x000fe20008000000 */
[----:B------:R-:W-:Y:S01]  /*0fc0*/  UIMAD UR6, UR4, UR6, URZ ;  /* 0x00000006040672a4 */ /* 0x000fe2000f8e023f */
[----:B--2---:R-:W-:-:S02]  /*0fd0*/  @P0 R2UR UR49, R2 ;  /* 0x00000000023102ca */ /* 0x004fc400000e0000 */
[----:B---3--:R-:W-:Y:S01]  /*0fe0*/  @P2 R2UR UR50, R4 ;  /* 0x00000000043222ca */ /* 0x008fe200000e0000 */
[----:B-1----:R-:W-:-:S14]  /*0ff0*/  @P2 BRA `(.L_x_1695) ;  /* 0x0000000000342947 */ /* 0x002fdc0003800000 */
        /* <DEDUP_REMOVED lines=13> */
.L_x_1695:
[----:B------:R-:W-:Y:S01]  /*10d0*/  UMOV UR43, UR51 ;  /* 0x00000033002b7c82 */ /* 0x000fe20008000000 */
[----:B------:R-:W-:Y:S05]  /*10e0*/  @!P1 BRA `(.L_x_1696) ;  /* 0x00000000001c9947 */ /* 0x000fea0003800000 */
[----:B------:R-:W-:-:S04]  /*10f0*/  ULEA UR4, UP0, UR46, UR8, 0x2 ;  /* 0x000000082e047291 */ /* 0x000fc8000f80103f */
[----:B------:R-:W-:Y:S02]  /*1100*/  ULEA.HI.X UR5, UR46, UR9, UR45, 0x2, UP0 ;  /* 0x000000092e057291 */ /* 0x000fe400080f142d */
[----:B------:R-:W-:-:S04]  /*1110*/  IMAD.U32 R2, RZ, RZ, UR4 ;  /* 0x00000004ff027e24 */ /* 0x000fc8000f8e00ff */
[----:B------:R-:W-:-:S05]  /*1120*/  IMAD.U32 R3, RZ, RZ, UR5 ;  /* 0x00000005ff037e24 */ /* 0x000fca000f8e00ff */
[----:B------:R-:W2:Y:S02]  /*1130*/  LDG.E R2, desc[UR38][R2.64] ;  /* 0x0000002602027981 */ /* 0x000ea4000c1e1900 */
[----:B--2---:R-:W-:Y:S01]  /*1140*/  R2UR UR6, R2 ;  /* 0x00000000020672ca */ /* 0x004fe200000e0000 */
[----:B------:R-:W-:-:S14]  /*1150*/  BRA `(.L_x_1697) ;  /* 0x0000000000347947 */ /* 0x000fdc0003800000 */
.L_x_1696:
        /* <DEDUP_REMOVED lines=13> */
.L_x_1697:
[----:B------:R-:W-:Y:S01]  /*1230*/  UMOV UR5, 0xc0 ;  /* 0x000000c000057882 */ /* 0x000fe20000000000 */
[----:B------:R-:W-:Y:S01]  /*1240*/  UIADD3 UR49, -UR49, UR6, URZ ;  /* 0x0000000631317290 */ /* 0x000fe2000fffe13f */
[----:B------:R-:W-:Y:S01]  /*1250*/  PLOP3.LUT P0, PT, PT, PT, PT, 0x80, 0x0 ;  /* 0x000000000000781c */ /* 0x000fe20003f0f070 */
[----:B------:R-:W-:Y:S01]  /*1260*/  UIMAD UR5, UR51, UR5, 0x13f ;  /* 0x0000013f330574a4 */ /* 0x000fe2000f8e0205 */
[----:B------:R-:W-:Y:S01]  /*1270*/  IMAD.MOV.U32 R0, RZ, RZ, RZ ;  /* 0x000000ffff007224 */ /* 0x000fe200078e00ff */
[----:B------:R-:W-:Y:S01]  /*1280*/  UIADD3 UR4, UR49, 0x7f, URZ ;  /* 0x0000007f31047890 */ /* 0x000fe2000fffe03f */
[----:B------:R-:W-:Y:S01]  /*1290*/  IMAD.MOV.U32 R2, RZ, RZ, RZ ;  /* 0x000000ffff027224 */ /* 0x000fe200078e00ff */
[----:B------:R-:W-:Y:S01]  /*12a0*/  UIADD3 UR6, UR49, UR5, -UR50 ;  /* 0x0000000531067290 */ /* 0x000fe2000fffe832 */
[----:B------:R-:W-:Y:S01]  /*12b0*/  MOV R119, RZ ;  /* 0x000000ff00777202 */ /* 0x000fe20000000f00 */
        /* <DEDUP_REMOVED lines=18> */
[----:B------:R-:W-:Y:S01]  /*13e0*/  USEL UR52, UR5, UR7, UP0 ;  /* 0x0000000705347287 */ /* 0x000fe20008000000 */
[----:B------:R-:W-:-:S02]  /*13f0*/  CS2R R48, SRZ ;  /* 0x0000000000307805 */ /* 0x000fc4000001ff00 */
[----:B------:R-:W-:Y:S01]  /*1400*/  CS2R R6, SRZ ;  /* 0x0000000000067805 */ /* 0x000fe2000001ff00 */
[----:B------:R-:W-:Y:S01]  /*1410*/  IMAD.MOV.U32 R14, RZ, RZ, RZ ;  /* 0x000000ffff0e7224 */ /* 0x000fe200078e00ff */
[----:B------:R-:W-:Y:S01]  /*1420*/  UISETP.GE.AND UP0, UPT, UR52, 0x1, UPT ;  /* 0x000000013400788c */ /* 0x000fe2000bf06270 */
[----:B------:R-:W-:Y:S02]  /*1430*/  CS2R R50, SRZ ;  /* 0x0000000000327805 */ /* 0x000fe4000001ff00 */
[----:B------:R-:W-:-:S03]  /*1440*/  CS2R R52, SRZ ;  /* 0x0000000000347805 */ /* 0x000fc6000001ff00 */
[----:B------:R-:W-:-:S13]  /*1450*/  PLOP3.LUT P1, PT, PT, PT, UP0, 0x80, 0x0 ;  /* 0x000000000000781c */ /* 0x000fda0003f2f008 */
[----:B------:R-:W-:Y:S05]  /*1460*/  @!P1 BRA `(.L_x_1698) ;  /* 0x0000008400e09947 */ /* 0x000fea0003800000 */
[----:B------:R-:W0:Y:S01]  /*1470*/  SHFL.IDX PT, R0, R153, RZ, 0x1f ;  /* 0x00001fff99007589 */ /* 0x000e2200000e0000 */
[----:B------:R-:W1:Y:S01]  /*1480*/  S2UR UR6, SR_CgaCtaId ;  /* 0x00000000000679c3 */ /* 0x000e620000008800 */
[----:B------:R-:W-:Y:S01]  /*1490*/  UMOV UR41, 0x400 ;  /* 0x0000040000297882 */ /* 0x000fe20000000000 */
[----:B0-----:R-:W-:Y:S01]  /*14a0*/  R2UR UR42, R0 ;  /* 0x00000000002a72ca */ /* 0x001fe200000e0000 */
[----:B-1----:R-:W-:-:S12]  /*14b0*/  ULEA UR41, UR6, UR41, 0x18 ;  /* 0x0000002906297291 */ /* 0x002fd8000f8ec03f */
        /* <DEDUP_REMOVED lines=18> */
[----:B------:R-:W-:Y:S01]  /*15e0*/  MOV R12, 0x1 ;  /* 0x00000001000c7802 */ /* 0x000fe20000000f00 */
[----:B------:R-:W-:Y:S02]  /*15f0*/  IMAD.U32 R6, RZ, RZ, UR4 ;  /* 0x00000004ff067e24 */ /* 0x000fe4000f8e00ff */
[----:B------:R-:W-:-:S02]  /*1600*/  IMAD.U32 R7, RZ, RZ, UR5 ;  /* 0x00000005ff077e24 */ /* 0x000fc4000f8e00ff */
[----:B------:R-:W-:Y:S02]  /*1610*/  IMAD.U32 R11, RZ, RZ, UR7 ;  /* 0x00000007ff0b7e24 */ /* 0x000fe4000f8e00ff */
[----:B------:R-:W-:Y:S02]  /*1620*/  IMAD.MOV.U32 R8, RZ, RZ, 0x70 ;  /* 0x00000070ff087424 */ /* 0x000fe400078e00ff */
[----:B0-----:R-:W-:-:S07]  /*1630*/  IMAD.MOV.U32 R13, RZ, RZ, RZ ;  /* 0x000000ffff0d7224 */ /* 0x001fce00078e00ff */
[----:B------:R-:W-:-:S07]  /*1640*/  LEPC R20, `(.L_x_1699) ;  /* 0x000000001014794e */ /* 0x000fce0000000000 */
[----:B-1----:R-:W-:Y:S05]  /*1650*/  CALL.ABS.NOINC R2 ;  /* 0x0000000002007343 */ /* 0x002fea0003c00000 */
.L_x_1699:
        /* <DEDUP_REMOVED lines=9> */
.L_x_1834:
[----:B------:R-:W-:Y:S05]  /*16f0*/  @!P0 BRA `(.L_x_1701) ;  /* 0x0000000000048947 */ /* 0x000fea0003800000 */
[----:B------:R-:W-:Y:S01]  /*1700*/  BPT.TRAP 0x1 ;  /* 0x000000040000795c */ /* 0x000fe20000300000 */
.L_x_1701:
[----:B0-----:R-:W-:Y:S02]  /*1710*/  IMAD.U32 R0, RZ, RZ, UR37 ;  /* 0x00000025ff007e24 */ /* 0x001fe4000f8e00ff */
[----:B------:R-:W-:-:S03]  /*1720*/  IMAD.U32 R3, RZ, RZ, UR40 ;  /* 0x00000028ff037e24 */ /* 0x000fc6000f8e00ff */
[----:B------:R-:W-:Y:S02]  /*1730*/  LEA R0, R0, UR41, 0x3 ;  /* 0x0000002900007c11 */ /* 0x000fe4000f8e18ff */
[----:B------:R-:W-:-:S04]  /*1740*/  SHF.L.U32 R3, R3, 0x1f, RZ ;  /* 0x0000001f03037819 */ /* 0x000fc800000006ff */
[----:B------:R0:W1:Y:S01]  /*1750*/  SYNCS.PHASECHK.TRANS64.TRYWAIT P2, [R0+URZ+0x16830], R3 ;  /* 0x01683003000075a7 */ /* 0x000062000804017f */
[----:B------:R-:W-:Y:S05]  /*1760*/  @!P0 BRA `(.L_x_1702) ;  /* 0x0000000000048947 */ /* 0x000fea0003800000 */
[----:B------:R-:W-:Y:S01]  /*1770*/  BPT.TRAP 0x1 ;  /* 0x000000040000795c */ /* 0x000fe20000300000 */
.L_x_1702:
[----:B------:R-:W2:Y:S01]  /*1780*/  S2R R2, SR_TID.X ;  /* 0x0000000000027919 */ /* 0x000ea20000002100 */
[----:B------:R-:W-:Y:S01]  /*1790*/  IMAD.MOV.U32 R119, RZ, RZ, RZ ;  /* 0x000000ffff777224 */ /* 0x000fe200078e00ff */
[----:B--2---:R-:W-:Y:S01]  /*17a0*/  LOP3.LUT P1, RZ, R2, 0x7f, RZ, 0xc0, !PT ;  /* 0x0000007f02ff7812 */ /* 0x004fe2000782c0ff */
[----:B-1----:R-:W-:-:S12]  /*17b0*/  @P2 BRA `(.L_x_1703) ;  /* 0x0000000000082947 */ /* 0x002fd80003800000 */
[----:B------:R-:W1:Y:S02]  /*17c0*/  SYNCS.PHASECHK.TRANS64.TRYWAIT P2, [R0+URZ+0x16830], R3 ;  /* 0x01683003000075a7 */ /* 0x000e64000804017f */
[----:B-1----:R-:W-:Y:S05]  /*17d0*/  @!P2 BRA `(.L_x_1704) ;  /* 0x000000e00040a947 */ /* 0x002fea0003800000 */
.L_x_1703:
[----:B------:R-:W-:Y:S05]  /*17e0*/  WARPSYNC.ALL ;  /* 0x0000000000007948 */ /* 0x000fea0003800000 */
[----:B------:R-:W-:Y:S01]  /*17f0*/  UIADD3 UR4, UR41, 0xe400, URZ ;  /* 0x0000e40029047890 */ /* 0x000fe2000fffe03f */
[----:B------:R-:W-:Y:S01]  /*1800*/  WARPGROUP.ARRIVE ;  /* 0x00000000000079c5 */ /* 0x000fe20000000000 */
[----:B------:R-:W-:Y:S01]  /*1810*/  ULOP3.LUT UR16, UR53, 0x10000, URZ, 0xfc, !UPT ;  /* 0x0001000035107892 */ /* 0x000fe2000f8efc3f */
[----:B------:R-:W-:Y:S01]  /*1820*/  IMAD.U32 R2, RZ, RZ, UR51 ;  /* 0x00000033ff027e24 */ /* 0x000fe2000f8e00ff */
[----:B------:R-:W-:Y:S01]  /*1830*/  USHF.R.U32.HI UR4, URZ, 0x4, UR4 ;  /* 0x000000043f047899 */ /* 0x000fe20008011604 */
[----:B01----:R-:W-:Y:S01]  /*1840*/  @!P1 VIADD R0, R0, 0x16840 ;  /* 0x0001684000009836 */ /* 0x003fe20000000000 */
[----:B------:R-:W-:Y:S01]  /*1850*/  UMOV UR17, 0x40000040 ;  /* 0x4000004000117882 */ /* 0x000fe20000000000 */
[----:B------:R-:W-:Y:S01]  /*1860*/  UMOV UR19, 0x40000040 ;  /* 0x4000004000137882 */ /* 0x000fe20000000000 */
[----:B------:R-:W-:Y:S01]  /*1870*/  ULOP3.LUT UR4, UR4, 0x3fff, URZ, 0xc0, !UPT ;  /* 0x00003fff04047892 */ /* 0x000fe2000f8ec03f */
[--C-:B------:R-:W-:Y:S01]  /*1880*/  IMAD.MOV.U32 R118, RZ, RZ, R119.reuse ;  /* 0x000000ffff767224 */ /* 0x100fe200078e0077 */
[----:B------:R-:W-:Y:S01]  /*1890*/  UMOV UR5, 0x40000040 ;  /* 0x4000004000057882 */ /* 0x000fe20000000000 */
[----:B------:R-:W-:Y:S01]  /*18a0*/  UMOV UR7, 0x40000040 ;  /* 0x4000004000077882 */ /* 0x000fe20000000000 */
[----:B------:R-:W-:Y:S01]  /*18b0*/  ULOP3.LUT UR20, UR4, 0x10000, URZ, 0xfc, !UPT ;  /* 0x0001000004147892 */ /* 0x000fe2000f8efc3f */
[----:B------:R-:W-:Y:S01]  /*18c0*/  @!P1 PRMT R0, RZ, 0x654, R0 ;  /* 0x00000654ff009816 */ /* 0x000fe20000000000 */
[----:B------:R-:W-:Y:S01]  /*18d0*/  UIADD3 UR4, UR16, 0x2, URZ ;  /* 0x0000000210047890 */ /* 0x000fe2000fffe03f */
[--C-:B------:R-:W-:Y:S01]  /*18e0*/  IMAD.MOV.U32 R117, RZ, RZ, R119.reuse ;  /* 0x000000ffff757224 */ /* 0x100fe200078e0077 */
[----:B------:R-:W-:Y:S01]  /*18f0*/  ULEA UR18, UR37, UR20, 0xa ;  /* 0x0000001425127291 */ /* 0x000fe2000f8e503f */
[--C-:B------:R-:W-:Y:S01]  /*1900*/  IMAD.MOV.U32 R116, RZ, RZ, R119.reuse ;  /* 0x000000ffff747224 */ /* 0x100fe200078e0077 */
[----:B------:R-:W-:Y:S01]  /*1910*/  UIADD3 UR8, UR16, 0x4, URZ ;  /* 0x0000000410087890 */ /* 0x000fe2000fffe03f */
[--C-:B------:R-:W-:Y:S01]  /*1920*/  IMAD.MOV.U32 R115, RZ, RZ, R119.reuse ;  /* 0x000000ffff737224 */ /* 0x100fe200078e0077 */
[----:B------:R-:W-:Y:S01]  /*1930*/  UIADD3 UR6, UR18, 0x2, URZ ;  /* 0x0000000212067890 */ /* 0x000fe2000fffe03f */
[--C-:B------:R-:W-:Y:S01]  /*1940*/  IMAD.MOV.U32 R114, RZ, RZ, R119.reuse ;  /* 0x000000ffff727224 */ /* 0x100fe200078e0077 */
[----:B------:R-:W-:Y:S01]  /*1950*/  UIADD3 UR10, UR18, 0x4, URZ ;  /* 0x00000004120a7890 */ /* 0x000fe2000fffe03f */
[--C-:B------:R-:W-:Y:S01]  /*1960*/  IMAD.MOV.U32 R113, RZ, RZ, R119.reuse ;  /* 0x000000ffff717224 */ /* 0x100fe200078e0077 */
[----:B------:R-:W-:Y:S01]  /*1970*/  UMOV UR9, 0x40000040 ;  /* 0x4000004000097882 */ /* 0x000fe20000000000 */
[----:B------:R-:W-:Y:S01]  /*1980*/  HGMMA.64x128x16.F32.BF16 R24, gdesc[UR16], RZ, !UPT, gsb0 ;  /* 0x01e00000101879f0 */ /* 0x000fe2000c0018ff */
[----:B------:R-:W-:Y:S01]  /*1990*/  UMOV UR11, 0x40000040 ;  /* 0x40000040000b7882 */ /* 0x000fe20000000000 */
[----:B------:R-:W-:Y:S01]  /*19a0*/  UIADD3 UR12, UR16, 0x6, URZ ;  /* 0x00000006100c7890 */ /* 0x000fe2000fffe03f */
[--C-:B------:R-:W-:Y:S01]  /*19b0*/  IMAD.MOV.U32 R112, RZ, RZ, R119.reuse ;  /* 0x000000ffff707224 */ /* 0x100fe200078e0077 */
[----:B------:R-:W-:Y:S01]  /*19c0*/  UIADD3 UR14, UR18, 0x6, URZ ;  /* 0x00000006120e7890 */ /* 0x000fe2000fffe03f */
[-C--:B------:R-:W-:Y:S01]  /*19d0*/  MOV R111, R119.reuse ;  /* 0x00000077006f7202 */ /* 0x080fe20000000f00 */
[----:B------:R-:W-:Y:S01]  /*19e0*/  UMOV UR13, 0x40000040 ;  /* 0x40000040000d7882 */ /* 0x000fe20000000000 */
[----:B------:R-:W-:Y:S01]  /*19f0*/  UMOV UR15, 0x40000040 ;  /* 0x40000040000f7882 */ /* 0x000fe20000000000 */
[----:B------:R-:W-:Y:S01]  /*1a00*/  UIADD3 UR25, UR52, -0x2, URZ ;  /* 0xfffffffe34197890 */ /* 0x000fe2000fffe03f */
        /* <DEDUP_REMOVED lines=20> */
[----:B------:R-:W-:Y:S02]  /*1b50*/  WARPGROUP.DEPBAR.LE gsb0, 0x0 ;  /* 0x00008000000079c5 */ /* 0x000fe40000010000 */
[----:B------:R-:W-:-:S06]  /*1b60*/  WARPGROUP.ARRIVE ;  /* 0x00000000000079c5 */ /* 0x000fcc0000000000 */
[----:B------:R-:W-:Y:S01]  /*1b70*/  HGMMA.64x128x16.F32.BF16 R24, gdesc[UR4], R24, gsb0 ;  /* 0x01e00000041879f0 */ /* 0x000fe20008001818 */
[----:B------:R-:W-:Y:S02]  /*1b80*/  UMOV UR6, 0xffffff80 ;  /* 0xffffff8000067882 */ /* 0x000fe40000000000 */
[----:B------:R-:W-:-:S04]  /*1b90*/  UIMAD UR6, UR52, UR6, 0x80 ;  /* 0x00000080340674a4 */ /* 0x000fc8000f8e0206 */
[----:B------:R-:W-:-:S04]  /*1ba0*/  UIADD3 UR6, UR49, UR6, URZ ;  /* 0x0000000631067290 */ /* 0x000fc8000fffe03f */
[----:B------:R-:W-:Y:S01]  /*1bb0*/  UIADD3 UR7, -UR50, 0x1, UR6 ;  /* 0x0000000132077890 */ /* 0x000fe2000fffe106 */
[----:B------:R-:W-:Y:S02]  /*1bc0*/  WARPGROUP.DEPBAR.LE gsb0, 0x0 ;  /* 0x00008000000079c5 */ /* 0x000fe40000010000 */
[----:B------:R-:W-:-:S06]  /*1bd0*/  WARPGROUP.ARRIVE ;  /* 0x00000000000079c5 */ /* 0x000fcc0000000000 */
[----:B------:R-:W-:Y:S01]  /*1be0*/  HGMMA.64x128x16.F32.BF16 R24, gdesc[UR8], R24, gsb0 ;  /* 0x01e00000081879f0 */ /* 0x000fe20008001818 */
[----:B------:R-:W-:Y:S01]  /*1bf0*/  ULDC UR11, c[0x0][0x9d8] ;  /* 0x00027600000b7ab9 */ /* 0x000fe20000000800 */
[----:B------:R-:W-:Y:S01]  /*1c00*/  ULDC UR10, c[0x0][0x988] ;  /* 0x00026200000a7ab9 */ /* 0x000fe20000000800 */
[----:B------:R-:W-:Y:S02]  /*1c10*/  WARPGROUP.DEPBAR.LE gsb0, 0x0 ;  /* 0x00008000000079c5 */ /* 0x000fe40000010000 */
[----:B------:R-:W-:-:S07]  /*1c20*/  WARPGROUP.ARRIVE ;  /* 0x00000000000079c5 */ /* 0x000fce0000000000 */
[----:B------:R-:W-:Y:S03]  /*1c30*/  HGMMA.64x128x16.F32.BF16 R24, gdesc[UR12], R24, gsb0 ;  /* 0x01e000000c1879f0 */ /* 0x000fe60008001818 */
[----:B------:R-:W-:Y:S02]  /*1c40*/  WARPGROUP.DEPBAR.LE gsb0, 0x0 ;  /* 0x00008000000079c5 */ /* 0x000fe40000010000 */
[----:B------:R-:W-:Y:S01]  /*1c50*/  FMUL.FTZ R26, R26, UR11 ;  /* 0x0000000b1a1a7c20 */ /* 0x000fe20008410000 */
[----:B------:R-:W-:Y:S01]  /*1c60*/  FMUL.FTZ R27, R27, UR11 ;  /* 0x0000000b1b1b7c20 */ /* 0x000fe20008410000 */
[----:B------:R-:W-:Y:S01]  /*1c70*/  FMUL.FTZ R12, R37, UR11 ;  /* 0x0000000b250c7c20 */ /* 0x000fe20008410000 */
[----:B------:R-:W-:Y:S02]  /*1c80*/  IMAD.U32 R37, RZ, RZ, UR7 ;  /* 0x00000007ff257e24 */ /* 0x000fe4000f8e00ff */
[----:B------:R-:W-:Y:S01]  /*1c90*/  FMUL.FTZ R90, R29, UR11 ;  /* 0x0000000b1d5a7c20 */ /* 0x000fe20008410000 */
[----:B------:R-:W-:Y:S01]  /*1ca0*/  FMUL.FTZ R29, R33, UR11 ;  /* 0x0000000b211d7c20 */ /* 0x000fe20008410000 */
[----:B------:R-:W-:Y:S01]  /*1cb0*/  FMUL.FTZ R30, R30, UR11 ;  /* 0x0000000b1e1e7c20 */ /* 0x000fe20008410000 */
[----:B------:R-:W-:Y:S01]  /*1cc0*/  FMUL.FTZ R14, R49, UR11 ;  /* 0x0000000b310e7c20 */ /* 0x000fe20008410000 */
[----:B------:R-:W-:Y:S01]  /*1cd0*/  FMUL.FTZ R51, R51, UR11 ;  /* 0x0000000b33337c20 */ /* 0x000fe20008410000 */
[----:B------:R-:W-:Y:S01]  /*1ce0*/  MOV R33, UR6 ;  /* 0x0000000600217c02 */ /* 0x000fe20008000f00 */
[----:B------:R-:W0:Y:S01]  /*1cf0*/  MUFU.TANH R26, R26 ;  /* 0x0000001a001a7308 */ /* 0x000e220000002400 */
[----:B------:R-:W-:-:S02]  /*1d00*/  IMAD R49, R2, 0xc0, R19 ;  /* 0x000000c002317824 */ /* 0x000fc400078e0213 */
[----:B------:R-:W-:Y:S01]  /*1d10*/  FMUL.FTZ R31, R31, UR11 ;  /* 0x0000000b1f1f7c20 */ /* 0x000fe20008410000 */
[----:B------:R-:W-:Y:S02]  /*1d20*/  IMAD R8, R18, -0x2, R37 ;  /* 0xfffffffe12087824 */ /* 0x000fe400078e0225 */
[----:B------:R-:W-:Y:S01]  /*1d30*/  FMUL.FTZ R34, R34, UR11 ;  /* 0x0000000b22227c20 */ /* 0x000fe20008410000 */
[----:B------:R-:W-:Y:S01]  /*1d40*/  FMUL.FTZ R35, R35, UR11 ;  /* 0x0000000b23237c20 */ /* 0x000fe20008410000 */
[----:B------:R-:W-:Y:S01]  /*1d50*/  FMUL.FTZ R38, R38, UR11 ;  /* 0x0000000b26267c20 */ /* 0x000fe20008410000 */
[----:B------:R-:W-:Y:S01]  /*1d60*/  FMUL.FTZ R5, R56, UR11 ;  /* 0x0000000b38057c20 */ /* 0x000fe20008410000 */
[----:B------:R-:W1:Y:S01]  /*1d70*/  MUFU.TANH R27, R27 ;  /* 0x0000001b001b7308 */ /* 0x000e620000002400 */
[----:B------:R-:W-:Y:S01]  /*1d80*/  IADD3 R2, R8, 0x8, R49 ;  /* 0x0000000808027810 */ /* 0x000fe20007ffe031 */
[----:B------:R-:W-:Y:S01]  /*1d90*/  FMUL.FTZ R6, R59, UR11 ;  /* 0x0000000b3b067c20 */ /* 0x000fe20008410000 */
[----:B------:R-:W-:Y:S01]  /*1da0*/  FMUL.FTZ R39, R39, UR11 ;  /* 0x0000000b27277c20 */ /* 0x000fe20008410000 */
[----:B------:R-:W-:Y:S01]  /*1db0*/  FMUL.FTZ R7, R57, UR11 ;  /* 0x0000000b39077c20 */ /* 0x000fe20008410000 */
[----:B------:R-:W-:Y:S01]  /*1dc0*/  FMUL.FTZ R55, R55, UR11 ;  /* 0x0000000b37377c20 */ /* 0x000fe20008410000 */
[----:B------:R-:W-:Y:S01]  /*1dd0*/  FMUL.FTZ R88, R24, UR11 ;  /* 0x0000000b18587c20 */ /* 0x000fe20008410000 */
[----:B------:R-:W-:Y:S01]  /*1de0*/  FMUL.FTZ R42, R42, UR11 ;  /* 0x0000000b2a2a7c20 */ /* 0x000fe20008410000 */
[----:B------:R2:W-:Y:S01]  /*1df0*/  MUFU.TANH R3, R51 ;  /* 0x0000003300037308 */ /* 0x0005e20000002400 */
        /* <DEDUP_REMOVED lines=8> */
[----:B--2---:R-:W-:-:S02]  /*1e80*/  IMAD R51, R18, -0x2, R33 ;  /* 0xfffffffe12337824 */ /* 0x004fc400078e0221 */
[----:B------:R-:W-:Y:S01]  /*1e90*/  FMUL.FTZ R50, R50, UR11 ;  /* 0x0000000b32327c20 */ /* 0x000fe20008410000 */
[----:B------:R-:W-:Y:S01]  /*1ea0*/  FMUL.FTZ R20, R44, UR11 ;  /* 0x0000000b2c147c20 */ /* 0x000fe20008410000 */
[----:B------:R-:W-:Y:S01]  /*1eb0*/  FMUL.FTZ R15, R45, UR11 ;  /* 0x0000000b2d0f7c20 */ /* 0x000fe20008410000 */
[----:B------:R-:W-:Y:S01]  /*1ec0*/  FMUL.FTZ R13, R48, UR11 ;  /* 0x0000000b300d7c20 */ /* 0x000fe20008410000 */
[----:B------:R-:W-:Y:S01]  /*1ed0*/  VIMNMX R2, R51, R2, PT ;  /* 0x0000000233027248 */ /* 0x000fe20003fe0100 */
[----:B------:R-:W-:Y:S01]  /*1ee0*/  FMUL.FTZ R58, R58, UR11 ;  /* 0x0000000b3a3a7c20 */ /* 0x000fe20008410000 */
[----:B------:R-:W2:Y:S01]  /*1ef0*/  MUFU.TANH R31, R31 ;  /* 0x0000001f001f7308 */ /* 0x000ea20000002400 */
[----:B------:R-:W-:Y:S01]  /*1f00*/  FMUL.FTZ R21, R40, UR11 ;  /* 0x0000000b28157c20 */ /* 0x000fe20008410000 */
[----:B------:R-:W-:Y:S01]  /*1f10*/  ISETP.GT.AND P2, PT, R2, RZ, PT ;  /* 0x000000ff0200720c */ /* 0x000fe20003f44270 */
[----:B------:R-:W-:Y:S01]  /*1f20*/  FMUL.FTZ R62, R62, UR11 ;  /* 0x0000000b3e3e7c20 */ /* 0x000fe20008410000 */
[C---:B------:R-:W-:Y:S01]  /*1f30*/  ISETP.GT.AND P3, PT, R2.reuse, 0x1, PT ;  /* 0x000000010200780c */ /* 0x040fe20003f64270 */
[----:B------:R-:W-:Y:S01]  /*1f40*/  FMUL.FTZ R63, R63, UR11 ;  /* 0x0000000b3f3f7c20 */ /* 0x000fe20008410000 */
[----:B------:R-:W-:Y:S01]  /*1f50*/  ISETP.GT.AND P4, PT, R2, 0x8, PT ;  /* 0x000000080200780c */ /* 0x000fe20003f84270 */
[----:B------:R-:W-:Y:S01]  /*1f60*/  FMUL.FTZ R66, R66, UR11 ;  /* 0x0000000b42427c20 */ /* 0x000fe20008410000 */
[----:B------:R-:W-:Y:S01]  /*1f70*/  MUFU.TANH R34, R34 ;  /* 0x0000002200227308 */ /* 0x000fe20000002400 */
[----:B0-----:R-:W-:Y:S01]  /*1f80*/  FSEL R56, R26, -INF , P2 ;  /* 0xff8000001a387808 */ /* 0x001fe20001000000 */
[----:B------:R-:W-:Y:S01]  /*1f90*/  FMUL.FTZ R67, R67, UR11 ;  /* 0x0000000b43437c20 */ /* 0x000fe20008410000 */
[----:B-1----:R-:W-:Y:S01]  /*1fa0*/  FSEL R59, R27, -INF , P3 ;  /* 0xff8000001b3b7808 */ /* 0x002fe20001800000 */
[----:B------:R-:W-:Y:S01]  /*1fb0*/  FMUL.FTZ R10, R25, UR11 ;  /* 0x0000000b190a7c20 */ /* 0x000fe20008410000 */
[----:B------:R-:W-:Y:S01]  /*1fc0*/  ISETP.GT.AND P2, PT, R2, 0x9, PT ;  /* 0x000000090200780c */ /* 0x000fe20003f44270 */
[----:B------:R-:W-:Y:S01]  /*1fd0*/  FMUL.FTZ R25, R36, UR11 ;  /* 0x0000000b24197c20 */ /* 0x000fe20008410000 */
[----:B---3--:R-:W-:Y:S01]  /*1fe0*/  FSEL R57, R30, -INF , P4 ;  /* 0xff8000001e397808 */ /* 0x008fe20002000000 */
[----:B------:R-:W0:Y:S01]  /*1ff0*/  MUFU.TANH R35, R35 ;  /* 0x0000002300237308 */ /* 0x000e220000002400 */
[----:B------:R-:W-:Y:S01]  /*2000*/  FMNMX.FTZ R26, R56, R59, !PT ;  /* 0x0000003b381a7209 */ /* 0x000fe20007810000 */
[----:B------:R-:W-:Y:S01]  /*2010*/  FMUL.FTZ R70, R70, UR11 ;  /* 0x0000000b46467c20 */ /* 0x000fe20008410000 */
[----:B------:R-:W-:Y:S01]  /*2020*/  ISETP.GT.AND P3, PT, R2, 0x10, PT ;  /* 0x000000100200780c */ /* 0x000fe20003f64270 */
[----:B------:R-:W-:Y:S01]  /*2030*/  FMUL.FTZ R71, R71, UR11 ;  /* 0x0000000b47477c20 */ /* 0x000fe20008410000 */
[----:B------:R-:W-:Y:S01]  /*2040*/  FMNMX.FTZ R26, R57, R26, !PT ;  /* 0x0000001a391a7209 */ /* 0x000fe20007810000 */
        /* <DEDUP_REMOVED lines=13> */
[----:B------:R3:W-:Y:S01]  /*2120*/  @!P1 SYNCS.ARRIVE.TRANS64.RED.A1T0 RZ, [R0+URZ], RZ ;  /* 0x000000ff00ff99a7 */ /* 0x0007e2000810043f */
[----:B------:R-:W-:-:S04]  /*2130*/  UIADD3 UR6, UR49, -UR50, URZ ;  /* 0x8000003231067290 */ /* 0x000fc8000fffe03f */
[----:B------:R2:W-:Y:S01]  /*2140*/  MUFU.TANH R41, R55 ;  /* 0x0000003700297308 */ /* 0x0005e20000002400 */
[----:B------:R-:W-:-:S04]  /*2150*/  UIMAD UR6, UR51, 0xc0, UR6 ;  /* 0x000000c0330678a4 */ /* 0x000fc8000f8e0206 */
[----:B------:R-:W-:-:S03]  /*2160*/  USHF.R.S32.HI UR7, URZ, 0x1f, UR6 ;  /* 0x0000001f3f077899 */ /* 0x000fc60008011406 */
[----:B------:R-:W4:Y:S01]  /*2170*/  MUFU.TANH R42, R42 ;  /* 0x0000002a002a7308 */ /* 0x000f220000002400 */
[----:B--2---:R-:W-:Y:S01]  /*2180*/  FSEL R55, R31, -INF , P2 ;  /* 0xff8000001f377808 */ /* 0x004fe20001000000 */
[----:B------:R-:W-:Y:S01]  /*2190*/  ULEA.HI UR7, UR7, UR6, URZ, 0x7 ;  /* 0x0000000607077291 */ /* 0x000fe2000f8f383f */
[C---:B------:R-:W-:Y:S02]  /*21a0*/  ISETP.GT.AND P2, PT, R2.reuse, 0x11, PT ;  /* 0x000000110200780c */ /* 0x040fe40003f44270 */
[----:B------:R-:W-:Y:S01]  /*21b0*/  FMNMX.FTZ R27, R55, R26, !PT ;  /* 0x0000001a371b7209 */ /* 0x000fe20007810000 */
[----:B------:R-:W-:Y:S01]  /*21c0*/  USHF.R.S32.HI UR7, URZ, 0x7, UR7 ;  /* 0x000000073f077899 */ /* 0x000fe20008011407 */
[----:B0-----:R-:W-:Y:S01]  /*21d0*/  FSEL R53, R35, -INF , P2 ;  /* 0xff80000023357808 */ /* 0x001fe20001000000 */
[----:B------:R0:W-:Y:S01]  /*21e0*/  MUFU.TANH R4, R54 ;  /* 0x0000003600047308 */ /* 0x0001e20000002400 */
[----:B------:R-:W-:Y:S01]  /*21f0*/  ISETP.GT.AND P2, PT, R2, 0x19, PT ;  /* 0x000000190200780c */ /* 0x000fe20003f44270 */
[----:B------:R-:W-:-:S04]  /*2200*/  UISETP.LT.AND UP0, UPT, URZ, UR7, UPT ;  /* 0x000000073f00728c */ /* 0x000fc8000bf01270 */
[----:B------:R-:W-:Y:S02]  /*2210*/  USEL UR23, URZ, UR7, !UP0 ;  /* 0x000000073f177287 */ /* 0x000fe4000c000000 */
[----:B------:R-:W-:Y:S01]  /*2220*/  MUFU.TANH R43, R43 ;  /* 0x0000002b002b7308 */ /* 0x000fe20000002400 */
[----:B0-----:R-:W-:Y:S01]  /*2230*/  FSEL R54, R34, -INF , P3 ;  /* 0xff80000022367808 */ /* 0x001fe20001800000 */
[----:B------:R-:W-:Y:S01]  /*2240*/  UISETP.GE.AND UP0, UPT, UR25, UR23, UPT ;  /* 0x000000171900728c */ /* 0x000fe2000bf06270 */
[----:B------:R-:W-:Y:S02]  /*2250*/  ISETP.GT.AND P3, PT, R2, 0x18, PT ;  /* 0x000000180200780c */ /* 0x000fe40003f64270 */
[----:B------:R-:W-:Y:S02]  /*2260*/  FMNMX.FTZ R26, R54, R27, !PT ;  /* 0x0000001b361a7209 */ /* 0x000fe40007810000 */
[----:B-1----:R-:W-:Y:S01]  /*2270*/  FSEL R52, R38, -INF , P3 ;  /* 0xff80000026347808 */ /* 0x002fe20001800000 */
[----:B------:R-:W0:Y:S01]  /*2280*/  MUFU.TANH R46, R46 ;  /* 0x0000002e002e7308 */ /* 0x000e220000002400 */
[----:B------:R-:W-:-:S02]  /*2290*/  FMNMX.FTZ R27, R53, R26, !PT ;  /* 0x0000001a351b7209 */ /* 0x000fc40007810000 */
[----:B------:R-:W-:Y:S02]  /*22a0*/  ISETP.GT.AND P3, PT, R2, 0x20, PT ;  /* 0x000000200200780c */ /* 0x000fe40003f64270 */
[----:B------:R-:W-:Y:S02]  /*22b0*/  FMNMX.FTZ R27, R52, R27, !PT ;  /* 0x0000001b341b7209 */ /* 0x000fe40007810000 */
[----:B----4-:R-:W-:Y:S01]  /*22c0*/  FSEL R48, R42, -INF , P3 ;  /* 0xff8000002a307808 */ /* 0x010fe20001800000 */
[----:B------:R-:W1:Y:S01]  /*22d0*/  MUFU.TANH R45, R47 ;  /* 0x0000002f002d7308 */ /* 0x000e620000002400 */
[----:B------:R-:W-:-:S07]  /*22e0*/  ISETP.GT.AND P3, PT, R2, 0x28, PT ;  /* 0x000000280200780c */ /* 0x000fce0003f64270 */
[----:B------:R2:W4:Y:S01]  /*22f0*/  MUFU.TANH R44, R50 ;  /* 0x00000032002c7308 */ /* 0x0005220000002400 */
[----:B0-----:R-:W-:Y:S02]  /*2300*/  FSEL R46, R46, -INF , P3 ;  /* 0xff8000002e2e7808 */ /* 0x001fe40001800000 */
[----:B------:R-:W-:-:S05]  /*2310*/  ISETP.GT.AND P3, PT, R2, 0x30, PT ;  /* 0x000000300200780c */ /* 0x000fca0003f64270 */
[----:B------:R0:W5:Y:S01]  /*2320*/  MUFU.TANH R40, R58 ;  /* 0x0000003a00287308 */ /* 0x0001620000002400 */
[----:B--2---:R-:W-:Y:S02]  /*2330*/  FSEL R50, R39, -INF , P2 ;  /* 0xff80000027327808 */ /* 0x004fe40001000000 */
[----:B------:R-:W-:Y:S02]  /*2340*/  ISETP.GT.AND P2, PT, R2, 0x21, PT ;  /* 0x000000210200780c */ /* 0x000fe40003f44270 */
[----:B------:R-:W-:Y:S02]  /*2350*/  FMNMX.FTZ R27, R50, R27, !PT ;  /* 0x0000001b321b7209 */ /* 0x000fe40007810000 */
[----:B------:R-:W-:Y:S01]  /*2360*/  FSEL R47, R43, -INF , P2 ;  /* 0xff8000002b2f7808 */ /* 0x000fe20001000000 */
[----:B------:R-:W2:Y:S01]  /*2370*/  MUFU.TANH R6, R6 ;  /* 0x0000000600067308 */ /* 0x000ea20000002400 */
[----:B------:R-:W-:Y:S01]  /*2380*/  FMNMX.FTZ R26, R48, R27, !PT ;  /* 0x0000001b301a7209 */ /* 0x000fe20007810000 */
[----:B0-----:R-:W-:Y:S01]  /*2390*/  FMUL.FTZ R58, R60, UR11 ;  /* 0x0000000b3c3a7c20 */ /* 0x001fe20008410000 */
[----:B------:R-:W-:Y:S01]  /*23a0*/  ISETP.GT.AND P2, PT, R2, 0x29, PT ;  /* 0x000000290200780c */ /* 0x000fe20003f44270 */
[----:B------:R-:W-:Y:S01]  /*23b0*/  FMUL.FTZ R60, R76, UR11 ;  /* 0x0000000b4c3c7c20 */ /* 0x000fe20008410000 */
[----:B------:R-:W-:-:S02]  /*23c0*/  FMNMX.FTZ R27, R47, R26, !PT ;  /* 0x0000001a2f1b7209 */ /* 0x000fc40007810000 */
[----:B-1----:R-:W-:Y:S01]  /*23d0*/  FSEL R45, R45, -INF , P2 ;  /* 0xff8000002d2d7808 */ /* 0x002fe20001000000 */
[----:B------:R0:W1:Y:S01]  /*23e0*/  MUFU.TANH R37, R62 ;  /* 0x0000003e00257308 */ /* 0x0000620000002400 */
[----:B------:R-:W-:Y:S02]  /*23f0*/  FMNMX.FTZ R26, R46, R27, !PT ;  /* 0x0000001b2e1a7209 */ /* 0x000fe40007810000 */
[----:B------:R-:W-:Y:S02]  /*2400*/  ISETP.GT.AND P2, PT, R2, 0x31, PT ;  /* 0x000000310200780c */ /* 0x000fe40003f44270 */
[----:B----4-:R-:W-:Y:S02]  /*2410*/  FSEL R44, R44, -INF , P3 ;  /* 0xff8000002c2c7808 */ /* 0x010fe40001800000 */
[----:B------:R-:W-:Y:S01]  /*2420*/  FMNMX.FTZ R27, R45, R26, !PT ;  /* 0x0000001a2d1b7209 */ /* 0x000fe20007810000 */
[----:B------:R-:W4:Y:S01]  /*2430*/  MUFU.TANH R63, R63 ;  /* 0x0000003f003f7308 */ /* 0x000f220000002400 */
[----:B------:R-:W-:Y:S01]  /*2440*/  ISETP.GT.AND P3, PT, R2, 0x38, PT ;  /* 0x000000380200780c */ /* 0x000fe20003f64270 */
[----:B0-----:R-:W-:Y:S01]  /*2450*/  FMUL.FTZ R62, R80, UR11 ;  /* 0x0000000b503e7c20 */ /* 0x001fe20008410000 */
[----:B------:R-:W-:-:S02]  /*2460*/  FSEL R43, R3, -INF , P2 ;  /* 0xff800000032b7808 */ /* 0x000fc40001000000 */
[----:B------:R-:W-:Y:S02]  /*2470*/  FMNMX.FTZ R26, R44, R27, !PT ;  /* 0x0000001b2c1a7209 */ /* 0x000fe40007810000 */
[----:B------:R-:W-:Y:S01]  /*2480*/  ISETP.GT.AND P2, PT, R2, 0x39, PT ;  /* 0x000000390200780c */ /* 0x000fe20003f44270 */
[----:B------:R-:W0:Y:S01]  /*2490*/  MUFU.TANH R66, R66 ;  /* 0x0000004200427308 */ /* 0x000e220000002400 */
[----:B------:R-:W-:Y:S02]  /*24a0*/  FSEL R42, R4, -INF , P3 ;  /* 0xff800000042a7808 */ /* 0x000fe40001800000 */
[----:B------:R-:W-:Y:S02]  /*24b0*/  FMNMX.FTZ R3, R43, R26, !PT ;  /* 0x0000001a2b037209 */ /* 0x000fe40007810000 */
[----:B------:R-:W-:Y:S02]  /*24c0*/  ISETP.GT.AND P3, PT, R2, 0x40, PT ;  /* 0x000000400200780c */ /* 0x000fe40003f64270 */
[----:B------:R-:W-:Y:S01]  /*24d0*/  FSEL R41, R41, -INF , P2 ;  /* 0xff80000029297808 */ /* 0x000fe20001000000 */
[----:B------:R3:W0:Y:S01]  /*24e0*/  MUFU.TANH R35, R67 ;  /* 0x0000004300237308 */ /* 0x0006220000002400 */
[----:B------:R-:W-:-:S02]  /*24f0*/  FMNMX.FTZ R4, R42, R3, !PT ;  /* 0x000000032a047209 */ /* 0x000fc40007810000 */
[----:B------:R-:W-:Y:S02]  /*2500*/  ISETP.GT.AND P2, PT, R2, 0x41, PT ;  /* 0x000000410200780c */ /* 0x000fe40003f44270 */
[----:B-----5:R-:W-:Y:S02]  /*2510*/  FSEL R40, R40, -INF , P3 ;  /* 0xff80000028287808 */ /* 0x020fe40001800000 */
[----:B------:R-:W-:Y:S01]  /*2520*/  FMNMX.FTZ R3, R41, R4, !PT ;  /* 0x0000000429037209 */ /* 0x000fe20007810000 */
[----:B------:R5:W0:Y:S01]  /*2530*/  MUFU.TANH R34, R70 ;  /* 0x0000004600227308 */ /* 0x000a220000002400 */
[----:B------:R-:W-:Y:S01]  /*2540*/  ISETP.GT.AND P3, PT, R2, 0x48, PT ;  /* 0x000000480200780c */ /* 0x000fe20003f64270 */
[----:B---3--:R-:W-:Y:S01]  /*2550*/  FMUL.FTZ R67, R61, UR11 ;  /* 0x0000000b3d437c20 */ /* 0x008fe20008410000 */
[----:B--2---:R-:W-:Y:S02]  /*2560*/  FSEL R36, R6, -INF , P2 ;  /* 0xff80000006247808 */ /* 0x004fe40001000000 */
[----:B------:R-:W-:-:S02]  /*2570*/  FMNMX.FTZ R3, R40, R3, !PT ;  /* 0x0000000328037209 */ /* 0x000fc40007810000 */
[----:B------:R-:W-:Y:S01]  /*2580*/  ISETP.GT.AND P2, PT, R2, 0x49, PT ;  /* 0x000000490200780c */ /* 0x000fe20003f44270 */
[----:B------:R2:W3:Y:S01]  /*2590*/  MUFU.TANH R33, R71 ;  /* 0x0000004700217308 */ /* 0x0004e20000002400 */
[----:B-1----:R-:W-:Y:S01]  /*25a0*/  FSEL R37, R37, -INF , P3 ;  /* 0xff80000025257808 */ /* 0x002fe20001800000 */
[----:B-----5:R-:W-:Y:S01]  /*25b0*/  FMUL.FTZ R70, R68, UR11 ;  /* 0x0000000b44467c20 */ /* 0x020fe20008410000 */
[----:B------:R-:W-:Y:S01]  /*25c0*/  FMNMX.FTZ R4, R36, R3, !PT ;  /* 0x0000000324047209 */ /* 0x000fe20007810000 */
[----:B------:R-:W-:Y:S01]  /*25d0*/  FMUL.FTZ R68, R72, UR11 ;  /* 0x0000000b48447c20 */ /* 0x000fe20008410000 */
[----:B------:R-:W-:Y:S01]  /*25e0*/  ISETP.GT.AND P3, PT, R2, 0x50, PT ;  /* 0x000000500200780c */ /* 0x000fe20003f64270 */
[----:B------:R-:W-:Y:S01]  /*25f0*/  FMUL.FTZ R72, R73, UR11 ;  /* 0x0000000b49487c20 */ /* 0x000fe20008410000 */
[----:B----4-:R-:W-:Y:S01]  /*2600*/  FSEL R38, R63, -INF , P2 ;  /* 0xff8000003f267808 */ /* 0x010fe20001000000 */
[----:B------:R1:W4:Y:S01]  /*2610*/  MUFU.TANH R32, R74 ;  /* 0x0000004a00207308 */ /* 0x0003220000002400 */
[----:B------:R-:W-:Y:S01]  /*2620*/  FMNMX.FTZ R3, R37, R4, !PT ;  /* 0x0000000425037209 */ /* 0x000fe20007810000 */
[----:B--2---:R-:W-:Y:S01]  /*2630*/  FMUL.FTZ R71, R64, UR11 ;  /* 0x0000000b40477c20 */ /* 0x004fe20008410000 */
[----:B------:R-:W-:Y:S01]  /*2640*/  ISETP.GT.AND P2, PT, R2, 0x51, PT ;  /* 0x000000510200780c */ /* 0x000fe20003f44270 */
[----:B------:R-:W-:Y:S01]  /*2650*/  FMUL.FTZ R64, R81, UR11 ;  /* 0x0000000b51407c20 */ /* 0x000fe20008410000 */
[----:B0-----:R-:W-:-:S02]  /*2660*/  FSEL R39, R66, -INF , P3 ;  /* 0xff80000042277808 */ /* 0x001fc40001800000 */
[----:B------:R-:W-:Y:S01]  /*2670*/  FMNMX.FTZ R4, R38, R3, !PT ;  /* 0x0000000326047209 */ /* 0x000fe20007810000 */
[----:B------:R-:W0:Y:S01]  /*2680*/  MUFU.TANH R30, R75 ;  /* 0x0000004b001e7308 */ /* 0x000e220000002400 */
[----:B------:R-:W-:Y:S01]  /*2690*/  ISETP.GT.AND P3, PT, R2, 0x58, PT ;  /* 0x000000580200780c */ /* 0x000fe20003f64270 */
[----:B-1----:R-:W-:Y:S01]  /*26a0*/  FMUL.FTZ R74, R65, UR11 ;  /* 0x0000000b414a7c20 */ /* 0x002fe20008410000 */
[----:B------:R-:W-:Y:S01]  /*26b0*/  FSEL R35, R35, -INF , P2 ;  /* 0xff80000023237808 */ /* 0x000fe20001000000 */
[----:B------:R-:W-:Y:S01]  /*26c0*/  FMUL.FTZ R65, R84, UR11 ;  /* 0x0000000b54417c20 */ /* 0x000fe20008410000 */
[----:B------:R-:W-:Y:S02]  /*26d0*/  FMNMX.FTZ R4, R39, R4, !PT ;  /* 0x0000000427047209 */ /* 0x000fe40007810000 */
[----:B------:R-:W-:Y:S01]  /*26e0*/  ISETP.GT.AND P2, PT, R2, 0x59, PT ;  /* 0x000000590200780c */ /* 0x000fe20003f44270 */
[----:B------:R-:W1:Y:S01]  /*26f0*/  MUFU.TANH R31, R78 ;  /* 0x0000004e001f7308 */ /* 0x000e620000002400 */
[----:B------:R-:W-:-:S02]  /*2700*/  FSEL R34, R34, -INF , P3 ;  /* 0xff80000022227808 */ /* 0x000fc40001800000 */
[----:B------:R-:W-:Y:S02]  /*2710*/  FMNMX.FTZ R3, R35, R4, !PT ;  /* 0x0000000423037209 */ /* 0x000fe40007810000 */
[----:B------:R-:W-:Y:S02]  /*2720*/  ISETP.GT.AND P3, PT, R2, 0x60, PT ;  /* 0x000000600200780c */ /* 0x000fe40003f64270 */
[----:B---3--:R-:W-:Y:S01]  /*2730*/  FSEL R33, R33, -INF , P2 ;  /* 0xff80000021217808 */ /* 0x008fe20001000000 */
[----:B------:R-:W2:Y:S01]  /*2740*/  MUFU.TANH R26, R79 ;  /* 0x0000004f001a7308 */ /* 0x000ea20000002400 */
[----:B------:R-:W-:Y:S02]  /*2750*/  FMNMX.FTZ R6, R34, R3, !PT ;  /* 0x0000000322067209 */ /* 0x000fe40007810000 */
[----:B------:R-:W-:Y:S02]  /*2760*/  ISETP.GT.AND P2, PT, R2, 0x61, PT ;  /* 0x000000610200780c */ /* 0x000fe40003f44270 */
[----:B----4-:R-:W-:-:S02]  /*2770*/  FSEL R32, R32, -INF , P3 ;  /* 0xff80000020207808 */ /* 0x010fc40001800000 */
[----:B------:R-:W-:Y:S01]  /*2780*/  FMNMX.FTZ R63, R33, R6, !PT ;  /* 0x00000006213f7209 */ /* 0x000fe20007810000 */
[----:B------:R-:W3:Y:S01]  /*2790*/  MUFU.TANH R27, R82 ;  /* 0x00000052001b7308 */ /* 0x000ee20000002400 */
[----:B------:R-:W-:Y:S02]  /*27a0*/  ISETP.GT.AND P3, PT, R2, 0x68, PT ;  /* 0x000000680200780c */ /* 0x000fe40003f64270 */
[----:B0-----:R-:W-:Y:S02]  /*27b0*/  FSEL R30, R30, -INF , P2 ;  /* 0xff8000001e1e7808 */ /* 0x001fe40001000000 */
[----:B------:R-:W-:Y:S02]  /*27c0*/  FMNMX.FTZ R63, R32, R63, !PT ;  /* 0x0000003f203f7209 */ /* 0x000fe40007810000 */
[----:B------:R-:W-:Y:S01]  /*27d0*/  ISETP.GT.AND P2, PT, R2, 0x69, PT ;  /* 0x000000690200780c */ /* 0x000fe20003f44270 */
[----:B------:R-:W0:Y:S01]  /*27e0*/  MUFU.TANH R4, R83 ;  /* 0x0000005300047308 */ /* 0x000e220000002400 */
[----:B-1----:R-:W-:-:S02]  /*27f0*/  FSEL R31, R31, -INF , P3 ;  /* 0xff8000001f1f7808 */ /* 0x002fc40001800000 */
[----:B------:R-:W-:Y:S02]  /*2800*/  FMNMX.FTZ R6, R30, R63, !PT ;  /* 0x0000003f1e067209 */ /* 0x000fe40007810000 */
[----:B------:R-:W-:Y:S02]  /*2810*/  ISETP.GT.AND P3, PT, R2, 0x70, PT ;  /* 0x000000700200780c */ /* 0x000fe40003f64270 */
[----:B--2---:R-:W-:Y:S01]  /*2820*/  FSEL R26, R26, -INF , P2 ;  /* 0xff8000001a1a7808 */ /* 0x004fe20001000000 */
[----:B------:R-:W1:Y:S01]  /*2830*/  MUFU.TANH R3, R86 ;  /* 0x0000005600037308 */ /* 0x000e620000002400 */
[----:B------:R-:W-:Y:S02]  /*2840*/  FMNMX.FTZ R63, R31, R6, !PT ;  /* 0x000000061f3f7209 */ /* 0x000fe40007810000 */
[----:B------:R-:W-:Y:S02]  /*2850*/  ISETP.GT.AND P2, PT, R2, 0x71, PT ;  /* 0x000000710200780c */ /* 0x000fe40003f44270 */
[----:B---3--:R-:W-:-:S02]  /*2860*/  FSEL R27, R27, -INF , P3 ;  /* 0xff8000001b1b7808 */ /* 0x008fc40001800000 */
[----:B------:R-:W-:Y:S01]  /*2870*/  FMNMX.FTZ R6, R26, R63, !PT ;  /* 0x0000003f1a067209 */ /* 0x000fe20007810000 */
[----:B------:R-:W2:Y:S01]  /*2880*/  MUFU.TANH R87, R87 ;  /* 0x0000005700577308 */ /* 0x000ea20000002400 */
[----:B------:R-:W-:Y:S02]  /*2890*/  ISETP.GT.AND P3, PT, R2, 0x78, PT ;  /* 0x000000780200780c */ /* 0x000fe40003f64270 */
[----:B0-----:R-:W-:Y:S02]  /*28a0*/  FSEL R4, R4, -INF , P2 ;  /* 0xff80000004047808 */ /* 0x001fe40001000000 */
[----:B------:R-:W-:Y:S02]  /*28b0*/  FMNMX.FTZ R63, R27, R6, !PT ;  /* 0x000000061b3f7209 */ /* 0x000fe40007810000 */
[----:B------:R-:W-:Y:S01]  /*28c0*/  ISETP.GT.AND P2, PT, R2, 0x79, PT ;  /* 0x000000790200780c */ /* 0x000fe20003f44270 */
[----:B------:R-:W0:Y:S01]  /*28d0*/  MUFU.TANH R88, R88 ;  /* 0x0000005800587308 */ /* 0x000e220000002400 */
[----:B-1----:R-:W-:-:S02]  /*28e0*/  FSEL R3, R3, -INF , P3 ;  /* 0xff80000003037808 */ /* 0x002fc40001800000 */
[----:B------:R-:W-:Y:S01]  /*28f0*/  FMNMX.FTZ R6, R4, R63, !PT ;  /* 0x0000003f04067209 */ /* 0x000fe20007810000 */
[----:B------:R-:W-:-:S03]  /*2900*/  FMUL.FTZ R63, R77, UR11 ;  /* 0x0000000b4d3f7c20 */ /* 0x000fc60008410000 */
[----:B------:R-:W-:Y:S01]  /*2910*/  FMNMX.FTZ R61, R3, R6, !PT ;  /* 0x00000006033d7209 */ /* 0x000fe20007810000 */
[----:B------:R-:W1:Y:S01]  /*2920*/  MUFU.TANH R10, R10 ;  /* 0x0000000a000a7308 */ /* 0x000e620000002400 */
[----:B--2---:R-:W-:-:S04]  /*2930*/  FSEL R2, R87, -INF , P2 ;  /* 0xff80000057027808 */ /* 0x004fc80001000000 */
[----:B------:R-:W-:-:S03]  /*2940*/  FMNMX.FTZ R61, R2, R61, !PT ;  /* 0x0000003d023d7209 */ /* 0x000fc60007810000 */
[----:B------:R-:W2:Y:S02]  /*2950*/  MUFU.TANH R89, R89 ;  /* 0x0000005900597308 */ /* 0x000ea40000002400 */
[----:B------:R-:W3:Y:S06]  /*2960*/  SHFL.BFLY PT, R6, R61, 0x2, 0x1f ;  /* 0x0c401f003d067f89 */ /* 0x000eec00000e0000 */
[----:B------:R-:W4:Y:S08]  /*2970*/  MUFU.TANH R90, R90 ;  /* 0x0000005a005a7308 */ /* 0x000f300000002400 */
[----:B------:R-:W5:Y:S08]  /*2980*/  MUFU.TANH R28, R28 ;  /* 0x0000001c001c7308 */ /* 0x000f700000002400 */
[----:B------:R-:W5:Y:S01]  /*2990*/  MUFU.TANH R29, R29 ;  /* 0x0000001d001d7308 */ /* 0x000f620000002400 */
[----:B---3--:R-:W-:-:S05]  /*29a0*/  FMNMX.FTZ R66, R61, R6, !PT ;  /* 0x000000063d427209 */ /* 0x008fca0007810000 */
[----:B------:R-:W3:Y:S02]  /*29b0*/  SHFL.BFLY PT, R61, R66, 0x1, 0x1f ;  /* 0x0c201f00423d7f89 */ /* 0x000ee400000e0000 */
[----:B------:R-:W5:Y:S08]  /*29c0*/  MUFU.TANH R25, R25 ;  /* 0x0000001900197308 */ /* 0x000f700000002400 */
[----:B------:R-:W5:Y:S08]  /*29d0*/  MUFU.TANH R12, R12 ;  /* 0x0000000c000c7308 */ /* 0x000f700000002400 */
[----:B------:R-:W5:Y:S01]  /*29e0*/  MUFU.TANH R21, R21 ;  /* 0x0000001500157308 */ /* 0x000f620000002400 */
[----:B---3--:R-:W-:-:S07]  /*29f0*/  FMNMX.FTZ R6, R66, R61, !PT ;  /* 0x0000003d42067209 */ /* 0x008fce0007810000 */
[----:B------:R-:W3:Y:S01]  /*2a00*/  MUFU.TANH R24, R24 ;  /* 0x0000001800187308 */ /* 0x000ee20000002400 */
[----:B------:R-:W-:Y:S01]  /*2a10*/  FMUL.FTZ R66, R85, UR11 ;  /* 0x0000000b55427c20 */ /* 0x000fe20008410000 */
[C---:B------:R-:W-:Y:S01]  /*2a20*/  FSETP.NEU.FTZ.AND P2, PT, R6.reuse, -INF , PT ;  /* 0xff8000000600780b */ /* 0x040fe20003f5d000 */
[----:B------:R-:W-:-:S05]  /*2a30*/  FMUL.FTZ R61, R6, UR10 ;  /* 0x0000000a063d7c20 */ /* 0x000fca0008410000 */
[----:B------:R-:W3:Y:S01]  /*2a40*/  MUFU.TANH R20, R20 ;  /* 0x0000001400147308 */ /* 0x000ee20000002400 */
[----:B------:R-:W-:-:S05]  /*2a50*/  FSEL R61, R61, RZ, P2 ;  /* 0x000000ff3d3d7208 */ /* 0x000fca0001000000 */
[----:B------:R-:W-:Y:S01]  /*2a60*/  FFMA.FTZ R149, R56, UR10, -R61 ;  /* 0x0000000a38957c23 */ /* 0x000fe2000801083d */
[----:B------:R-:W-:Y:S01]  /*2a70*/  VIADDMNMX R56, R49, R8, R51, PT ;  /* 0x0000000831387246 */ /* 0x000fe20003800133 */
[--C-:B------:R-:W-:Y:S01]  /*2a80*/  FFMA.FTZ R145, R54, UR10, -R61.reuse ;  /* 0x0000000a36917c23 */ /* 0x100fe2000801083d */
[----:B------:R-:W3:Y:S01]  /*2a90*/  MUFU.TANH R15, R15 ;  /* 0x0000000f000f7308 */ /* 0x000ee20000002400 */
[--C-:B------:R-:W-:Y:S01]  /*2aa0*/  FFMA.FTZ R147, R52, UR10, -R61.reuse ;  /* 0x0000000a34937c23 */ /* 0x100fe2000801083d */
[----:B------:R-:W-:Y:S01]  /*2ab0*/  ISETP.GT.AND P2, PT, R56, RZ, PT ;  /* 0x000000ff3800720c */ /* 0x000fe20003f44270 */
[--C-:B------:R-:W-:Y:S01]  /*2ac0*/  FFMA.FTZ R141, R48, UR10, -R61.reuse ;  /* 0x0000000a308d7c23 */ /* 0x100fe2000801083d */
[----:B------:R-:W-:Y:S01]  /*2ad0*/  ISETP.GT.AND P3, PT, R56, 0x1, PT ;  /* 0x000000013800780c */ /* 0x000fe20003f64270 */
[--C-:B------:R-:W-:Y:S01]  /*2ae0*/  FFMA.FTZ R143, R46, UR10, -R61.reuse ;  /* 0x0000000a2e8f7c23 */ /* 0x100fe2000801083d */
[----:B------:R-:W-:Y:S01]  /*2af0*/  ISETP.GT.AND P4, PT, R56, 0x8, PT ;  /* 0x000000083800780c */ /* 0x000fe20003f84270 */
[--C-:B------:R-:W-:Y:S01]  /*2b00*/  FFMA.FTZ R46, R45, UR10, -R61.reuse ;  /* 0x0000000a2d2e7c23 */ /* 0x100fe2000801083d */
[----:B0-----:R-:W-:Y:S01]  /*2b10*/  FSEL R88, R88, -INF , P2 ;  /* 0xff80000058587808 */ /* 0x001fe20001000000 */
[----:B------:R-:W0:Y:S01]  /*2b20*/  MUFU.TANH R13, R13 ;  /* 0x0000000d000d7308 */ /* 0x000e220000002400 */
[----:B-1----:R-:W-:Y:S01]  /*2b30*/  FSEL R49, R10, -INF , P3 ;  /* 0xff8000000a317808 */ /* 0x002fe20001800000 */
[--C-:B------:R-:W-:Y:S01]  /*2b40*/  FFMA.FTZ R10, R55, UR10, -R61.reuse ;  /* 0x0000000a370a7c23 */ /* 0x100fe2000801083d */
[----:B------:R-:W-:Y:S01]  /*2b50*/  ISETP.GT.AND P2, PT, R56, 0x9, PT ;  /* 0x000000093800780c */ /* 0x000fe20003f44270 */
[--C-:B------:R-:W-:Y:S01]  /*2b60*/  FFMA.FTZ R55, R53, UR10, -R61.reuse ;  /* 0x0000000a35377c23 */ /* 0x100fe2000801083d */
[----:B--2---:R-:W-:Y:S01]  /*2b70*/  FSEL R89, R89, -INF , P4 ;  /* 0xff80000059597808 */ /* 0x004fe20002000000 */
[--C-:B------:R-:W-:Y:S01]  /*2b80*/  FFMA.FTZ R137, R44, UR10, -R61.reuse ;  /* 0x0000000a2c897c23 */ /* 0x100fe2000801083d */
[----:B------:R-:W-:Y:S01]  /*2b90*/  FMNMX.FTZ R76, R88, R49, !PT ;  /* 0x00000031584c7209 */ /* 0x000fe20007810000 */
[----:B------:R-:W1:Y:S01]  /*2ba0*/  MUFU.TANH R14, R14 ;  /* 0x0000000e000e7308 */ /* 0x000e620000002400 */
[----:B------:R-:W-:Y:S01]  /*2bb0*/  ISETP.GT.AND P3, PT, R56, 0x10, PT ;  /* 0x000000103800780c */ /* 0x000fe20003f64270 */
[--C-:B------:R-:W-:Y:S01]  /*2bc0*/  FFMA.FTZ R44, R43, UR10, -R61.reuse ;  /* 0x0000000a2b2c7c23 */ /* 0x100fe2000801083d */
[----:B----4-:R-:W-:Y:S01]  /*2bd0*/  FSEL R90, R90, -INF , P2 ;  /* 0xff8000005a5a7808 */ /* 0x010fe20001000000 */
[--C-:B------:R-:W-:Y:S01]  /*2be0*/  FFMA.FTZ R139, R42, UR10, -R61.reuse ;  /* 0x0000000a2a8b7c23 */ /* 0x100fe2000801083d */
[----:B------:R-:W-:Y:S01]  /*2bf0*/  FMNMX.FTZ R51, R89, R76, !PT ;  /* 0x0000004c59337209 */ /* 0x000fe20007810000 */
[--C-:B------:R-:W-:Y:S01]  /*2c00*/  FFMA.FTZ R42, R41, UR10, -R61.reuse ;  /* 0x0000000a292a7c23 */ /* 0x100fe2000801083d */
[----:B------:R-:W-:Y:S01]  /*2c10*/  ISETP.GT.AND P2, PT, R56, 0x11, PT ;  /* 0x000000113800780c */ /* 0x000fe20003f44270 */
[----:B------:R-:W2:Y:S01]  /*2c20*/  MUFU.TANH R11, R11 ;  /* 0x0000000b000b7308 */ /* 0x000ea20000002400 */
[----:B-----5:R-:W-:Y:S01]  /*2c30*/  FSEL R28, R28, -INF , P3 ;  /* 0xff8000001c1c7808 */ /* 0x020fe20001800000 */
[--C-:B------:R-:W-:Y:S01]  /*2c40*/  FFMA.FTZ R133, R40, UR10, -R61.reuse ;  /* 0x0000000a28857c23 */ /* 0x100fe2000801083d */
[----:B------:R-:W-:Y:S01]  /*2c50*/  FMNMX.FTZ R51, R90, R51, !PT ;  /* 0x000000335a337209 */ /* 0x000fe20007810000 */
[--C-:B------:R-:W-:Y:S01]  /*2c60*/  FFMA.FTZ R131, R34, UR10, -R61.reuse ;  /* 0x0000000a22837c23 */ /* 0x100fe2000801083d */
[----:B------:R-:W-:Y:S01]  /*2c70*/  ISETP.GT.AND P3, PT, R56, 0x18, PT ;  /* 0x000000183800780c */ /* 0x000fe20003f64270 */
[--C-:B------:R-:W-:Y:S01]  /*2c80*/  FFMA.FTZ R34, R33, UR10, -R61.reuse ;  /* 0x0000000a21227c23 */ /* 0x100fe2000801083d */
[----:B------:R-:W-:Y:S01]  /*2c90*/  FSEL R29, R29, -INF , P2 ;  /* 0xff8000001d1d7808 */ /* 0x000fe20001000000 */
[----:B------:R-:W4:Y:S01]  /*2ca0*/  MUFU.TANH R9, R9 ;  /* 0x0000000900097308 */ /* 0x000f220000002400 */
[----:B------:R-:W-:Y:S01]  /*2cb0*/  FMNMX.FTZ R54, R28, R51, !PT ;  /* 0x000000331c367209 */ /* 0x000fe20007810000 */
[--C-:B------:R-:W-:Y:S01]  /*2cc0*/  FFMA.FTZ R59, R59, UR10, -R61.reuse ;  /* 0x0000000a3b3b7c23 */ /* 0x100fe2000801083d */
[C---:B------:R-:W-:Y:S01]  /*2cd0*/  ISETP.GT.AND P2, PT, R56.reuse, 0x19, PT ;  /* 0x000000193800780c */ /* 0x040fe20003f44270 */
[--C-:B------:R-:W-:Y:S01]  /*2ce0*/  FFMA.FTZ R151, R57, UR10, -R61.reuse ;  /* 0x0000000a39977c23 */ /* 0x100fe2000801083d */
[----:B------:R-:W-:Y:S01]  /*2cf0*/  FSEL R25, R25, -INF , P3 ;  /* 0xff80000019197808 */ /* 0x000fe20001800000 */
[--C-:B------:R-:W-:Y:S01]  /*2d00*/  FFMA.FTZ R121, R27, UR10, -R61.reuse ;  /* 0x0000000a1b797c23 */ /* 0x100fe2000801083d */
[----:B------:R-:W-:Y:S01]  /*2d10*/  FMNMX.FTZ R54, R29, R54, !PT ;  /* 0x000000361d367209 */ /* 0x000fe20007810000 */
[----:B------:R-:W5:Y:S01]  /*2d20*/  MUFU.TANH R5, R5 ;  /* 0x0000000500057308 */ /* 0x000f620000002400 */
[----:B------:R-:W-:Y:S01]  /*2d30*/  ISETP.GT.AND P3, PT, R56, 0x20, PT ;  /* 0x000000203800780c */ /* 0x000fe20003f64270 */
[--C-:B------:R-:W-:Y:S01]  /*2d40*/  FFMA.FTZ R125, R32, UR10, -R61.reuse ;  /* 0x0000000a207d7c23 */ /* 0x100fe2000801083d */
[----:B------:R-:W-:Y:S01]  /*2d50*/  FSEL R51, R12, -INF , P2 ;  /* 0xff8000000c337808 */ /* 0x000fe20001000000 */
[--C-:B------:R-:W-:Y:S01]  /*2d60*/  FFMA.FTZ R123, R3, UR10, -R61.reuse ;  /* 0x0000000a037b7c23 */ /* 0x100fe2000801083d */
[----:B------:R-:W-:Y:S01]  /*2d70*/  FMNMX.FTZ R54, R25, R54, !PT ;  /* 0x0000003619367209 */ /* 0x000fe20007810000 */
[--C-:B------:R-:W-:Y:S01]  /*2d80*/  FFMA.FTZ R127, R31, UR10, -R61.reuse ;  /* 0x0000000a1f7f7c23 */ /* 0x100fe2000801083d */
[----:B------:R-:W-:Y:S01]  /*2d90*/  ISETP.GT.AND P2, PT, R56, 0x21, PT ;  /* 0x000000213800780c */ /* 0x000fe20003f44270 */
[----:B------:R-:W5:Y:S01]  /*2da0*/  MUFU.TANH R7, R7 ;  /* 0x0000000700077308 */ /* 0x000f620000002400 */
[----:B------:R-:W-:Y:S01]  /*2db0*/  FSEL R21, R21, -INF , P3 ;  /* 0xff80000015157808 */ /* 0x000fe20001800000 */
[--C-:B------:R-:W-:Y:S01]  /*2dc0*/  FFMA.FTZ R36, R36, UR10, -R61.reuse ;  /* 0x0000000a24247c23 */ /* 0x100fe2000801083d */
[----:B------:R-:W-:Y:S01]  /*2dd0*/  FMNMX.FTZ R54, R51, R54, !PT ;  /* 0x0000003633367209 */ /* 0x000fe20007810000 */
[--C-:B------:R-:W-:Y:S01]  /*2de0*/  FFMA.FTZ R135, R37, UR10, -R61.reuse ;  /* 0x0000000a25877c23 */ /* 0x100fe2000801083d */
[----:B------:R-:W-:Y:S01]  /*2df0*/  ISETP.GT.AND P3, PT, R56, 0x28, PT ;  /* 0x000000283800780c */ /* 0x000fe20003f64270 */
[--C-:B------:R-:W-:Y:S01]  /*2e00*/  FFMA.FTZ R38, R38, UR10, -R61.reuse ;  /* 0x0000000a26267c23 */ /* 0x100fe2000801083d */
[----:B---3--:R-:W-:Y:S01]  /*2e10*/  FSEL R24, R24, -INF , P2 ;  /* 0xff80000018187808 */ /* 0x008fe20001000000 */
[----:B------:R-:W3:Y:S01]  /*2e20*/  MUFU.TANH R58, R58 ;  /* 0x0000003a003a7308 */ /* 0x000ee20000002400 */
[----:B------:R-:W-:Y:S01]  /*2e30*/  FMNMX.FTZ R53, R21, R54, !PT ;  /* 0x0000003615357209 */ /* 0x000fe20007810000 */
[--C-:B------:R-:W-:Y:S01]  /*2e40*/  FFMA.FTZ R129, R39, UR10, -R61.reuse ;  /* 0x0000000a27817c23 */ /* 0x100fe2000801083d */
[----:B------:R-:W-:Y:S01]  /*2e50*/  ISETP.GT.AND P2, PT, R56, 0x29, PT ;  /* 0x000000293800780c */ /* 0x000fe20003f44270 */
[--C-:B------:R-:W-:Y:S01]  /*2e60*/  FFMA.FTZ R30, R30, UR10, -R61.reuse ;  /* 0x0000000a1e1e7c23 */ /* 0x100fe2000801083d */
[----:B------:R-:W-:Y:S01]  /*2e70*/  FSEL R52, R20, -INF , P3 ;  /* 0xff80000014347808 */ /* 0x000fe20001800000 */
[--C-:B------:R-:W-:Y:S01]  /*2e80*/  FFMA.FTZ R20, R50, UR10, -R61.reuse ;  /* 0x0000000a32147c23 */ /* 0x100fe2000801083d */
[----:B------:R-:W-:Y:S01]  /*2e90*/  FMNMX.FTZ R53, R24, R53, !PT ;  /* 0x0000003518357209 */ /* 0x000fe20007810000 */
[----:B------:R-:W3:Y:S01]  /*2ea0*/  MUFU.TANH R67, R67 ;  /* 0x0000004300437308 */ /* 0x000ee20000002400 */
[----:B------:R-:W-:Y:S01]  /*2eb0*/  ISETP.GT.AND P3, PT, R56, 0x30, PT ;  /* 0x000000303800780c */ /* 0x000fe20003f64270 */
[--C-:B------:R-:W-:Y:S01]  /*2ec0*/  FFMA.FTZ R26, R26, UR10, -R61.reuse ;  /* 0x0000000a1a1a7c23 */ /* 0x100fe2000801083d */
[----:B------:R-:W-:Y:S01]  /*2ed0*/  FSEL R15, R15, -INF , P2 ;  /* 0xff8000000f0f7808 */ /* 0x000fe20001000000 */
[--C-:B------:R-:W-:Y:S01]  /*2ee0*/  FFMA.FTZ R4, R4, UR10, -R61.reuse ;  /* 0x0000000a04047c23 */ /* 0x100fe2000801083d */
[----:B------:R-:W-:Y:S01]  /*2ef0*/  FMNMX.FTZ R50, R52, R53, !PT ;  /* 0x0000003534327209 */ /* 0x000fe20007810000 */
[----:B------:R-:W-:Y:S01]  /*2f00*/  FFMA.FTZ R2, R2, UR10, -R61 ;  /* 0x0000000a02027c23 */ /* 0x000fe2000801083d */
[----:B------:R-:W-:Y:S01]  /*2f10*/  ISETP.GT.AND P2, PT, R56, 0x31, PT ;  /* 0x000000313800780c */ /* 0x000fe20003f44270 */
[----:B------:R-:W3:Y:S01]  /*2f20*/  MUFU.TANH R71, R71 ;  /* 0x0000004700477308 */ /* 0x000ee20000002400 */
[----:B0-----:R-:W-:-:S02]  /*2f30*/  FSEL R13, R13, -INF , P3 ;  /* 0xff8000000d0d7808 */ /* 0x001fc40001800000 */
[----:B------:R-:W-:Y:S02]  /*2f40*/  FMNMX.FTZ R50, R15, R50, !PT ;  /* 0x000000320f327209 */ /* 0x000fe40007810000 */
[----:B------:R-:W-:Y:S02]  /*2f50*/  ISETP.GT.AND P3, PT, R56, 0x38, PT ;  /* 0x000000383800780c */ /* 0x000fe40003f64270 */
[----:B-1----:R-:W-:Y:S01]  /*2f60*/  FSEL R48, R14, -INF , P2 ;  /* 0xff8000000e307808 */ /* 0x002fe20001000000 */
[----:B------:R-:W0:Y:S01]  /*2f70*/  MUFU.TANH R74, R74 ;  /* 0x0000004a004a7308 */ /* 0x000e220000002400 */
[----:B------:R-:W-:Y:S01]  /*2f80*/  FMNMX.FTZ R53, R13, R50, !PT ;  /* 0x000000320d357209 */ /* 0x000fe20007810000 */
[----:B------:R-:W-:Y:S01]  /*2f90*/  FFMA.FTZ R14, R47, UR10, -R61 ;  /* 0x0000000a2f0e7c23 */ /* 0x000fe2000801083d */
[----:B------:R-:W-:Y:S02]  /*2fa0*/  ISETP.GT.AND P2, PT, R56, 0x39, PT ;  /* 0x000000393800780c */ /* 0x000fe40003f44270 */
[----:B--2---:R-:W-:-:S02]  /*2fb0*/  FSEL R11, R11, -INF , P3 ;  /* 0xff8000000b0b7808 */ /* 0x004fc40001800000 */
[----:B------:R-:W-:Y:S01]  /*2fc0*/  FMNMX.FTZ R50, R48, R53, !PT ;  /* 0x0000003530327209 */ /* 0x000fe20007810000 */
[----:B------:R-:W1:Y:S01]  /*2fd0*/  MUFU.TANH R70, R70 ;  /* 0x0000004600467308 */ /* 0x000e620000002400 */
[C---:B------:R-:W-:Y:S02]  /*2fe0*/  ISETP.GT.AND P3, PT, R56.reuse, 0x40, PT ;  /* 0x000000403800780c */ /* 0x040fe40003f64270 */
[----:B----4-:R-:W-:Y:S02]  /*2ff0*/  FSEL R9, R9, -INF , P2 ;  /* 0xff80000009097808 */ /* 0x010fe40001000000 */
[----:B------:R-:W-:Y:S02]  /*3000*/  FMNMX.FTZ R50, R11, R50, !PT ;  /* 0x000000320b327209 */ /* 0x000fe40007810000 */
[----:B------:R-:W-:Y:S01]  /*3010*/  ISETP.GT.AND P2, PT, R56, 0x41, PT ;  /* 0x000000413800780c */ /* 0x000fe20003f44270 */
[----:B------:R-:W2:Y:S01]  /*3020*/  MUFU.TANH R69, R69 ;  /* 0x0000004500457308 */ /* 0x000ea20000002400 */
[----:B-----5:R-:W-:-:S02]  /*3030*/  FSEL R5, R5, -INF , P3 ;  /* 0xff80000005057808 */ /* 0x020fc40001800000 */
[----:B------:R-:W-:Y:S02]  /*3040*/  FMNMX.FTZ R50, R9, R50, !PT ;  /* 0x0000003209327209 */ /* 0x000fe40007810000 */
[C---:B------:R-:W-:Y:S02]  /*3050*/  ISETP.GT.AND P3, PT, R56.reuse, 0x48, PT ;  /* 0x000000483800780c */ /* 0x040fe40003f64270 */
[----:B------:R-:W-:Y:S01]  /*3060*/  FSEL R7, R7, -INF , P2 ;  /* 0xff80000007077808 */ /* 0x000fe20001000000 */
[----:B------:R-:W4:Y:S01]  /*3070*/  MUFU.TANH R68, R68 ;  /* 0x0000004400447308 */ /* 0x000f220000002400 */
[----:B------:R-:W-:Y:S02]  /*3080*/  FMNMX.FTZ R50, R5, R50, !PT ;  /* 0x0000003205327209 */ /* 0x000fe40007810000 */
[----:B------:R-:W-:Y:S02]  /*3090*/  ISETP.GT.AND P2, PT, R56, 0x49, PT ;  /* 0x000000493800780c */ /* 0x000fe40003f44270 */
[----:B---3--:R-:W-:-:S02]  /*30a0*/  FSEL R58, R58, -INF , P3 ;  /* 0xff8000003a3a7808 */ /* 0x008fc40001800000 */
[----:B------:R-:W-:Y:S01]  /*30b0*/  FMNMX.FTZ R45, R7, R50, !PT ;  /* 0x00000032072d7209 */ /* 0x000fe20007810000 */
[----:B------:R-:W3:Y:S01]  /*30c0*/  MUFU.TANH R72, R72 ;  /* 0x0000004800487308 */ /* 0x000ee20000002400 */
[----:B------:R-:W-:Y:S02]  /*30d0*/  ISETP.GT.AND P3, PT, R56, 0x50, PT ;  /* 0x000000503800780c */ /* 0x000fe40003f64270 */
[----:B------:R-:W-:Y:S02]  /*30e0*/  FSEL R67, R67, -INF , P2 ;  /* 0xff80000043437808 */ /* 0x000fe40001000000 */
[----:B------:R-:W-:Y:S02]  /*30f0*/  FMNMX.FTZ R50, R58, R45, !PT ;  /* 0x0000002d3a327209 */ /* 0x000fe40007810000 */
[----:B------:R-:W-:Y:S01]  /*3100*/  ISETP.GT.AND P2, PT, R56, 0x51, PT ;  /* 0x000000513800780c */ /* 0x000fe20003f44270 */
[----:B------:R-:W5:Y:S01]  /*3110*/  MUFU.TANH R60, R60 ;  /* 0x0000003c003c7308 */ /* 0x000f620000002400 */
[----:B------:R-:W-:-:S02]  /*3120*/  FSEL R71, R71, -INF , P3 ;  /* 0xff80000047477808 */ /* 0x000fc40001800000 */
[----:B------:R-:W-:Y:S02]  /*3130*/  FMNMX.FTZ R50, R67, R50, !PT ;  /* 0x0000003243327209 */ /* 0x000fe40007810000 */
[----:B------:R-:W-:Y:S02]  /*3140*/  ISETP.GT.AND P3, PT, R56, 0x58, PT ;  /* 0x000000583800780c */ /* 0x000fe40003f64270 */
[----:B0-----:R-:W-:Y:S01]  /*3150*/  FSEL R74, R74, -INF , P2 ;  /* 0xff8000004a4a7808 */ /* 0x001fe20001000000 */
[----:B------:R-:W0:Y:S01]  /*3160*/  MUFU.TANH R63, R63 ;  /* 0x0000003f003f7308 */ /* 0x000e220000002400 */
[----:B------:R-:W-:Y:S02]  /*3170*/  FMNMX.FTZ R45, R71, R50, !PT ;  /* 0x00000032472d7209 */ /* 0x000fe40007810000 */
[----:B------:R-:W-:Y:S02]  /*3180*/  ISETP.GT.AND P2, PT, R56, 0x59, PT ;  /* 0x000000593800780c */ /* 0x000fe40003f44270 */
[----:B-1----:R-:W-:-:S02]  /*3190*/  FSEL R70, R70, -INF , P3 ;  /* 0xff80000046467808 */ /* 0x002fc40001800000 */
[----:B------:R-:W-:Y:S01]  /*31a0*/  FMNMX.FTZ R45, R74, R45, !PT ;  /* 0x0000002d4a2d7209 */ /* 0x000fe20007810000 */
[----:B------:R-:W1:Y:S01]  /*31b0*/  MUFU.TANH R62, R62 ;  /* 0x0000003e003e7308 */ /* 0x000e620000002400 */
[----:B------:R-:W-:Y:S02]  /*31c0*/  ISETP.GT.AND P3, PT, R56, 0x60, PT ;  /* 0x000000603800780c */ /* 0x000fe40003f64270 */
[----:B--2---:R-:W-:Y:S02]  /*31d0*/  FSEL R69, R69, -INF , P2 ;  /* 0xff80000045457808 */ /* 0x004fe40001000000 */
[----:B------:R-:W-:Y:S02]  /*31e0*/  FMNMX.FTZ R50, R70, R45, !PT ;  /* 0x0000002d46327209 */ /* 0x000fe40007810000 */
[----:B------:R-:W-:Y:S01]  /*31f0*/  ISETP.GT.AND P2, PT, R56, 0x61, PT ;  /* 0x000000613800780c */ /* 0x000fe20003f44270 */
[----:B------:R-:W2:Y:S01]  /*3200*/  MUFU.TANH R64, R64 ;  /* 0x0000004000407308 */ /* 0x000ea20000002400 */
[----:B----4-:R-:W-:-:S02]  /*3210*/  FSEL R68, R68, -INF , P3 ;  /* 0xff80000044447808 */ /* 0x010fc40001800000 */
[----:B------:R-:W-:Y:S02]  /*3220*/  FMNMX.FTZ R43, R69, R50, !PT ;  /* 0x00000032452b7209 */ /* 0x000fe40007810000 */
[----:B------:R-:W-:Y:S02]  /*3230*/  ISETP.GT.AND P3, PT, R56, 0x68, PT ;  /* 0x000000683800780c */ /* 0x000fe40003f64270 */
[----:B---3--:R-:W-:Y:S01]  /*3240*/  FSEL R72, R72, -INF , P2 ;  /* 0xff80000048487808 */ /* 0x008fe20001000000 */
[----:B------:R-:W3:Y:S01]  /*3250*/  MUFU.TANH R65, R65 ;  /* 0x0000004100417308 */ /* 0x000ee20000002400 */
[----:B------:R-:W-:Y:S02]  /*3260*/  FMNMX.FTZ R43, R68, R43, !PT ;  /* 0x0000002b442b7209 */ /* 0x000fe40007810000 */
[----:B------:R-:W-:Y:S02]  /*3270*/  ISETP.GT.AND P2, PT, R56, 0x69, PT ;  /* 0x000000693800780c */ /* 0x000fe40003f44270 */
[----:B-----5:R-:W-:-:S02]  /*3280*/  FSEL R60, R60, -INF , P3 ;  /* 0xff8000003c3c7808 */ /* 0x020fc40001800000 */
[----:B------:R-:W-:Y:S01]  /*3290*/  FMNMX.FTZ R43, R72, R43, !PT ;  /* 0x0000002b482b7209 */ /* 0x000fe20007810000 */
[----:B------:R-:W4:Y:S01]  /*32a0*/  MUFU.TANH R66, R66 ;  /* 0x0000004200427308 */ /* 0x000f220000002400 */
[----:B------:R-:W-:Y:S02]  /*32b0*/  ISETP.GT.AND P3, PT, R56, 0x70, PT ;  /* 0x000000703800780c */ /* 0x000fe40003f64270 */
[----:B0-----:R-:W-:Y:S02]  /*32c0*/  FSEL R63, R63, -INF , P2 ;  /* 0xff8000003f3f7808 */ /* 0x001fe40001000000 */
[----:B------:R-:W-:Y:S02]  /*32d0*/  FMNMX.FTZ R50, R60, R43, !PT ;  /* 0x0000002b3c327209 */ /* 0x000fe40007810000 */
[----:B------:R-:W-:Y:S01]  /*32e0*/  ISETP.GT.AND P2, PT, R56, 0x71, PT ;  /* 0x000000713800780c */ /* 0x000fe20003f44270 */
[----:B------:R-:W-:Y:S01]  /*32f0*/  MUFU.EX2 R149, R149 ;  /* 0x0000009500957308 */ /* 0x000fe20000000800 */
[----:B-1----:R-:W-:-:S02]  /*3300*/  FSEL R62, R62, -INF , P3 ;  /* 0xff8000003e3e7808 */ /* 0x002fc40001800000 */
[----:B------:R-:W-:Y:S02]  /*3310*/  FMNMX.FTZ R41, R63, R50, !PT ;  /* 0x000000323f297209 */ /* 0x000fe40007810000 */
[----:B------:R-:W-:Y:S02]  /*3320*/  ISETP.GT.AND P3, PT, R56, 0x78, PT ;  /* 0x000000783800780c */ /* 0x000fe40003f64270 */
[----:B--2---:R-:W-:Y:S01]  /*3330*/  FSEL R64, R64, -INF , P2 ;  /* 0xff80000040407808 */ /* 0x004fe20001000000 */
[----:B------:R-:W0:Y:S01]  /*3340*/  MUFU.EX2 R8, R59 ;  /* 0x0000003b00087308 */ /* 0x000e220000000800 */
[----:B------:R-:W-:Y:S02]  /*3350*/  FMNMX.FTZ R41, R62, R41, !PT ;  /* 0x000000293e297209 */ /* 0x000fe40007810000 */
[----:B------:R-:W-:Y:S02]  /*3360*/  ISETP.GT.AND P2, PT, R56, 0x79, PT ;  /* 0x000000793800780c */ /* 0x000fe40003f44270 */
[----:B---3--:R-:W-:-:S02]  /*3370*/  FSEL R65, R65, -INF , P3 ;  /* 0xff80000041417808 */ /* 0x008fc40001800000 */
[----:B------:R-:W-:Y:S01]  /*3380*/  FMNMX.FTZ R40, R64, R41, !PT ;  /* 0x0000002940287209 */ /* 0x000fe20007810000 */
[----:B------:R-:W1:Y:S01]  /*3390*/  MUFU.EX2 R151, R151 ;  /* 0x0000009700977308 */ /* 0x000e620000000800 */
[----:B----4-:R-:W-:Y:S02]  /*33a0*/  FSEL R66, R66, -INF , P2 ;  /* 0xff80000042427808 */ /* 0x010fe40001000000 */
[----:B------:R-:W-:Y:S01]  /*33b0*/  FMNMX.FTZ R41, R65, R40, !PT ;  /* 0x0000002841297209 */ /* 0x000fe20007810000 */
[----:B------:R-:W-:-:S03]  /*33c0*/  FFMA.FTZ R40, R35, UR10, -R61 ;  /* 0x0000000a23287c23 */ /* 0x000fc6000801083d */
[----:B------:R-:W-:Y:S01]  /*33d0*/  FMNMX.FTZ R41, R66, R41, !PT ;  /* 0x0000002942297209 */ /* 0x000fe20007810000 */
[----:B------:R-:W2:Y:S04]  /*33e0*/  MUFU.EX2 R10, R10 ;  /* 0x0000000a000a7308 */ /* 0x000ea80000000800 */
[----:B------:R-:W3:Y:S04]  /*33f0*/  SHFL.BFLY PT, R50, R41, 0x2, 0x1f ;  /* 0x0c401f0029327f89 */ /* 0x000ee800000e0000 */
[----:B------:R-:W4:Y:S08]  /*3400*/  MUFU.EX2 R145, R145 ;  /* 0x0000009100917308 */ /* 0x000f300000000800 */
[----:B------:R-:W5:Y:S08]  /*3410*/  MUFU.EX2 R12, R55 ;  /* 0x00000037000c7308 */ /* 0x000f700000000800 */
[----:B------:R-:W5:Y:S01]  /*3420*/  MUFU.EX2 R147, R147 ;  /* 0x0000009300937308 */ /* 0x000f620000000800 */
[----:B---3--:R-:W-:-:S07]  /*3430*/  FMNMX.FTZ R50, R41, R50, !PT ;  /* 0x0000003229327209 */ /* 0x008fce0007810000 */
[----:B------:R-:W3:Y:S01]  /*3440*/  MUFU.EX2 R20, R20 ;  /* 0x0000001400147308 */ /* 0x000ee20000000800 */
[----:B------:R-:W0:Y:S07]  /*3450*/  SHFL.BFLY PT, R33, R50, 0x1, 0x1f ;  /* 0x0c201f0032217f89 */ /* 0x000e2e00000e0000 */
        /* <DEDUP_REMOVED lines=9> */
[--C-:B------:R-:W-:Y:S01]  /*34f0*/  FFMA.FTZ R148, R88, UR10, -R32.reuse ;  /* 0x0000000a58947c23 */ /* 0x100fe20008010820 */
[--C-:B------:R-:W-:Y:S01]  /*3500*/  FFMA.FTZ R3, R49, UR10, -R32.reuse ;  /* 0x0000000a31037c23 */ /* 0x100fe20008010820 */
[--C-:B------:R-:W-:Y:S01]  /*3510*/  FFMA.FTZ R140, R21, UR10, -R32.reuse ;  /* 0x0000000a158c7c23 */ /* 0x100fe20008010820 */
[----:B------:R-:W-:Y:S01]  /*3520*/  FFMA.FTZ R21, R24, UR10, -R32 ;  /* 0x0000000a18157c23 */ /* 0x000fe20008010820 */
[----:B------:R-:W-:Y:S01]  /*3530*/  FADD.FTZ R24, R149, R8 ;  /* 0x0000000895187221 */ /* 0x000fe20000010000 */
[--C-:B------:R-:W-:Y:S01]  /*3540*/  FFMA.FTZ R150, R89, UR10, -R32.reuse ;  /* 0x0000000a59967c23 */ /* 0x100fe20008010820 */
[----:B------:R-:W-:Y:S01]  /*3550*/  FFMA.FTZ R132, R5, UR10, -R32 ;  /* 0x0000000a05847c23 */ /* 0x000fe20008010820 */
[----:B------:R-:W-:Y:S01]  /*3560*/  MUFU.EX2 R148, R148 ;  /* 0x0000009400947308 */ /* 0x000fe20000000800 */
[----:B-1----:R-:W-:Y:S01]  /*3570*/  FADD.FTZ R5, R151, R24 ;  /* 0x0000001897057221 */ /* 0x002fe20000010000 */
[--C-:B------:R-:W-:Y:S01]  /*3580*/  FFMA.FTZ R31, R90, UR10, -R32.reuse ;  /* 0x0000000a5a1f7c23 */ /* 0x100fe20008010820 */
[--C-:B------:R-:W-:Y:S01]  /*3590*/  FFMA.FTZ R144, R28, UR10, -R32.reuse ;  /* 0x0000000a1c907c23 */ /* 0x100fe20008010820 */
[--C-:B------:R-:W-:Y:S01]  /*35a0*/  FFMA.FTZ R29, R29, UR10, -R32.reuse ;  /* 0x0000000a1d1d7c23 */ /* 0x100fe20008010820 */
[----:B--2---:R-:W-:Y:S01]  /*35b0*/  FADD.FTZ R24, R10, R5 ;  /* 0x000000050a187221 */ /* 0x004fe20000010000 */
[--C-:B------:R-:W-:Y:S01]  /*35c0*/  FFMA.FTZ R5, R7, UR10, -R32.reuse ;  /* 0x0000000a07057c23 */ /* 0x100fe20008010820 */
[----:B------:R-:W-:Y:S01]  /*35d0*/  FFMA.FTZ R146, R25, UR10, -R32 ;  /* 0x0000000a19927c23 */ /* 0x000fe20008010820 */
[----:B------:R-:W0:Y:S01]  /*35e0*/  MUFU.EX2 R3, R3 ;  /* 0x0000000300037308 */ /* 0x000e220000000800 */
        /* <DEDUP_REMOVED lines=12> */
[----:B---3--:R-:W-:Y:S01]  /*36b0*/  FADD.FTZ R28, R20, R7 ;  /* 0x00000007141c7221 */ /* 0x008fe20000010000 */
[--C-:B------:R-:W-:Y:S01]  /*36c0*/  FFMA.FTZ R7, R67, UR10, -R32.reuse ;  /* 0x0000000a43077c23 */ /* 0x100fe20008010820 */
[----:B------:R-:W-:Y:S01]  /*36d0*/  FFMA.FTZ R128, R71, UR10, -R32 ;  /* 0x0000000a47807c23 */ /* 0x000fe20008010820 */
[----:B------:R-:W2:Y:S01]  /*36e0*/  MUFU.EX2 R31, R31 ;  /* 0x0000001f001f7308 */ /* 0x000ea20000000800 */
[----:B0-----:R-:W-:Y:S01]  /*36f0*/  FADD.FTZ R11, R148, R3 ;  /* 0x00000003940b7221 */ /* 0x001fe20000010000 */
[----:B------:R-:W-:Y:S01]  /*3700*/  FADD.FTZ R33, R141, R28 ;  /* 0x0000001c8d217221 */ /* 0x000fe20000010000 */
[--C-:B------:R-:W-:Y:S01]  /*3710*/  FFMA.FTZ R130, R70, UR10, -R32.reuse ;  /* 0x0000000a46827c23 */ /* 0x100fe20008010820 */
[--C-:B------:R-:W-:Y:S01]  /*3720*/  FFMA.FTZ R69, R69, UR10, -R32.reuse ;  /* 0x0000000a45457c23 */ /* 0x100fe20008010820 */
[----:B------:R-:W-:Y:S01]  /*3730*/  F2FP.BF16.F32.PACK_AB R149, R8, R149 ;  /* 0x000000950895723e */ /* 0x000fe200000010ff */
[----:B------:R-:W-:Y:S01]  /*3740*/  FADD.FTZ R28, R14, R33 ;  /* 0x000000210e1c7221 */ /* 0x000fe20000010000 */
[--C-:B------:R-:W-:Y:S01]  /*3750*/  FFMA.FTZ R68, R68, UR10, -R32.reuse ;  /* 0x0000000a44447c23 */ /* 0x100fe20008010820 */
[----:B------:R-:W0:Y:S01]  /*3760*/  MUFU.EX2 R144, R144 ;  /* 0x0000009000907308 */ /* 0x000e220000000800 */
[----:B-1----:R-:W-:Y:S01]  /*3770*/  FADD.FTZ R24, R150, R11 ;  /* 0x0000000b96187221 */ /* 0x002fe20000010000 */
[--C-:B------:R-:W-:Y:S01]  /*3780*/  FFMA.FTZ R72, R72, UR10, -R32.reuse ;  /* 0x0000000a48487c23 */ /* 0x100fe20008010820 */
[--C-:B------:R-:W-:Y:S01]  /*3790*/  FFMA.FTZ R60, R60, UR10, -R32.reuse ;  /* 0x0000000a3c3c7c23 */ /* 0x100fe20008010820 */
[--C-:B------:R-:W-:Y:S01]  /*37a0*/  FFMA.FTZ R63, R63, UR10, -R32.reuse ;  /* 0x0000000a3f3f7c23 */ /* 0x100fe20008010820 */
[--C-:B------:R-:W-:Y:S01]  /*37b0*/  FFMA.FTZ R62, R62, UR10, -R32.reuse ;  /* 0x0000000a3e3e7c23 */ /* 0x100fe20008010820 */
[--C-:B------:R-:W-:Y:S01]  /*37c0*/  FFMA.FTZ R64, R64, UR10, -R32.reuse ;  /* 0x0000000a40407c23 */ /* 0x100fe20008010820 */
[----:B------:R-:W-:Y:S01]  /*37d0*/  FFMA.FTZ R65, R65, UR10, -R32 ;  /* 0x0000000a41417c23 */ /* 0x000fe20008010820 */
[----:B------:R-:W1:Y:S01]  /*37e0*/  MUFU.EX2 R29, R29 ;  /* 0x0000001d001d7308 */ /* 0x000e620000000800 */
[----:B--2---:R-:W-:Y:S01]  /*37f0*/  FADD.FTZ R11, R31, R24 ;  /* 0x000000181f0b7221 */ /* 0x004fe20000010000 */
[----:B------:R-:W-:Y:S01]  /*3800*/  F2FP.BF16.F32.PACK_AB R148, R3, R148 ;  /* 0x000000940394723e */ /* 0x000fe200000010ff */
[--C-:B------:R-:W-:Y:S01]  /*3810*/  IMAD.MOV.U32 R90, RZ, RZ, R119.reuse ;  /* 0x000000ffff5a7224 */ /* 0x100fe200078e0077 */
[----:B------:R-:W-:Y:S01]  /*3820*/  F2FP.BF16.F32.PACK_AB R151, R10, R151 ;  /* 0x000000970a97723e */ /* 0x000fe200000010ff */
[--C-:B------:R-:W-:Y:S01]  /*3830*/  IMAD.MOV.U32 R89, RZ, RZ, R119.reuse ;  /* 0x000000ffff597224 */ /* 0x100fe200078e0077 */
[----:B------:R-:W-:Y:S01]  /*3840*/  F2FP.BF16.F32.PACK_AB R145, R12, R145 ;  /* 0x000000910c91723e */ /* 0x000fe200000010ff */
[----:B------:R-:W-:Y:S01]  /*3850*/  IMAD.MOV.U32 R88, RZ, RZ, R119 ;  /* 0x000000ffff587224 */ /* 0x000fe200078e0077 */
        /* <DEDUP_REMOVED lines=9> */
[----:B------:R-:W-:Y:S01]  /*38f0*/  FFMA.FTZ R32, R66, UR10, -R32 ;  /* 0x0000000a42207c23 */ /* 0x000fe20008010820 */
[----:B------:R-:W-:Y:S02]  /*3900*/  F2FP.BF16.F32.PACK_AB R143, R46, R143 ;  /* 0x0000008f2e8f723e */ /* 0x000fe400000010ff */
[----:B------:R-:W-:Y:S02]  /*3910*/  F2FP.BF16.F32.PACK_AB R150, R31, R150 ;  /* 0x000000961f96723e */ /* 0x000fe400000010ff */
[----:B------:R-:W-:Y:S01]  /*3920*/  F2FP.BF16.F32.PACK_AB R144, R29, R144 ;  /* 0x000000901d90723e */ /* 0x000fe200000010ff */
        /* <DEDUP_REMOVED lines=109> */
[----:B------:R-:W-:-:S03]  /*4000*/  F2FP.BF16.F32.PACK_AB R120, R35, R62 ;  /* 0x0000003e2378723e */ /* 0x000fc600000010ff */
[----:B-1----:R-:W-:-:S04]  /*4010*/  FADD.FTZ R3, R65, R2 ;  /* 0x0000000241037221 */ /* 0x002fc80000010000 */
[C---:B--2---:R-:W-:Y:S01]  /*4020*/  FADD.FTZ R2, R32.reuse, R3 ;  /* 0x0000000320027221 */ /* 0x044fe20000010000 */
[----:B------:R-:W-:Y:S01]  /*4030*/  F2FP.BF16.F32.PACK_AB R122, R32, R65 ;  /* 0x00000041207a723e */ /* 0x000fe200000010ff */
[----:B------:R-:W-:Y:S06]  /*4040*/  @!P2 BRA `(.L_x_1705) ;  /* 0x0000002c00b0a947 */ /* 0x000fec0003800000 */
        /* <DEDUP_REMOVED lines=18> */
[----:B------:R-:W-:Y:S01]  /*4170*/  UMOV UR26, UR40 ;  /* 0x00000028001a7c82 */ /* 0x000fe20008000000 */
[----:B------:R-:W-:Y:S01]  /*4180*/  UMOV UR24, UR37 ;  /* 0x0000002500187c82 */ /* 0x000fe20008000000 */
[----:B------:R-:W-:Y:S01]  /*4190*/  ULDC UR22, c[0x0][0x9d8] ;  /* 0x0002760000167ab9 */ /* 0x000fe20000000800 */
[----:B------:R-:W-:-:S05]  /*41a0*/  ULDC UR21, c[0x0][0x988] ;  /* 0x0002620000157ab9 */ /* 0x000fca0000000800 */
.L_x_1714:
        /* <DEDUP_REMOVED lines=9> */
.L_x_1707:
[----:B------:R-:W-:Y:S01]  /*4240*/  ULEA UR6, UR37, UR41, 0x3 ;  /* 0x0000002925067291 */ /* 0x000fe2000f8e183f */
[----:B------:R-:W-:-:S05]  /*4250*/  IMAD.U32 R5, RZ, RZ, UR40 ;  /* 0x00000028ff057e24 */ /* 0x000fca000f8e00ff */
[----:B------:R-:W-:-:S04]  /*4260*/  SHF.L.U32 R5, R5, 0x1f, RZ ;  /* 0x0000001f05057819 */ /* 0x000fc800000006ff */
[----:B------:R0:W1:Y:S01]  /*4270*/  SYNCS.PHASECHK.TRANS64.TRYWAIT P2, [UR6+0x16830], R5 ;  /* 0x01683005ff0075a7 */ /* 0x0000620008040146 */
[----:B------:R-:W-:Y:S05]  /*4280*/  @!P0 BRA `(.L_x_1708) ;  /* 0x0000000000048947 */ /* 0x000fea0003800000 */
[----:B------:R-:W-:Y:S01]  /*4290*/  BPT.TRAP 0x1 ;  /* 0x000000040000795c */ /* 0x000fe20000300000 */
.L_x_1708:
[----:B-1----:R-:W-:Y:S05]  /*42a0*/  @P2 BRA `(.L_x_1706) ;  /* 0x0000000000082947 */ /* 0x002fea0003800000 */
[----:B------:R-:W1:Y:S02]  /*42b0*/  SYNCS.PHASECHK.TRANS64.TRYWAIT P2, [UR6+0x16830], R5 ;  /* 0x01683005ff0075a7 */ /* 0x000e640008040146 */
[----:B-1----:R-:W-:Y:S05]  /*42c0*/  @!P2 BRA `(.L_x_1709) ;  /* 0x000000b40098a947 */ /* 0x002fea0003800000 */
.L_x_1706:
[----:B01----:R-:W-:Y:S01]  /*42d0*/  IADD3 R5, R23, 0x8, RZ ;  /* 0x0000000817057810 */ /* 0x003fe20007ffe0ff */
        /* <DEDUP_REMOVED lines=24> */
.L_x_1711:
[----:B------:R-:W-:Y:S01]  /*4460*/  ULEA UR6, UR24, UR41, 0x3 ;  /* 0x0000002918067291 */ /* 0x000fe2000f8e183f */
[----:B------:R-:W-:-:S05]  /*4470*/  IMAD.U32 R5, RZ, RZ, UR26 ;  /* 0x0000001aff057e24 */ /* 0x000fca000f8e00ff */
[----:B------:R-:W-:-:S04]  /*4480*/  SHF.L.U32 R5, R5, 0x1f, RZ ;  /* 0x0000001f05057819 */ /* 0x000fc800000006ff */
[----:B------:R0:W1:Y:S01]  /*4490*/  SYNCS.PHASECHK.TRANS64.TRYWAIT P2, [UR6+0x16850], R5 ;  /* 0x01685005ff0075a7 */ /* 0x0000620008040146 */
[----:B------:R-:W-:Y:S05]  /*44a0*/  @!P0 BRA `(.L_x_1712) ;  /* 0x0000000000048947 */ /* 0x000fea0003800000 */
[----:B------:R-:W-:Y:S01]  /*44b0*/  BPT.TRAP 0x1 ;  /* 0x000000040000795c */ /* 0x000fe20000300000 */
.L_x_1712:
[----:B-1----:R-:W-:Y:S05]  /*44c0*/  @P2 BRA `(.L_x_1710) ;  /* 0x0000000000082947 */ /* 0x002fea0003800000 */
[----:B------:R-:W1:Y:S02]  /*44d0*/  SYNCS.PHASECHK.TRANS64.TRYWAIT P2, [UR6+0x16850], R5 ;  /* 0x01685005ff0075a7 */ /* 0x000e640008040146 */
[----:B-1----:R-:W-:Y:S05]  /*44e0*/  @!P2 BRA `(.L_x_1713) ;  /* 0x000000b40028a947 */ /* 0x002fea0003800000 */
.L_x_1710:
[----:B------:R-:W-:Y:S01]  /*44f0*/  UIADD3 UR6, UR41, 0x400, URZ ;  /* 0x0000040029067890 */ /* 0x000fe2000fffe03f */
[----:B------:R-:W-:Y:S01]  /*4500*/  WARPGROUP.ARRIVE ;  /* 0x00000000000079c5 */ /* 0x000fe20000000000 */
[----:B------:R-:W-:Y:S01]  /*4510*/  UMOV UR7, 0x40000040 ;  /* 0x4000004000077882 */ /* 0x000fe20000000000 */
[----:B01----:R-:W-:Y:S01]  /*4520*/  FMUL.FTZ R5, R24, UR22 ;  /* 0x0000001618057c20 */ /* 0x003fe20008410000 */
[----:B------:R-:W-:Y:S01]  /*4530*/  USHF.R.U32.HI UR6, URZ, 0x4, UR6 ;  /* 0x000000043f067899 */ /* 0x000fe20008011606 */
[----:B------:R-:W-:Y:S01]  /*4540*/  FMUL.FTZ R6, R25, UR22 ;  /* 0x0000001619067c20 */ /* 0x000fe20008410000 */
[----:B------:R-:W-:Y:S01]  /*4550*/  FMUL.FTZ R10, R29, UR22 ;  /* 0x000000161d0a7c20 */ /* 0x000fe20008410000 */
[----:B------:R-:W-:Y:S01]  /*4560*/  FMUL.FTZ R29, R41, UR22 ;  /* 0x00000016291d7c20 */ /* 0x000fe20008410000 */
[----:B------:R-:W-:Y:S01]  /*4570*/  ULOP3.LUT UR6, UR6, 0x3fff, URZ, 0xc0, !UPT ;  /* 0x00003fff06067892 */ /* 0x000fe2000f8ec03f */
[----:B------:R-:W0:Y:S01]  /*4580*/  MUFU.TANH R5, R5 ;  /* 0x0000000500057308 */ /* 0x000e220000002400 */
[----:B------:R-:W-:-:S02]  /*4590*/  IMAD.MOV.U32 R41, RZ, RZ, -0x2 ;  /* 0xfffffffeff297424 */ /* 0x000fc400078e00ff */
        /* <DEDUP_REMOVED lines=53> */
[----:B------:R-:W-:Y:S01]  /*48f0*/  UMOV UR10, UR21 ;  /* 0x00000015000a7c82 */ /* 0x000fe20008000000 */
[----:B------:R-:W5:Y:S01]  /*4900*/  MUFU.TANH R24, R24 ;  /* 0x0000001800187308 */ /* 0x000f620000002400 */
[----:B------:R-:W-:Y:S01]  /*4910*/  FMUL.FTZ R65, R66, UR22 ;  /* 0x0000001642417c20 */ /* 0x000fe20008410000 */
[----:B------:R-:W-:Y:S01]  /*4920*/  FMUL.FTZ R66, R67, UR22 ;  /* 0x0000001643427c20 */ /* 0x000fe20008410000 */
[----:B------:R-:W-:Y:S01]  /*4930*/  FMUL.FTZ R67, R70, UR22 ;  /* 0x0000001646437c20 */ /* 0x000fe20008410000 */
[----:B------:R-:W-:Y:S01]  /*4940*/  FMUL.FTZ R70, R75, UR22 ;  /* 0x000000164b467c20 */ /* 0x000fe20008410000 */
[----:B------:R-:W-:Y:S01]  /*4950*/  FMUL.FTZ R75, R86, UR22 ;  /* 0x00000016564b7c20 */ /* 0x000fe20008410000 */
[----:B------:R-:W-:-:S02]  /*4960*/  UISETP.GT.AND UP0, UPT, UR25, UR23, UPT ;  /* 0x000000171900728c */ /* 0x000fc4000bf04270 */
[----:B------:R-:W5:Y:S01]  /*4970*/  MUFU.TANH R27, R27 ;  /* 0x0000001b001b7308 */ /* 0x000f620000002400 */
[----:B------:R-:W-:-:S07]  /*4980*/  UMOV UR26, UR40 ;  /* 0x00000028001a7c82 */ /* 0x000fce0008000000 */
        /* <DEDUP_REMOVED lines=8> */
[----:B------:R-:W-:Y:S01]  /*4a10*/  UMOV UR7, 0x40000040 ;  /* 0x4000004000077882 */ /* 0x000fe20000000000 */
[----:B------:R-:W-:Y:S02]  /*4a20*/  UIMAD UR6, UR25, UR6, 0x1 ;  /* 0x00000001190674a4 */ /* 0x000fe4000f8e0206 */
[----:B------:R-:W-:Y:S02]  /*4a30*/  UIADD3 UR25, UR25, -0x1, URZ ;  /* 0xffffffff19197890 */ /* 0x000fe4000fffe03f */
[----:B------:R-:W5:Y:S01]  /*4a40*/  MUFU.TANH R43, R43 ;  /* 0x0000002b002b7308 */ /* 0x000f620000002400 */
[----:B------:R-:W-:-:S04]  /*4a50*/  UIMAD UR6, UR51, 0xc0, UR6 ;  /* 0x000000c0330678a4 */ /* 0x000fc8000f8e0206 */
[----:B------:R-:W-:-:S03]  /*4a60*/  UIADD3 UR6, -UR50, UR6, UR49 ;  /* 0x0000000632067290 */ /* 0x000fc6000fffe131 */
[----:B------:R-:W5:Y:S03]  /*4a70*/  MUFU.TANH R46, R46 ;  /* 0x0000002e002e7308 */ /* 0x000f660000002400 */
[----:B------:R-:W-:Y:S01]  /*4a80*/  IMAD R42, R18, R41, UR6 ;  /* 0x00000006122a7e24 */ /* 0x000fe2000f8e0229 */
[----:B------:R-:W-:Y:S01]  /*4a90*/  UIADD3 UR6, UR11, 0x100, URZ ;  /* 0x000001000b067890 */ /* 0x000fe2000fffe03f */
[----:B------:R-:W-:Y:S02]  /*4aa0*/  FMUL.FTZ R41, R59, UR22 ;  /* 0x000000163b297c20 */ /* 0x000fe40008410000 */
[----:B------:R-:W-:Y:S01]  /*4ab0*/  IMAD.IADD R42, R19, 0x1, R42 ;  /* 0x00000001132a7824 */ /* 0x000fe200078e022a */
[----:B------:R-:W5:Y:S04]  /*4ac0*/  MUFU.TANH R45, R45 ;  /* 0x0000002d002d7308 */ /* 0x000f680000002400 */
[----:B------:R-:W-:-:S02]  /*4ad0*/  ISETP.GT.AND P2, PT, R42, RZ, PT ;  /* 0x000000ff2a00720c */ /* 0x000fc40003f44270 */
[C---:B------:R-:W-:Y:S02]  /*4ae0*/  ISETP.GT.AND P3, PT, R42.reuse, 0x1, PT ;  /* 0x000000012a00780c */ /* 0x040fe40003f64270 */
[----:B0-----:R-:W-:Y:S01]  /*4af0*/  FSEL R44, R5, -INF , P2 ;  /* 0xff800000052c7808 */ /* 0x001fe20001000000 */
[----:B------:R-:W0:Y:S01]  /*4b00*/  MUFU.TANH R47, R47 ;  /* 0x0000002f002f7308 */ /* 0x000e220000002400 */
[----:B------:R-:W-:Y:S02]  /*4b10*/  ISETP.GT.AND P2, PT, R42, 0x8, PT ;  /* 0x000000082a00780c */ /* 0x000fe40003f44270 */
[----:B-1----:R-:W-:Y:S02]  /*4b20*/  FSEL R6, R6, -INF , P3 ;  /* 0xff80000006067808 */ /* 0x002fe40001800000 */
[----:B------:R-:W-:Y:S02]  /*4b30*/  FMNMX.FTZ R5, R44, R3, !PT ;  /* 0x000000032c057209 */ /* 0x000fe40007810000 */
[----:B------:R-:W-:Y:S01]  /*4b40*/  ISETP.GT.AND P3, PT, R42, 0x9, PT ;  /* 0x000000092a00780c */ /* 0x000fe20003f64270 */
[----:B------:R-:W1:Y:S01]  /*4b50*/  MUFU.TANH R48, R48 ;  /* 0x0000003000307308 */ /* 0x000e620000002400 */
[----:B--2---:R-:W-:-:S02]  /*4b60*/  FSEL R9, R9, -INF , P2 ;  /* 0xff80000009097808 */ /* 0x004fc40001000000 */
[----:B------:R-:W-:Y:S02]  /*4b70*/  FMNMX.FTZ R52, R6, R5, !PT ;  /* 0x0000000506347209 */ /* 0x000fe40007810000 */
[----:B------:R-:W-:Y:S02]  /*4b80*/  ISETP.GT.AND P2, PT, R42, 0x10, PT ;  /* 0x000000102a00780c */ /* 0x000fe40003f44270 */
[----:B---3--:R-:W-:Y:S01]  /*4b90*/  FSEL R10, R10, -INF , P3 ;  /* 0xff8000000a0a7808 */ /* 0x008fe20001800000 */
[----:B------:R-:W2:Y:S01]  /*4ba0*/  MUFU.TANH R49, R49 ;  /* 0x0000003100317308 */ /* 0x000ea20000002400 */
[----:B------:R-:W-:Y:S01]  /*4bb0*/  FMNMX.FTZ R5, R9, R52, !PT ;  /* 0x0000003409057209 */ /* 0x000fe20007810000 */
[----:B------:R-:W-:Y:S01]  /*4bc0*/  FMUL.FTZ R52, R64, UR22 ;  /* 0x0000001640347c20 */ /* 0x000fe20008410000 */
[----:B------:R-:W-:Y:S02]  /*4bd0*/  ISETP.GT.AND P3, PT, R42, 0x11, PT ;  /* 0x000000112a00780c */ /* 0x000fe40003f64270 */
[----:B----4-:R-:W-:-:S02]  /*4be0*/  FSEL R13, R13, -INF , P2 ;  /* 0xff8000000d0d7808 */ /* 0x010fc40001000000 */
[----:B------:R-:W-:Y:S01]  /*4bf0*/  FMNMX.FTZ R54, R10, R5, !PT ;  /* 0x000000050a367209 */ /* 0x000fe20007810000 */
[----:B------:R-:W3:Y:S01]  /*4c00*/  MUFU.TANH R50, R50 ;  /* 0x0000003200327308 */ /* 0x000ee20000002400 */
[----:B------:R-:W-:Y:S02]  /*4c10*/  ISETP.GT.AND P2, PT, R42, 0x18, PT ;  /* 0x000000182a00780c */ /* 0x000fe40003f44270 */
[----:B-----5:R-:W-:Y:S02]  /*4c20*/  FSEL R14, R14, -INF , P3 ;  /* 0xff8000000e0e7808 */ /* 0x020fe40001800000 */
[----:B------:R-:W-:Y:S02]  /*4c30*/  FMNMX.FTZ R5, R13, R54, !PT ;  /* 0x000000360d057209 */ /* 0x000fe40007810000 */
[----:B------:R-:W-:Y:S01]  /*4c40*/  ISETP.GT.AND P3, PT, R42, 0x19, PT ;  /* 0x000000192a00780c */ /* 0x000fe20003f64270 */
[----:B------:R-:W4:Y:S01]  /*4c50*/  MUFU.TANH R52, R52 ;  /* 0x0000003400347308 */ /* 0x000f220000002400 */
[----:B------:R-:W-:-:S02]  /*4c60*/  FSEL R21, R21, -INF , P2 ;  /* 0xff80000015157808 */ /* 0x000fc40001000000 */
[----:B------:R-:W-:Y:S02]  /*4c70*/  FMNMX.FTZ R54, R14, R5, !PT ;  /* 0x000000050e367209 */ /* 0x000fe40007810000 */
[----:B------:R-:W-:Y:S02]  /*4c80*/  ISETP.GT.AND P2, PT, R42, 0x20, PT ;  /* 0x000000202a00780c */ /* 0x000fe40003f44270 */
[----:B------:R-:W-:Y:S01]  /*4c90*/  FSEL R24, R24, -INF , P3 ;  /* 0xff80000018187808 */ /* 0x000fe20001800000 */
[----:B------:R-:W5:Y:S01]  /*4ca0*/  MUFU.TANH R51, R51 ;  /* 0x0000003300337308 */ /* 0x000f620000002400 */
[----:B------:R-:W-:Y:S02]  /*4cb0*/  FMNMX.FTZ R55, R21, R54, !PT ;  /* 0x0000003615377209 */ /* 0x000fe40007810000 */
[----:B------:R-:W-:Y:S02]  /*4cc0*/  ISETP.GT.AND P3, PT, R42, 0x21, PT ;  /* 0x000000212a00780c */ /* 0x000fe40003f64270 */
[----:B------:R-:W-:Y:S01]  /*4cd0*/  FSEL R5, R27, -INF , P2 ;  /* 0xff8000001b057808 */ /* 0x000fe20001000000 */
[----:B------:R-:W-:-:S02]  /*4ce0*/  WARPGROUP.DEPBAR.LE gsb0, 0x0 ;  /* 0x00008000000079c5 */ /* 0x000fc40000010000 */
[----:B------:R-:W-:Y:S01]  /*4cf0*/  WARPGROUP.ARRIVE ;  /* 0x00000000000079c5 */ /* 0x000fe20000000000 */
[----:B------:R-:W-:Y:S01]  /*4d00*/  FMNMX.FTZ R54, R24, R55, !PT ;  /* 0x0000003718367209 */ /* 0x000fe20007810000 */
[----:B------:R-:W5:Y:S01]  /*4d10*/  MUFU.TANH R53, R53 ;  /* 0x0000003500357308 */ /* 0x000f620000002400 */
[----:B------:R-:W-:Y:S01]  /*4d20*/  ISETP.GT.AND P2, PT, R42, 0x28, PT ;  /* 0x000000282a00780c */ /* 0x000fe20003f44270 */
[----:B------:R-:W-:Y:S01]  /*4d30*/  FMUL.FTZ R55, R72, UR22 ;  /* 0x0000001648377c20 */ /* 0x000fe20008410000 */
[----:B------:R-:W-:Y:S01]  /*4d40*/  FSEL R29, R29, -INF , P3 ;  /* 0xff8000001d1d7808 */ /* 0x000fe20001800000 */
[----:B------:R-:W-:Y:S01]  /*4d50*/  HGMMA.64x64x16.F32.BF16 R88, R140, gdesc[UR4].tnspB, R88, gsb0 ;  /* 0x40e000048c587df0 */ /* 0x000fe20008001858 */
[----:B------:R-:W-:Y:S01]  /*4d60*/  FMNMX.FTZ R56, R5, R54, !PT ;  /* 0x0000003605387209 */ /* 0x000fe20007810000 */
[----:B------:R-:W-:Y:S01]  /*4d70*/  FMUL.FTZ R54, R69, UR22 ;  /* 0x0000001645367c20 */ /* 0x000fe20008410000 */
[C---:B------:R-:W-:Y:S01]  /*4d80*/  ISETP.GT.AND P3, PT, R42.reuse, 0x29, PT ;  /* 0x000000292a00780c */ /* 0x040fe20003f64270 */
[----:B------:R-:W-:Y:S01]  /*4d90*/  MUFU.TANH R55, R55 ;  /* 0x0000003700377308 */ /* 0x000fe20000002400 */
[----:B------:R-:W-:Y:S01]  /*4da0*/  FSEL R31, R31, -INF , P2 ;  /* 0xff8000001f1f7808 */ /* 0x000fe20001000000 */
[----:B------:R-:W-:Y:S01]  /*4db0*/  UIADD3 UR6, UR11, 0x180, URZ ;  /* 0x000001800b067890 */ /* 0x000fe2000fffe03f */
[----:B------:R-:W-:Y:S01]  /*4dc0*/  FMNMX.FTZ R56, R29, R56, !PT ;  /* 0x000000381d387209 */ /* 0x000fe20007810000 */
[----:B------:R-:W-:Y:S01]  /*4dd0*/  UMOV UR7, 0x40000040 ;  /* 0x4000004000077882 */ /* 0x000fe20000000000 */
[----:B------:R-:W-:Y:S01]  /*4de0*/  ISETP.GT.AND P2, PT, R42, 0x30, PT ;  /* 0x000000302a00780c */ /* 0x000fe20003f44270 */
[----:B------:R-:W-:Y:S01]  /*4df0*/  FMUL.FTZ R69, R74, UR22 ;  /* 0x000000164a457c20 */ /* 0x000fe20008410000 */
[----:B------:R-:W-:Y:S01]  /*4e00*/  FSEL R32, R32, -INF , P3 ;  /* 0xff80000020207808 */ /* 0x000fe20001800000 */
[----:B------:R-:W5:Y:S01]  /*4e10*/  MUFU.TANH R54, R54 ;  /* 0x0000003600367308 */ /* 0x000f620000002400 */
[----:B------:R-:W-:Y:S01]  /*4e20*/  FMNMX.FTZ R27, R31, R56, !PT ;  /* 0x000000381f1b7209 */ /* 0x000fe20007810000 */
[----:B------:R-:W-:Y:S01]  /*4e30*/  FMUL.FTZ R74, R83, UR22 ;  /* 0x00000016534a7c20 */ /* 0x000fe20008410000 */
[----:B------:R-:W-:-:S02]  /*4e40*/  ISETP.GT.AND P3, PT, R42, 0x31, PT ;  /* 0x000000312a00780c */ /* 0x000fc40003f64270 */
[----:B------:R-:W-:Y:S02]  /*4e50*/  FSEL R35, R35, -INF , P2 ;  /* 0xff80000023237808 */ /* 0x000fe40001000000 */
[----:B------:R-:W-:Y:S01]  /*4e60*/  FMNMX.FTZ R56, R32, R27, !PT ;  /* 0x0000001b20387209 */ /* 0x000fe20007810000 */
[----:B------:R-:W-:Y:S01]  /*4e70*/  MUFU.TANH R57, R57 ;  /* 0x0000003900397308 */ /* 0x000fe20000002400 */
[C---:B------:R-:W-:Y:S02]  /*4e80*/  ISETP.GT.AND P2, PT, R42.reuse, 0x38, PT ;  /* 0x000000382a00780c */ /* 0x040fe40003f44270 */
[----:B------:R-:W-:Y:S02]  /*4e90*/  FSEL R43, R43, -INF , P3 ;  /* 0xff8000002b2b7808 */ /* 0x000fe40001800000 */
        /* <DEDUP_REMOVED lines=9> */
[----:B------:R-:W5:Y:S01]  /*4f30*/  MUFU.TANH R56, R56 ;  /* 0x0000003800387308 */ /* 0x000f620000002400 */
[----:B------:R-:W-:Y:S02]  /*4f40*/  FMNMX.FTZ R58, R46, R27, !PT ;  /* 0x0000001b2e3a7209 */ /* 0x000fe40007810000 */
[C---:B------:R-:W-:Y:S02]  /*4f50*/  ISETP.GT.AND P3, PT, R42.reuse, 0x41, PT ;  /* 0x000000412a00780c */ /* 0x040fe40003f64270 */
[----:B0-----:R-:W-:Y:S02]  /*4f60*/  FSEL R47, R47, -INF , P2 ;  /* 0xff8000002f2f7808 */ /* 0x001fe40001000000 */
[----:B------:R-:W-:Y:S01]  /*4f70*/  FMNMX.FTZ R58, R45, R58, !PT ;  /* 0x0000003a2d3a7209 */ /* 0x000fe20007810000 */
[----:B------:R-:W-:Y:S01]  /*4f80*/  MUFU.TANH R59, R81 ;  /* 0x00000051003b7308 */ /* 0x000fe20000002400 */
[----:B------:R-:W-:-:S02]  /*4f90*/  ISETP.GT.AND P2, PT, R42, 0x48, PT ;  /* 0x000000482a00780c */ /* 0x000fc40003f44270 */
[----:B-1----:R-:W-:Y:S02]  /*4fa0*/  FSEL R48, R48, -INF , P3 ;  /* 0xff80000030307808 */ /* 0x002fe40001800000 */
[----:B------:R-:W-:Y:S02]  /*4fb0*/  FMNMX.FTZ R27, R47, R58, !PT ;  /* 0x0000003a2f1b7209 */ /* 0x000fe40007810000 */
[----:B------:R-:W-:Y:S01]  /*4fc0*/  ISETP.GT.AND P3, PT, R42, 0x49, PT ;  /* 0x000000492a00780c */ /* 0x000fe20003f64270 */
[----:B------:R0:W1:Y:S01]  /*4fd0*/  MUFU.TANH R58, R77 ;  /* 0x0000004d003a7308 */ /* 0x0000620000002400 */
[----:B--2---:R-:W-:Y:S02]  /*4fe0*/  FSEL R49, R49, -INF , P2 ;  /* 0xff80000031317808 */ /* 0x004fe40001000000 */
[----:B------:R-:W-:Y:S02]  /*4ff0*/  FMNMX.FTZ R60, R48, R27, !PT ;  /* 0x0000001b303c7209 */ /* 0x000fe40007810000 */
[----:B------:R-:W-:-:S02]  /*5000*/  ISETP.GT.AND P2, PT, R42, 0x50, PT ;  /* 0x000000502a00780c */ /* 0x000fc40003f44270 */
[----:B---3--:R-:W-:Y:S01]  /*5010*/  FSEL R50, R50, -INF , P3 ;  /* 0xff80000032327808 */ /* 0x008fe20001800000 */
[----:B------:R-:W2:Y:S01]  /*5020*/  MUFU.TANH R84, R84 ;  /* 0x0000005400547308 */ /* 0x000ea20000002400 */
[----:B------:R-:W-:Y:S01]  /*5030*/  FMNMX.FTZ R27, R49, R60, !PT ;  /* 0x0000003c311b7209 */ /* 0x000fe20007810000 */
[----:B0-----:R-:W-:Y:S01]  /*5040*/  FMUL.FTZ R77, R87, UR22 ;  /* 0x00000016574d7c20 */ /* 0x001fe20008410000 */
[----:B------:R-:W-:Y:S02]  /*5050*/  ISETP.GT.AND P3, PT, R42, 0x51, PT ;  /* 0x000000512a00780c */ /* 0x000fe40003f64270 */
[----:B----4-:R-:W-:Y:S02]  /*5060*/  FSEL R52, R52, -INF , P2 ;  /* 0xff80000034347808 */ /* 0x010fe40001000000 */
[----:B------:R-:W-:Y:S01]  /*5070*/  FMNMX.FTZ R27, R50, R27, !PT ;  /* 0x0000001b321b7209 */ /* 0x000fe20007810000 */
[----:B------:R-:W-:Y:S01]  /*5080*/  MUFU.TANH R7, R7 ;  /* 0x0000000700077308 */ /* 0x000fe20000002400 */
[----:B------:R-:W-:-:S02]  /*5090*/  ISETP.GT.AND P2, PT, R42, 0x58, PT ;  /* 0x000000582a00780c */ /* 0x000fc40003f44270 */
[----:B-----5:R-:W-:Y:S02]  /*50a0*/  FSEL R51, R51, -INF , P3 ;  /* 0xff80000033337808 */ /* 0x020fe40001800000 */
[----:B------:R-:W-:Y:S02]  /*50b0*/  FMNMX.FTZ R60, R52, R27, !PT ;  /* 0x0000001b343c7209 */ /* 0x000fe40007810000 */
[----:B------:R-:W-:Y:S01]  /*50c0*/  ISETP.GT.AND P3, PT, R42, 0x59, PT ;  /* 0x000000592a00780c */ /* 0x000fe20003f64270 */
[----:B------:R-:W-:Y:S01]  /*50d0*/  MUFU.TANH R8, R8 ;  /* 0x0000000800087308 */ /* 0x000fe20000002400 */
[----:B------:R-:W-:Y:S01]  /*50e0*/  FSEL R53, R53, -INF , P2 ;  /* 0xff80000035357808 */ /* 0x000fe20001000000 */
[----:B------:R-:W-:Y:S02]  /*50f0*/  WARPGROUP.DEPBAR.LE gsb0, 0x0 ;  /* 0x00008000000079c5 */ /* 0x000fe40000010000 */
[----:B------:R-:W-:Y:S01]  /*5100*/  WARPGROUP.ARRIVE ;  /* 0x00000000000079c5 */ /* 0x000fe20000000000 */
[----:B------:R-:W-:-:S02]  /*5110*/  FMNMX.FTZ R60, R51, R60, !PT ;  /* 0x0000003c333c7209 */ /* 0x000fc40007810000 */
[----:B------:R-:W-:Y:S01]  /*5120*/  ISETP.GT.AND P2, PT, R42, 0x60, PT ;  /* 0x000000602a00780c */ /* 0x000fe20003f44270 */
[----:B------:R-:W-:Y:S01]  /*5130*/  MUFU.TANH R11, R11 ;  /* 0x0000000b000b7308 */ /* 0x000fe20000002400 */
[----:B------:R-:W-:Y:S01]  /*5140*/  FSEL R54, R54, -INF , P3 ;  /* 0xff80000036367808 */ /* 0x000fe20001800000 */
[----:B------:R-:W-:Y:S01]  /*5150*/  HGMMA.64x64x16.F32.BF16 R88, R136, gdesc[UR4].tnspB, R88, gsb0 ;  /* 0x40e0000488587df0 */ /* 0x000fe20008001858 */
[----:B------:R-:W-:Y:S01]  /*5160*/  FMNMX.FTZ R27, R53, R60, !PT ;  /* 0x0000003c351b7209 */ /* 0x000fe20007810000 */
[----:B------:R-:W-:Y:S01]  /*5170*/  UIADD3 UR6, UR11, 0x200, URZ ;  /* 0x000002000b067890 */ /* 0x000fe2000fffe03f */
[----:B------:R-:W-:Y:S01]  /*5180*/  ISETP.GT.AND P3, PT, R42, 0x61, PT ;  /* 0x000000612a00780c */ /* 0x000fe20003f64270 */
[----:B------:R-:W-:Y:S01]  /*5190*/  UMOV UR7, 0x40000040 ;  /* 0x4000004000077882 */ /* 0x000fe20000000000 */
[----:B------:R-:W-:Y:S01]  /*51a0*/  FSEL R55, R55, -INF , P2 ;  /* 0xff80000037377808 */ /* 0x000fe20001000000 */
[----:B------:R-:W-:Y:S01]  /*51b0*/  MUFU.TANH R12, R12 ;  /* 0x0000000c000c7308 */ /* 0x000fe20000002400 */
[----:B------:R-:W-:-:S02]  /*51c0*/  FMNMX.FTZ R60, R54, R27, !PT ;  /* 0x0000001b363c7209 */ /* 0x000fc40007810000 */
[----:B------:R-:W-:Y:S02]  /*51d0*/  ISETP.GT.AND P2, PT, R42, 0x68, PT ;  /* 0x000000682a00780c */ /* 0x000fe40003f44270 */
[----:B------:R-:W-:Y:S02]  /*51e0*/  FSEL R56, R56, -INF , P3 ;  /* 0xff80000038387808 */ /* 0x000fe40001800000 */
[----:B------:R-:W-:Y:S01]  /*51f0*/  FMNMX.FTZ R27, R55, R60, !PT ;  /* 0x0000003c371b7209 */ /* 0x000fe20007810000 */
[----:B------:R-:W-:Y:S01]  /*5200*/  MUFU.TANH R15, R15 ;  /* 0x0000000f000f7308 */ /* 0x000fe20000002400 */
[----:B------:R-:W-:Y:S02]  /*5210*/  ISETP.GT.AND P3, PT, R42, 0x69, PT ;  /* 0x000000692a00780c */ /* 0x000fe40003f64270 */
[----:B------:R-:W-:Y:S02]  /*5220*/  FSEL R57, R57, -INF , P2 ;  /* 0xff80000039397808 */ /* 0x000fe40001000000 */
[----:B------:R-:W-:-:S02]  /*5230*/  FMNMX.FTZ R64, R56, R27, !PT ;  /* 0x0000001b38407209 */ /* 0x000fc40007810000 */
[----:B------:R-:W-:Y:S01]  /*5240*/  ISETP.GT.AND P2, PT, R42, 0x70, PT ;  /* 0x000000702a00780c */ /* 0x000fe20003f44270 */
[----:B------:R0:W3:Y:S01]  /*5250*/  MUFU.TANH R60, R85 ;  /* 0x00000055003c7308 */ /* 0x0000e20000002400 */
[----:B-1----:R-:W-:Y:S02]  /*5260*/  FSEL R58, R58, -INF , P3 ;  /* 0xff8000003a3a7808 */ /* 0x002fe40001800000 */
[----:B------:R-:W-:Y:S01]  /*5270*/  FMNMX.FTZ R27, R57, R64, !PT ;  /* 0x00000040391b7209 */ /* 0x000fe20007810000 */
[----:B------:R-:W-:Y:S01]  /*5280*/  FMUL.FTZ R64, R63, UR22 ;  /* 0x000000163f407c20 */ /* 0x000fe20008410000 */
[----:B------:R-:W-:Y:S02]  /*5290*/  ISETP.GT.AND P3, PT, R42, 0x71, PT ;  /* 0x000000712a00780c */ /* 0x000fe40003f64270 */
[----:B------:R-:W-:Y:S01]  /*52a0*/  FSEL R62, R80, -INF , P2 ;  /* 0xff800000503e7808 */ /* 0x000fe20001000000 */
[----:B------:R-:W1:Y:S01]  /*52b0*/  MUFU.TANH R20, R20 ;  /* 0x0000001400147308 */ /* 0x000e620000002400 */
[----:B------:R-:W-:Y:S01]  /*52c0*/  FMNMX.FTZ R27, R58, R27, !PT ;  /* 0x0000001b3a1b7209 */ /* 0x000fe20007810000 */
[----:B0-----:R-:W0:Y:S01]  /*52d0*/  S2R R85, SR_TID.X ;  /* 0x0000000000557919 */ /* 0x001e220000002100 */
[----:B------:R-:W-:-:S02]  /*52e0*/  ISETP.GT.AND P2, PT, R42, 0x78, PT ;  /* 0x000000782a00780c */ /* 0x000fc40003f44270 */
[----:B------:R-:W-:Y:S02]  /*52f0*/  FSEL R59, R59, -INF , P3 ;  /* 0xff8000003b3b7808 */ /* 0x000fe40001800000 */
[----:B------:R-:W-:Y:S01]  /*5300*/  FMNMX.FTZ R68, R62, R27, !PT ;  /* 0x0000001b3e447209 */ /* 0x000fe20007810000 */
[----:B------:R-:W4:Y:S01]  /*5310*/  MUFU.TANH R25, R25 ;  /* 0x0000001900197308 */ /* 0x000f220000002400 */
[C---:B------:R-:W-:Y:S01]  /*5320*/  ISETP.GT.AND P3, PT, R42.reuse, 0x79, PT ;  /* 0x000000792a00780c */ /* 0x040fe20003f64270 */
[----:B------:R-:W-:Y:S01]  /*5330*/  VIADD R42, R42, 0x8 ;  /* 0x000000082a2a7836 */ /* 0x000fe20000000000 */
[----:B--2---:R-:W-:Y:S02]  /*5340*/  FSEL R63, R84, -INF , P2 ;  /* 0xff800000543f7808 */ /* 0x004fe40001000000 */
[----:B------:R-:W-:Y:S02]  /*5350*/  FMNMX.FTZ R68, R59, R68, !PT ;  /* 0x000000443b447209 */ /* 0x000fe40007810000 */
[----:B---3--:R-:W-:Y:S01]  /*5360*/  FSEL R60, R60, -INF , P3 ;  /* 0xff8000003c3c7808 */ /* 0x008fe20001800000 */
[----:B------:R-:W2:Y:S01]  /*5370*/  MUFU.TANH R26, R26 ;  /* 0x0000001a001a7308 */ /* 0x000ea20000002400 */
[----:B------:R-:W-:Y:S01]  /*5380*/  FMNMX.FTZ R27, R63, R68, !PT ;  /* 0x000000443f1b7209 */ /* 0x000fe20007810000 */
[----:B------:R-:W-:Y:S01]  /*5390*/  FMUL.FTZ R68, R71, UR22 ;  /* 0x0000001647447c20 */ /* 0x000fe20008410000 */
[----:B------:R-:W-:Y:S01]  /*53a0*/  ISETP.GT.AND P3, PT, R42, RZ, PT ;  /* 0x000000ff2a00720c */ /* 0x000fe20003f64270 */
[----:B------:R-:W-:Y:S01]  /*53b0*/  FMUL.FTZ R71, R78, UR22 ;  /* 0x000000164e477c20 */ /* 0x000fe20008410000 */
[----:B------:R-:W-:-:S02]  /*53c0*/  FMNMX.FTZ R27, R60, R27, !PT ;  /* 0x0000001b3c1b7209 */ /* 0x000fc40007810000 */
[C---:B------:R-:W-:Y:S01]  /*53d0*/  ISETP.GT.AND P4, PT, R42.reuse, 0x1, PT ;  /* 0x000000012a00780c */ /* 0x040fe20003f84270 */
[----:B------:R-:W3:Y:S01]  /*53e0*/  MUFU.TANH R28, R28 ;  /* 0x0000001c001c7308 */ /* 0x000ee20000002400 */
[----:B------:R-:W-:Y:S01]  /*53f0*/  FSEL R7, R7, -INF , P3 ;  /* 0xff80000007077808 */ /* 0x000fe20001800000 */
[----:B------:R-:W5:Y:S01]  /*5400*/  SHFL.BFLY PT, R72, R27, 0x2, 0x1f ;  /* 0x0c401f001b487f89 */ /* 0x000f6200000e0000 */
[----:B------:R-:W-:Y:S02]  /*5410*/  ISETP.GT.AND P3, PT, R42, 0x8, PT ;  /* 0x000000082a00780c */ /* 0x000fe40003f64270 */
[----:B------:R-:W-:Y:S02]  /*5420*/  FSEL R8, R8, -INF , P4 ;  /* 0xff80000008087808 */ /* 0x000fe40002000000 */
[----:B------:R-:W-:Y:S01]  /*5430*/  ISETP.GT.AND P4, PT, R42, 0x9, PT ;  /* 0x000000092a00780c */ /* 0x000fe20003f84270 */
[----:B------:R-:W0:Y:S01]  /*5440*/  MUFU.TANH R30, R30 ;  /* 0x0000001e001e7308 */ /* 0x000e220000002400 */
[----:B------:R-:W-:-:S02]  /*5450*/  FSEL R11, R11, -INF , P3 ;  /* 0xff8000000b0b7808 */ /* 0x000fc40001800000 */
[----:B------:R-:W-:Y:S02]  /*5460*/  ISETP.GT.AND P3, PT, R42, 0x10, PT ;  /* 0x000000102a00780c */ /* 0x000fe40003f64270 */
[----:B------:R-:W-:Y:S02]  /*5470*/  FSEL R12, R12, -INF , P4 ;  /* 0xff8000000c0c7808 */ /* 0x000fe40002000000 */
[C---:B------:R-:W-:Y:S01]  /*5480*/  ISETP.GT.AND P4, PT, R42.reuse, 0x11, PT ;  /* 0x000000112a00780c */ /* 0x040fe20003f84270 */
[----:B------:R-:W0:Y:S01]  /*5490*/  MUFU.TANH R33, R33 ;  /* 0x0000002100217308 */ /* 0x000e220000002400 */
[----:B------:R-:W-:Y:S02]  /*54a0*/  FSEL R15, R15, -INF , P3 ;  /* 0xff8000000f0f7808 */ /* 0x000fe40001800000 */
[----:B------:R-:W-:Y:S02]  /*54b0*/  ISETP.GT.AND P3, PT, R42, 0x18, PT ;  /* 0x000000182a00780c */ /* 0x000fe40003f64270 */
[----:B-1----:R-:W-:-:S02]  /*54c0*/  FSEL R20, R20, -INF , P4 ;  /* 0xff80000014147808 */ /* 0x002fc40002000000 */
[C---:B------:R-:W-:Y:S01]  /*54d0*/  ISETP.GT.AND P4, PT, R42.reuse, 0x19, PT ;  /* 0x000000192a00780c */ /* 0x040fe20003f84270 */
[----:B------:R-:W-:Y:S02]  /*54e0*/  WARPGROUP.DEPBAR.LE gsb0, 0x0 ;  /* 0x00008000000079c5 */ /* 0x000fe40000010000 */
[----:B-----5:R-:W-:Y:S01]  /*54f0*/  FMNMX.FTZ R76, R27, R72, !PT ;  /* 0x000000481b4c7209 */ /* 0x020fe20007810000 */
[----:B------:R-:W-:Y:S01]  /*5500*/  WARPGROUP.ARRIVE ;  /* 0x00000000000079c5 */ /* 0x000fe20000000000 */
[----:B----4-:R-:W-:Y:S01]  /*5510*/  FSEL R25, R25, -INF , P3 ;  /* 0xff80000019197808 */ /* 0x010fe20001800000 */
[----:B------:R-:W1:Y:S01]  /*5520*/  MUFU.TANH R34, R34 ;  /* 0x0000002200227308 */ /* 0x000e620000002400 */
[----:B------:R-:W-:Y:S01]  /*5530*/  ISETP.GT.AND P3, PT, R42, 0x20, PT ;  /* 0x000000202a00780c */ /* 0x000fe20003f64270 */
[----:B------:R-:W4:Y:S01]  /*5540*/  SHFL.BFLY PT, R27, R76, 0x1, 0x1f ;  /* 0x0c201f004c1b7f89 */ /* 0x000f2200000e0000 */
[----:B--2---:R-:W-:Y:S01]  /*5550*/  FSEL R26, R26, -INF , P4 ;  /* 0xff8000001a1a7808 */ /* 0x004fe20002000000 */
[----:B------:R-:W-:Y:S01]  /*5560*/  HGMMA.64x64x16.F32.BF16 R88, R132, gdesc[UR4].tnspB, R88, gsb0 ;  /* 0x40e0000484587df0 */ /* 0x000fe20008001858 */
[----:B------:R-:W-:Y:S01]  /*5570*/  UIADD3 UR6, UR11, 0x280, URZ ;  /* 0x000002800b067890 */ /* 0x000fe2000fffe03f */
[----:B------:R-:W-:Y:S01]  /*5580*/  ISETP.GT.AND P4, PT, R42, 0x21, PT ;  /* 0x000000212a00780c */ /* 0x000fe20003f84270 */
[----:B------:R-:W-:Y:S01]  /*5590*/  UMOV UR7, 0x40000040 ;  /* 0x4000004000077882 */ /* 0x000fe20000000000 */
[----:B------:R-:W2:Y:S01]  /*55a0*/  MUFU.TANH R36, R36 ;  /* 0x0000002400247308 */ /* 0x000ea20000002400 */
[----:B---3--:R-:W-:Y:S01]  /*55b0*/  FSEL R28, R28, -INF , P3 ;  /* 0xff8000001c1c7808 */ /* 0x008fe20001800000 */
[----:B------:R-:W-:Y:S01]  /*55c0*/  FMUL.FTZ R72, R79, UR22 ;  /* 0x000000164f487c20 */ /* 0x000fe20008410000 */
[----:B------:R-:W-:-:S02]  /*55d0*/  ISETP.GT.AND P3, PT, R42, 0x28, PT ;  /* 0x000000282a00780c */ /* 0x000fc40003f64270 */
[----:B0-----:R-:W-:Y:S02]  /*55e0*/  FSEL R30, R30, -INF , P4 ;  /* 0xff8000001e1e7808 */ /* 0x001fe40002000000 */
[C---:B------:R-:W-:Y:S01]  /*55f0*/  ISETP.GT.AND P4, PT, R42.reuse, 0x29, PT ;  /* 0x000000292a00780c */ /* 0x040fe20003f84270 */
[----:B------:R-:W0:Y:S01]  /*5600*/  MUFU.TANH R37, R37 ;  /* 0x0000002500257308 */ /* 0x000e220000002400 */
[----:B------:R-:W-:Y:S02]  /*5610*/  FSEL R33, R33, -INF , P3 ;  /* 0xff80000021217808 */ /* 0x000fe40001800000 */
[----:B------:R-:W-:Y:S02]  /*5620*/  ISETP.GT.AND P3, PT, R42, 0x30, PT ;  /* 0x000000302a00780c */ /* 0x000fe40003f64270 */
[----:B-1----:R-:W-:Y:S02]  /*5630*/  FSEL R34, R34, -INF , P4 ;  /* 0xff80000022227808 */ /* 0x002fe40002000000 */
[----:B------:R-:W-:Y:S01]  /*5640*/  ISETP.GT.AND P4, PT, R42, 0x31, PT ;  /* 0x000000312a00780c */ /* 0x000fe20003f84270 */
[----:B------:R-:W1:Y:S01]  /*5650*/  MUFU.TANH R38, R38 ;  /* 0x0000002600267308 */ /* 0x000e620000002400 */
[----:B--2---:R-:W-:-:S02]  /*5660*/  FSEL R36, R36, -INF , P3 ;  /* 0xff80000024247808 */ /* 0x004fc40001800000 */
[----:B----4-:R-:W-:Y:S02]  /*5670*/  FMNMX.FTZ R27, R76, R27, !PT ;  /* 0x0000001b4c1b7209 */ /* 0x010fe40007810000 */
[C---:B------:R-:W-:Y:S02]  /*5680*/  ISETP.GT.AND P3, PT, R42.reuse, 0x38, PT ;  /* 0x000000382a00780c */ /* 0x040fe40003f64270 */
[C---:B------:R-:W-:Y:S01]  /*5690*/  FSETP.NEU.FTZ.AND P2, PT, R27.reuse, -INF , PT ;  /* 0xff8000001b00780b */ /* 0x040fe20003f5d000 */
[----:B------:R-:W-:Y:S01]  /*56a0*/  FMUL.FTZ R76, R27, UR10 ;  /* 0x0000000a1b4c7c20 */ /* 0x000fe20008410000 */
[----:B------:R-:W2:Y:S01]  /*56b0*/  MUFU.TANH R39, R39 ;  /* 0x0000002700277308 */ /* 0x000ea20000002400 */
[----:B0-----:R-:W-:Y:S02]  /*56c0*/  FSEL R37, R37, -INF , P4 ;  /* 0xff80000025257808 */ /* 0x001fe40002000000 */
[----:B------:R-:W-:Y:S02]  /*56d0*/  ISETP.GT.AND P4, PT, R42, 0x39, PT ;  /* 0x000000392a00780c */ /* 0x000fe40003f84270 */
[----:B------:R-:W-:-:S03]  /*56e0*/  FSEL R76, R76, RZ, P2 ;  /* 0x000000ff4c4c7208 */ /* 0x000fc60001000000 */
[----:B------:R-:W0:Y:S01]  /*56f0*/  MUFU.TANH R40, R40 ;  /* 0x0000002800287308 */ /* 0x000e220000002400 */
[----:B-1----:R-:W-:Y:S01]  /*5700*/  FSEL R38, R38, -INF , P3 ;  /* 0xff80000026267808 */ /* 0x002fe20001800000 */
[--C-:B------:R-:W-:Y:S01]  /*5710*/  FFMA.FTZ R144, R13, UR10, -R76.reuse ;  /* 0x0000000a0d907c23 */ /* 0x100fe2000801084c */
[----:B------:R-:W-:Y:S01]  /*5720*/  FMNMX.FTZ R13, R7, R4, !PT ;  /* 0x00000004070d7209 */ /* 0x000fe20007810000 */
[--C-:B------:R-:W-:Y:S01]  /*5730*/  FFMA.FTZ R148, R6, UR10, -R76.reuse ;  /* 0x0000000a06947c23 */ /* 0x100fe2000801084c */
[--C-:B------:R-:W-:Y:S01]  /*5740*/  FFMA.FTZ R146, R21, UR10, -R76.reuse ;  /* 0x0000000a15927c23 */ /* 0x100fe2000801084c */
[--C-:B------:R-:W-:Y:S01]  /*5750*/  FFMA.FTZ R140, R5, UR10, -R76.reuse ;  /* 0x0000000a058c7c23 */ /* 0x100fe2000801084c */
[----:B------:R-:W-:Y:S01]  /*5760*/  FMNMX.FTZ R6, R8, R13, !PT ;  /* 0x0000000d08067209 */ /* 0x000fe20007810000 */
[--C-:B------:R-:W-:Y:S01]  /*5770*/  FFMA.FTZ R5, R29, UR10, -R76.reuse ;  /* 0x0000000a1d057c23 */ /* 0x100fe2000801084c */
[----:B------:R-:W1:Y:S01]  /*5780*/  MUFU.TANH R41, R41 ;  /* 0x0000002900297308 */ /* 0x000e620000002400 */
[----:B------:R-:W-:Y:S01]  /*5790*/  ISETP.GT.AND P3, PT, R42, 0x40, PT ;  /* 0x000000402a00780c */ /* 0x000fe20003f64270 */
[--C-:B------:R-:W-:Y:S01]  /*57a0*/  FFMA.FTZ R142, R31, UR10, -R76.reuse ;  /* 0x0000000a1f8e7c23 */ /* 0x100fe2000801084c */
[----:B------:R-:W-:Y:S01]  /*57b0*/  FMNMX.FTZ R81, R11, R6, !PT ;  /* 0x000000060b517209 */ /* 0x000fe20007810000 */
[--C-:B------:R-:W-:Y:S01]  /*57c0*/  FFMA.FTZ R136, R35, UR10, -R76.reuse ;  /* 0x0000000a23887c23 */ /* 0x100fe2000801084c */
[----:B--2---:R-:W-:Y:S01]  /*57d0*/  FSEL R39, R39, -INF , P4 ;  /* 0xff80000027277808 */ /* 0x004fe20002000000 */
[--C-:B------:R-:W-:Y:S01]  /*57e0*/  FFMA.FTZ R138, R46, UR10, -R76.reuse ;  /* 0x0000000a2e8a7c23 */ /* 0x100fe2000801084c */
[----:B------:R-:W-:Y:S01]  /*57f0*/  FMNMX.FTZ R6, R12, R81, !PT ;  /* 0x000000510c067209 */ /* 0x000fe20007810000 */
[----:B------:R-:W2:Y:S01]  /*5800*/  MUFU.TANH R61, R61 ;  /* 0x0000003d003d7308 */ /* 0x000ea20000002400 */
[----:B------:R-:W-:Y:S01]  /*5810*/  ISETP.GT.AND P4, PT, R42, 0x41, PT ;  /* 0x000000412a00780c */ /* 0x000fe20003f84270 */
[--C-:B------:R-:W-:Y:S01]  /*5820*/  FFMA.FTZ R79, R44, UR10, -R76.reuse ;  /* 0x0000000a2c4f7c23 */ /* 0x100fe2000801084c */
[----:B------:R-:W-:Y:S01]  /*5830*/  FMNMX.FTZ R21, R15, R6, !PT ;  /* 0x000000060f157209 */ /* 0x000fe20007810000 */
[--C-:B------:R-:W-:Y:S01]  /*5840*/  FFMA.FTZ R150, R9, UR10, -R76.reuse ;  /* 0x0000000a09967c23 */ /* 0x100fe2000801084c */
[----:B0-----:R-:W-:Y:S01]  /*5850*/  FSEL R40, R40, -INF , P3 ;  /* 0xff80000028287808 */ /* 0x001fe20001800000 */
[--C-:B------:R-:W-:Y:S01]  /*5860*/  FFMA.FTZ R9, R10, UR10, -R76.reuse ;  /* 0x0000000a0a097c23 */ /* 0x100fe2000801084c */
[----:B------:R-:W-:Y:S01]  /*5870*/  FMNMX.FTZ R6, R20, R21, !PT ;  /* 0x0000001514067209 */ /* 0x000fe20007810000 */
[----:B------:R-:W0:Y:S01]  /*5880*/  MUFU.TANH R64, R64 ;  /* 0x0000004000407308 */ /* 0x000e220000002400 */
[----:B------:R-:W-:Y:S01]  /*5890*/  ISETP.GT.AND P3, PT, R42, 0x48, PT ;  /* 0x000000482a00780c */ /* 0x000fe20003f64270 */
[--C-:B------:R-:W-:Y:S01]  /*58a0*/  FFMA.FTZ R13, R14, UR10, -R76.reuse ;  /* 0x0000000a0e0d7c23 */ /* 0x100fe2000801084c */
[----:B------:R-:W-:Y:S01]  /*58b0*/  FMNMX.FTZ R81, R25, R6, !PT ;  /* 0x0000000619517209 */ /* 0x000fe20007810000 */
[--C-:B------:R-:W-:Y:S01]  /*58c0*/  FFMA.FTZ R21, R24, UR10, -R76.reuse ;  /* 0x0000000a18157c23 */ /* 0x100fe2000801084c */
[----:B-1----:R-:W-:Y:S01]  /*58d0*/  FSEL R41, R41, -INF , P4 ;  /* 0xff80000029297808 */ /* 0x002fe20002000000 */
[--C-:B------:R-:W-:Y:S01]  /*58e0*/  FFMA.FTZ R32, R32, UR10, -R76.reuse ;  /* 0x0000000a20207c23 */ /* 0x100fe2000801084c */
[----:B------:R-:W-:Y:S01]  /*58f0*/  FMNMX.FTZ R81, R26, R81, !PT ;  /* 0x000000511a517209 */ /* 0x000fe20007810000 */
[----:B------:R-:W1:Y:S01]  /*5900*/  MUFU.TANH R65, R65 ;  /* 0x0000004100417308 */ /* 0x000e620000002400 */
[----:B------:R-:W-:Y:S01]  /*5910*/  ISETP.GT.AND P4, PT, R42, 0x49, PT ;  /* 0x000000492a00780c */ /* 0x000fe20003f84270 */
[--C-:B------:R-:W-:Y:S01]  /*5920*/  FFMA.FTZ R10, R52, UR10, -R76.reuse ;  /* 0x0000000a340a7c23 */ /* 0x100fe2000801084c */
[----:B------:R-:W-:Y:S01]  /*5930*/  FMNMX.FTZ R81, R28, R81, !PT ;  /* 0x000000511c517209 */ /* 0x000fe20007810000 */
[--C-:B------:R-:W-:Y:S01]  /*5940*/  FFMA.FTZ R14, R53, UR10, -R76.reuse ;  /* 0x0000000a350e7c23 */ /* 0x100fe2000801084c */
[----:B--2---:R-:W-:Y:S01]  /*5950*/  FSEL R61, R61, -INF , P3 ;  /* 0xff8000003d3d7808 */ /* 0x004fe20001800000 */
[----:B------:R-:W-:Y:S01]  /*5960*/  FFMA.FTZ R24, R55, UR10, -R76 ;  /* 0x0000000a37187c23 */ /* 0x000fe2000801084c */
[----:B------:R-:W-:Y:S01]  /*5970*/  FMNMX.FTZ R6, R30, R81, !PT ;  /* 0x000000511e067209 */ /* 0x000fe20007810000 */
[----:B------:R-:W-:-:S02]  /*5980*/  WARPGROUP.DEPBAR.LE gsb0, 0x0 ;  /* 0x00008000000079c5 */ /* 0x000fc40000010000 */
[----:B------:R-:W-:Y:S01]  /*5990*/  WARPGROUP.ARRIVE ;  /* 0x00000000000079c5 */ /* 0x000fe20000000000 */
[----:B------:R-:W-:Y:S01]  /*59a0*/  FMNMX.FTZ R29, R33, R6, !PT ;  /* 0x00000006211d7209 */ /* 0x000fe20007810000 */
[----:B------:R-:W2:Y:S01]  /*59b0*/  MUFU.TANH R66, R66 ;  /* 0x0000004200427308 */ /* 0x000ea20000002400 */
[----:B------:R-:W-:Y:S01]  /*59c0*/  ISETP.GT.AND P3, PT, R42, 0x50, PT ;  /* 0x000000502a00780c */ /* 0x000fe20003f64270 */
[--C-:B------:R-:W-:Y:S01]  /*59d0*/  FFMA.FTZ R132, R47, UR10, -R76.reuse ;  /* 0x0000000a2f847c23 */ /* 0x100fe2000801084c */
[----:B------:R-:W-:Y:S01]  /*59e0*/  FMNMX.FTZ R29, R34, R29, !PT ;  /* 0x0000001d221d7209 */ /* 0x000fe20007810000 */
[----:B------:R-:W-:Y:S01]  /*59f0*/  HGMMA.64x64x16.F32.BF16 R88, R128, gdesc[UR4].tnspB, R88, gsb0 ;  /* 0x40e0000480587df0 */ /* 0x000fe20008001858 */
[----:B0-----:R-:W-:Y:S01]  /*5a00*/  FSEL R64, R64, -INF , P4 ;  /* 0xff80000040407808 */ /* 0x001fe20002000000 */
[----:B------:R-:W-:Y:S01]  /*5a10*/  UIADD3 UR6, UR11, 0x300, URZ ;  /* 0x000003000b067890 */ /* 0x000fe2000fffe03f */
[----:B------:R-:W-:Y:S01]  /*5a20*/  FMNMX.FTZ R6, R36, R29, !PT ;  /* 0x0000001d24067209 */ /* 0x000fe20007810000 */
[----:B------:R-:W0:Y:S01]  /*5a30*/  MUFU.TANH R67, R67 ;  /* 0x0000004300437308 */ /* 0x000e220000002400 */
[----:B------:R-:W-:Y:S01]  /*5a40*/  ISETP.GT.AND P4, PT, R42, 0x51, PT ;  /* 0x000000512a00780c */ /* 0x000fe20003f84270 */
[----:B------:R-:W-:Y:S01]  /*5a50*/  UMOV UR7, 0x40000040 ;  /* 0x4000004000077882 */ /* 0x000fe20000000000 */
        /* <DEDUP_REMOVED lines=14> */
[C---:B------:R-:W-:Y:S01]  /*5b40*/  ISETP.GT.AND P4, PT, R42.reuse, 0x59, PT ;  /* 0x000000592a00780c */ /* 0x040fe20003f84270 */
        /* <DEDUP_REMOVED lines=8> */
[----:B------:R-:W-:Y:S01]  /*5bd0*/  FFMA.FTZ R60, R60, UR10, -R76 ;  /* 0x0000000a3c3c7c23 */ /* 0x000fe2000801084c */
[----:B------:R-:W-:-:S02]  /*5be0*/  FMNMX.FTZ R6, R64, R35, !PT ;  /* 0x0000002340067209 */ /* 0x000fc40007810000 */
[----:B-1----:R-:W-:Y:S02]  /*5bf0*/  FSEL R68, R68, -INF , P4 ;  /* 0xff80000044447808 */ /* 0x002fe40002000000 */
[----:B------:R-:W-:Y:S01]  /*5c00*/  FMNMX.FTZ R35, R65, R6, !PT ;  /* 0x0000000641237209 */ /* 0x000fe20007810000 */
[----:B------:R-:W1:Y:S01]  /*5c10*/  MUFU.TANH R71, R71 ;  /* 0x0000004700477308 */ /* 0x000e620000002400 */
[----:B------:R-:W-:Y:S02]  /*5c20*/  ISETP.GT.AND P4, PT, R42, 0x61, PT ;  /* 0x000000612a00780c */ /* 0x000fe40003f84270 */
[----:B------:R-:W-:Y:S01]  /*5c30*/  FMNMX.FTZ R6, R66, R35, !PT ;  /* 0x0000002342067209 */ /* 0x000fe20007810000 */
[----:B------:R-:W-:Y:S01]  /*5c40*/  FFMA.FTZ R35, R45, UR10, -R76 ;  /* 0x0000000a2d237c23 */ /* 0x000fe2000801084c */
[----:B--2---:R-:W-:Y:S02]  /*5c50*/  FSEL R69, R69, -INF , P3 ;  /* 0xff80000045457808 */ /* 0x004fe40001800000 */
[----:B------:R-:W-:Y:S01]  /*5c60*/  FMNMX.FTZ R43, R67, R6, !PT ;  /* 0x00000006432b7209 */ /* 0x000fe20007810000 */
[----:B------:R-:W2:Y:S01]  /*5c70*/  MUFU.TANH R72, R72 ;  /* 0x0000004800487308 */ /* 0x000ea20000002400 */
[----:B------:R-:W-:-:S02]  /*5c80*/  ISETP.GT.AND P3, PT, R42, 0x68, PT ;  /* 0x000000682a00780c */ /* 0x000fc40003f64270 */
[----:B------:R-:W-:Y:S02]  /*5c90*/  FMNMX.FTZ R6, R68, R43, !PT ;  /* 0x0000002b44067209 */ /* 0x000fe40007810000 */
[----:B0-----:R-:W-:Y:S02]  /*5ca0*/  FSEL R70, R70, -INF , P4 ;  /* 0xff80000046467808 */ /* 0x001fe40002000000 */
[----:B------:R-:W-:Y:S01]  /*5cb0*/  FMNMX.FTZ R43, R69, R6, !PT ;  /* 0x00000006452b7209 */ /* 0x000fe20007810000 */
[----:B------:R-:W0:Y:S01]  /*5cc0*/  MUFU.TANH R73, R73 ;  /* 0x0000004900497308 */ /* 0x000e220000002400 */
[----:B------:R-:W-:Y:S02]  /*5cd0*/  ISETP.GT.AND P4, PT, R42, 0x69, PT ;  /* 0x000000692a00780c */ /* 0x000fe40003f84270 */
[----:B-1----:R-:W-:Y:S02]  /*5ce0*/  FSEL R71, R71, -INF , P3 ;  /* 0xff80000047477808 */ /* 0x002fe40001800000 */
[----:B------:R-:W-:Y:S01]  /*5cf0*/  FMNMX.FTZ R6, R70, R43, !PT ;  /* 0x0000002b46067209 */ /* 0x000fe20007810000 */
[----:B------:R-:W-:Y:S01]  /*5d00*/  FFMA.FTZ R43, R48, UR10, -R76 ;  /* 0x0000000a302b7c23 */ /* 0x000fe2000801084c */
[----:B------:R-:W-:Y:S01]  /*5d10*/  ISETP.GT.AND P3, PT, R42, 0x70, PT ;  /* 0x000000702a00780c */ /* 0x000fe20003f64270 */
[----:B------:R-:W1:Y:S01]  /*5d20*/  MUFU.TANH R74, R74 ;  /* 0x0000004a004a7308 */ /* 0x000e620000002400 */
[----:B--2---:R-:W-:-:S02]  /*5d30*/  FSEL R72, R72, -INF , P4 ;  /* 0xff80000048487808 */ /* 0x004fc40002000000 */
[----:B------:R-:W-:Y:S02]  /*5d40*/  FMNMX.FTZ R45, R71, R6, !PT ;  /* 0x00000006472d7209 */ /* 0x000fe40007810000 */
[----:B------:R-:W-:Y:S02]  /*5d50*/  ISETP.GT.AND P4, PT, R42, 0x71, PT ;  /* 0x000000712a00780c */ /* 0x000fe40003f84270 */
[----:B------:R-:W-:Y:S01]  /*5d60*/  FMNMX.FTZ R6, R72, R45, !PT ;  /* 0x0000002d48067209 */ /* 0x000fe20007810000 */
[----:B------:R-:W2:Y:S01]  /*5d70*/  MUFU.TANH R75, R75 ;  /* 0x0000004b004b7308 */ /* 0x000ea20000002400 */
[----:B0-----:R-:W-:Y:S02]  /*5d80*/  FSEL R73, R73, -INF , P3 ;  /* 0xff80000049497808 */ /* 0x001fe40001800000 */
[----:B------:R-:W-:Y:S02]  /*5d90*/  ISETP.GT.AND P3, PT, R42, 0x78, PT ;  /* 0x000000782a00780c */ /* 0x000fe40003f64270 */
[----:B------:R-:W-:-:S02]  /*5da0*/  FMNMX.FTZ R45, R73, R6, !PT ;  /* 0x00000006492d7209 */ /* 0x000fc40007810000 */
[----:B------:R-:W-:Y:S01]  /*5db0*/  FSEL R46, R27, RZ, P2 ;  /* 0x000000ff1b2e7208 */ /* 0x000fe20001000000 */
[----:B------:R-:W0:Y:S01]  /*5dc0*/  MUFU.TANH R77, R77 ;  /* 0x0000004d004d7308 */ /* 0x000e220000002400 */
[----:B-1----:R-:W-:Y:S01]  /*5dd0*/  FSEL R74, R74, -INF , P4 ;  /* 0xff8000004a4a7808 */ /* 0x002fe20002000000 */
[----:B------:R-:W-:Y:S02]  /*5de0*/  WARPGROUP.DEPBAR.LE gsb0, 0x0 ;  /* 0x00008000000079c5 */ /* 0x000fe40000010000 */
[----:B------:R-:W-:Y:S01]  /*5df0*/  WARPGROUP.ARRIVE ;  /* 0x00000000000079c5 */ /* 0x000fe20000000000 */
[----:B------:R-:W-:Y:S01]  /*5e00*/  ISETP.GT.AND P4, PT, R42, 0x79, PT ;  /* 0x000000792a00780c */ /* 0x000fe20003f84270 */
[----:B------:R-:W-:Y:S01]  /*5e10*/  FADD.FTZ R46, -R46, R3 ;  /* 0x000000032e2e7221 */ /* 0x000fe20000010100 */
[----:B------:R-:W-:Y:S01]  /*5e20*/  FMNMX.FTZ R6, R74, R45, !PT ;  /* 0x0000002d4a067209 */ /* 0x000fe20007810000 */
[----:B------:R-:W-:Y:S01]  /*5e30*/  MUFU.EX2 R79, R79 ;  /* 0x0000004f004f7308 */ /* 0x000fe20000000800 */
[----:B--2---:R-:W-:Y:S01]  /*5e40*/  FSEL R75, R75, -INF , P3 ;  /* 0xff8000004b4b7808 */ /* 0x004fe20001800000 */
[----:B------:R-:W-:Y:S01]  /*5e50*/  HGMMA.64x64x16.F32.BF16 R88, R124, gdesc[UR4].tnspB, R88, gsb0 ;  /* 0x40e000047c587df0 */ /* 0x000fe20008001858 */
[----:B------:R-:W-:Y:S01]  /*5e60*/  UIADD3 UR6, UR11, 0x380, URZ ;  /* 0x000003800b067890 */ /* 0x000fe2000fffe03f */
[----:B------:R-:W-:Y:S01]  /*5e70*/  FMUL.FTZ R46, R46, UR10 ;  /* 0x0000000a2e2e7c20 */ /* 0x000fe20008410000 */
[----:B------:R-:W-:Y:S01]  /*5e80*/  FMNMX.FTZ R6, R75, R6, !PT ;  /* 0x000000064b067209 */ /* 0x000fe20007810000 */
[----:B------:R-:W-:Y:S01]  /*5e90*/  UMOV UR7, 0x40000040 ;  /* 0x4000004000077882 */ /* 0x000fe20000000000 */
[--C-:B------:R-:W-:Y:S01]  /*5ea0*/  FFMA.FTZ R45, R50, UR10, -R76.reuse ;  /* 0x0000000a322d7c23 */ /* 0x100fe2000801084c */
[----:B------:R-:W-:Y:S01]  /*5eb0*/  MUFU.EX2 R148, R148 ;  /* 0x0000009400947308 */ /* 0x000fe20000000800 */
[----:B0-----:R-:W-:Y:S01]  /*5ec0*/  FSEL R77, R77, -INF , P4 ;  /* 0xff8000004d4d7808 */ /* 0x001fe20002000000 */
[----:B------:R-:W-:-:S03]  /*5ed0*/  FFMA.FTZ R42, R62, UR10, -R76 ;  /* 0x0000000a3e2a7c23 */ /* 0x000fc6000801084c */
[----:B------:R-:W-:-:S03]  /*5ee0*/  FMNMX.FTZ R6, R77, R6, !PT ;  /* 0x000000064d067209 */ /* 0x000fc60007810000 */
[----:B------:R-:W0:Y:S02]  /*5ef0*/  MUFU.EX2 R46, R46 ;  /* 0x0000002e002e7308 */ /* 0x000e240000000800 */
[----:B------:R-:W1:Y:S06]  /*5f00*/  SHFL.BFLY PT, R81, R6, 0x2, 0x1f ;  /* 0x0c401f0006517f89 */ /* 0x000e6c00000e0000 */
[----:B------:R-:W2:Y:S08]  /*5f10*/  MUFU.EX2 R150, R150 ;  /* 0x0000009600967308 */ /* 0x000eb00000000800 */
[----:B------:R-:W3:Y:S08]  /*5f20*/  MUFU.EX2 R9, R9 ;  /* 0x0000000900097308 */ /* 0x000ef00000000800 */
[----:B------:R-:W4:Y:S01]  /*5f30*/  MUFU.EX2 R144, R144 ;  /* 0x0000009000907308 */ /* 0x000f220000000800 */
[----:B-1----:R-:W-:-:S05]  /*5f40*/  FMNMX.FTZ R81, R6, R81, !PT ;  /* 0x0000005106517209 */ /* 0x002fca0007810000 */
[----:B------:R-:W1:Y:S02]  /*5f50*/  SHFL.BFLY PT, R6, R81, 0x1, 0x1f ;  /* 0x0c201f0051067f89 */ /* 0x000e6400000e0000 */
[----:B------:R-:W5:Y:S08]  /*5f60*/  MUFU.EX2 R13, R13 ;  /* 0x0000000d000d7308 */ /* 0x000f700000000800 */
[----:B------:R-:W5:Y:S08]  /*5f70*/  MUFU.EX2 R146, R146 ;  /* 0x0000009200927308 */ /* 0x000f700000000800 */
[----:B------:R-:W5:Y:S01]  /*5f80*/  MUFU.EX2 R21, R21 ;  /* 0x0000001500157308 */ /* 0x000f620000000800 */
[----:B-1----:R-:W-:-:S07]  /*5f90*/  FMNMX.FTZ R6, R81, R6, !PT ;  /* 0x0000000651067209 */ /* 0x002fce0007810000 */
[----:B------:R-:W1:Y:S01]  /*5fa0*/  MUFU.EX2 R140, R140 ;  /* 0x0000008c008c7308 */ /* 0x000e620000000800 */
[C---:B------:R-:W-:Y:S01]  /*5fb0*/  FSETP.NEU.FTZ.AND P2, PT, R6.reuse, -INF , PT ;  /* 0xff8000000600780b */ /* 0x040fe20003f5d000 */
[----:B------:R-:W-:Y:S01]  /*5fc0*/  FMUL.FTZ R48, R6, UR10 ;  /* 0x0000000a06307c20 */ /* 0x000fe20008410000 */
[----:B------:R-:W-:Y:S02]  /*5fd0*/  WARPGROUP.DEPBAR.LE gsb0, 0x0 ;  /* 0x00008000000079c5 */ /* 0x000fe40000010000 */
[----:B------:R-:W-:Y:S02]  /*5fe0*/  WARPGROUP.ARRIVE ;  /* 0x00000000000079c5 */ /* 0x000fe40000000000 */
[----:B------:R-:W-:Y:S01]  /*5ff0*/  FSEL R48, R48, RZ, P2 ;  /* 0x000000ff30307208 */ /* 0x000fe20001000000 */
[----:B------:R-:W1:Y:S03]  /*6000*/  MUFU.EX2 R5, R5 ;  /* 0x0000000500057308 */ /* 0x000e660000000800 */
[----:B------:R-:W-:Y:S01]  /*6010*/  HGMMA.64x64x16.F32.BF16 R88, R120, gdesc[UR4].tnspB, R88, gsb0 ;  /* 0x40e0000478587df0 */ /* 0x000fe20008001858 */
[--C-:B------:R-:W-:Y:S01]  /*6020*/  FFMA.FTZ R149, R7, UR10, -R48.reuse ;  /* 0x0000000a07957c23 */ /* 0x100fe20008010830 */
[----:B0-----:R-:W-:Y:S01]  /*6030*/  FFMA.FTZ R7, R46, R2, R79 ;  /* 0x000000022e077223 */ /* 0x001fe2000001004f */
[----:B------:R-:W-:-:S02]  /*6040*/  FFMA.FTZ R151, R11, UR10, -R48 ;  /* 0x0000000a0b977c23 */ /* 0x000fc40008010830 */
[----:B------:R-:W0:Y:S01]  /*6050*/  MUFU.EX2 R142, R142 ;  /* 0x0000008e008e7308 */ /* 0x000e220000000800 */
[--C-:B------:R-:W-:Y:S01]  /*6060*/  FFMA.FTZ R145, R15, UR10, -R48.reuse ;  /* 0x0000000a0f917c23 */ /* 0x100fe20008010830 */
[----:B------:R-:W-:Y:S01]  /*6070*/  FADD.FTZ R7, R148, R7 ;  /* 0x0000000794077221 */ /* 0x000fe20000010000 */
[----:B------:R-:W-:Y:S02]  /*6080*/  IMAD.U32 R15, RZ, RZ, UR37 ;  /* 0x00000025ff0f7e24 */ /* 0x000fe4000f8e00ff */
[--C-:B------:R-:W-:Y:S01]  /*6090*/  FFMA.FTZ R8, R8, UR10, -R48.reuse ;  /* 0x0000000a08087c23 */ /* 0x100fe20008010830 */
[----:B------:R-:W-:Y:S01]  /*60a0*/  FFMA.FTZ R12, R12, UR10, -R48 ;  /* 0x0000000a0c0c7c23 */ /* 0x000fe20008010830 */
[----:B--2---:R-:W-:Y:S01]  /*60b0*/  FADD.FTZ R2, R150, R7 ;  /* 0x0000000796027221 */ /* 0x004fe20000010000 */
[----:B------:R-:W-:Y:S01]  /*60c0*/  FSEL R7, R6, RZ, P2 ;  /* 0x000000ff06077208 */ /* 0x000fe20001000000 */
[----:B------:R2:W0:Y:S01]  /*60d0*/  MUFU.EX2 R29, R32 ;  /* 0x00000020001d7308 */ /* 0x0004220000000800 */
[----:B------:R-:W-:Y:S01]  /*60e0*/  @!P1 LEA R15, R15, UR41, 0x3 ;  /* 0x000000290f0f9c11 */ /* 0x000fe2000f8e18ff */
[----:B---3--:R-:W-:Y:S01]  /*60f0*/  FADD.FTZ R11, R9, R2 ;  /* 0x00000002090b7221 */ /* 0x008fe20000010000 */
[----:B------:R-:W-:Y:S01]  /*6100*/  ISETP.GE.U32.AND P2, PT, R85, 0x180, PT ;  /* 0x000001805500780c */ /* 0x000fe20003f46070 */
[----:B------:R-:W-:Y:S01]  /*6110*/  FADD.FTZ R7, -R7, R4 ;  /* 0x0000000407077221 */ /* 0x000fe20000010100 */
[--C-:B------:R-:W-:Y:S01]  /*6120*/  FFMA.FTZ R20, R20, UR10, -R48.reuse ;  /* 0x0000000a14147c23 */ /* 0x100fe20008010830 */
[----:B----4-:R-:W-:Y:S01]  /*6130*/  FADD.FTZ R2, R144, R11 ;  /* 0x0000000b90027221 */ /* 0x010fe20000010000 */
[--C-:B------:R-:W-:Y:S01]  /*6140*/  FFMA.FTZ R147, R25, UR10, -R48.reuse ;  /* 0x0000000a19937c23 */ /* 0x100fe20008010830 */
[----:B------:R-:W-:Y:S01]  /*6150*/  MUFU.EX2 R149, R149 ;  /* 0x0000009500957308 */ /* 0x000fe20000000800 */
[----:B------:R-:W-:Y:S01]  /*6160*/  FFMA.FTZ R26, R26, UR10, -R48 ;  /* 0x0000000a1a1a7c23 */ /* 0x000fe20008010830 */
[----:B-----5:R-:W-:Y:S01]  /*6170*/  FADD.FTZ R11, R13, R2 ;  /* 0x000000020d0b7221 */ /* 0x020fe20000010000 */
[----:B------:R-:W-:-:S02]  /*6180*/  VIADD R2, R23, 0x9 ;  /* 0x0000000917027836 */ /* 0x000fc40000000000 */
[--C-:B------:R-:W-:Y:S01]  /*6190*/  FFMA.FTZ R141, R28, UR10, -R48.reuse ;  /* 0x0000000a1c8d7c23 */ /* 0x100fe20008010830 */
[--C-:B------:R-:W-:Y:S01]  /*61a0*/  FFMA.FTZ R28, R30, UR10, -R48.reuse ;  /* 0x0000000a1e1c7c23 */ /* 0x100fe20008010830 */
[----:B------:R-:W-:Y:S01]  /*61b0*/  FADD.FTZ R4, R146, R11 ;  /* 0x0000000b92047221 */ /* 0x000fe20000010000 */
[----:B------:R-:W-:Y:S01]  /*61c0*/  FFMA.FTZ R143, R33, UR10, -R48 ;  /* 0x0000000a218f7c23 */ /* 0x000fe20008010830 */
[----:B------:R-:W3:Y:S01]  /*61d0*/  MUFU.EX2 R136, R136 ;  /* 0x0000008800887308 */ /* 0x000ee20000000800 */
[----:B------:R-:W-:Y:S01]  /*61e0*/  SEL R2, R2, 0x9, !P2 ;  /* 0x0000000902027807 */ /* 0x000fe20005000000 */
[----:B------:R-:W-:Y:S01]  /*61f0*/  FADD.FTZ R11, R21, R4 ;  /* 0x00000004150b7221 */ /* 0x000fe20000010000 */
[----:B------:R-:W-:Y:S01]  /*6200*/  FMUL.FTZ R4, R7, UR10 ;  /* 0x0000000a07047c20 */ /* 0x000fe20008410000 */
[----:B------:R-:W-:Y:S02]  /*6210*/  @!P1 VIADD R7, R15, 0x16840 ;  /* 0x000168400f079836 */ /* 0x000fe40000000000 */
[--C-:B------:R-:W-:Y:S01]  /*6220*/  FFMA.FTZ R30, R34, UR10, -R48.reuse ;  /* 0x0000000a221e7c23 */ /* 0x100fe20008010830 */
[----:B-1----:R-:W-:Y:S01]  /*6230*/  FADD.FTZ R50, R140, R11 ;  /* 0x0000000b8c327221 */ /* 0x002fe20000010000 */
[----:B------:R-:W-:Y:S01]  /*6240*/  FFMA.FTZ R137, R36, UR10, -R48 ;  /* 0x0000000a24897c23 */ /* 0x000fe20008010830 */
[----:B------:R-:W-:Y:S01]  /*6250*/  MUFU.EX2 R8, R8 ;  /* 0x0000000800087308 */ /* 0x000fe20000000800 */
[----:B------:R-:W-:Y:S01]  /*6260*/  @!P1 PRMT R7, RZ, 0x654, R7 ;  /* 0x00000654ff079816 */ /* 0x000fe20000000007 */
[----:B------:R-:W-:Y:S01]  /*6270*/  FADD.FTZ R11, R5, R50 ;  /* 0x00000032050b7221 */ /* 0x000fe20000010000 */
[--C-:B------:R-:W-:Y:S01]  /*6280*/  FFMA.FTZ R34, R37, UR10, -R48.reuse ;  /* 0x0000000a25227c23 */ /* 0x100fe20008010830 */
[----:B------:R-:W-:Y:S01]  /*6290*/  FFMA.FTZ R139, R38, UR10, -R48 ;  /* 0x0000000a268b7c23 */ /* 0x000fe20008010830 */
[----:B--2---:R-:W-:Y:S01]  /*62a0*/  FFMA.FTZ R32, R57, UR10, -R76 ;  /* 0x0000000a39207c23 */ /* 0x004fe2000801084c */
[----:B0-----:R-:W-:Y:S01]  /*62b0*/  FADD.FTZ R50, R142, R11 ;  /* 0x0000000b8e327221 */ /* 0x001fe20000010000 */
[--C-:B------:R-:W-:Y:S01]  /*62c0*/  FFMA.FTZ R36, R39, UR10, -R48.reuse ;  /* 0x0000000a27247c23 */ /* 0x100fe20008010830 */
[----:B------:R-:W-:Y:S01]  /*62d0*/  MUFU.EX2 R4, R4 ;  /* 0x0000000400047308 */ /* 0x000fe20000000800 */
[----:B------:R-:W-:Y:S01]  /*62e0*/  FFMA.FTZ R133, R40, UR10, -R48 ;  /* 0x0000000a28857c23 */ /* 0x000fe20008010830 */
[----:B------:R-:W-:Y:S01]  /*62f0*/  FADD.FTZ R11, R29, R50 ;  /* 0x000000321d0b7221 */ /* 0x000fe20000010000 */
[--C-:B------:R-:W-:Y:S01]  /*6300*/  FFMA.FTZ R38, R41, UR10, -R48.reuse ;  /* 0x0000000a29267c23 */ /* 0x100fe20008010830 */
[----:B------:R-:W-:Y:S01]  /*6310*/  F2FP.BF16.F32.PACK_AB R150, R9, R150 ;  /* 0x000000960996723e */ /* 0x000fe200000010ff */
[--C-:B------:R-:W-:Y:S01]  /*6320*/  FFMA.FTZ R135, R61, UR10, -R48.reuse ;  /* 0x0000000a3d877c23 */ /* 0x100fe20008010830 */
[----:B---3--:R-:W-:Y:S01]  /*6330*/  FADD.FTZ R50, R136, R11 ;  /* 0x0000000b88327221 */ /* 0x008fe20000010000 */
[--C-:B------:R-:W-:Y:S01]  /*6340*/  FFMA.FTZ R40, R64, UR10, -R48.reuse ;  /* 0x0000000a40287c23 */ /* 0x100fe20008010830 */
[----:B------:R-:W0:Y:S01]  /*6350*/  MUFU.EX2 R31, R31 ;  /* 0x0000001f001f7308 */ /* 0x000e220000000800 */
[----:B------:R-:W-:Y:S01]  /*6360*/  F2FP.BF16.F32.PACK_AB R140, R5, R140 ;  /* 0x0000008c058c723e */ /* 0x000fe200000010ff */
[--C-:B------:R-:W-:Y:S01]  /*6370*/  FFMA.FTZ R129, R65, UR10, -R48.reuse ;  /* 0x0000000a41817c23 */ /* 0x100fe20008010830 */
[--C-:B------:R-:W-:Y:S01]  /*6380*/  FFMA.FTZ R131, R67, UR10, -R48.reuse ;  /* 0x0000000a43837c23 */ /* 0x100fe20008010830 */
[--C-:B------:R-:W-:Y:S01]  /*6390*/  FFMA.FTZ R125, R69, UR10, -R48.reuse ;  /* 0x0000000a457d7c23 */ /* 0x100fe20008010830 */
[--C-:B------:R-:W-:Y:S01]  /*63a0*/  FFMA.FTZ R70, R70, UR10, -R48.reuse ;  /* 0x0000000a46467c23 */ /* 0x100fe20008010830 */
[--C-:B------:R-:W-:Y:S01]  /*63b0*/  FFMA.FTZ R127, R71, UR10, -R48.reuse ;  /* 0x0000000a477f7c23 */ /* 0x100fe20008010830 */
[--C-:B------:R-:W-:Y:S01]  /*63c0*/  FFMA.FTZ R72, R72, UR10, -R48.reuse ;  /* 0x0000000a48487c23 */ /* 0x100fe20008010830 */
[----:B------:R-:W-:Y:S01]  /*63d0*/  MUFU.EX2 R151, R151 ;  /* 0x0000009700977308 */ /* 0x000fe20000000800 */
[--C-:B------:R-:W-:Y:S01]  /*63e0*/  FFMA.FTZ R73, R73, UR10, -R48.reuse ;  /* 0x0000000a49497c23 */ /* 0x100fe20008010830 */
[--C-:B------:R-:W-:Y:S01]  /*63f0*/  FFMA.FTZ R74, R74, UR10, -R48.reuse ;  /* 0x0000000a4a4a7c23 */ /* 0x100fe20008010830 */
[--C-:B------:R-:W-:Y:S01]  /*6400*/  FFMA.FTZ R75, R75, UR10, -R48.reuse ;  /* 0x0000000a4b4b7c23 */ /* 0x100fe20008010830 */
[----:B------:R-:W-:Y:S01]  /*6410*/  FFMA.FTZ R77, R77, UR10, -R48 ;  /* 0x0000000a4d4d7c23 */ /* 0x000fe20008010830 */
[----:B------:R-:W-:Y:S01]  /*6420*/  MOV R15, UR24 ;  /* 0x00000018000f7c02 */ /* 0x000fe20008000f00 */
[----:B------:R-:W-:Y:S01]  /*6430*/  UMOV UR24, UR37 ;  /* 0x0000002500187c82 */ /* 0x000fe20008000000 */
[----:B------:R-:W-:Y:S01]  /*6440*/  PLOP3.LUT P2, PT, PT, PT, UP0, 0x80, 0x0 ;  /* 0x000000000000781c */ /* 0x000fe20003f4f008 */
[----:B------:R-:W1:Y:S01]  /*6450*/  MUFU.EX2 R138, R138 ;  /* 0x0000008a008a7308 */ /* 0x000e620000000800 */
[----:B0-----:R-:W-:Y:S01]  /*6460*/  FADD.FTZ R11, R31, R50 ;  /* 0x000000321f0b7221 */ /* 0x001fe20000010000 */
[----:B------:R-:W-:-:S02]  /*6470*/  @!P1 LEA R15, R15, UR41, 0x3 ;  /* 0x000000290f0f9c11 */ /* 0x000fc4000f8e18ff */
[----:B------:R-:W-:Y:S02]  /*6480*/  F2FP.BF16.F32.PACK_AB R148, R148, R79 ;  /* 0x0000004f9494723e */ /* 0x000fe400000010ff */
[----:B------:R-:W-:Y:S01]  /*6490*/  F2FP.BF16.F32.PACK_AB R144, R13, R144 ;  /* 0x000000900d90723e */ /* 0x000fe200000010ff */
[----:B------:R-:W-:Y:S01]  /*64a0*/  @!P1 VIADD R15, R15, 0x16860 ;  /* 0x000168600f0f9836 */ /* 0x000fe20000000000 */
[----:B------:R-:W-:Y:S01]  /*64b0*/  MUFU.EX2 R12, R12 ;  /* 0x0000000c000c7308 */ /* 0x000fe20000000800 */
[----:B------:R-:W-:Y:S01]  /*64c0*/  F2FP.BF16.F32.PACK_AB R146, R21, R146 ;  /* 0x000000921592723e */ /* 0x000fe200000010ff */
[----:B------:R-:W-:Y:S02]  /*64d0*/  WARPGROUP.DEPBAR.LE gsb0, 0x0 ;  /* 0x00008000000079c5 */ /* 0x000fe40000010000 */
[----:B------:R0:W-:Y:S06]  /*64e0*/  BAR.ARV R2, 0x100 ;  /* 0x000400020000751d */ /* 0x0001ec0000002000 */
[----:B------:R-:W2:Y:S01]  /*64f0*/  MUFU.EX2 R35, R35 ;  /* 0x0000002300237308 */ /* 0x000ea20000000800 */
[----:B------:R3:W-:Y:S01]  /*6500*/  @!P1 SYNCS.ARRIVE.TRANS64.RED.A1T0 RZ, [R7+URZ], RZ ;  /* 0x000000ff07ff99a7 */ /* 0x0007e2000810043f */
[----:B-1----:R-:W-:Y:S01]  /*6510*/  FADD.FTZ R50, R138, R11 ;  /* 0x0000000b8a327221 */ /* 0x002fe20000010000 */
[----:B------:R-:W-:Y:S01]  /*6520*/  @!P1 PRMT R15, RZ, 0x654, R15 ;  /* 0x00000654ff0f9816 */ /* 0x000fe2000000000f */
[-C--:B------:R-:W-:Y:S01]  /*6530*/  FMUL.FTZ R90, R90, R4.reuse ;  /* 0x000000045a5a7220 */ /* 0x080fe20000410000 */
[-C--:B------:R-:W-:Y:S01]  /*6540*/  FMUL.FTZ R91, R91, R4.reuse ;  /* 0x000000045b5b7220 */ /* 0x080fe20000410000 */
[-C--:B------:R-:W-:Y:S01]  /*6550*/  FMUL.FTZ R94, R94, R4.reuse ;  /* 0x000000045e5e7220 */ /* 0x080fe20000410000 */
[----:B------:R-:W-:Y:S01]  /*6560*/  FMUL.FTZ R95, R95, R4 ;  /* 0x000000045f5f7220 */ /* 0x000fe20000410000 */
[----:B------:R-:W1:Y:S01]  /*6570*/  MUFU.EX2 R145, R145 ;  /* 0x0000009100917308 */ /* 0x000e620000000800 */
[----:B---3--:R-:W-:Y:S01]  /*6580*/  FFMA.FTZ R7, R4, R0, R149 ;  /* 0x0000000004077223 */ /* 0x008fe20000010095 */
[----:B------:R-:W-:Y:S01]  /*6590*/  FFMA.FTZ R0, R66, UR10, -R48 ;  /* 0x0000000a42007c23 */ /* 0x000fe20008010830 */
[----:B------:R3:W-:Y:S01]  /*65a0*/  @!P1 SYNCS.ARRIVE.TRANS64.RED.A1T0 RZ, [R15+URZ], RZ ;  /* 0x000000ff0fff99a7 */ /* 0x0007e2000810043f */
[-C--:B------:R-:W-:Y:S01]  /*65b0*/  FMUL.FTZ R98, R98, R4.reuse ;  /* 0x0000000462627220 */ /* 0x080fe20000410000 */
[----:B0-----:R-:W-:Y:S01]  /*65c0*/  FADD.FTZ R2, R8, R7 ;  /* 0x0000000708027221 */ /* 0x001fe20000010000 */
[-C--:B------:R-:W-:Y:S01]  /*65d0*/  FMUL.FTZ R99, R99, R4.reuse ;  /* 0x0000000463637220 */ /* 0x080fe20000410000 */
[-C--:B------:R-:W-:Y:S01]  /*65e0*/  FMUL.FTZ R102, R102, R4.reuse ;  /* 0x0000000466667220 */ /* 0x080fe20000410000 */
[----:B------:R-:W0:Y:S01]  /*65f0*/  MUFU.EX2 R132, R132 ;  /* 0x0000008400847308 */ /* 0x000e220000000800 */
[----:B------:R-:W-:Y:S01]  /*6600*/  FADD.FTZ R7, R151, R2 ;  /* 0x0000000297077221 */ /* 0x000fe20000010000 */
[----:B--2---:R-:W-:Y:S01]  /*6610*/  FADD.FTZ R11, R35, R50 ;  /* 0x00000032230b7221 */ /* 0x004fe20000010000 */
[----:B------:R-:W-:Y:S01]  /*6620*/  FFMA.FTZ R50, R68, UR10, -R48 ;  /* 0x0000000a44327c23 */ /* 0x000fe20008010830 */
[-C--:B------:R-:W-:Y:S01]  /*6630*/  FMUL.FTZ R103, R103, R4.reuse ;  /* 0x0000000467677220 */ /* 0x080fe20000410000 */
[----:B------:R-:W-:Y:S01]  /*6640*/  FADD.FTZ R2, R12, R7 ;  /* 0x000000070c027221 */ /* 0x000fe20000010000 */
[-C--:B------:R-:W-:Y:S01]  /*6650*/  FMUL.FTZ R106, R106, R4.reuse ;  /* 0x000000046a6a7220 */ /* 0x080fe20000410000 */
[-C--:B------:R-:W-:Y:S01]  /*6660*/  FMUL.FTZ R107, R107, R4.reuse ;  /* 0x000000046b6b7220 */ /* 0x080fe20000410000 */
[----:B------:R-:W2:Y:S01]  /*6670*/  MUFU.EX2 R20, R20 ;  /* 0x0000001400147308 */ /* 0x000ea20000000800 */
[----:B-1----:R-:W-:Y:S01]  /*6680*/  FADD.FTZ R7, R145, R2 ;  /* 0x0000000291077221 */ /* 0x002fe20000010000 */
[-C--:B------:R-:W-:Y:S01]  /*6690*/  FMUL.FTZ R110, R110, R4.reuse ;  /* 0x000000046e6e7220 */ /* 0x080fe20000410000 */
[-C--:B------:R-:W-:Y:S01]  /*66a0*/  FMUL.FTZ R111, R111, R4.reuse ;  /* 0x000000046f6f7220 */ /* 0x080fe20000410000 */
[-C--:B------:R-:W-:Y:S01]  /*66b0*/  FMUL.FTZ R114, R114, R4.reuse ;  /* 0x0000000472727220 */ /* 0x080fe20000410000 */
[-C--:B------:R-:W-:Y:S01]  /*66c0*/  FMUL.FTZ R115, R115, R4.reuse ;  /* 0x0000000473737220 */ /* 0x080fe20000410000 */
[-C--:B------:R-:W-:Y:S01]  /*66d0*/  FMUL.FTZ R118, R118, R4.reuse ;  /* 0x0000000476767220 */ /* 0x080fe20000410000 */
[----:B------:R-:W-:Y:S01]  /*66e0*/  FMUL.FTZ R119, R119, R4 ;  /* 0x0000000477777220 */ /* 0x000fe20000410000 */
[----:B------:R-:W1:Y:S01]  /*66f0*/  MUFU.EX2 R43, R43 ;  /* 0x0000002b002b7308 */ /* 0x000e620000000800 */
[----:B0-----:R-:W-:Y:S01]  /*6700*/  FADD.FTZ R52, R132, R11 ;  /* 0x0000000b84347221 */ /* 0x001fe20000010000 */
[----:B------:R-:W-:Y:S01]  /*6710*/  F2FP.BF16.F32.PACK_AB R142, R29, R142 ;  /* 0x0000008e1d8e723e */ /* 0x000fe200000010ff */
[----:B------:R-:W-:Y:S01]  /*6720*/  FMUL.FTZ R88, R88, R46 ;  /* 0x0000002e58587220 */ /* 0x000fe20000410000 */
[----:B------:R-:W-:Y:S01]  /*6730*/  F2FP.BF16.F32.PACK_AB R136, R31, R136 ;  /* 0x000000881f88723e */ /* 0x000fe200000010ff */
[----:B------:R-:W-:Y:S01]  /*6740*/  FMUL.FTZ R89, R89, R46 ;  /* 0x0000002e59597220 */ /* 0x000fe20000410000 */
[----:B------:R-:W-:Y:S01]  /*6750*/  F2FP.BF16.F32.PACK_AB R138, R35, R138 ;  /* 0x0000008a238a723e */ /* 0x000fe200000010ff */
[-C--:B------:R-:W-:Y:S01]  /*6760*/  FMUL.FTZ R92, R92, R46.reuse ;  /* 0x0000002e5c5c7220 */ /* 0x080fe20000410000 */
[----:B------:R-:W0:Y:S01]  /*6770*/  MUFU.EX2 R147, R147 ;  /* 0x0000009300937308 */ /* 0x000e220000000800 */
        /* <DEDUP_REMOVED lines=8> */
[C---:B-1----:R-:W-:Y:S01]  /*6800*/  FADD.FTZ R11, R43.reuse, R52 ;  /* 0x000000342b0b7221 */ /* 0x042fe20000010000 */
[----:B------:R-:W-:Y:S01]  /*6810*/  F2FP.BF16.F32.PACK_AB R132, R43, R132 ;  /* 0x000000842b84723e */ /* 0x000fe200000010ff */
[-C--:B------:R-:W-:Y:S01]  /*6820*/  FMUL.FTZ R105, R105, R46.reuse ;  /* 0x0000002e69697220 */ /* 0x080fe20000410000 */
[-C--:B------:R-:W-:Y:S01]  /*6830*/  FMUL.FTZ R108, R108, R46.reuse ;  /* 0x0000002e6c6c7220 */ /* 0x080fe20000410000 */
[-C--:B------:R-:W-:Y:S01]  /*6840*/  FMUL.FTZ R109, R109, R46.reuse ;  /* 0x0000002e6d6d7220 */ /* 0x080fe20000410000 */
[-C--:B------:R-:W-:Y:S01]  /*6850*/  FMUL.FTZ R112, R112, R46.reuse ;  /* 0x0000002e70707220 */ /* 0x080fe20000410000 */
[-C--:B------:R-:W-:Y:S01]  /*6860*/  FMUL.FTZ R113, R113, R46.reuse ;  /* 0x0000002e71717220 */ /* 0x080fe20000410000 */
[----:B------:R-:W1:Y:S01]  /*6870*/  MUFU.EX2 R26, R26 ;  /* 0x0000001a001a7308 */ /* 0x000e620000000800 */
[----:B0-----:R-:W-:Y:S01]  /*6880*/  FADD.FTZ R7, R147, R2 ;  /* 0x0000000293077221 */ /* 0x001fe20000010000 */
[-C--:B------:R-:W-:Y:S01]  /*6890*/  FMUL.FTZ R116, R116, R46.reuse ;  /* 0x0000002e74747220 */ /* 0x080fe20000410000 */
[----:B------:R-:W-:Y:S01]  /*68a0*/  FMUL.FTZ R117, R117, R46 ;  /* 0x0000002e75757220 */ /* 0x000fe20000410000 */
[----:B------:R-:W-:Y:S01]  /*68b0*/  F2FP.BF16.F32.PACK_AB R149, R8, R149 ;  /* 0x000000950895723e */ /* 0x000fe200000010ff */
[----:B------:R-:W-:Y:S01]  /*68c0*/  IMAD.MOV.U32 R4, RZ, RZ, R6 ;  /* 0x000000ffff047224 */ /* 0x000fe200078e0006 */
[----:B------:R-:W-:-:S02]  /*68d0*/  F2FP.BF16.F32.PACK_AB R151, R12, R151 ;  /* 0x000000970c97723e */ /* 0x000fc400000010ff */
[----:B------:R-:W0:Y:S01]  /*68e0*/  MUFU.EX2 R45, R45 ;  /* 0x0000002d002d7308 */ /* 0x000e220000000800 */
[----:B--2---:R-:W-:Y:S01]  /*68f0*/  FADD.FTZ R52, R134, R11 ;  /* 0x0000000b86347221 */ /* 0x004fe20000010000 */
[----:B------:R-:W-:-:S06]  /*6900*/  F2FP.BF16.F32.PACK_AB R145, R20, R145 ;  /* 0x000000911491723e */ /* 0x000fcc00000010ff */
[----:B------:R-:W2:Y:S01]  /*6910*/  MUFU.EX2 R141, R141 ;  /* 0x0000008d008d7308 */ /* 0x000ea20000000800 */
[C---:B-1----:R-:W-:Y:S01]  /*6920*/  FADD.FTZ R2, R26.reuse, R7 ;  /* 0x000000071a027221 */ /* 0x042fe20000010000 */
[----:B------:R-:W-:-:S06]  /*6930*/  F2FP.BF16.F32.PACK_AB R147, R26, R147 ;  /* 0x000000931a93723e */ /* 0x000fcc00000010ff */
[----:B------:R-:W1:Y:S01]  /*6940*/  MUFU.EX2 R10, R10 ;  /* 0x0000000a000a7308 */ /* 0x000e620000000800 */
[C---:B0-----:R-:W-:Y:S01]  /*6950*/  FADD.FTZ R11, R45.reuse, R52 ;  /* 0x000000342d0b7221 */ /* 0x041fe20000010000 */
[----:B------:R-:W-:-:S06]  /*6960*/  F2FP.BF16.F32.PACK_AB R134, R45, R134 ;  /* 0x000000862d86723e */ /* 0x000fcc00000010ff */
[----:B------:R-:W0:Y:S01]  /*6970*/  MUFU.EX2 R28, R28 ;  /* 0x0000001c001c7308 */ /* 0x000e220000000800 */
[----:B--2---:R-:W-:-:S07]  /*6980*/  FADD.FTZ R7, R141, R2 ;  /* 0x000000028d077221 */ /* 0x004fce0000010000 */
[----:B------:R-:W2:Y:S01]  /*6990*/  MUFU.EX2 R47, R47 ;  /* 0x0000002f002f7308 */ /* 0x000ea20000000800 */
[----:B-1----:R-:W-:-:S07]  /*69a0*/  FADD.FTZ R52, R10, R11 ;  /* 0x0000000b0a347221 */ /* 0x002fce0000010000 */
[----:B------:R-:W1:Y:S01]  /*69b0*/  MUFU.EX2 R143, R143 ;  /* 0x0000008f008f7308 */ /* 0x000e620000000800 */
[C---:B0-----:R-:W-:Y:S01]  /*69c0*/  FADD.FTZ R2, R28.reuse, R7 ;  /* 0x000000071c027221 */ /* 0x041fe20000010000 */
[----:B------:R-:W-:-:S06]  /*69d0*/  F2FP.BF16.F32.PACK_AB R141, R28, R141 ;  /* 0x0000008d1c8d723e */ /* 0x000fcc00000010ff */
[----:B------:R-:W0:Y:S01]  /*69e0*/  MUFU.EX2 R14, R14 ;  /* 0x0000000e000e7308 */ /* 0x000e220000000800 */
[C---:B--2---:R-:W-:Y:S01]  /*69f0*/  FADD.FTZ R11, R47.reuse, R52 ;  /* 0x000000342f0b7221 */ /* 0x044fe20000010000 */
[----:B------:R-:W-:-:S06]  /*6a00*/  F2FP.BF16.F32.PACK_AB R128, R47, R10 ;  /* 0x0000000a2f80723e */ /* 0x000fcc00000010ff */
[----:B------:R-:W2:Y:S01]  /*6a10*/  MUFU.EX2 R30, R30 ;  /* 0x0000001e001e7308 */ /* 0x000ea20000000800 */
[----:B-1----:R-:W-:-:S07]  /*6a20*/  FADD.FTZ R7, R143, R2 ;  /* 0x000000028f077221 */ /* 0x002fce0000010000 */
[----:B------:R-:W1:Y:S01]  /*6a30*/  MUFU.EX2 R49, R49 ;  /* 0x0000003100317308 */ /* 0x000e620000000800 */
[----:B0-----:R-:W-:-:S07]  /*6a40*/  FADD.FTZ R52, R14, R11 ;  /* 0x0000000b0e347221 */ /* 0x001fce0000010000 */
[----:B------:R-:W0:Y:S01]  /*6a50*/  MUFU.EX2 R137, R137 ;  /* 0x0000008900897308 */ /* 0x000e220000000800 */
[C---:B--2---:R-:W-:Y:S01]  /*6a60*/  FADD.FTZ R2, R30.reuse, R7 ;  /* 0x000000071e027221 */ /* 0x044fe20000010000 */
[----:B------:R-:W-:-:S06]  /*6a70*/  F2FP.BF16.F32.PACK_AB R143, R30, R143 ;  /* 0x0000008f1e8f723e */ /* 0x000fcc00000010ff */
[----:B------:R-:W2:Y:S01]  /*6a80*/  MUFU.EX2 R24, R24 ;  /* 0x0000001800187308 */ /* 0x000ea20000000800 */
[C---:B-1----:R-:W-:Y:S01]  /*6a90*/  FADD.FTZ R9, R49.reuse, R52 ;  /* 0x0000003431097221 */ /* 0x042fe20000010000 */
[----:B------:R-:W-:-:S06]  /*6aa0*/  F2FP.BF16.F32.PACK_AB R130, R49, R14 ;  /* 0x0000000e3182723e */ /* 0x000fcc00000010ff */
[----:B------:R-:W1:Y:S01]  /*6ab0*/  MUFU.EX2 R34, R34 ;  /* 0x0000002200227308 */ /* 0x000e620000000800 */
[----:B0-----:R-:W-:-:S07]  /*6ac0*/  FADD.FTZ R7, R137, R2 ;  /* 0x0000000289077221 */ /* 0x001fce0000010000 */
[----:B------:R-:W0:Y:S01]  /*6ad0*/  MUFU.EX2 R51, R51 ;  /* 0x0000003300337308 */ /* 0x000e220000000800 */
[----:B--2---:R-:W-:-:S07]  /*6ae0*/  FADD.FTZ R52, R24, R9 ;  /* 0x0000000918347221 */ /* 0x004fce0000010000 */
        /* <DEDUP_REMOVED lines=39> */
[C---:B-1----:R-:W-:Y:S01]  /*6d60*/  FADD.FTZ R10, R0.reuse, R3 ;  /* 0x00000003000a7221 */ /* 0x042fe20000010000 */
[----:B------:R-:W-:-:S06]  /*6d70*/  F2FP.BF16.F32.PACK_AB R129, R0, R129 ;  /* 0x000000810081723e */ /* 0x000fcc00000010ff */
        /* <DEDUP_REMOVED lines=10> */
[----:B------:R-:W-:-:S05]  /*6e20*/  IMAD.MOV.U32 R3, RZ, RZ, R27 ;  /* 0x000000ffff037224 */ /* 0x000fca00078e001b */
        /* <DEDUP_REMOVED lines=9> */
[----:B------:R-:W-:-:S03]  /*6ec0*/  F2FP.BF16.F32.PACK_AB R121, R74, R73 ;  /* 0x000000494a79723e */ /* 0x000fc600000010ff */
[----:B-1----:R-:W-:-:S04]  /*6ed0*/  FADD.FTZ R10, R75, R10 ;  /* 0x0000000a4b0a7221 */ /* 0x002fc80000010000 */
[C---:B0-----:R-:W-:Y:S01]  /*6ee0*/  FADD.FTZ R0, R77.reuse, R10 ;  /* 0x0000000a4d007221 */ /* 0x041fe20000010000 */
[----:B------:R-:W-:Y:S01]  /*6ef0*/  F2FP.BF16.F32.PACK_AB R123, R77, R75 ;  /* 0x0000004b4d7b723e */ /* 0x000fe200000010ff */
[----:B---3--:R-:W-:Y:S06]  /*6f00*/  @P2 BRA `(.L_x_1714) ;  /* 0xffffffd000a82947 */ /* 0x008fec000383ffff */
.L_x_1705:
[----:B------:R-:W-:-:S13]  /*6f10*/  ISETP.LE.AND P2, PT, RZ, UR25, PT ;  /* 0x00000019ff007c0c */ /* 0x000fda000bf43270 */
[----:B------:R-:W-:Y:S05]  /*6f20*/  @!P2 BRA `(.L_x_1715) ;  /* 0x000000240038a947 */ /* 0x000fea0003800000 */
[----:B------:R-:W-:Y:S01]  /*6f30*/  IMAD.MOV.U32 R3, RZ, RZ, R6 ;  /* 0x000000ffff037224 */ /* 0x000fe200078e0006 */
[----:B------:R-:W-:Y:S01]  /*6f40*/  UMOV UR24, UR40 ;  /* 0x0000002800187c82 */ /* 0x000fe20008000000 */
[----:B------:R-:W-:Y:S01]  /*6f50*/  IMAD.MOV.U32 R4, RZ, RZ, R27 ;  /* 0x000000ffff047224 */ /* 0x000fe200078e001b */
[----:B------:R-:W-:Y:S01]  /*6f60*/  UMOV UR21, UR37 ;  /* 0x0000002500157c82 */ /* 0x000fe20008000000 */
[----:B------:R-:W-:Y:S01]  /*6f70*/  ULDC UR22, c[0x0][0x9d8] ;  /* 0x0002760000167ab9 */ /* 0x000fe20000000800 */
[----:B------:R-:W-:-:S05]  /*6f80*/  ULDC UR23, c[0x0][0x988] ;  /* 0x0002620000177ab9 */ /* 0x000fca0000000800 */
.L_x_1724:
        /* <DEDUP_REMOVED lines=9> */
.L_x_1717:
[----:B------:R-:W-:Y:S01]  /*7020*/  ULEA UR6, UR37, UR41, 0x3 ;  /* 0x0000002925067291 */ /* 0x000fe2000f8e183f */
[----:B------:R-:W-:-:S05]  /*7030*/  IMAD.U32 R5, RZ, RZ, UR40 ;  /* 0x00000028ff057e24 */ /* 0x000fca000f8e00ff */
[----:B------:R-:W-:-:S04]  /*7040*/  SHF.L.U32 R5, R5, 0x1f, RZ ;  /* 0x0000001f05057819 */ /* 0x000fc800000006ff */
[----:B------:R0:W1:Y:S01]  /*7050*/  SYNCS.PHASECHK.TRANS64.TRYWAIT P2, [UR6+0x16830], R5 ;  /* 0x01683005ff0075a7 */ /* 0x0000620008040146 */
[----:B------:R-:W-:Y:S05]  /*7060*/  @!P0 BRA `(.L_x_1718) ;  /* 0x0000000000048947 */ /* 0x000fea0003800000 */
[----:B------:R-:W-:Y:S01]  /*7070*/  BPT.TRAP 0x1 ;  /* 0x000000040000795c */ /* 0x000fe20000300000 */
.L_x_1718:
[----:B-1----:R-:W-:Y:S05]  /*7080*/  @P2 BRA `(.L_x_1716) ;  /* 0x0000000000082947 */ /* 0x002fea0003800000 */
[----:B------:R-:W1:Y:S02]  /*7090*/  SYNCS.PHASECHK.TRANS64.TRYWAIT P2, [UR6+0x16830], R5 ;  /* 0x01683005ff0075a7 */ /* 0x000e640008040146 */
[----:B-1----:R-:W-:Y:S05]  /*70a0*/  @!P2 BRA `(.L_x_1719) ;  /* 0x000000880050a947 */ /* 0x002fea0003800000 */
.L_x_1716:
[----:B01----:R-:W-:Y:S01]  /*70b0*/  VIADD R5, R23, 0x8 ;  /* 0x0000000817057836 */ /* 0x003fe20000000000 */
        /* <DEDUP_REMOVED lines=24> */
.L_x_1721:
[----:B------:R-:W-:Y:S01]  /*7240*/  ULEA UR6, UR21, UR41, 0x3 ;  /* 0x0000002915067291 */ /* 0x000fe2000f8e183f */
[----:B------:R-:W-:-:S04]  /*7250*/  MOV R5, UR24 ;  /* 0x0000001800057c02 */ /* 0x000fc80008000f00 */
[----:B------:R-:W-:-:S04]  /*7260*/  SHF.L.U32 R5, R5, 0x1f, RZ ;  /* 0x0000001f05057819 */ /* 0x000fc800000006ff */
[----:B------:R0:W1:Y:S01]  /*7270*/  SYNCS.PHASECHK.TRANS64.TRYWAIT P2, [UR6+0x16850], R5 ;  /* 0x01685005ff0075a7 */ /* 0x0000620008040146 */
[----:B------:R-:W-:Y:S05]  /*7280*/  @!P0 BRA `(.L_x_1722) ;  /* 0x0000000000048947 */ /* 0x000fea0003800000 */
[----:B------:R-:W-:Y:S01]  /*7290*/  BPT.TRAP 0x1 ;  /* 0x000000040000795c */ /* 0x000fe20000300000 */
.L_x_1722:
[----:B-1----:R-:W-:Y:S05]  /*72a0*/  @P2 BRA `(.L_x_1720) ;  /* 0x0000000000082947 */ /* 0x002fea0003800000 */
[----:B------:R-:W1:Y:S02]  /*72b0*/  SYNCS.PHASECHK.TRANS64.TRYWAIT P2, [UR6+0x16850], R5 ;  /* 0x01685005ff0075a7 */ /* 0x000e640008040146 */
[----:B-1----:R-:W-:Y:S05]  /*72c0*/  @!P2 BRA `(.L_x_1723) ;  /* 0x0000008400e0a947 */ /* 0x002fea0003800000 */
.L_x_1720:
        /* <DEDUP_REMOVED lines=76> */
[----:B------:R-:W-:Y:S01]  /*7790*/  UMOV UR10, UR23 ;  /* 0x00000017000a7c82 */ /* 0x000fe20008000000 */
[----:B------:R-:W-:Y:S01]  /*77a0*/  FMUL.FTZ R63, R63, UR22 ;  /* 0x000000163f3f7c20 */ /* 0x000fe20008410000 */
[----:B------:R-:W-:Y:S01]  /*77b0*/  FMUL.FTZ R68, R74, UR22 ;  /* 0x000000164a447c20 */ /* 0x000fe20008410000 */
[----:B------:R-:W-:Y:S01]  /*77c0*/  FMUL.FTZ R74, R83, UR22 ;  /* 0x00000016534a7c20 */ /* 0x000fe20008410000 */
[----:B------:R-:W-:Y:S01]  /*77d0*/  FMUL.FTZ R76, R87, UR22 ;  /* 0x00000016574c7c20 */ /* 0x000fe20008410000 */
[----:B------:R-:W0:Y:S01]  /*77e0*/  MUFU.TANH R29, R29 ;  /* 0x0000001d001d7308 */ /* 0x000e220000002400 */
[----:B-1----:R-:W-:Y:S01]  /*77f0*/  FMNMX.FTZ R27, R24, R27, !PT ;  /* 0x0000001b181b7209 */ /* 0x002fe20007810000 */
[----:B------:R-:W1:Y:S01]  /*7800*/  S2R R80, SR_TID.X ;  /* 0x0000000000507919 */ /* 0x000e620000002100 */
[----:B------:R-:W-:-:S05]  /*7810*/  UMOV UR24, UR40 ;  /* 0x0000002800187c82 */ /* 0x000fca0008000000 */
        /* <DEDUP_REMOVED lines=10> */
[----:B------:R-:W-:-:S04]  /*78c0*/  UMOV UR7, 0x40000040 ;  /* 0x4000004000077882 */ /* 0x000fc80000000000 */
[----:B------:R-:W3:Y:S01]  /*78d0*/  MUFU.TANH R37, R37 ;  /* 0x0000002500257308 */ /* 0x000ee20000002400 */
[----:B--2---:R-:W-:Y:S01]  /*78e0*/  FMNMX.FTZ R27, R33, R56, !PT ;  /* 0x00000038211b7209 */ /* 0x004fe20007810000 */
[----:B------:R-:W-:Y:S01]  /*78f0*/  FMUL.FTZ R56, R73, UR22 ;  /* 0x0000001649387c20 */ /* 0x000fe20008410000 */
[----:B------:R-:W-:Y:S01]  /*7900*/  FMUL.FTZ R73, R82, UR22 ;  /* 0x0000001652497c20 */ /* 0x000fe20008410000 */
[----:B-1----:R-:W-:-:S04]  /*7910*/  ISETP.GE.U32.AND P2, PT, R80, 0x180, PT ;  /* 0x000001805000780c */ /* 0x002fc80003f46070 */
[----:B------:R-:W1:Y:S01]  /*7920*/  MUFU.TANH R40, R40 ;  /* 0x0000002800287308 */ /* 0x000e620000002400 */
[----:B0-----:R-:W-:-:S07]  /*7930*/  FMNMX.FTZ R58, R36, R27, !PT ;  /* 0x0000001b243a7209 */ /* 0x001fce0007810000 */
[----:B------:R-:W0:Y:S01]  /*7940*/  MUFU.TANH R41, R41 ;  /* 0x0000002900297308 */ /* 0x000e220000002400 */
[----:B---3--:R-:W-:-:S07]  /*7950*/  FMNMX.FTZ R27, R37, R58, !PT ;  /* 0x0000003a251b7209 */ /* 0x008fce0007810000 */
        /* <DEDUP_REMOVED lines=13> */
[----:B------:R-:W-:Y:S02]  /*7a30*/  WARPGROUP.DEPBAR.LE gsb0, 0x0 ;  /* 0x00008000000079c5 */ /* 0x000fe40000010000 */
[----:B------:R-:W-:-:S04]  /*7a40*/  WARPGROUP.ARRIVE ;  /* 0x00000000000079c5 */ /* 0x000fc80000000000 */
[----:B------:R-:W2:Y:S01]  /*7a50*/  MUFU.TANH R53, R53 ;  /* 0x0000003500357308 */ /* 0x000ea20000002400 */
[----:B-1----:R-:W-:Y:S01]  /*7a60*/  FMNMX.FTZ R27, R51, R60, !PT ;  /* 0x0000003c331b7209 */ /* 0x002fe20007810000 */
[----:B------:R-:W-:Y:S01]  /*7a70*/  FMUL.FTZ R60, R81, UR22 ;  /* 0x00000016513c7c20 */ /* 0x000fe20008410000 */
[----:B------:R-:W-:Y:S01]  /*7a80*/  HGMMA.64x64x16.F32.BF16 R88, R140, gdesc[UR4].tnspB, R88, gsb0 ;  /* 0x40e000048c587df0 */ /* 0x000fe20008001858 */
[----:B------:R-:W-:Y:S01]  /*7a90*/  UIADD3 UR6, UR11, 0x180, URZ ;  /* 0x000001800b067890 */ /* 0x000fe2000fffe03f */
[----:B0-----:R-:W-:Y:S01]  /*7aa0*/  FMNMX.FTZ R62, R52, R27, !PT ;  /* 0x0000001b343e7209 */ /* 0x001fe20007810000 */
[----:B------:R-:W-:Y:S02]  /*7ab0*/  UMOV UR7, 0x40000040 ;  /* 0x4000004000077882 */ /* 0x000fe40000000000 */
[----:B------:R-:W0:Y:S08]  /*7ac0*/  MUFU.TANH R54, R54 ;  /* 0x0000003600367308 */ /* 0x000e300000002400 */
[----:B------:R-:W1:Y:S01]  /*7ad0*/  MUFU.TANH R55, R55 ;  /* 0x0000003700377308 */ /* 0x000e620000002400 */
[----:B--2---:R-:W-:-:S07]  /*7ae0*/  FMNMX.FTZ R27, R53, R62, !PT ;  /* 0x0000003e351b7209 */ /* 0x004fce0007810000 */
        /* <DEDUP_REMOVED lines=19> */
[----:B------:R-:W-:Y:S01]  /*7c20*/  WARPGROUP.ARRIVE ;  /* 0x00000000000079c5 */ /* 0x000fe20000000000 */
[----:B------:R-:W-:Y:S01]  /*7c30*/  FMUL.FTZ R66, R70, UR22 ;  /* 0x0000001646427c20 */ /* 0x000fe20008410000 */
[----:B------:R-:W-:Y:S01]  /*7c40*/  FMUL.FTZ R70, R75, UR22 ;  /* 0x000000164b467c20 */ /* 0x000fe20008410000 */
[----:B------:R-:W-:Y:S01]  /*7c50*/  FMUL.FTZ R75, R86, UR22 ;  /* 0x00000016564b7c20 */ /* 0x000fe20008410000 */
        /* <DEDUP_REMOVED lines=17> */
[C---:B------:R-:W-:Y:S01]  /*7d70*/  FADD.FTZ R4, -R27.reuse, R4 ;  /* 0x000000041b047221 */ /* 0x040fe20000010100 */
[----:B------:R-:W-:Y:S01]  /*7d80*/  FMUL.FTZ R77, R27, UR10 ;  /* 0x0000000a1b4d7c20 */ /* 0x000fe20008410000 */
[----:B------:R-:W0:Y:S02]  /*7d90*/  MUFU.TANH R31, R31 ;  /* 0x0000001f001f7308 */ /* 0x000e240000002400 */
[----:B------:R-:W-:Y:S01]  /*7da0*/  FMUL.FTZ R69, R4, UR10 ;  /* 0x0000000a04457c20 */ /* 0x000fe20008410000 */
        /* <DEDUP_REMOVED lines=38> */
[----:B0-----:R-:W-:Y:S01]  /*8010*/  FMNMX.FTZ R21, R31, R4, !PT ;  /* 0x000000041f157209 */ /* 0x001fe20007810000 */
[----:B------:R-:W0:Y:S01]  /*8020*/  MUFU.TANH R42, R42 ;  /* 0x0000002a002a7308 */ /* 0x000e220000002400 */
[--C-:B------:R-:W-:Y:S01]  /*8030*/  FFMA.FTZ R57, R60, UR10, -R77.reuse ;  /* 0x0000000a3c397c23 */ /* 0x100fe2000801084d */
[--C-:B------:R-:W-:Y:S01]  /*8040*/  FFMA.FTZ R32, R61, UR10, -R77.reuse ;  /* 0x0000000a3d207c23 */ /* 0x100fe2000801084d */
[----:B-1----:R-:W-:Y:S01]  /*8050*/  FMNMX.FTZ R4, R34, R21, !PT ;  /* 0x0000001522047209 */ /* 0x002fe20007810000 */
[----:B------:R-:W-:-:S03]  /*8060*/  FFMA.FTZ R62, R62, UR10, -R77 ;  /* 0x0000000a3e3e7c23 */ /* 0x000fc6000801084d */
[----:B---3--:R-:W-:Y:S01]  /*8070*/  FMNMX.FTZ R29, R35, R4, !PT ;  /* 0x00000004231d7209 */ /* 0x008fe20007810000 */
[----:B------:R-:W1:Y:S03]  /*8080*/  MUFU.TANH R43, R43 ;  /* 0x0000002b002b7308 */ /* 0x000e660000002400 */
[----:B--2---:R-:W-:-:S04]  /*8090*/  FMNMX.FTZ R4, R38, R29, !PT ;  /* 0x0000001d26047209 */ /* 0x004fc80007810000 */
[----:B----4-:R-:W-:Y:S01]  /*80a0*/  FMNMX.FTZ R29, R39, R4, !PT ;  /* 0x00000004271d7209 */ /* 0x010fe20007810000 */
[----:B------:R-:W2:Y:S03]  /*80b0*/  MUFU.TANH R45, R45 ;  /* 0x0000002d002d7308 */ /* 0x000ea60000002400 */
[----:B0-----:R-:W-:-:S05]  /*80c0*/  FMNMX.FTZ R4, R42, R29, !PT ;  /* 0x0000001d2a047209 */ /* 0x001fca0007810000 */
        /* <DEDUP_REMOVED lines=9> */
[----:B------:R-:W-:Y:S02]  /*8160*/  WARPGROUP.DEPBAR.LE gsb0, 0x0 ;  /* 0x00008000000079c5 */ /* 0x000fe40000010000 */
[----:B------:R-:W-:Y:S01]  /*8170*/  WARPGROUP.ARRIVE ;  /* 0x00000000000079c5 */ /* 0x000fe20000000000 */
[--C-:B------:R-:W-:Y:S01]  /*8180*/  FFMA.FTZ R132, R44, UR10, -R77.reuse ;  /* 0x0000000a2c847c23 */ /* 0x100fe2000801084d */
[----:B------:R-:W-:-:S03]  /*8190*/  FFMA.FTZ R134, R48, UR10, -R77 ;  /* 0x0000000a30867c23 */ /* 0x000fc6000801084d */
[----:B------:R-:W3:Y:S01]  /*81a0*/  MUFU.TANH R66, R66 ;  /* 0x0000004200427308 */ /* 0x000ee20000002400 */
[----:B------:R-:W-:Y:S01]  /*81b0*/  HGMMA.64x64x16.F32.BF16 R88, R128, gdesc[UR4].tnspB, R88, gsb0 ;  /* 0x40e0000480587df0 */ /* 0x000fe20008001858 */
[----:B------:R-:W-:Y:S01]  /*81c0*/  UIADD3 UR6, UR11, 0x300, URZ ;  /* 0x000003000b067890 */ /* 0x000fe2000fffe03f */
[----:B------:R-:W-:-:S05]  /*81d0*/  UMOV UR7, 0x40000040 ;  /* 0x4000004000077882 */ /* 0x000fca0000000000 */
[----:B------:R4:W-:Y:S08]  /*81e0*/  MUFU.EX2 R21, R6 ;  /* 0x0000000600157308 */ /* 0x0009f00000000800 */
[----:B------:R-:W5:Y:S01]  /*81f0*/  MUFU.TANH R67, R67 ;  /* 0x0000004300437308 */ /* 0x000f620000002400 */
[----:B----4-:R-:W-:Y:S01]  /*8200*/  FFMA.FTZ R6, R37, UR10, -R77 ;  /* 0x0000000a25067c23 */ /* 0x010fe2000801084d */
[----:B--2---:R-:W-:-:S04]  /*8210*/  FMNMX.FTZ R37, R63, R4, !PT ;  /* 0x000000043f257209 */ /* 0x004fc80007810000 */
[----:B0-----:R-:W-:Y:S02]  /*8220*/  FMNMX.FTZ R4, R64, R37, !PT ;  /* 0x0000002540047209 */ /* 0x001fe40007810000 */
[----:B------:R-:W0:Y:S02]  /*8230*/  MUFU.TANH R68, R68 ;  /* 0x0000004400447308 */ /* 0x000e240000002400 */
[----:B-1----:R-:W-:-:S04]  /*8240*/  FMNMX.FTZ R37, R65, R4, !PT ;  /* 0x0000000441257209 */ /* 0x002fc80007810000 */
[----:B---3--:R-:W-:Y:S02]  /*8250*/  FMNMX.FTZ R4, R66, R37, !PT ;  /* 0x0000002542047209 */ /* 0x008fe40007810000 */
[----:B------:R-:W1:Y:S02]  /*8260*/  MUFU.TANH R70, R70 ;  /* 0x0000004600467308 */ /* 0x000e640000002400 */
[----:B-----5:R-:W-:-:S06]  /*8270*/  FMNMX.FTZ R41, R67, R4, !PT ;  /* 0x0000000443297209 */ /* 0x020fcc0007810000 */
        /* <DEDUP_REMOVED lines=14> */
[----:B------:R-:W-:Y:S01]  /*8360*/  FFMA.FTZ R41, R49, UR10, -R77 ;  /* 0x0000000a31297c23 */ /* 0x000fe2000801084d */
[----:B------:R-:W-:Y:S01]  /*8370*/  HGMMA.64x64x16.F32.BF16 R88, R124, gdesc[UR4].tnspB, R88, gsb0 ;  /* 0x40e000047c587df0 */ /* 0x000fe20008001858 */
[----:B------:R-:W-:Y:S01]  /*8380*/  UIADD3 UR6, UR11, 0x380, URZ ;  /* 0x000003800b067890 */ /* 0x000fe2000fffe03f */
[----:B0-----:R-:W-:-:S03]  /*8390*/  FMNMX.FTZ R49, R75, R4, !PT ;  /* 0x000000044b317209 */ /* 0x001fc60007810000 */
[----:B------:R1:W-:Y:S01]  /*83a0*/  MUFU.EX2 R29, R6 ;  /* 0x00000006001d7308 */ /* 0x0003e20000000800 */
[----:B------:R-:W-:Y:S01]  /*83b0*/  UMOV UR7, 0x40000040 ;  /* 0x4000004000077882 */ /* 0x000fe20000000000 */
[--C-:B------:R-:W-:Y:S01]  /*83c0*/  FFMA.FTZ R4, R51, UR10, -R77.reuse ;  /* 0x0000000a33047c23 */ /* 0x100fe2000801084d */
[----:B------:R-:W-:-:S05]  /*83d0*/  FFMA.FTZ R51, R54, UR10, -R77 ;  /* 0x0000000a36337c23 */ /* 0x000fca000801084d */
[----:B------:R-:W-:Y:S01]  /*83e0*/  MUFU.EX2 R69, R69 ;  /* 0x0000004500457308 */ /* 0x000fe20000000800 */
[----:B-1----:R-:W-:Y:S01]  /*83f0*/  FMNMX.FTZ R6, R76, R49, !PT ;  /* 0x000000314c067209 */ /* 0x002fe20007810000 */
[----:B------:R-:W-:-:S04]  /*8400*/  FFMA.FTZ R49, R52, UR10, -R77 ;  /* 0x0000000a34317c23 */ /* 0x000fc8000801084d */
[----:B------:R-:W0:Y:S02]  /*8410*/  SHFL.BFLY PT, R83, R6, 0x2, 0x1f ;  /* 0x0c401f0006537f89 */ /* 0x000e2400000e0000 */
[----:B------:R-:W1:Y:S08]  /*8420*/  MUFU.EX2 R148, R148 ;  /* 0x0000009400947308 */ /* 0x000e700000000800 */
[----:B------:R-:W2:Y:S08]  /*8430*/  MUFU.EX2 R5, R5 ;  /* 0x0000000500057308 */ /* 0x000eb00000000800 */
[----:B------:R-:W3:Y:S01]  /*8440*/  MUFU.EX2 R150, R150 ;  /* 0x0000009600967308 */ /* 0x000ee20000000800 */
[----:B-1----:R-:W-:Y:S01]  /*8450*/  FFMA.FTZ R2, R69, R2, R148 ;  /* 0x0000000245027223 */ /* 0x002fe20000010094 */
[----:B0-----:R-:W-:-:S06]  /*8460*/  FMNMX.FTZ R83, R6, R83, !PT ;  /* 0x0000005306537209 */ /* 0x001fcc0007810000 */
[----:B------:R-:W-:Y:S01]  /*8470*/  MUFU.EX2 R79, R79 ;  /* 0x0000004f004f7308 */ /* 0x000fe20000000800 */
[----:B--2---:R-:W-:Y:S01]  /*8480*/  F2FP.BF16.F32.PACK_AB R148, R5, R148 ;  /* 0x000000940594723e */ /* 0x004fe200000010ff */
[----:B------:R-:W0:Y:S06]  /*8490*/  SHFL.BFLY PT, R6, R83, 0x1, 0x1f ;  /* 0x0c201f0053067f89 */ /* 0x000e2c00000e0000 */
[----:B------:R-:W-:Y:S08]  /*84a0*/  MUFU.EX2 R144, R144 ;  /* 0x0000009000907308 */ /* 0x000ff00000000800 */
[----:B------:R-:W-:Y:S08]  /*84b0*/  MUFU.EX2 R9, R9 ;  /* 0x0000000900097308 */ /* 0x000ff00000000800 */
[----:B------:R-:W-:Y:S01]  /*84c0*/  MUFU.EX2 R146, R146 ;  /* 0x0000009200927308 */ /* 0x000fe20000000800 */
[----:B0-----:R-:W-:-:S05]  /*84d0*/  FMNMX.FTZ R6, R83, R6, !PT ;  /* 0x0000000653067209 */ /* 0x001fca0007810000 */
[----:B------:R-:W-:Y:S02]  /*84e0*/  FADD.FTZ R36, -R6, R3 ;  /* 0x0000000306247221 */ /* 0x000fe40000010100 */
[----:B------:R-:W-:Y:S01]  /*84f0*/  MUFU.EX2 R13, R13 ;  /* 0x0000000d000d7308 */ /* 0x000fe20000000800 */
[----:B------:R-:W-:Y:S02]  /*8500*/  WARPGROUP.DEPBAR.LE gsb0, 0x0 ;  /* 0x00008000000079c5 */ /* 0x000fe40000010000 */
[----:B------:R-:W-:Y:S01]  /*8510*/  WARPGROUP.ARRIVE ;  /* 0x00000000000079c5 */ /* 0x000fe20000000000 */
[----:B------:R-:W-:Y:S01]  /*8520*/  FMUL.FTZ R59, R36, UR10 ;  /* 0x0000000a243b7c20 */ /* 0x000fe20008410000 */
[----:B------:R-:W-:-:S03]  /*8530*/  FMUL.FTZ R36, R6, UR10 ;  /* 0x0000000a06247c20 */ /* 0x000fc60008410000 */
[----:B------:R-:W-:Y:S01]  /*8540*/  MUFU.EX2 R140, R140 ;  /* 0x0000008c008c7308 */ /* 0x000fe20000000800 */
[----:B------:R-:W-:Y:S01]  /*8550*/  HGMMA.64x64x16.F32.BF16 R88, R120, gdesc[UR4].tnspB, R88, gsb0 ;  /* 0x40e0000478587df0 */ /* 0x000fe20008001858 */
[--C-:B------:R-:W-:Y:S01]  /*8560*/  FFMA.FTZ R151, R11, UR10, -R36.reuse ;  /* 0x0000000a0b977c23 */ /* 0x100fe20008010824 */
[----:B------:R-:W-:Y:S02]  /*8570*/  IMAD.U32 R11, RZ, RZ, UR37 ;  /* 0x00000025ff0b7e24 */ /* 0x000fe4000f8e00ff */
[--C-:B------:R-:W-:Y:S01]  /*8580*/  FFMA.FTZ R8, R8, UR10, -R36.reuse ;  /* 0x0000000a08087c23 */ /* 0x100fe20008010824 */
[--C-:B------:R-:W-:Y:S01]  /*8590*/  FFMA.FTZ R149, R7, UR10, -R36.reuse ;  /* 0x0000000a07957c23 */ /* 0x100fe20008010824 */
[----:B------:R-:W-:Y:S01]  /*85a0*/  VIADD R7, R23, 0x9 ;  /* 0x0000000917077836 */ /* 0x000fe20000000000 */
[----:B------:R-:W-:Y:S01]  /*85b0*/  MUFU.EX2 R59, R59 ;  /* 0x0000003b003b7308 */ /* 0x000fe20000000800 */
[----:B------:R-:W-:Y:S01]  /*85c0*/  @!P1 LEA R11, R11, UR41, 0x3 ;  /* 0x000000290b0b9c11 */ /* 0x000fe2000f8e18ff */
[--C-:B------:R-:W-:Y:S01]  /*85d0*/  FFMA.FTZ R145, R15, UR10, -R36.reuse ;  /* 0x0000000a0f917c23 */ /* 0x100fe20008010824 */
[--C-:B------:R-:W-:Y:S01]  /*85e0*/  FFMA.FTZ R12, R12, UR10, -R36.reuse ;  /* 0x0000000a0c0c7c23 */ /* 0x100fe20008010824 */
[--C-:B------:R-:W-:Y:S01]  /*85f0*/  FFMA.FTZ R20, R20, UR10, -R36.reuse ;  /* 0x0000000a14147c23 */ /* 0x100fe20008010824 */
[----:B------:R-:W-:Y:S01]  /*8600*/  FFMA.FTZ R147, R25, UR10, -R36 ;  /* 0x0000000a19937c23 */ /* 0x000fe20008010824 */
[----:B------:R-:W-:Y:S01]  /*8610*/  @!P1 VIADD R15, R11, 0x16840 ;  /* 0x000168400b0f9836 */ /* 0x000fe20000000000 */
[----:B------:R-:W-:Y:S01]  /*8620*/  SEL R11, R7, 0x9, !P2 ;  /* 0x00000009070b7807 */ /* 0x000fe20005000000 */
[----:B------:R-:W0:Y:S01]  /*8630*/  MUFU.EX2 R8, R8 ;  /* 0x0000000800087308 */ /* 0x000e220000000800 */
[----:B------:R-:W-:Y:S01]  /*8640*/  FADD.FTZ R7, R5, R2 ;  /* 0x0000000205077221 */ /* 0x000fe20000010000 */
[--C-:B------:R-:W-:Y:S01]  /*8650*/  FFMA.FTZ R26, R26, UR10, -R36.reuse ;  /* 0x0000000a1a1a7c23 */ /* 0x100fe20008010824 */
[----:B------:R-:W-:Y:S01]  /*8660*/  @!P1 PRMT R15, RZ, 0x654, R15 ;  /* 0x00000654ff0f9816 */ /* 0x000fe2000000000f */
[--C-:B------:R-:W-:Y:S01]  /*8670*/  FFMA.FTZ R141, R30, UR10, -R36.reuse ;  /* 0x0000000a1e8d7c23 */ /* 0x100fe20008010824 */
[----:B---3--:R-:W-:Y:S01]  /*8680*/  FADD.FTZ R44, R150, R7 ;  /* 0x00000007962c7221 */ /* 0x008fe20000010000 */
        /* <DEDUP_REMOVED lines=9> */
[----:B------:R-:W-:Y:S01]  /*8720*/  FFMA.FTZ R42, R47, UR10, -R36 ;  /* 0x0000000a2f2a7c23 */ /* 0x000fe20008010824 */
[----:B------:R-:W2:Y:S01]  /*8730*/  MUFU.EX2 R151, R151 ;  /* 0x0000009700977308 */ /* 0x000ea20000000800 */
[----:B0-----:R-:W-:Y:S01]  /*8740*/  FFMA.FTZ R0, R59, R0, R8 ;  /* 0x000000003b007223 */ /* 0x001fe20000010008 */
[--C-:B------:R-:W-:Y:S01]  /*8750*/  FFMA.FTZ R135, R50, UR10, -R36.reuse ;  /* 0x0000000a32877c23 */ /* 0x100fe20008010824 */
[--C-:B------:R-:W-:Y:S01]  /*8760*/  FFMA.FTZ R129, R64, UR10, -R36.reuse ;  /* 0x0000000a40817c23 */ /* 0x100fe20008010824 */
[--C-:B------:R-:W-:Y:S01]  /*8770*/  FFMA.FTZ R131, R66, UR10, -R36.reuse ;  /* 0x0000000a42837c23 */ /* 0x100fe20008010824 */
[--C-:B------:R-:W-:Y:S01]  /*8780*/  FFMA.FTZ R125, R68, UR10, -R36.reuse ;  /* 0x0000000a447d7c23 */ /* 0x100fe20008010824 */
[--C-:B------:R-:W-:Y:S01]  /*8790*/  FFMA.FTZ R70, R70, UR10, -R36.reuse ;  /* 0x0000000a46467c23 */ /* 0x100fe20008010824 */
[----:B------:R-:W-:Y:S01]  /*87a0*/  FFMA.FTZ R71, R71, UR10, -R36 ;  /* 0x0000000a47477c23 */ /* 0x000fe20008010824 */
[----:B------:R-:W0:Y:S01]  /*87b0*/  MUFU.EX2 R12, R12 ;  /* 0x0000000c000c7308 */ /* 0x000e220000000800 */
[----:B-1----:R-:W-:Y:S01]  /*87c0*/  FADD.FTZ R2, R149, R0 ;  /* 0x0000000095027221 */ /* 0x002fe20000010000 */
[--C-:B------:R-:W-:Y:S01]  /*87d0*/  FFMA.FTZ R0, R63, UR10, -R36.reuse ;  /* 0x0000000a3f007c23 */ /* 0x100fe20008010824 */
[----:B------:R-:W-:Y:S01]  /*87e0*/  F2FP.BF16.F32.PACK_AB R149, R149, R8 ;  /* 0x000000089595723e */ /* 0x000fe200000010ff */
[--C-:B------:R-:W-:Y:S01]  /*87f0*/  FFMA.FTZ R72, R72, UR10, -R36.reuse ;  /* 0x0000000a48487c23 */ /* 0x100fe20008010824 */
[--C-:B------:R-:W-:Y:S01]  /*8800*/  FFMA.FTZ R73, R73, UR10, -R36.reuse ;  /* 0x0000000a49497c23 */ /* 0x100fe20008010824 */
[--C-:B------:R-:W-:Y:S01]  /*8810*/  FFMA.FTZ R74, R74, UR10, -R36.reuse ;  /* 0x0000000a4a4a7c23 */ /* 0x100fe20008010824 */
[----:B------:R-:W-:Y:S01]  /*8820*/  FFMA.FTZ R75, R75, UR10, -R36 ;  /* 0x0000000a4b4b7c23 */ /* 0x000fe20008010824 */
[----:B------:R-:W1:Y:S01]  /*8830*/  MUFU.EX2 R145, R145 ;  /* 0x0000009100917308 */ /* 0x000e620000000800 */
[----:B--2---:R-:W-:Y:S01]  /*8840*/  FADD.FTZ R7, R151, R2 ;  /* 0x0000000297077221 */ /* 0x004fe20000010000 */
[----:B------:R-:W-:Y:S01]  /*8850*/  ISETP.LT.AND P2, PT, RZ, UR25, PT ;  /* 0x00000019ff007c0c */ /* 0x000fe2000bf41270 */
[----:B------:R-:W-:Y:S01]  /*8860*/  UIADD3 UR6, UR25, -0x1, URZ ;  /* 0xffffffff19067890 */ /* 0x000fe2000fffe03f */
[----:B------:R-:W-:-:S04]  /*8870*/  F2FP.BF16.F32.PACK_AB R150, R79, R150 ;  /* 0x000000964f96723e */ /* 0x000fc800000010ff */
[----:B------:R-:W2:Y:S01]  /*8880*/  MUFU.EX2 R20, R20 ;  /* 0x0000001400147308 */ /* 0x000ea20000000800 */
[C---:B0-----:R-:W-:Y:S01]  /*8890*/  FADD.FTZ R2, R12.reuse, R7 ;  /* 0x000000070c027221 */ /* 0x041fe20000010000 */
[----:B------:R-:W-:Y:S01]  /*88a0*/  F2FP.BF16.F32.PACK_AB R151, R12, R151 ;  /* 0x000000970c97723e */ /* 0x000fe200000010ff */
[----:B------:R-:W-:-:S05]  /*88b0*/  UMOV UR25, UR6 ;  /* 0x0000000600197c82 */ /* 0x000fca0008000000 */
[----:B------:R-:W0:Y:S01]  /*88c0*/  MUFU.EX2 R147, R147 ;  /* 0x0000009300937308 */ /* 0x000e220000000800 */
[----:B-1----:R-:W-:Y:S01]  /*88d0*/  FADD.FTZ R7, R145, R2 ;  /* 0x0000000291077221 */ /* 0x002fe20000010000 */
[----:B------:R-:W-:-:S06]  /*88e0*/  FFMA.FTZ R2, R65, UR10, -R36 ;  /* 0x0000000a41027c23 */ /* 0x000fcc0008010824 */
[----:B------:R-:W1:Y:S01]  /*88f0*/  MUFU.EX2 R26, R26 ;  /* 0x0000001a001a7308 */ /* 0x000e620000000800 */
[C---:B--2---:R-:W-:Y:S01]  /*8900*/  FADD.FTZ R46, R20.reuse, R7 ;  /* 0x00000007142e7221 */ /* 0x044fe20000010000 */
[----:B------:R-:W-:Y:S01]  /*8910*/  F2FP.BF16.F32.PACK_AB R145, R20, R145 ;  /* 0x000000911491723e */ /* 0x000fe200000010ff */
[----:B------:R-:W-:Y:S02]  /*8920*/  WARPGROUP.DEPBAR.LE gsb0, 0x0 ;  /* 0x00008000000079c5 */ /* 0x000fe40000010000 */
[----:B------:R2:W-:Y:S06]  /*8930*/  BAR.ARV R11, 0x100 ;  /* 0x0004000b0000751d */ /* 0x0005ec0000002000 */
[----:B------:R3:W-:Y:S01]  /*8940*/  @!P1 SYNCS.ARRIVE.TRANS64.RED.A1T0 RZ, [R15+URZ], RZ ;  /* 0x000000ff0fff99a7 */ /* 0x0007e2000810043f */
[----:B------:R-:W4:Y:S01]  /*8950*/  MUFU.EX2 R141, R141 ;  /* 0x0000008d008d7308 */ /* 0x000f220000000800 */
[----:B0-----:R-:W-:Y:S01]  /*8960*/  FADD.FTZ R7, R147, R46 ;  /* 0x0000002e93077221 */ /* 0x001fe20000010000 */
[----:B-1----:R-:W-:Y:S01]  /*8970*/  F2FP.BF16.F32.PACK_AB R147, R26, R147 ;  /* 0x000000931a93723e */ /* 0x002fe200000010ff */
[-C--:B------:R-:W-:Y:S01]  /*8980*/  FMUL.FTZ R88, R88, R69.reuse ;  /* 0x0000004558587220 */ /* 0x080fe20000410000 */
[-C--:B------:R-:W-:Y:S01]  /*8990*/  FMUL.FTZ R89, R89, R69.reuse ;  /* 0x0000004559597220 */ /* 0x080fe20000410000 */
[----:B------:R-:W-:Y:S01]  /*89a0*/  FADD.FTZ R46, R26, R7 ;  /* 0x000000071a2e7221 */ /* 0x000fe20000010000 */
[-C--:B------:R-:W-:Y:S01]  /*89b0*/  FMUL.FTZ R92, R92, R69.reuse ;  /* 0x000000455c5c7220 */ /* 0x080fe20000410000 */
[----:B---3--:R-:W-:Y:S01]  /*89c0*/  IMAD.U32 R15, RZ, RZ, UR21 ;  /* 0x00000015ff0f7e24 */ /* 0x008fe2000f8e00ff */
[----:B------:R-:W0:Y:S01]  /*89d0*/  MUFU.EX2 R30, R30 ;  /* 0x0000001e001e7308 */ /* 0x000e220000000800 */
        /* <DEDUP_REMOVED lines=8> */
[----:B--2---:R-:W-:-:S02]  /*8a60*/  @!P1 VIADD R11, R15, 0x16860 ;  /* 0x000168600f0b9836 */ /* 0x004fc40000000000 */
[----:B----4-:R-:W-:Y:S01]  /*8a70*/  FADD.FTZ R7, R141, R46 ;  /* 0x0000002e8d077221 */ /* 0x010fe20000010000 */
[-C--:B------:R-:W-:Y:S01]  /*8a80*/  FMUL.FTZ R104, R104, R69.reuse ;  /* 0x0000004568687220 */ /* 0x080fe20000410000 */
[-C--:B------:R-:W-:Y:S01]  /*8a90*/  FMUL.FTZ R105, R105, R69.reuse ;  /* 0x0000004569697220 */ /* 0x080fe20000410000 */
[----:B------:R-:W-:Y:S01]  /*8aa0*/  FMUL.FTZ R108, R108, R69 ;  /* 0x000000456c6c7220 */ /* 0x000fe20000410000 */
[----:B------:R-:W-:Y:S01]  /*8ab0*/  @!P1 PRMT R15, RZ, 0x654, R11 ;  /* 0x00000654ff0f9816 */ /* 0x000fe2000000000b */
[----:B------:R-:W-:Y:S01]  /*8ac0*/  FADD.FTZ R11, R79, R44 ;  /* 0x0000002c4f0b7221 */ /* 0x000fe20000010000 */
[----:B------:R-:W1:Y:S01]  /*8ad0*/  MUFU.EX2 R143, R143 ;  /* 0x0000008f008f7308 */ /* 0x000e620000000800 */
[C---:B0-----:R-:W-:Y:S01]  /*8ae0*/  FADD.FTZ R46, R30.reuse, R7 ;  /* 0x000000071e2e7221 */ /* 0x041fe20000010000 */
[----:B------:R-:W-:Y:S01]  /*8af0*/  F2FP.BF16.F32.PACK_AB R141, R30, R141 ;  /* 0x0000008d1e8d723e */ /* 0x000fe200000010ff */
[----:B------:R-:W-:Y:S01]  /*8b00*/  FADD.FTZ R44, R144, R11 ;  /* 0x0000000b902c7221 */ /* 0x000fe20000010000 */
[----:B------:R0:W-:Y:S01]  /*8b10*/  @!P1 SYNCS.ARRIVE.TRANS64.RED.A1T0 RZ, [R15+URZ], RZ ;  /* 0x000000ff0fff99a7 */ /* 0x0001e2000810043f */
[----:B------:R-:W-:Y:S01]  /*8b20*/  F2FP.BF16.F32.PACK_AB R144, R9, R144 ;  /* 0x000000900990723e */ /* 0x000fe200000010ff */
[-C--:B------:R-:W-:Y:S01]  /*8b30*/  FMUL.FTZ R109, R109, R69.reuse ;  /* 0x000000456d6d7220 */ /* 0x080fe20000410000 */
[----:B------:R-:W-:Y:S01]  /*8b40*/  FADD.FTZ R11, R9, R44 ;  /* 0x0000002c090b7221 */ /* 0x000fe20000010000 */
[----:B------:R-:W2:Y:S01]  /*8b50*/  MUFU.EX2 R33, R33 ;  /* 0x0000002100217308 */ /* 0x000ea20000000800 */
[--C-:B------:R-:W-:Y:S01]  /*8b60*/  FFMA.FTZ R44, R67, UR10, -R36.reuse ;  /* 0x0000000a432c7c23 */ /* 0x100fe20008010824 */
[----:B------:R-:W-:Y:S01]  /*8b70*/  FFMA.FTZ R36, R76, UR10, -R36 ;  /* 0x0000000a4c247c23 */ /* 0x000fe20008010824 */
[----:B------:R-:W-:Y:S01]  /*8b80*/  FADD.FTZ R48, R146, R11 ;  /* 0x0000000b92307221 */ /* 0x000fe20000010000 */
[----:B------:R-:W-:Y:S01]  /*8b90*/  F2FP.BF16.F32.PACK_AB R146, R13, R146 ;  /* 0x000000920d92723e */ /* 0x000fe200000010ff */
[-C--:B------:R-:W-:Y:S01]  /*8ba0*/  FMUL.FTZ R112, R112, R69.reuse ;  /* 0x0000004570707220 */ /* 0x080fe20000410000 */
[-C--:B------:R-:W-:Y:S01]  /*8bb0*/  FMUL.FTZ R113, R113, R69.reuse ;  /* 0x0000004571717220 */ /* 0x080fe20000410000 */
[----:B------:R-:W-:Y:S01]  /*8bc0*/  FADD.FTZ R11, R13, R48 ;  /* 0x000000300d0b7221 */ /* 0x000fe20000010000 */
[----:B------:R-:W3:Y:S01]  /*8bd0*/  MUFU.EX2 R34, R34 ;  /* 0x0000002200227308 */ /* 0x000ee20000000800 */
[----:B-1----:R-:W-:Y:S01]  /*8be0*/  FADD.FTZ R7, R143, R46 ;  /* 0x0000002e8f077221 */ /* 0x002fe20000010000 */
[-C--:B------:R-:W-:Y:S01]  /*8bf0*/  FMUL.FTZ R116, R116, R69.reuse ;  /* 0x0000004574747220 */ /* 0x080fe20000410000 */
[----:B------:R-:W-:Y:S01]  /*8c00*/  FADD.FTZ R48, R140, R11 ;  /* 0x0000000b8c307221 */ /* 0x000fe20000010000 */
[----:B------:R-:W-:Y:S01]  /*8c10*/  F2FP.BF16.F32.PACK_AB R140, R21, R140 ;  /* 0x0000008c158c723e */ /* 0x000fe200000010ff */
[----:B------:R-:W-:Y:S01]  /*8c20*/  FMUL.FTZ R117, R117, R69 ;  /* 0x0000004575757220 */ /* 0x000fe20000410000 */
[-C--:B------:R-:W-:Y:S01]  /*8c30*/  FMUL.FTZ R90, R90, R59.reuse ;  /* 0x0000003b5a5a7220 */ /* 0x080fe20000410000 */
[----:B------:R-:W-:Y:S01]  /*8c40*/  FADD.FTZ R11, R21, R48 ;  /* 0x00000030150b7221 */ /* 0x000fe20000010000 */
[----:B------:R-:W1:Y:S01]  /*8c50*/  MUFU.EX2 R136, R136 ;  /* 0x0000008800887308 */ /* 0x000e620000000800 */
        /* <DEDUP_REMOVED lines=16> */
[----:B-1----:R-:W-:Y:S01]  /*8d60*/  FADD.FTZ R48, R136, R11 ;  /* 0x0000000b88307221 */ /* 0x002fe20000010000 */
[----:B------:R-:W-:Y:S01]  /*8d70*/  F2FP.BF16.F32.PACK_AB R136, R29, R136 ;  /* 0x000000881d88723e */ /* 0x000fe200000010ff */
[-C--:B------:R-:W-:Y:S01]  /*8d80*/  FMUL.FTZ R110, R110, R59.reuse ;  /* 0x0000003b6e6e7220 */ /* 0x080fe20000410000 */
[-C--:B------:R-:W-:Y:S01]  /*8d90*/  FMUL.FTZ R111, R111, R59.reuse ;  /* 0x0000003b6f6f7220 */ /* 0x080fe20000410000 */
[----:B------:R-:W-:Y:S01]  /*8da0*/  FADD.FTZ R7, R29, R48 ;  /* 0x000000301d077221 */ /* 0x000fe20000010000 */
[-C--:B------:R-:W-:Y:S01]  /*8db0*/  FMUL.FTZ R114, R114, R59.reuse ;  /* 0x0000003b72727220 */ /* 0x080fe20000410000 */
[-C--:B------:R-:W-:Y:S01]  /*8dc0*/  FMUL.FTZ R115, R115, R59.reuse ;  /* 0x0000003b73737220 */ /* 0x080fe20000410000 */
[----:B------:R-:W1:Y:S01]  /*8dd0*/  MUFU.EX2 R138, R138 ;  /* 0x0000008a008a7308 */ /* 0x000e620000000800 */
[----:B--2---:R-:W-:Y:S01]  /*8de0*/  FADD.FTZ R5, R137, R46 ;  /* 0x0000002e89057221 */ /* 0x004fe20000010000 */
[-C--:B------:R-:W-:Y:S01]  /*8df0*/  FMUL.FTZ R118, R118, R59.reuse ;  /* 0x0000003b76767220 */ /* 0x080fe20000410000 */
[----:B------:R-:W-:-:S05]  /*8e00*/  FMUL.FTZ R119, R119, R59 ;  /* 0x0000003b77777220 */ /* 0x000fca0000410000 */
[----:B------:R-:W2:Y:S01]  /*8e10*/  MUFU.EX2 R139, R139 ;  /* 0x0000008b008b7308 */ /* 0x000ea20000000800 */
[C---:B---3--:R-:W-:Y:S01]  /*8e20*/  FADD.FTZ R46, R38.reuse, R5 ;  /* 0x00000005262e7221 */ /* 0x048fe20000010000 */
[----:B------:R-:W-:-:S06]  /*8e30*/  F2FP.BF16.F32.PACK_AB R137, R38, R137 ;  /* 0x000000892689723e */ /* 0x000fcc00000010ff */
[----:B------:R3:W4:Y:S01]  /*8e40*/  MUFU.EX2 R37, R10 ;  /* 0x0000000a00257308 */ /* 0x0007220000000800 */
[----:B-1----:R-:W-:-:S07]  /*8e50*/  FADD.FTZ R8, R138, R7 ;  /* 0x000000078a087221 */ /* 0x002fce0000010000 */
[----:B------:R-:W1:Y:S01]  /*8e60*/  MUFU.EX2 R40, R40 ;  /* 0x0000002800287308 */ /* 0x000e620000000800 */
[----:B--2---:R-:W-:Y:S01]  /*8e70*/  FADD.FTZ R5, R139, R46 ;  /* 0x0000002e8b057221 */ /* 0x004fe20000010000 */
[--C-:B---3--:R-:W-:Y:S01]  /*8e80*/  FFMA.FTZ R10, R53, UR10, -R77.reuse ;  /* 0x0000000a350a7c23 */ /* 0x108fe2000801084d */
[----:B------:R-:W-:-:S05]  /*8e90*/  FFMA.FTZ R53, R56, UR10, -R77 ;  /* 0x0000000a38357c23 */ /* 0x000fca000801084d */
[----:B------:R-:W2:Y:S01]  /*8ea0*/  MUFU.EX2 R132, R132 ;  /* 0x0000008400847308 */ /* 0x000ea20000000800 */
[C---:B----4-:R-:W-:Y:S01]  /*8eb0*/  FADD.FTZ R7, R37.reuse, R8 ;  /* 0x0000000825077221 */ /* 0x050fe20000010000 */
        /* <DEDUP_REMOVED lines=30> */
[----:B------:R-:W-:Y:S01]  /*90a0*/  F2FP.BF16.F32.PACK_AB R128, R49, R4 ;  /* 0x000000043180723e */ /* 0x000fe200000010ff */
[----:B------:R-:W-:-:S05]  /*90b0*/  IMAD.MOV.U32 R4, RZ, RZ, R27 ;  /* 0x000000ffff047224 */ /* 0x000fca00078e001b */
        /* <DEDUP_REMOVED lines=46> */
[----:B-1----:R-:W-:Y:S01]  /*93a0*/  FADD.FTZ R5, R12, R5 ;  /* 0x000000050c057221 */ /* 0x002fe20000010000 */
[C---:B--2---:R-:W-:Y:S01]  /*93b0*/  FADD.FTZ R2, R3.reuse, R2 ;  /* 0x0000000203027221 */ /* 0x044fe20000010000 */
[----:B------:R-:W-:Y:S01]  /*93c0*/  F2FP.BF16.F32.PACK_AB R122, R3, R32 ;  /* 0x00000020037a723e */ /* 0x000fe200000010ff */
[----:B------:R-:W-:Y:S02]  /*93d0*/  IMAD.MOV.U32 R3, RZ, RZ, R6 ;  /* 0x000000ffff037224 */ /* 0x000fe400078e0006 */
[C---:B---3--:R-:W-:Y:S01]  /*93e0*/  FADD.FTZ R0, R36.reuse, R5 ;  /* 0x0000000524007221 */ /* 0x048fe20000010000 */
[----:B------:R-:W-:Y:S01]  /*93f0*/  F2FP.BF16.F32.PACK_AB R123, R36, R12 ;  /* 0x0000000c247b723e */ /* 0x000fe200000010ff */
[----:B0-----:R-:W-:Y:S06]  /*9400*/  @P2 BRA `(.L_x_1724) ;  /* 0xffffffd800e02947 */ /* 0x001fec000383ffff */
.L_x_1715:
[----:B------:R-:W-:Y:S06]  /*9410*/  BAR.ARV 0x8, 0x1a0 ;  /* 0x0206800000007b1d */ /* 0x000fec0000002000 */
[----:B------:R-:W-:Y:S05]  /*9420*/  @!P0 BRA `(.L_x_1725) ;  /* 0x0000000000048947 */ /* 0x000fea0003800000 */
[----:B------:R-:W-:Y:S01]  /*9430*/  BPT.TRAP 0x1 ;  /* 0x000000040000795c */ /* 0x000fe20000300000 */
.L_x_1725:
[----:B------:R-:W-:Y:S01]  /*9440*/  ULEA UR5, UR37, UR41, 0x3 ;  /* 0x0000002925057291 */ /* 0x000fe2000f8e183f */
[----:B------:R-:W-:-:S04]  /*9450*/  MOV R3, UR40 ;  /* 0x0000002800037c02 */ /* 0x000fc80008000f00 */
[----:B------:R-:W-:-:S04]  /*9460*/  SHF.L.U32 R3, R3, 0x1f, RZ ;  /* 0x0000001f03037819 */ /* 0x000fc800000006ff */
[----:B------:R0:W1:Y:S01]  /*9470*/  SYNCS.PHASECHK.TRANS64.TRYWAIT P2, [UR5+0x16850], R3 ;  /* 0x01685003ff0075a7 */ /* 0x0000620008040145 */
[----:B------:R-:W-:Y:S05]  /*9480*/  @!P0 BRA `(.L_x_1726) ;  /* 0x0000000000048947 */ /* 0x000fea0003800000 */
[----:B------:R-:W-:Y:S01]  /*9490*/  BPT.TRAP 0x1 ;  /* 0x000000040000795c */ /* 0x000fe20000300000 */
.L_x_1726:
[----:B-1----:R-:W-:Y:S05]  /*94a0*/  @P2 BRA `(.L_x_1727) ;  /* 0x0000000000082947 */ /* 0x002fea0003800000 */
[----:B------:R-:W1:Y:S02]  /*94b0*/  SYNCS.PHASECHK.TRANS64.TRYWAIT P0, [UR5+0x16850], R3 ;  /* 0x01685003ff0075a7 */ /* 0x000e640008000145 */
[----:B-1----:R-:W-:Y:S05]  /*94c0*/  @!P0 BRA `(.L_x_1728) ;  /* 0x0000006400788947 */ /* 0x002fea0003800000 */
.L_x_1727:
[----:B------:R-:W-:Y:S01]  /*94d0*/  UIADD3 UR41, UR41, 0x400, URZ ;  /* 0x0000040029297890 */ /* 0x000fe2000fffe03f */
[----:B------:R-:W-:Y:S01]  /*94e0*/  WARPGROUP.ARRIVE ;  /* 0x00000000000079c5 */ /* 0x000fe20000000000 */
[----:B------:R-:W-:Y:S01]  /*94f0*/  UMOV UR7, 0x40000040 ;  /* 0x4000004000077882 */ /* 0x000fe20000000000 */
[----:B------:R-:W2:Y:S01]  /*9500*/  SHFL.BFLY PT, R5, R0, 0x2, 0x1f ;  /* 0x0c401f0000057f89 */ /* 0x000ea200000e0000 */
[----:B------:R-:W-:Y:S01]  /*9510*/  USHF.R.U32.HI UR41, URZ, 0x4, UR41 ;  /* 0x000000043f297899 */ /* 0x000fe20008011629 */
[----:B------:R-:W-:Y:S01]  /*9520*/  IMAD.U32 R11, RZ, RZ, UR5 ;  /* 0x00000005ff0b7e24 */ /* 0x000fe2000f8e00ff */
[----:B------:R-:W-:Y:S01]  /*9530*/  UIADD3 UR47, UR47, 0x1, URZ ;  /* 0x000000012f2f7890 */ /* 0x000fe2000fffe03f */
[----:B01----:R-:W0:Y:S01]  /*9540*/  SHFL.BFLY PT, R3, R2, 0x2, 0x1f ;  /* 0x0c401f0002037f89 */ /* 0x003e2200000e0000 */
        /* <DEDUP_REMOVED lines=11> */
[----:B--2---:R-:W-:Y:S01]  /*9600*/  FADD.FTZ R5, R5, R0 ;  /* 0x0000000005057221 */ /* 0x004fe20000010000 */
[----:B------:R-:W-:Y:S02]  /*9610*/  IMAD.MOV.U32 R0, RZ, RZ, -0x800000 ;  /* 0xff800000ff007424 */ /* 0x000fe400078e00ff */
[----:B0-----:R-:W-:-:S02]  /*9620*/  FADD.FTZ R3, R3, R2 ;  /* 0x0000000203037221 */ /* 0x001fc40000010000 */
[----:B------:R-:W0:Y:S01]  /*9630*/  SHFL.BFLY PT, R8, R5, 0x1, 0x1f ;  /* 0x0c201f0005087f89 */ /* 0x000e2200000e0000 */
[----:B------:R-:W-:-:S03]  /*9640*/  IMAD.MOV.U32 R2, RZ, RZ, -0x800000 ;  /* 0xff800000ff027424 */ /* 0x000fc600078e00ff */
[----:B------:R-:W1:Y:S01]  /*9650*/  SHFL.BFLY PT, R4, R3, 0x1, 0x1f ;  /* 0x0c201f0003047f89 */ /* 0x000e6200000e0000 */
[----:B0-----:R-:W-:Y:S01]  /*9660*/  FADD.FTZ R10, R5, R8 ;  /* 0x00000008050a7221 */ /* 0x001fe20000010000 */
[----:B-1----:R-:W-:-:S04]  /*9670*/  FADD.FTZ R9, R3, R4 ;  /* 0x0000000403097221 */ /* 0x002fc80000010000 */
[----:B------:R-:W-:Y:S01]  /*9680*/  FSETP.NE.FTZ.AND P2, PT, R10, RZ, PT ;  /* 0x000000ff0a00720b */ /* 0x000fe20003f55000 */
[----:B------:R-:W-:Y:S02]  /*9690*/  IMAD.MOV.U32 R3, RZ, RZ, RZ ;  /* 0x000000ffff037224 */ /* 0x000fe400078e00ff */
[----:B------:R-:W-:Y:S01]  /*96a0*/  IMAD.U32 R4, RZ, RZ, UR10 ;  /* 0x0000000aff047e24 */ /* 0x000fe2000f8e00ff */
[----:B------:R-:W-:-:S09]  /*96b0*/  FSETP.NE.FTZ.AND P0, PT, R9, RZ, PT ;  /* 0x000000ff0900720b */ /* 0x000fd20003f15000 */
[----:B------:R-:W0:Y:S01]  /*96c0*/  @P2 MUFU.LG2 R8, R10 ;  /* 0x0000000a00082308 */ /* 0x000e220000000c00 */
[----:B------:R-:W-:-:S03]  /*96d0*/  @P2 FMUL.FTZ R12, R12, 0.69314718246459960938 ;  /* 0x3f3172180c0c2820 */ /* 0x000fc60000410000 */
[----:B------:R-:W-:-:S04]  /*96e0*/  @P0 FMUL.FTZ R4, R4, 0.69314718246459960938 ;  /* 0x3f31721804040820 */ /* 0x000fc80000410000 */
[----:B------:R-:W1:Y:S08]  /*96f0*/  @P0 MUFU.LG2 R7, R9 ;  /* 0x0000000900070308 */ /* 0x000e700000000c00 */
[----:B------:R-:W2:Y:S01]  /*9700*/  @P0 MUFU.RCP R21, R9 ;  /* 0x0000000900150308 */ /* 0x000ea20000001000 */
[----:B0-----:R-:W-:Y:S01]  /*9710*/  @P2 FMUL.FTZ R5, R8, 0.69314718246459960938 ;  /* 0x3f31721808052820 */ /* 0x001fe20000410000 */
[----:B------:R-:W-:-:S03]  /*9720*/  @!P1 IADD3 R8, R11, 0x16860, RZ ;  /* 0x000168600b089810 */ /* 0x000fc60007ffe0ff */
[----:B------:R-:W-:Y:S01]  /*9730*/  @P2 FFMA.FTZ R0, R12, R6, R5 ;  /* 0x000000060c002223 */ /* 0x000fe20000010005 */
[----:B------:R-:W-:Y:S02]  /*9740*/  @!P1 PRMT R8, RZ, 0x654, R8 ;  /* 0x00000654ff089816 */ /* 0x000fe40000000008 */
[----:B------:R-:W0:Y:S01]  /*9750*/  @P2 MUFU.RCP R3, R10 ;  /* 0x0000000a00032308 */ /* 0x000e220000001000 */
[----:B-1----:R-:W-:Y:S01]  /*9760*/  @P0 FMUL.FTZ R7, R7, 0.69314718246459960938 ;  /* 0x3f31721807070820 */ /* 0x002fe20000410000 */
[----:B------:R-:W-:Y:S02]  /*9770*/  WARPGROUP.DEPBAR.LE gsb0, 0x0 ;  /* 0x00008000000079c5 */ /* 0x000fe40000010000 */
[----:B------:R-:W-:Y:S01]  /*9780*/  WARPGROUP.ARRIVE ;  /* 0x00000000000079c5 */ /* 0x000fe20000000000 */
[----:B------:R-:W-:Y:S01]  /*9790*/  @P0 FFMA.FTZ R2, R4, R27, R7 ;  /* 0x0000001b04020223 */ /* 0x000fe20000010007 */
[----:B------:R-:W-:-:S04]  /*97a0*/  PLOP3.LUT P0, PT, PT, PT, PT, 0x8, 0x0 ;  /* 0x000000000000781c */ /* 0x000fc80003f0e170 */
        /* <DEDUP_REMOVED lines=68> */
.L_x_1698:
        /* <DEDUP_REMOVED lines=10> */
[----:B------:R-:W0:Y:S01]  /*9c90*/  S2R R4, SR_SWINHI ;  /* 0x0000000000047919 */ /* 0x000e220000002f00 */
[----:B------:R-:W-:Y:S01]  /*9ca0*/  F2FP.BF16.F32.PACK_AB R7, R7, R14 ;  /* 0x0000000e0707723e */ /* 0x000fe200000010ff */
[----:B------:R-:W-:Y:S01]  /*9cb0*/  ULDC.64 UR8, c[0x0][0xbe0] ;  /* 0x0002f80000087ab9 */ /* 0x000fe20000000a00 */
[----:B------:R-:W-:Y:S01]  /*9cc0*/  F2FP.BF16.F32.PACK_AB R6, R6, R49 ;  /* 0x000000310606723e */ /* 0x000fe200000010ff */
[----:B------:R-:W-:Y:S01]  /*9cd0*/  UISETP.NE.U32.AND UP0, UPT, UR8, URZ, UPT ;  /* 0x0000003f0800728c */ /* 0x000fe2000bf05070 */
[----:B------:R-:W-:Y:S01]  /*9ce0*/  F2FP.BF16.F32.PACK_AB R40, R39, R40 ;  /* 0x000000282728723e */ /* 0x000fe200000010ff */
[----:B------:R-:W-:Y:S01]  /*9cf0*/  ULDC.64 UR6, c[0x0][0xbd8] ;  /* 0x0002f60000067ab9 */ /* 0x000fe20000000a00 */
[----:B------:R-:W-:Y:S01]  /*9d00*/  F2FP.BF16.F32.PACK_AB R32, R27, R32 ;  /* 0x000000201b20723e */ /* 0x000fe200000010ff */
[----:B------:R-:W-:Y:S02]  /*9d10*/  UISETP.NE.AND.EX UP0, UPT, UR9, URZ, UPT, UP0 ;  /* 0x0000003f0900728c */ /* 0x000fe4000bf05300 */
[----:B------:R-:W-:-:S02]  /*9d20*/  UISETP.NE.U32.AND UP1, UPT, UR6, URZ, UPT ;  /* 0x0000003f0600728c */ /* 0x000fc4000bf25070 */
[----:B------:R-:W-:Y:S02]  /*9d30*/  USHF.L.U32 UR10, UR46, 0x2, URZ ;  /* 0x000000022e0a7899 */ /* 0x000fe4000800063f */
[----:B------:R-:W-:Y:S02]  /*9d40*/  UISETP.NE.AND.EX UP1, UPT, UR7, URZ, UPT, UP1 ;  /* 0x0000003f0700728c */ /* 0x000fe4000bf25310 */
[----:B------:R-:W-:Y:S02]  /*9d50*/  USHF.L.U64.HI UR11, UR46, 0x2, UR45 ;  /* 0x000000022e0b7899 */ /* 0x000fe4000801022d */
[----:B------:R-:W-:Y:S02]  /*9d60*/  UIADD3 UR4, UP2, UR10, UR6, URZ ;  /* 0x000000060a047290 */ /* 0x000fe4000ff5e03f */
[----:B------:R-:W-:Y:S02]  /*9d70*/  @UP0 UIADD3 UR6, UP3, UR10, UR8, URZ ;  /* 0x000000080a060290 */ /* 0x000fe4000ff7e03f */
[----:B------:R-:W-:-:S02]  /*9d80*/  UIADD3.X UR8, UR11, UR7, URZ, UP2, !UPT ;  /* 0x000000070b087290 */ /* 0x000fc400097fe43f */
[----:B------:R-:W-:Y:S01]  /*9d90*/  @UP0 UIADD3.X UR7, UR11, UR9, URZ, UP3, !UPT ;  /* 0x000000090b070290 */ /* 0x000fe20009ffe43f */
[----:B------:R-:W-:Y:S02]  /*9da0*/  MOV R12, R3 ;  /* 0x00000003000c7202 */ /* 0x000fe40000000f00 */
[----:B0-----:R-:W-:-:S03]  /*9db0*/  MOV R13, R4 ;  /* 0x00000004000d7202 */ /* 0x001fc60000000f00 */
[----:B------:R-:W-:Y:S01]  /*9dc0*/  IMAD.WIDE R4, R154, 0x2, R12 ;  /* 0x000000029a047825 */ /* 0x000fe200078e020c */
[----:B------:R-:W-:Y:S02]  /*9dd0*/  BAR.SYNC.DEFER_BLOCKING 0x1, 0x180 ;  /* 0x0046000000007b1d */ /* 0x000fe40000010000 */
[C---:B------:R-:W-:Y:S02]  /*9de0*/  IADD3 R11, P1, R4.reuse, 0x40, RZ ;  /* 0x00000040040b7810 */ /* 0x040fe40007f3e0ff */
[C---:B------:R-:W-:Y:S02]  /*9df0*/  IADD3 R15, P0, R4.reuse, 0x60, RZ ;  /* 0x00000060040f7810 */ /* 0x040fe40007f1e0ff */
[C---:B------:R-:W-:Y:S02]  /*9e00*/  IADD3 R29, P2, R4.reuse, 0x20, RZ ;  /* 0x00000020041d7810 */ /* 0x040fe40007f5e0ff */
[----:B------:R-:W-:Y:S02]  /*9e10*/  LOP3.LUT R9, R4, 0x380, RZ, 0xc0, !PT ;  /* 0x0000038004097812 */ /* 0x000fe400078ec0ff */
[----:B------:R-:W-:-:S02]  /*9e20*/  LOP3.LUT R10, R11, 0x380, RZ, 0xc0, !PT ;  /* 0x000003800b0a7812 */ /* 0x000fc400078ec0ff */
[----:B------:R-:W-:Y:S02]  /*9e30*/  LOP3.LUT R8, R15, 0x380, RZ, 0xc0, !PT ;  /* 0x000003800f087812 */ /* 0x000fe400078ec0ff */
[----:B------:R-:W-:Y:S02]  /*9e40*/  LOP3.LUT R28, R29, 0x380, RZ, 0xc0, !PT ;  /* 0x000003801d1c7812 */ /* 0x000fe400078ec0ff */
[----:B------:R-:W-:Y:S02]  /*9e50*/  SHF.R.U64 R9, R9, 0x3, RZ ;  /* 0x0000000309097819 */ /* 0x000fe400000012ff */
[----:B------:R-:W-:Y:S02]  /*9e60*/  SHF.R.U64 R10, R10, 0x3, RZ ;  /* 0x000000030a0a7819 */ /* 0x000fe400000012ff */
[----:B------:R-:W-:Y:S02]  /*9e70*/  SHF.R.U64 R8, R8, 0x3, RZ ;  /* 0x0000000308087819 */ /* 0x000fe400000012ff */
[----:B------:R-:W-:-:S02]  /*9e80*/  SHF.R.U64 R28, R28, 0x3, RZ ;  /* 0x000000031c1c7819 */ /* 0x000fc400000012ff */
[----:B------:R-:W-:Y:S01]  /*9e90*/  LOP3.LUT R4, R9, R4, RZ, 0x3c, !PT ;  /* 0x0000000409047212 */ /* 0x000fe200078e3cff */
        /* <DEDUP_REMOVED lines=9> */
[----:B------:R-:W-:Y:S02]  /*9f30*/  MOV R28, R8 ;  /* 0x00000008001c7202 */ /* 0x000fe40000000f00 */
[----:B------:R-:W-:Y:S01]  /*9f40*/  MOV R29, R10 ;  /* 0x0000000a001d7202 */ /* 0x000fe20000000f00 */
[----:B------:R0:W-:Y:S01]  /*9f50*/  STSM.16.M88.4 [R30], R4 ;  /* 0x000000041e007844 */ /* 0x0001e20000000200 */
[----:B------:R-:W-:Y:S02]  /*9f60*/  MOV R15, R14 ;  /* 0x0000000e000f7202 */ /* 0x000fe40000000f00 */
[----:B------:R-:W-:Y:S02]  /*9f70*/  F2FP.BF16.F32.PACK_AB R8, R47, R48 ;  /* 0x000000302f08723e */ /* 0x000fe400000010ff */
[----:B------:R-:W-:-:S02]  /*9f80*/  F2FP.BF16.F32.PACK_AB R9, R45, R46 ;  /* 0x0000002e2d09723e */ /* 0x000fc400000010ff */
[----:B------:R-:W-:Y:S02]  /*9f90*/  F2FP.BF16.F32.PACK_AB R10, R43, R44 ;  /* 0x0000002c2b0a723e */ /* 0x000fe400000010ff */
[----:B------:R-:W-:Y:S02]  /*9fa0*/  F2FP.BF16.F32.PACK_AB R11, R41, R42 ;  /* 0x0000002a290b723e */ /* 0x000fe400000010ff */
[----:B------:R-:W-:Y:S02]  /*9fb0*/  F2FP.BF16.F32.PACK_AB R41, R37, R38 ;  /* 0x000000262529723e */ /* 0x000fe400000010ff */
[----:B------:R-:W-:Y:S01]  /*9fc0*/  F2FP.BF16.F32.PACK_AB R42, R35, R36 ;  /* 0x00000024232a723e */ /* 0x000fe200000010ff */
[----:B------:R1:W-:Y:S01]  /*9fd0*/  STSM.16.M88.4 [R15], R8 ;  /* 0x000000080f007844 */ /* 0x0003e20000000200 */
[----:B------:R-:W-:Y:S01]  /*9fe0*/  F2FP.BF16.F32.PACK_AB R43, R33, R34 ;  /* 0x00000022212b723e */ /* 0x000fe200000010ff */
[----:B0-----:R-:W-:Y:S01]  /*9ff0*/  IMAD.U32 R6, RZ, RZ, UR6 ;  /* 0x00000006ff067e24 */ /* 0x001fe2000f8e00ff */
[----:B------:R-:W-:Y:S01]  /*a000*/  F2FP.BF16.F32.PACK_AB R33, R25, R26 ;  /* 0x0000001a1921723e */ /* 0x000fe200000010ff */
[----:B------:R-:W-:Y:S01]  /*a010*/  IMAD.U32 R4, RZ, RZ, UR4 ;  /* 0x00000004ff047e24 */ /* 0x000fe2000f8e00ff */
[----:B------:R-:W-:Y:S01]  /*a020*/  F2FP.BF16.F32.PACK_AB R34, R21, R24 ;  /* 0x000000181522723e */ /* 0x000fe200000010ff */
[----:B------:R1:W-:Y:S01]  /*a030*/  STSM.16.M88.4 [R29], R40 ;  /* 0x000000281d007844 */ /* 0x0003e20000000200 */
[----:B------:R-:W-:Y:S01]  /*a040*/  F2FP.BF16.F32.PACK_AB R35, R119, R20 ;  /* 0x000000147723723e */ /* 0x000fe200000010ff */
[----:B------:R-:W-:Y:S01]  /*a050*/  IMAD.U32 R5, RZ, RZ, UR8 ;  /* 0x00000008ff057e24 */ /* 0x000fe2000f8e00ff */
[----:B------:R-:W-:Y:S01]  /*a060*/  PLOP3.LUT P0, PT, PT, PT, UP1, 0x80, 0x0 ;  /* 0x000000000000781c */ /* 0x000fe20003f0f018 */
[----:B------:R-:W-:Y:S01]  /*a070*/  IMAD.U32 R7, RZ, RZ, UR7 ;  /* 0x00000007ff077e24 */ /* 0x000fe2000f8e00ff */
[----:B------:R-:W-:Y:S01]  /*a080*/  PLOP3.LUT P1, PT, PT, PT, UP0, 0x80, 0x0 ;  /* 0x000000000000781c */ /* 0x000fe20003f2f008 */
[----:B------:R1:W-:Y:S01]  /*a090*/  STSM.16.M88.4 [R28], R32 ;  /* 0x000000201c007844 */ /* 0x0003e20000000200 */
[----:B------:R-:W-:Y:S09]  /*a0a0*/  BAR.SYNC.DEFER_BLOCKING 0x1, 0x180 ;  /* 0x0046000000007b1d */ /* 0x000ff20000010000 */
[----:B------:R-:W2:Y:S04]  /*a0b0*/  @P0 LDG.E R14, desc[UR38][R4.64] ;  /* 0x00000026040e0981 */ /* 0x000ea8000c1e1900 */
[----:B------:R-:W3:Y:S01]  /*a0c0*/  @P1 LDG.E R6, desc[UR38][R6.64] ;  /* 0x0000002606061981 */ /* 0x000ee2000c1e1900 */
[----:B------:R-:W-:Y:S01]  /*a0d0*/  UMOV UR4, URZ ;  /* 0x0000003f00047c82 */ /* 0x000fe20008000000 */
[----:B------:R-:W-:Y:S01]  /*a0e0*/  ULDC UR10, c[0x0][0xa88] ;  /* 0x0002a200000a7ab9 */ /* 0x000fe20000000800 */
[----:B--2---:R-:W-:-:S02]  /*a0f0*/  @P0 R2UR UR4, R14 ;  /* 0x000000000e0402ca */ /* 0x004fc400000e0000 */
[----:B---3--:R-:W-:Y:S01]  /*a100*/  @P1 R2UR UR10, R6 ;  /* 0x00000000060a12ca */ /* 0x008fe200000e0000 */
[----:B-1----:R-:W-:-:S14]  /*a110*/  @P1 BRA `(.L_x_1731) ;  /* 0x0000000000181947 */ /* 0x002fdc0003800000 */
[----:B------:R-:W-:Y:S05]  /*a120*/  @!P0 BRA `(.L_x_1731) ;  /* 0x0000000000148947 */ /* 0x000fea0003800000 */
[----:B------:R-:W2:Y:S04]  /*a130*/  LDG.E R7, desc[UR38][R4.64] ;  /* 0x0000002604077981 */ /* 0x000ea8000c1e1900 */
[----:B------:R-:W3:Y:S01]  /*a140*/  LDG.E R6, desc[UR38][R4.64+0x4] ;  /* 0x0000042604067981 */ /* 0x000ee2000c1e1900 */
[----:B--2---:R-:W-:Y:S02]  /*a150*/  R2UR UR6, R7 ;  /* 0x00000000070672ca */ /* 0x004fe400000e0000 */
[----:B---3--:R-:W-:-:S13]  /*a160*/  R2UR UR10, R6 ;  /* 0x00000000060a72ca */ /* 0x008fda00000e0000 */
[----:B------:R-:W-:-:S12]  /*a170*/  UIADD3 UR10, -UR6, UR10, URZ ;  /* 0x0000000a060a7290 */ /* 0x000fd8000fffe13f */
.L_x_1731:
[----:B------:R-:W-:Y:S01]  /*a180*/  USHF.R.S32.HI UR14, URZ, 0x1f, UR44 ;  /* 0x0000001f3f0e7899 */ /* 0x000fe2000801142c */
[----:B------:R-:W-:Y:S01]  /*a190*/  MOV R4, UR43 ;  /* 0x0000002b00047c02 */ /* 0x000fe20008000f00 */
[----:B------:R-:W-:Y:S01]  /*a1a0*/  ULDC.64 UR12, c[0x0][0xb70] ;  /* 0x0002dc00000c7ab9 */ /* 0x000fe20000000a00 */
[----:B------:R-:W-:Y:S01]  /*a1b0*/  USHF.R.S32.HI UR9, URZ, 0x1f, UR4 ;  /* 0x0000001f3f097899 */ /* 0x000fe20008011404 */
[----:B------:R-:W-:Y:S01]  /*a1c0*/  IMAD R5, R16, 0x40, R22 ;  /* 0x0000004010057824 */ /* 0x000fe200078e0216 */
[----:B------:R-:W-:Y:S01]  /*a1d0*/  UIMAD UR11, UR14, UR12, URZ ;  /* 0x0000000c0e0b72a4 */ /* 0x000fe2000f8e023f */
[----:B------:R-:W-:Y:S01]  /*a1e0*/  IMAD R7, R4, 0xc0, R19 ;  /* 0x000000c004077824 */ /* 0x000fe200078e0213 */
[----:B------:R-:W-:Y:S01]  /*a1f0*/  UMOV UR8, UR4 ;  /* 0x0000000400087c82 */ /* 0x000fe20008000000 */
[----:B------:R-:W-:Y:S01]  /*a200*/  USEL UR45, UR45, URZ, !UP1 ;  /* 0x0000003f2d2d7287 */ /* 0x000fe2000c800000 */
[----:B------:R-:W-:Y:S01]  /*a210*/  IMAD.WIDE R12, R5, 0x2, R12 ;  /* 0x00000002050c7825 */ /* 0x000fe200078e020c */
[----:B------:R-:W-:Y:S01]  /*a220*/  UIMAD.WIDE.U32 UR6, UR44, UR12, UR8 ;  /* 0x0000000c2c0672a5 */ /* 0x000fe2000f8e0008 */
[----:B------:R-:W-:Y:S01]  /*a230*/  SHF.R.S32.HI R4, RZ, 0x1f, R7 ;  /* 0x0000001fff047819 */ /* 0x000fe20000011407 */
[----:B------:R-:W-:Y:S01]  /*a240*/  UIMAD UR11, UR44, UR13, UR11 ;  /* 0x0000000d2c0b72a4 */ /* 0x000fe2000f8e020b */
[----:B------:R-:W-:Y:S01]  /*a250*/  LOP3.LUT P0, RZ, R152, 0x3, RZ, 0xc0, !PT ;  /* 0x0000000398ff7812 */ /* 0x000fe2000780c0ff */
[----:B------:R-:W-:Y:S01]  /*a260*/  USEL UR46, UR46, URZ, !UP1 ;  /* 0x0000003f2e2e7287 */ /* 0x000fe2000c800000 */
[C---:B------:R-:W-:Y:S01]  /*a270*/  IADD3 R11, P3, R12.reuse, 0x3000, RZ ;  /* 0x000030000c0b7810 */ /* 0x040fe20007f7e0ff */
[----:B------:R-:W-:Y:S01]  /*a280*/  ULDC.64 UR12, c[0x0][0xb78] ;  /* 0x0002de00000c7ab9 */ /* 0x000fe20000000a00 */
[----:B------:R-:W-:Y:S01]  /*a290*/  UIADD3 UR7, UR7, UR11, URZ ;  /* 0x0000000b07077290 */ /* 0x000fe2000fffe03f */
[----:B------:R-:W-:Y:S01]  /*a2a0*/  LOP3.LUT R25, R12, 0x380, RZ, 0xc0, !PT ;  /* 0x000003800c197812 */ /* 0x000fe200078ec0ff */
[----:B------:R-:W-:-:S02]  /*a2b0*/  UIMAD UR8, UR45, UR12, URZ ;  /* 0x0000000c2d0872a4 */ /* 0x000fc4000f8e023f */
[----:B------:R-:W-:Y:S01]  /*a2c0*/  UIMAD.WIDE.U32 UR6, UR46, UR12, UR6 ;  /* 0x0000000c2e0672a5 */ /* 0x000fe2000f8e0006 */
[----:B------:R-:W-:Y:S01]  /*a2d0*/  SHF.R.U64 R25, R25, 0x3, RZ ;  /* 0x0000000319197819 */ /* 0x000fe200000012ff */
[----:B------:R-:W-:-:S03]  /*a2e0*/  UIMAD UR8, UR46, UR13, UR8 ;  /* 0x0000000d2e0872a4 */ /* 0x000fc6000f8e0208 */
[----:B------:R-:W-:Y:S01]  /*a2f0*/  ULDC.64 UR12, c[0x0][0xaa0] ;  /* 0x0002a800000c7ab9 */ /* 0x000fe20000000a00 */
[----:B------:R-:W-:Y:S02]  /*a300*/  IADD3 R6, P1, R7, UR6, RZ ;  /* 0x0000000607067c10 */ /* 0x000fe4000ff3e0ff */
[----:B------:R-:W-:Y:S01]  /*a310*/  IMAD.U32 R9, RZ, RZ, UR8 ;  /* 0x00000008ff097e24 */ /* 0x000fe2000f8e00ff */
[----:B------:R-:W-:Y:S01]  /*a320*/  LOP3.LUT R24, R25, R12, RZ, 0x3c, !PT ;  /* 0x0000000c19187212 */ /* 0x000fe200078e3cff */
[----:B------:R-:W-:-:S03]  /*a330*/  IMAD.MOV.U32 R25, RZ, RZ, R13 ;  /* 0x000000ffff197224 */ /* 0x000fc600078e000d */
[----:B------:R-:W-:Y:S01]  /*a340*/  IADD3.X R5, R4, UR7, R9, P1, !PT ;  /* 0x0000000704057c10 */ /* 0x000fe20008ffe409 */
[----:B------:R-:W-:Y:S01]  /*a350*/  ULDC.64 UR6, c[0x0][0xb40] ;  /* 0x0002d00000067ab9 */ /* 0x000fe20000000a00 */
[C---:B------:R-:W-:Y:S01]  /*a360*/  VIADD R4, R7.reuse, 0x8 ;  /* 0x0000000807047836 */ /* 0x040fe20000000000 */
[C---:B------:R-:W-:Y:S01]  /*a370*/  LEA R28, P2, R6.reuse, UR6, 0x2 ;  /* 0x00000006061c7c11 */ /* 0x040fe2000f8410ff */
[----:B------:R-:W-:Y:S01]  /*a380*/  IMAD.X R9, RZ, RZ, R13, P3 ;  /* 0x000000ffff097224 */ /* 0x000fe200018e060d */
[----:B------:R-:W-:Y:S02]  /*a390*/  ISETP.GE.OR P1, PT, R7, UR10, P0 ;  /* 0x0000000a07007c0c */ /* 0x000fe40008726670 */
[----:B------:R-:W-:Y:S02]  /*a3a0*/  LEA.HI.X R29, R6, UR7, R5, 0x2, P2 ;  /* 0x00000007061d7c11 */ /* 0x000fe400090f1405 */
[C---:B------:R-:W-:Y:S02]  /*a3b0*/  IADD3 R17, P2, R12.reuse, 0x1800, RZ ;  /* 0x000018000c117810 */ /* 0x040fe40007f5e0ff */
[----:B------:R-:W-:-:S02]  /*a3c0*/  IADD3 R7, P4, R12, 0x4800, RZ ;  /* 0x000048000c077810 */ /* 0x000fc40007f9e0ff */
[----:B------:R-:W-:Y:S01]  /*a3d0*/  LOP3.LUT R8, R17, 0x380, RZ, 0xc0, !PT ;  /* 0x0000038011087812 */ /* 0x000fe200078ec0ff */
[----:B------:R-:W-:Y:S01]  /*a3e0*/  UIMAD UR6, UR9, UR12, URZ ;  /* 0x0000000c090672a4 */ /* 0x000fe2000f8e023f */
[----:B------:R-:W-:Y:S01]  /*a3f0*/  ISETP.GE.OR P0, PT, R4, UR10, P0 ;  /* 0x0000000a04007c0c */ /* 0x000fe20008706670 */
[--C-:B------:R-:W-:Y:S01]  /*a400*/  IMAD.X R15, RZ, RZ, R13.reuse, P2 ;  /* 0x000000ffff0f7224 */ /* 0x100fe200010e060d */
[----:B------:R-:W-:Y:S01]  /*a410*/  LOP3.LUT R6, R11, 0x380, RZ, 0xc0, !PT ;  /* 0x000003800b067812 */ /* 0x000fe200078ec0ff */
[----:B------:R-:W-:Y:S01]  /*a420*/  IMAD.X R5, RZ, RZ, R13, P4 ;  /* 0x000000ffff057224 */ /* 0x000fe200020e060d */
[----:B------:R-:W-:Y:S01]  /*a430*/  LOP3.LUT R4, R7, 0x380, RZ, 0xc0, !PT ;  /* 0x0000038007047812 */ /* 0x000fe200078ec0ff */
[----:B------:R-:W-:Y:S01]  /*a440*/  IMAD.MOV.U32 R20, RZ, RZ, R22 ;  /* 0x000000ffff147224 */ /* 0x000fe200078e0016 */
[----:B------:R-:W-:Y:S01]  /*a450*/  SHF.R.U64 R8, R8, 0x3, RZ ;  /* 0x0000000308087819 */ /* 0x000fe200000012ff */
[----:B------:R-:W-:Y:S01]  /*a460*/  @!P1 STG.E desc[UR38][R28.64], R2 ;  /* 0x000000021c009986 */ /* 0x000fe2000c101926 */
[----:B------:R-:W-:Y:S01]  /*a470*/  SHF.R.U64 R6, R6, 0x3, RZ ;  /* 0x0000000306067819 */ /* 0x000fe200000012ff */
[----:B------:R-:W-:Y:S01]  /*a480*/  ULDC.64 UR8, c[0x0][0xae0] ;  /* 0x0002b80000087ab9 */ /* 0x000fe20000000a00 */
[----:B------:R-:W-:-:S02]  /*a490*/  SHF.R.U64 R4, R4, 0x3, RZ ;  /* 0x0000000304047819 */ /* 0x000fc400000012ff */
[----:B------:R-:W-:Y:S02]  /*a4a0*/  LOP3.LUT R14, R8, R17, RZ, 0x3c, !PT ;  /* 0x00000011080e7212 */ /* 0x000fe400078e3cff */
[----:B------:R-:W-:Y:S01]  /*a4b0*/  SHF.R.S32.HI R21, RZ, 0x1f, R22 ;  /* 0x0000001fff157819 */ /* 0x000fe20000011416 */
[----:B------:R-:W-:Y:S01]  /*a4c0*/  UIMAD UR6, UR4, UR13, UR6 ;  /* 0x0000000d040672a4 */ /* 0x000fe2000f8e0206 */
[----:B------:R-:W-:Y:S01]  /*a4d0*/  MOV R17, UR12 ;  /* 0x0000000c00117c02 */ /* 0x000fe20008000f00 */
[----:B------:R0:W-:Y:S01]  /*a4e0*/  @!P0 STG.E desc[UR38][R28.64+0x20], R0 ;  /* 0x000020001c008986 */ /* 0x0001e2000c101926 */
[----:B------:R-:W-:Y:S02]  /*a4f0*/  LOP3.LUT R8, R6, R11, RZ, 0x3c, !PT ;  /* 0x0000000b06087212 */ /* 0x000fe400078e3cff */
[----:B------:R-:W-:Y:S01]  /*a500*/  LOP3.LUT R4, R4, R7, RZ, 0x3c, !PT ;  /* 0x0000000704047212 */ /* 0x000fe200078e3cff */
[----:B------:R-:W-:Y:S01]  /*a510*/  IMAD.WIDE.U32 R20, R17, UR4, R20 ;  /* 0x0000000411147c25 */ /* 0x000fe2000f8e0014 */
[----:B------:R-:W5:Y:S04]  /*a520*/  LD.E.128 R24, desc[UR38][R24.64] ;  /* 0x0000002618187980 */ /* 0x000f68000c101d00 */
[----:B------:R-:W5:Y:S01]  /*a530*/  LD.E.128 R12, desc[UR38][R14.64] ;  /* 0x000000260e0c7980 */ /* 0x000f62000c101d00 */
[----:B------:R-:W-:-:S03]  /*a540*/  VIADD R21, R21, UR6 ;  /* 0x0000000615157c36 */ /* 0x000fc60008000000 */
[----:B------:R-:W5:Y:S01]  /*a550*/  LD.E.128 R8, desc[UR38][R8.64] ;  /* 0x0000002608087980 */ /* 0x000f62000c101d00 */
[----:B------:R-:W-:-:S03]  /*a560*/  IMAD.U32 R17, RZ, RZ, UR8 ;  /* 0x00000008ff117e24 */ /* 0x000fc6000f8e00ff */
[----:B------:R-:W5:Y:S01]  /*a570*/  LD.E.128 R4, desc[UR38][R4.64] ;  /* 0x0000002604047980 */ /* 0x000f62000c101d00 */
[----:B------:R-:W-:Y:S01]  /*a580*/  UIMAD UR4, UR14, UR8, URZ ;  /* 0x000000080e0472a4 */ /* 0x000fe2000f8e023f */
[----:B------:R-:W-:Y:S01]  /*a590*/  IMAD.WIDE.U32 R20, R17, UR44, R20 ;  /* 0x0000002c11147c25 */ /* 0x000fe2000f8e0014 */
[----:B------:R-:W-:Y:S01]  /*a5a0*/  ULDC UR6, c[0x0][0xa8c] ;  /* 0x0002a30000067ab9 */ /* 0x000fe20000000800 */
[----:B------:R-:W-:Y:S01]  /*a5b0*/  @!PT LDS RZ, [RZ] ;  /* 0x00000000fffff984 */ /* 0x000fe20000000800 */
[----:B------:R-:W-:Y:S01]  /*a5c0*/  @!PT LDS RZ, [RZ] ;  /* 0x00000000fffff984 */ /* 0x000fe20000000800 */
[----:B------:R-:W-:Y:S01]  /*a5d0*/  @!PT LDS RZ, [RZ] ;  /* 0x00000000fffff984 */ /* 0x000fe20000000800 */
[----:B------:R-:W-:Y:S01]  /*a5e0*/  @!PT LDS RZ, [RZ] ;  /* 0x00000000fffff984 */ /* 0x000fe20000000800 */
[----:B------:R1:W-:Y:S06]  /*a5f0*/  MEMBAR.ALL.CTA ;  /* 0x0000000000007992 */ /* 0x0003ec0000008000 */
[----:B-1----:R-:W1:Y:S01]  /*a600*/  FENCE.VIEW.ASYNC.S ;  /* 0x00000000000073c6 */ /* 0x002e620000000000 */
[----:B------:R-:W-:Y:S01]  /*a610*/  UIMAD UR10, UR43, -0xc0, UR10 ;  /* 0xffffff402b0a78a4 */ /* 0x000fe2000f8e020a */
[C---:B0-----:R-:W-:Y:S01]  /*a620*/  VIADD R0, R16.reuse, 0x30 ;  /* 0x0000003010007836 */ /* 0x041fe20000000000 */
[----:B------:R-:W-:Y:S01]  /*a630*/  UIMAD UR4, UR44, UR9, UR4 ;  /* 0x000000092c0472a4 */ /* 0x000fe2000f8e0204 */
[----:B------:R-:W-:Y:S01]  /*a640*/  VIADD R2, R16, 0x60 ;  /* 0x0000006010027836 */ /* 0x000fe20000000000 */
[----:B------:R-:W-:Y:S01]  /*a650*/  ISETP.GE.AND P0, PT, R22, UR6, PT ;  /* 0x0000000616007c0c */ /* 0x000fe2000bf06270 */
[----:B------:R-:W-:Y:S01]  /*a660*/  VIADD R17, R16, 0x90 ;  /* 0x0000009010117836 */ /* 0x000fe20000000000 */
[----:B------:R-:W-:Y:S01]  /*a670*/  ULDC.64 UR6, c[0x0][0xae8] ;  /* 0x0002ba0000067ab9 */ /* 0x000fe20000000a00 */
[----:B------:R-:W-:Y:S01]  /*a680*/  IADD3 R3, R3, 0x16820, RZ ;  /* 0x0001682003037810 */ /* 0x000fe20007ffe0ff */
[----:B------:R-:W-:Y:S01]  /*a690*/  VIADD R21, R21, UR4 ;  /* 0x0000000415157c36 */ /* 0x000fe20008000000 */
[----:B------:R-:W-:Y:S01]  /*a6a0*/  ISETP.GE.OR P3, PT, R0, UR10, P0 ;  /* 0x0000000a00007c0c */ /* 0x000fe20008766670 */
[----:B------:R-:W-:Y:S01]  /*a6b0*/  UIMAD UR4, UR45, UR6, URZ ;  /* 0x000000062d0472a4 */ /* 0x000fe2000f8e023f */
[----:B------:R-:W-:Y:S01]  /*a6c0*/  ISETP.GE.OR P1, PT, R2, UR10, P0 ;  /* 0x0000000a02007c0c */ /* 0x000fe20008726670 */
[----:B------:R-:W-:Y:S01]  /*a6d0*/  IMAD.U32 R33, RZ, RZ, UR6 ;  /* 0x00000006ff217e24 */ /* 0x000fe2000f8e00ff */
[----:B------:R-:W-:Y:S01]  /*a6e0*/  ISETP.GE.OR P2, PT, R17, UR10, P0 ;  /* 0x0000000a11007c0c */ /* 0x000fe20008746670 */
[----:B------:R-:W-:Y:S01]  /*a6f0*/  UIMAD UR4, UR46, UR7, UR4 ;  /* 0x000000072e0472a4 */ /* 0x000fe2000f8e0204 */
[----:B------:R-:W-:Y:S01]  /*a700*/  ISETP.GE.OR P0, PT, R16, UR10, P0 ;  /* 0x0000000a10007c0c */ /* 0x000fe20008706670 */
[----:B------:R-:W-:Y:S01]  /*a710*/  IMAD.WIDE.U32 R32, R33, UR46, R20 ;  /* 0x0000002e21207c25 */ /* 0x000fe2000f8e0014 */
[----:B------:R-:W-:Y:S01]  /*a720*/  PRMT R3, RZ, 0x654, R3 ;  /* 0x00000654ff037816 */ /* 0x000fe20000000003 */
[----:B------:R-:W-:Y:S01]  /*a730*/  BSSY B1, `(.L_x_1732) ;  /* 0x0000012000017945 */ /* 0x000fe20003800000 */
[----:B------:R-:W-:Y:S01]  /*a740*/  SHF.R.S32.HI R17, RZ, 0x1f, R16 ;  /* 0x0000001fff117819 */ /* 0x000fe20000011410 */
[----:B------:R-:W-:-:S02]  /*a750*/  IMAD.U32 R29, RZ, RZ, UR43 ;  /* 0x0000002bff1d7e24 */ /* 0x000fc4000f8e00ff */
[----:B------:R-:W-:Y:S01]  /*a760*/  VIADD R35, R33, UR4 ;  /* 0x0000000421237c36 */ /* 0x000fe20008000000 */
[----:B-1----:R0:W-:Y:S01]  /*a770*/  SYNCS.ARRIVE.TRANS64.RED.A1T0 RZ, [R3+URZ], RZ ;  /* 0x000000ff03ff79a7 */ /* 0x0021e2000810043f */
[----:B------:R-:W-:-:S04]  /*a780*/  IMAD.WIDE R28, R29, 0xc0, R16 ;  /* 0x000000c01d1c7825 */ /* 0x000fc800078e0210 */
[----:B------:R-:W-:Y:S05]  /*a790*/  @P0 BRA `(.L_x_1733) ;  /* 0x00000000002c0947 */ /* 0x000fea0003800000 */
        /* <DEDUP_REMOVED lines=11> */
.L_x_1733:
[----:B------:R-:W-:Y:S05]  /*a850*/  BSYNC B1 ;  /* 0x0000000000017941 */ /* 0x000fea0003800000 */
.L_x_1732:
[----:B------:R-:W-:Y:S04]  /*a860*/  BSSY B1, `(.L_x_1734) ;  /* 0x000000f000017945 */ /* 0x000fe80003800000 */
[----:B------:R-:W-:Y:S05]  /*a870*/  @P3 BRA `(.L_x_1735) ;  /* 0x0000000000343947 */ /* 0x000fea0003800000 */
[----:B-1----:R-:W-:Y:S01]  /*a880*/  IADD3 R21, P0, R28, 0x30, RZ ;  /* 0x000000301c157810 */ /* 0x002fe20007f1e0ff */
[----:B------:R-:W-:Y:S01]  /*a890*/  ULDC.64 UR6, c[0x0][0xad8] ;  /* 0x0002b60000067ab9 */ /* 0x000fe20000000a00 */
[----:B------:R-:W-:Y:S01]  /*a8a0*/  MOV R2, R32 ;  /* 0x0000002000027202 */ /* 0x000fe20000000f00 */
        /* <DEDUP_REMOVED lines=9> */
[----:B-----5:R2:W-:Y:S02]  /*a940*/  STG.E.128 desc[UR38][R20.64], R12 ;  /* 0x0000000c14007986 */ /* 0x0205e4000c101d26 */
.L_x_1735:
[----:B------:R-:W-:Y:S05]  /*a950*/  BSYNC B1 ;  /* 0x0000000000017941 */ /* 0x000fea0003800000 */
.L_x_1734:
        /* <DEDUP_REMOVED lines=15> */
.L_x_1737:
[----:B------:R-:W-:Y:S05]  /*aa50*/  BSYNC B1 ;  /* 0x0000000000017941 */ /* 0x000fea0003800000 */
.L_x_1736:
[----:B------:R-:W-:Y:S05]  /*aa60*/  @P2 BRA `(.L_x_1738) ;  /* 0x0000000800ac2947 */ /* 0x000fea0003800000 */
[----:B---3-5:R-:W-:Y:S01]  /*aa70*/  IADD3 R9, P0, R28, 0x90, RZ ;  /* 0x000000901c097810 */ /* 0x028fe20007f1e0ff */
        /* <DEDUP_REMOVED lines=13> */
.L_x_1730:
[----:B------:R-:W-:Y:S01]  /*ab50*/  ULDC.64 UR6, c[0x0][0xbe0] ;  /* 0x0002f80000067ab9 */ /* 0x000fe20000000a00 */
[----:B------:R-:W-:Y:S02]  /*ab60*/  USHF.L.U32 UR4, UR46, 0x2, URZ ;  /* 0x000000022e047899 */ /* 0x000fe4000800063f */
[----:B------:R-:W-:Y:S01]  /*ab70*/  UISETP.NE.U32.AND UP0, UPT, UR6, URZ, UPT ;  /* 0x0000003f0600728c */ /* 0x000fe2000bf05070 */
[----:B------:R-:W-:Y:S01]  /*ab80*/  ULDC.64 UR8, c[0x0][0xbd8] ;  /* 0x0002f60000087ab9 */ /* 0x000fe20000000a00 */
[----:B------:R-:W-:Y:S02]  /*ab90*/  USHF.L.U64.HI UR10, UR46, 0x2, UR45 ;  /* 0x000000022e0a7899 */ /* 0x000fe4000801022d */
[----:B------:R-:W-:Y:S02]  /*aba0*/  UISETP.NE.AND.EX UP1, UPT, UR7, URZ, UPT, UP0 ;  /* 0x0000003f0700728c */ /* 0x000fe4000bf25300 */
[----:B------:R-:W-:-:S04]  /*abb0*/  UISETP.NE.U32.AND UP0, UPT, UR8, URZ, UPT ;  /* 0x0000003f0800728c */ /* 0x000fc8000bf05070 */
[----:B------:R-:W-:Y:S01]  /*abc0*/  PLOP3.LUT P2, PT, PT, PT, UP1, 0x80, 0x0 ;  /* 0x000000000000781c */ /* 0x000fe20003f4f018 */
[----:B------:R-:W-:-:S04]  /*abd0*/  UISETP.NE.AND.EX UP0, UPT, UR9, URZ, UPT, UP0 ;  /* 0x0000003f0900728c */ /* 0x000fc8000bf05300 */
[----:B------:R-:W-:Y:S02]  /*abe0*/  @UP1 UIADD3 UR6, UP2, UR4, UR6, URZ ;  /* 0x0000000604061290 */ /* 0x000fe4000ff5e03f */
[----:B------:R-:W-:Y:S02]  /*abf0*/  PLOP3.LUT P1, PT, PT, PT, UP0, 0x80, 0x0 ;  /* 0x000000000000781c */ /* 0x000fe40003f2f008 */
[----:B------:R-:W-:Y:S02]  /*ac00*/  @UP1 UIADD3.X UR7, UR10, UR7, URZ, UP2, !UPT ;  /* 0x000000070a071290 */ /* 0x000fe400097fe43f */
[----:B------:R-:W-:Y:S01]  /*ac10*/  UIADD3 UR4, UP1, UR4, UR8, URZ ;  /* 0x0000000804047290 */ /* 0x000fe2000ff3e03f */
[----:B------:R-:W-:-:S03]  /*ac20*/  IMAD.U32 R4, RZ, RZ, UR6 ;  /* 0x00000006ff047e24 */ /* 0x000fc6000f8e00ff */
[----:B------:R-:W-:Y:S01]  /*ac30*/  IMAD.U32 R5, RZ, RZ, UR7 ;  /* 0x00000007ff057e24 */ /* 0x000fe2000f8e00ff */
[----:B------:R-:W-:Y:S01]  /*ac40*/  UIADD3.X UR6, UR10, UR9, URZ, UP1, !UPT ;  /* 0x000000090a067290 */ /* 0x000fe20008ffe43f */
[----:B------:R-:W-:-:S03]  /*ac50*/  IMAD.MOV.U32 R7, RZ, RZ, RZ ;  /* 0x000000ffff077224 */ /* 0x000fc600078e00ff */
[----:B------:R-:W2:Y:S01]  /*ac60*/  @P2 LDG.E R4, desc[UR38][R4.64] ;  /* 0x0000002604042981 */ /* 0x000ea2000c1e1900 */
[----:B------:R-:W-:Y:S02]  /*ac70*/  IMAD.U32 R2, RZ, RZ, UR4 ;  /* 0x00000004ff027e24 */ /* 0x000fe4000f8e00ff */
[----:B------:R-:W-:-:S05]  /*ac80*/  IMAD.U32 R3, RZ, RZ, UR6 ;  /* 0x00000006ff037e24 */ /* 0x000fca000f8e00ff */
[----:B------:R0:W5:Y:S01]  /*ac90*/  @P1 LDG.E R7, desc[UR38][R2.64] ;  /* 0x0000002602071981 */ /* 0x000162000c1e1900 */
[----:B------:R-:W-:Y:S01]  /*aca0*/  ULDC UR4, c[0x0][0xa88] ;  /* 0x0002a20000047ab9 */ /* 0x000fe20000000800 */
[----:B------:R-:W-:Y:S02]  /*acb0*/  ISETP.GT.AND P0, PT, R155, 0xbf, PT ;  /* 0x000000bf9b00780c */ /* 0x000fe40003f04270 */
[----:B--2---:R-:W-:Y:S01]  /*acc0*/  @P2 R2UR UR4, R4 ;  /* 0x00000000040422ca */ /* 0x004fe200000e0000 */
[----:B0-----:R-:W-:-:S14]  /*acd0*/  @P2 BRA `(.L_x_1739) ;  /* 0x0000000000182947 */ /* 0x001fdc0003800000 */
[----:B------:R-:W-:Y:S05]  /*ace0*/  @!P1 BRA `(.L_x_1739) ;  /* 0x0000000000149947 */ /* 0x000fea0003800000 */
[----:B------:R-:W2:Y:S04]  /*acf0*/  LDG.E R4, desc[UR38][R2.64] ;  /* 0x0000002602047981 */ /* 0x000ea8000c1e1900 */
[----:B------:R-:W3:Y:S01]  /*ad00*/  LDG.E R0, desc[UR38][R2.64+0x4] ;  /* 0x0000042602007981 */ /* 0x000ee2000c1e1900 */
[----:B--2---:R-:W-:Y:S02]  /*ad10*/  R2UR UR6, R4 ;  /* 0x00000000040672ca */ /* 0x004fe400000e0000 */
[----:B---3--:R-:W-:-:S13]  /*ad20*/  R2UR UR4, R0 ;  /* 0x00000000000472ca */ /* 0x008fda00000e0000 */
[----:B------:R-:W-:-:S12]  /*ad30*/  UIADD3 UR4, -UR6, UR4, URZ ;  /* 0x0000000406047290 */ /* 0x000fd8000fffe13f */
.L_x_1739:
[----:B------:R-:W-:Y:S01]  /*ad40*/  USHF.R.S32.HI UR8, URZ, 0x1f, UR44 ;  /* 0x0000001f3f087899 */ /* 0x000fe2000801142c */
[----:B------:R-:W-:Y:S01]  /*ad50*/  BSSY B1, `(.L_x_1740) ;  /* 0x000001f000017945 */ /* 0x000fe20003800000 */
[----:B------:R-:W-:Y:S01]  /*ad60*/  USEL UR46, UR46, URZ, !UP0 ;  /* 0x0000003f2e2e7287 */ /* 0x000fe2000c000000 */
[----:B------:R-:W-:Y:S01]  /*ad70*/  SHF.R.S32.HI R9, RZ, 0x1f, R22 ;  /* 0x0000001fff097819 */ /* 0x000fe20000011416 */
[----:B------:R-:W-:Y:S01]  /*ad80*/  USEL UR45, UR45, URZ, !UP0 ;  /* 0x0000003f2d2d7287 */ /* 0x000fe2000c000000 */
[----:B-----5:R-:W-:Y:S01]  /*ad90*/  SHF.R.S32.HI R6, RZ, 0x1f, R7 ;  /* 0x0000001fff067819 */ /* 0x020fe20000011407 */
[----:B------:R-:W-:Y:S10]  /*ada0*/  @P0 BRA `(.L_x_1741) ;  /* 0x0000000000640947 */ /* 0x000ff40003800000 */
[----:B------:R-:W0:Y:S01]  /*adb0*/  S2R R2, SR_TID.X ;  /* 0x0000000000027919 */ /* 0x000e220000002100 */
[----:B------:R-:W-:-:S05]  /*adc0*/  MOV R0, UR43 ;  /* 0x0000002b00007c02 */ /* 0x000fca0008000f00 */
[----:B0-----:R-:W-:-:S04]  /*add0*/  IMAD R0, R0, 0xc0, R2 ;  /* 0x000000c000007824 */ /* 0x001fc800078e0202 */
[----:B------:R-:W-:-:S05]  /*ade0*/  VIADD R0, R0, 0xffffff80 ;  /* 0xffffff8000007836 */ /* 0x000fca0000000000 */
[----:B------:R-:W-:-:S13]  /*adf0*/  ISETP.GE.AND P0, PT, R0, UR4, PT ;  /* 0x0000000400007c0c */ /* 0x000fda000bf06270 */
        /* <DEDUP_REMOVED lines=20> */
.L_x_1741:
[----:B------:R-:W-:Y:S05]  /*af40*/  BSYNC B1 ;  /* 0x0000000000017941 */ /* 0x000fea0003800000 */
.L_x_1740:
[----:B------:R-:W-:Y:S01]  /*af50*/  ULDC.64 UR6, c[0x0][0xaa0] ;  /* 0x0002a80000067ab9 */ /* 0x000fe20000000a00 */
[----:B0-----:R-:W-:Y:S01]  /*af60*/  MOV R3, R9 ;  /* 0x0000000900037202 */ /* 0x001fe20000000f00 */
[----:B------:R-:W-:Y:S01]  /*af70*/  IMAD.MOV.U32 R2, RZ, RZ, R22 ;  /* 0x000000ffff027224 */ /* 0x000fe200078e0016 */
[----:B------:R-:W-:Y:S01]  /*af80*/  ULDC UR9, c[0x0][0xa8c] ;  /* 0x0002a30000097ab9 */ /* 0x000fe20000000800 */
[----:B------:R-:W-:Y:S01]  /*af90*/  IMAD R0, R6, UR6, RZ ;  /* 0x0000000606007c24 */ /* 0x000fe2000f8e02ff */
[----:B------:R-:W-:Y:S01]  /*afa0*/  ISETP.GE.AND P0, PT, R22, UR9, PT ;  /* 0x0000000916007c0c */ /* 0x000fe2000bf06270 */
[C---:B------:R-:W-:Y:S01]  /*afb0*/  IMAD.WIDE.U32 R2, R7.reuse, UR6, R2 ;  /* 0x0000000607027c25 */ /* 0x040fe2000f8e0002 */
[----:B------:R-:W-:Y:S01]  /*afc0*/  ULDC.64 UR10, c[0x0][0xae0] ;  /* 0x0002b800000a7ab9 */ /* 0x000fe20000000a00 */
[----:B------:R-:W-:Y:S01]  /*afd0*/  MOV R9, UR43 ;  /* 0x0000002b00097c02 */ /* 0x000fe20008000f00 */
[----:B------:R-:W-:Y:S01]  /*afe0*/  UIMAD UR6, UR8, UR10, URZ ;  /* 0x0000000a080672a4 */ /* 0x000fe2000f8e023f */
[----:B------:R-:W-:Y:S01]  /*aff0*/  IMAD R7, R7, UR7, R0 ;  /* 0x0000000707077c24 */ /* 0x000fe2000f8e0200 */
[----:B------:R-:W-:Y:S01]  /*b000*/  UIMAD UR7, UR43, -0xc0, UR4 ;  /* 0xffffff402b0778a4 */ /* 0x000fe2000f8e0204 */
[C---:B------:R-:W-:Y:S01]  /*b010*/  VIADD R0, R16.reuse, 0x30 ;  /* 0x0000003010007836 */ /* 0x040fe20000000000 */
[----:B------:R-:W-:Y:S01]  /*b020*/  UIMAD UR6, UR44, UR11, UR6 ;  /* 0x0000000b2c0672a4 */ /* 0x000fe2000f8e0206 */
[----:B------:R-:W-:Y:S01]  /*b030*/  VIADD R4, R16, 0x90 ;  /* 0x0000009010047836 */ /* 0x000fe20000000000 */
[----:B------:R-:W-:Y:S01]  /*b040*/  ULDC.64 UR8, c[0x0][0xae8] ;  /* 0x0002ba0000087ab9 */ /* 0x000fe20000000a00 */
[----:B------:R-:W-:Y:S01]  /*b050*/  IMAD.IADD R3, R3, 0x1, R7 ;  /* 0x0000000103037824 */ /* 0x000fe200078e0207 */
[----:B------:R-:W-:Y:S01]  /*b060*/  ISETP.GE.OR P3, PT, R0, UR7, P0 ;  /* 0x0000000700007c0c */ /* 0x000fe20008766670 */
[----:B------:R-:W-:Y:S01]  /*b070*/  VIADD R0, R16, 0x60 ;  /* 0x0000006010007836 */ /* 0x000fe20000000000 */
[----:B------:R-:W-:Y:S01]  /*b080*/  ISETP.GE.OR P2, PT, R4, UR7, P0 ;  /* 0x0000000704007c0c */ /* 0x000fe20008746670 */
[----:B------:R-:W-:Y:S01]  /*b090*/  IMAD.U32 R5, RZ, RZ, UR10 ;  /* 0x0000000aff057e24 */ /* 0x000fe2000f8e00ff */
[----:B------:R-:W-:Y:S01]  /*b0a0*/  UIMAD UR4, UR45, UR8, URZ ;  /* 0x000000082d0472a4 */ /* 0x000fe2000f8e023f */
[--C-:B------:R-:W-:Y:S01]  /*b0b0*/  SHF.R.S32.HI R7, RZ, 0x1f, R16.reuse ;  /* 0x0000001fff077819 */ /* 0x100fe20000011410 */
[----:B------:R-:W-:Y:S01]  /*b0c0*/  IMAD.MOV.U32 R6, RZ, RZ, R16 ;  /* 0x000000ffff067224 */ /* 0x000fe200078e0010 */
[----:B------:R-:W-:Y:S01]  /*b0d0*/  ISETP.GE.OR P1, PT, R0, UR7, P0 ;  /* 0x0000000700007c0c */ /* 0x000fe20008726670 */
[----:B------:R-:W-:Y:S01]  /*b0e0*/  IMAD.WIDE.U32 R2, R5, UR44, R2 ;  /* 0x0000002c05027c25 */ /* 0x000fe2000f8e0002 */
[----:B------:R-:W-:Y:S01]  /*b0f0*/  ISETP.GE.OR P0, PT, R16, UR7, P0 ;  /* 0x0000000710007c0c */ /* 0x000fe20008706670 */
[----:B------:R-:W-:Y:S01]  /*b100*/  UIMAD UR4, UR46, UR9, UR4 ;  /* 0x000000092e0472a4 */ /* 0x000fe2000f8e0204 */
[----:B------:R-:W-:Y:S01]  /*b110*/  BSSY B1, `(.L_x_1742) ;  /* 0x0000012000017945 */ /* 0x000fe20003800000 */
[----:B------:R-:W-:-:S02]  /*b120*/  VIADD R3, R3, UR6 ;  /* 0x0000000603037c36 */ /* 0x000fc40008000000 */
[----:B------:R-:W-:Y:S02]  /*b130*/  IMAD.U32 R5, RZ, RZ, UR8 ;  /* 0x00000008ff057e24 */ /* 0x000fe4000f8e00ff */
[----:B------:R-:W-:-:S04]  /*b140*/  IMAD.WIDE R6, R9, 0xc0, R6 ;  /* 0x000000c009067825 */ /* 0x000fc800078e0206 */
[----:B------:R-:W-:-:S04]  /*b150*/  IMAD.WIDE.U32 R4, R5, UR46, R2 ;  /* 0x0000002e05047c25 */ /* 0x000fc8000f8e0002 */
        /* <DEDUP_REMOVED lines=13> */
.L_x_1743:
[----:B------:R-:W-:Y:S05]  /*b230*/  BSYNC B1 ;  /* 0x0000000000017941 */ /* 0x000fea0003800000 */
.L_x_1742:
[----:B------:R-:W-:Y:S04]  /*b240*/  BSSY B1, `(.L_x_1744) ;  /* 0x000000f000017945 */ /* 0x000fe80003800000 */
[----:B------:R-:W-:Y:S05]  /*b250*/  @P3 BRA `(.L_x_1745) ;  /* 0x0000000000343947 */ /* 0x000fea0003800000 */
[----:B0-----:R-:W-:Y:S01]  /*b260*/  IADD3 R9, P0, R6, 0x30, RZ ;  /* 0x0000003006097810 */ /* 0x001fe20007f1e0ff */
        /* <DEDUP_REMOVED lines=12> */
.L_x_1745:
[----:B------:R-:W-:Y:S05]  /*b330*/  BSYNC B1 ;  /* 0x0000000000017941 */ /* 0x000fea0003800000 */
.L_x_1744:
        /* <DEDUP_REMOVED lines=15> */
.L_x_1747:
[----:B------:R-:W-:Y:S05]  /*b430*/  BSYNC B1 ;  /* 0x0000000000017941 */ /* 0x000fea0003800000 */
.L_x_1746:
        /* <DEDUP_REMOVED lines=14> */
.L_x_1738:
[----:B------:R-:W-:Y:S05]  /*b520*/  BSYNC B0 ;  /* 0x0000000000007941 */ /* 0x000fea0003800000 */
.L_x_1729:
[----:B------:R-:W-:Y:S02]  /*b530*/  ULDC UR4, c[0x0][0xc14] ;  /* 0x0003050000047ab9 */ /* 0x000fe40000000800 */
[----:B------:R-:W-:-:S13]  /*b540*/  ISETP.GE.AND P0, PT, R31, UR4, PT ;  /* 0x000000041f007c0c */ /* 0x000fda000bf06270 */
[----:B------:R-:W-:Y:S05]  /*b550*/  @!P0 BRA `(.L_x_1748) ;  /* 0xffffff58000c8947 */ /* 0x000fea000383ffff */
[----:B------:R-:W-:Y:S05]  /*b560*/  EXIT ;  /* 0x000000000000794d */ /* 0x000fea0003800000 */
.L_x_1693:
        /* <DEDUP_REMOVED lines=61> */
.L_x_1753:
        /* <DEDUP_REMOVED lines=8> */
[----:B------:R-:W-:-:S04]  /*b9c0*/  IADD3 R7, R26, R19, RZ ;  /* 0x000000131a077210 */ /* 0x000fc80007ffe0ff */
[----:B------:R-:W-:-:S13]  /*b9d0*/  ISETP.GE.OR P0, PT, R7, UR5, !P1 ;  /* 0x0000000507007c0c */ /* 0x000fda000cf06670 */
[----:B------:R-:W-:Y:S05]  /*b9e0*/  @P0 BRA `(.L_x_1752) ;  /* 0x00000000000c0947 */ /* 0x000fea0003800000 */
[----:B------:R-:W0:Y:S02]  /*b9f0*/  LDC.64 R2, c[0x0][0xc58] ;  /* 0x00031600ff027b82 */ /* 0x000e240000000a00 */
[----:B0-----:R-:W-:-:S05]  /*ba00*/  IMAD.WIDE R2, R7, 0x4, R2 ;  /* 0x0000000407027825 */ /* 0x001fca00078e0202 */
[----:B------:R0:W5:Y:S02]  /*ba10*/  LDG.E R0, desc[UR38][R2.64] ;  /* 0x0000002602007981 */ /* 0x000164000c1e1900 */
.L_x_1752:
[----:B------:R-:W-:Y:S05]  /*ba20*/  BSYNC B0 ;  /* 0x0000000000007941 */ /* 0x000fea0003800000 */
.L_x_1751:
        /* <DEDUP_REMOVED lines=25> */
.L_x_1749:
[----:B------:R-:W-:-:S05]  /*bbc0*/  IADD3 R13, -R3, R4, RZ ;  /* 0x00000004030d7210 */ /* 0x000fca0007ffe1ff */
        /* <DEDUP_REMOVED lines=17> */
[----:B------:R-:W-:-:S05]  /*bce0*/  VIADD R7, R12, 0xffffffff ;  /* 0xffffffff0c077836 */ /* 0x000fca0000000000 */
[----:B------:R2:W3:Y:S02]  /*bcf0*/  SHFL.IDX PT, R16, R6, R7, 0x1f ;  /* 0x00001f0706107589 */ /* 0x0004e400000e0000 */
.L_x_1754:
[----:B---3--:R-:W-:Y:S01]  /*bd00*/  IMAD R16, R16, UR4, R13 ;  /* 0x0000000410107c24 */ /* 0x008fe2000f8e020d */
[----:B------:R-:W-:Y:S01]  /*bd10*/  IABS R2, R4 ;  /* 0x0000000400027213 */ /* 0x000fe20000000000 */
[----:B01----:R-:W-:-:S03]  /*bd20*/  IMAD.MOV R11, RZ, RZ, -R3 ;  /* 0x000000ffff0b7224 */ /* 0x003fc600078e0a03 */
[----:B--2---:R-:W-:Y:S01]  /*bd30*/  IADD3 R7, -R16, UR6, RZ ;  /* 0x0000000610077c10 */ /* 0x004fe2000fffe1ff */
[----:B------:R-:W-:Y:S02]  /*bd40*/  IMAD.MOV R10, RZ, RZ, -R2 ;  /* 0x000000ffff0a7224 */ /* 0x000fe400078e0a02 */
[----:B------:R-:W-:Y:S01]  /*bd50*/  IMAD R11, R11, R8, RZ ;  /* 0x000000080b0b7224 */ /* 0x000fe200078e02ff */
[----:B------:R-:W-:Y:S01]  /*bd60*/  IABS R6, R7 ;  /* 0x0000000700067213 */ /* 0x000fe20000000000 */
[----:B------:R-:W-:-:S04]  /*bd70*/  IMAD.MOV.U32 R2, RZ, RZ, RZ ;  /* 0x000000ffff027224 */ /* 0x000fc800078e00ff */
[----:B------:R-:W-:-:S04]  /*bd80*/  IMAD.HI.U32 R2, R3, R11, R2 ;  /* 0x0000000b03027227 */ /* 0x000fc800078e0002 */
[----:B------:R-:W-:Y:S01]  /*bd90*/  IMAD.MOV.U32 R3, RZ, RZ, R6 ;  /* 0x000000ffff037224 */ /* 0x000fe200078e0006 */
[----:B------:R-:W-:-:S03]  /*bda0*/  MOV R6, R10 ;  /* 0x0000000a00067202 */ /* 0x000fc60000000f00 */
        /* <DEDUP_REMOVED lines=17> */
[----:B------:R-:W-:-:S04]  /*bec0*/  VIADDMNMX R9, R8, UR4, R9, PT ;  /* 0x0000000408097c46 */ /* 0x000fc8000b800109 */
[-C--:B------:R-:W-:Y:S02]  /*bed0*/  IABS R8, R9.reuse ;  /* 0x0000000900087213 */ /* 0x080fe40000000000 */
[----:B------:R-:W-:Y:S02]  /*bee0*/  IABS R12, R9 ;  /* 0x00000009000c7213 */ /* 0x000fe40000000000 */
[----:B------:R-:W0:Y:S08]  /*bef0*/  I2F.RP R10, R8 ;  /* 0x00000008000a7306 */ /* 0x000e300000209400 */
[----:B0-----:R-:W0:Y:S02]  /*bf00*/  MUFU.RCP R10, R10 ;  /* 0x0000000a000a7308 */ /* 0x001e240000001000 */
[----:B0-----:R-:W-:-:S06]  /*bf10*/  VIADD R3, R10, 0xffffffe ;  /* 0x0ffffffe0a037836 */ /* 0x001fcc0000000000 */
[----:B------:R-:W0:Y:S02]  /*bf20*/  F2I.FTZ.U32.TRUNC.NTZ R3, R3 ;  /* 0x0000000300037305 */ /* 0x000e24000021f000 */
[----:B0-----:R-:W-:-:S05]  /*bf30*/  IADD3 R11, RZ, -R3, RZ ;  /* 0x80000003ff0b7210 */ /* 0x001fca0007ffe0ff */
        /* <DEDUP_REMOVED lines=13> */
[----:B------:R-:W-:Y:S02]  /*c010*/  ISETP.GE.AND P0, PT, R3, RZ, PT ;  /* 0x000000ff0300720c */ /* 0x000fe40003f06270 */
[----:B------:R-:W-:-:S11]  /*c020*/  IADD3 R3, R4, R6, RZ ;  /* 0x0000000604037210 */ /* 0x000fd60007ffe0ff */
        /* <DEDUP_REMOVED lines=8> */
.L_x_1750:
[----:B------:R-:W-:Y:S02]  /*c0b0*/  IMAD.MOV.U32 R17, RZ, RZ, RZ ;  /* 0x000000ffff117224 */ /* 0x000fe400078e00ff */
[----:B------:R-:W-:Y:S02]  /*c0c0*/  IMAD.U32 R16, RZ, RZ, UR6 ;  /* 0x00000006ff107e24 */ /* 0x000fe4000f8e00ff */
[----:B------:R-:W-:-:S07]  /*c0d0*/  IMAD.MOV.U32 R18, RZ, RZ, RZ ;  /* 0x000000ffff127224 */ /* 0x000fce00078e00ff */
.L_x_1755:
        /* <DEDUP_REMOVED lines=16> */
.L_x_1821:
[----:B--2---:R-:W2:Y:S02]  /*c1e0*/  LDC.64 R2, c[0x0][0xc60] ;  /* 0x00031800ff027b82 */ /* 0x004ea40000000a00 */
[----:B--2---:R-:W-:-:S05]  /*c1f0*/  IMAD.WIDE R2, R19, 0x4, R2 ;  /* 0x0000000413027825 */ /* 0x004fca00078e0202 */
[----:B------:R-:W2:Y:S01]  /*c200*/  LDG.E R27, desc[UR38][R2.64] ;  /* 0x00000026021b7981 */ /* 0x000ea2000c1e1900 */
[----:B------:R-:W-:Y:S05]  /*c210*/  YIELD ;  /* 0x0000000000007946 */ /* 0x000fea0003800000 */
[----:B------:R-:W-:Y:S01]  /*c220*/  ULDC.64 UR4, c[0x0][0xa28] ;  /* 0x00028a0000047ab9 */ /* 0x000fe20000000a00 */
[----:B0-----:R-:W-:Y:S01]  /*c230*/  IMAD.MOV.U32 R0, RZ, RZ, RZ ;  /* 0x000000ffff007224 */ /* 0x001fe200078e00ff */
[----:B------:R-:W-:Y:S01]  /*c240*/  ISETP.NE.U32.AND P0, PT, RZ, UR4, PT ;  /* 0x00000004ff007c0c */ /* 0x000fe2000bf05070 */
[----:B------:R-:W-:Y:S01]  /*c250*/  IMAD.MOV.U32 R8, RZ, RZ, RZ ;  /* 0x000000ffff087224 */ /* 0x000fe200078e00ff */
[----:B------:R-:W-:-:S02]  /*c260*/  ULDC.64 UR6, c[0x0][0xa08] ;  /* 0x0002820000067ab9 */ /* 0x000fc40000000a00 */
[----:B------:R-:W-:Y:S02]  /*c270*/  ISETP.NE.AND.EX P0, PT, RZ, UR5, PT, P0 ;  /* 0x00000005ff007c0c */ /* 0x000fe4000bf05300 */
[----:B--2---:R-:W-:-:S11]  /*c280*/  SHF.R.S32.HI R4, RZ, 0x1f, R27 ;  /* 0x0000001fff047819 */ /* 0x004fd6000001141b */
[----:B------:R-:W-:-:S04]  /*c290*/  @P0 LEA R2, P1, R27, UR4, 0x2 ;  /* 0x000000041b020c11 */ /* 0x000fc8000f8210ff */
[C-C-:B------:R-:W-:Y:S01]  /*c2a0*/  @P0 LEA.HI.X R3, R27.reuse, UR5, R4.reuse, 0x2, P1 ;  /* 0x000000051b030c11 */ /* 0x140fe200088f1404 */
[----:B------:R-:W-:Y:S02]  /*c2b0*/  ULDC.64 UR4, c[0x0][0xa18] ;  /* 0x0002860000047ab9 */ /* 0x000fe40000000a00 */
[----:B------:R-:W-:Y:S01]  /*c2c0*/  ISETP.NE.U32.AND P1, PT, RZ, UR4, PT ;  /* 0x00000004ff007c0c */ /* 0x000fe2000bf25070 */
[C---:B------:R-:W-:Y:S01]  /*c2d0*/  IMAD.SHL.U32 R29, R27.reuse, 0x4, RZ ;  /* 0x000000041b1d7824 */ /* 0x040fe200078e00ff */
[----:B------:R0:W5:Y:S01]  /*c2e0*/  @P0 LDG.E R0, desc[UR38][R2.64] ;  /* 0x0000002602000981 */ /* 0x000162000c1e1900 */
[----:B------:R-:W-:Y:S02]  /*c2f0*/  SHF.L.U64.HI R10, R27, 0x2, R4 ;  /* 0x000000021b0a7819 */ /* 0x000fe40000010204 */
[----:B------:R-:W-:-:S03]  /*c300*/  ISETP.NE.AND.EX P1, PT, RZ, UR5, PT, P1 ;  /* 0x00000005ff007c0c */ /* 0x000fc6000bf25310 */
[----:B------:R-:W-:Y:S10]  /*c310*/  STL [R1], R10 ;  /* 0x0000000a01007387 */ /* 0x000ff40000100800 */
[----:B------:R-:W-:-:S04]  /*c320*/  @P1 IADD3 R6, P0, R29, UR4, RZ ;  /* 0x000000041d061c10 */ /* 0x000fc8000ff1e0ff */
[C---:B------:R-:W-:Y:S01]  /*c330*/  @P1 IADD3.X R7, R10.reuse, UR5, RZ, P0, !PT ;  /* 0x000000050a071c10 */ /* 0x040fe200087fe4ff */
[----:B------:R-:W-:Y:S02]  /*c340*/  ULDC.64 UR4, c[0x0][0xa00] ;  /* 0x0002800000047ab9 */ /* 0x000fe40000000a00 */
[----:B------:R-:W-:Y:S02]  /*c350*/  ISETP.NE.U32.AND P2, PT, RZ, UR4, PT ;  /* 0x00000004ff007c0c */ /* 0x000fe4000bf45070 */
[C---:B0-----:R-:W-:Y:S02]  /*c360*/  IADD3 R2, P0, R29.reuse, UR4, RZ ;  /* 0x000000041d027c10 */ /* 0x041fe4000ff1e0ff */
[----:B------:R-:W-:Y:S02]  /*c370*/  ISETP.NE.AND.EX P2, PT, RZ, UR5, PT, P2 ;  /* 0x00000005ff007c0c */ /* 0x000fe4000bf45320 */
[----:B------:R-:W-:Y:S01]  /*c380*/  IADD3.X R3, R10, UR5, RZ, P0, !PT ;  /* 0x000000050a037c10 */ /* 0x000fe200087fe4ff */
[----:B------:R-:W-:Y:S01]  /*c390*/  ULDC UR4, c[0x0][0x288] ;  /* 0x0000a20000047ab9 */ /* 0x000fe20000000800 */
[----:B------:R-:W-:-:S04]  /*c3a0*/  IADD3 R4, P0, R29, UR6, RZ ;  /* 0x000000061d047c10 */ /* 0x000fc8000ff1e0ff */
[----:B------:R-:W-:-:S05]  /*c3b0*/  IADD3.X R5, R10, UR7, RZ, P0, !PT ;  /* 0x000000070a057c10 */ /* 0x000fca00087fe4ff */
[----:B------:R-:W2:Y:S01]  /*c3c0*/  @P2 LDG.E R8, desc[UR38][R2.64] ;  /* 0x0000002602082981 */ /* 0x000ea2000c1e1900 */
[----:B------:R-:W-:-:S03]  /*c3d0*/  ISETP.NE.U32.AND P0, PT, RZ, UR6, PT ;  /* 0x00000006ff007c0c */ /* 0x000fc6000bf05070 */
[----:B--2---:R0:W-:Y:S02]  /*c3e0*/  STL [R1+0x8], R8 ;  /* 0x0000080801007387 */ /* 0x0041e40000100800 */
[----:B0-----:R-:W-:Y:S01]  /*c3f0*/  IMAD.U32 R8, RZ, RZ, UR4 ;  /* 0x00000004ff087e24 */ /* 0x001fe2000f8e00ff */
[----:B------:R-:W-:-:S05]  /*c400*/  ULDC.64 UR4, c[0x0][0x3f8] ;  /* 0x0000fe0000047ab9 */ /* 0x000fca0000000a00 */
[----:B------:R0:W5:Y:S01]  /*c410*/  @P1 LDG.E R8, desc[UR38][R6.64] ;  /* 0x0000002606081981 */ /* 0x000162000c1e1900 */
[----:B------:R-:W-:Y:S01]  /*c420*/  UISETP.NE.U32.AND UP0, UPT, UR4, URZ, UPT ;  /* 0x0000003f0400728c */ /* 0x000fe2000bf05070 */
[----:B------:R-:W-:Y:S02]  /*c430*/  ISETP.NE.AND.EX P0, PT, RZ, UR7, PT, P0 ;  /* 0x00000007ff007c0c */ /* 0x000fe4000bf05300 */
[----:B------:R-:W-:Y:S01]  /*c440*/  ULDC UR4, c[0x0][0x404] ;  /* 0x0001010000047ab9 */ /* 0x000fe20000000800 */
[----:B------:R-:W-:-:S03]  /*c450*/  UISETP.NE.AND.EX UP0, UPT, UR5, URZ, UPT, UP0 ;  /* 0x0000003f0500728c */ /* 0x000fc6000bf05300 */
[----:B------:R-:W-:Y:S01]  /*c460*/  ULDC UR5, c[0x0][0x2e0] ;  /* 0x0000b80000057ab9 */ /* 0x000fe20000000800 */
[----:B------:R-:W-:-:S04]  /*c470*/  USEL UR4, UR4, 0x1, UP0 ;  /* 0x0000000104047887 */ /* 0x000fc80008000000 */
[----:B------:R-:W-:-:S06]  /*c480*/  UIMAD UR4, UR4, UR5, URZ ;  /* 0x00000005040472a4 */ /* 0x000fcc000f8e023f */
[----:B------:R-:W-:Y:S01]  /*c490*/  IMAD.U32 R9, RZ, RZ, UR4 ;  /* 0x00000004ff097e24 */ /* 0x000fe2000f8e00ff */
[----:B0-----:R-:W-:Y:S06]  /*c4a0*/  @P1 BRA `(.L_x_1757) ;  /* 0x0000000000101947 */ /* 0x001fec0003800000 */
[----:B------:R-:W-:Y:S05]  /*c4b0*/  @!P2 BRA `(.L_x_1757) ;  /* 0x00000000000ca947 */ /* 0x000fea0003800000 */
[----:B------:R-:W2:Y:S04]  /*c4c0*/  LDG.E R7, desc[UR38][R2.64] ;  /* 0x0000002602077981 */ /* 0x000ea8000c1e1900 */
[----:B-----5:R-:W2:Y:S02]  /*c4d0*/  LDG.E R8, desc[UR38][R2.64+0x4] ;  /* 0x0000042602087981 */ /* 0x020ea4000c1e1900 */
[----:B--2---:R-:W-:-:S07]  /*c4e0*/  IMAD.IADD R8, R8, 0x1, -R7 ;  /* 0x0000000108087824 */ /* 0x004fce00078e0a07 */
.L_x_1757:
[----:B------:R-:W-:Y:S01]  /*c4f0*/  MOV R23, RZ ;  /* 0x000000ff00177202 */ /* 0x000fe20000000f00 */
[----:B------:R-:W-:-:S05]  /*c500*/  ULDC.64 UR4, c[0x0][0xa20] ;  /* 0x0002880000047ab9 */ /* 0x000fca0000000a00 */
[----:B------:R-:W2:Y:S01]  /*c510*/  @P0 LDG.E R23, desc[UR38][R4.64] ;  /* 0x0000002604170981 */ /* 0x000ea2000c1e1900 */
[----:B------:R-:W-:-:S04]  /*c520*/  ISETP.NE.U32.AND P1, PT, RZ, UR4, PT ;  /* 0x00000004ff007c0c */ /* 0x000fc8000bf25070 */
[----:B------:R-:W-:Y:S01]  /*c530*/  ISETP.NE.AND.EX P1, PT, RZ, UR5, PT, P1 ;  /* 0x00000005ff007c0c */ /* 0x000fe2000bf25310 */
[----:B--2--5:R-:W-:-:S12]  /*c540*/  IMAD.IADD R23, R23, 0x1, R0 ;  /* 0x0000000117177824 */ /* 0x024fd800078e0200 */
[----:B------:R-:W-:Y:S05]  /*c550*/  @!P1 BRA `(.L_x_1758) ;  /* 0x0000000000109947 */ /* 0x000fea0003800000 */
[----:B------:R-:W-:-:S04]  /*c560*/  IADD3 R2, P0, R29, UR4, RZ ;  /* 0x000000041d027c10 */ /* 0x000fc8000ff1e0ff */
[----:B------:R-:W-:-:S05]  /*c570*/  IADD3.X R3, R10, UR5, RZ, P0, !PT ;  /* 0x000000050a037c10 */ /* 0x000fca00087fe4ff */
[----:B------:R0:W5:Y:S01]  /*c580*/  LDG.E R9, desc[UR38][R2.64] ;  /* 0x0000002602097981 */ /* 0x000162000c1e1900 */
[----:B------:R-:W-:Y:S05]  /*c590*/  BRA `(.L_x_1759) ;  /* 0x0000000000107947 */ /* 0x000fea0003800000 */
.L_x_1758:
[----:B------:R-:W-:Y:S05]  /*c5a0*/  @!P0 BRA `(.L_x_1759) ;  /* 0x00000000000c8947 */ /* 0x000fea0003800000 */
[----:B------:R-:W2:Y:S04]  /*c5b0*/  LDG.E R2, desc[UR38][R4.64] ;  /* 0x0000002604027981 */ /* 0x000ea8000c1e1900 */
[----:B------:R-:W2:Y:S02]  /*c5c0*/  LDG.E R9, desc[UR38][R4.64+0x4] ;  /* 0x0000042604097981 */ /* 0x000ea4000c1e1900 */
[----:B--2---:R-:W-:-:S07]  /*c5d0*/  IMAD.IADD R9, R9, 0x1, -R2 ;  /* 0x0000000109097824 */ /* 0x004fce00078e0a02 */
.L_x_1759:
[----:B0-----:R-:W-:Y:S01]  /*c5e0*/  IMAD R3, R17, 0xc0, RZ ;  /* 0x000000c011037824 */ /* 0x001fe200078e02ff */
[----:B------:R-:W-:Y:S01]  /*c5f0*/  BSSY B6, `(.L_x_1760) ;  /* 0x0000234000067945 */ /* 0x000fe20003800000 */
[----:B-----5:R-:W-:-:S03]  /*c600*/  IMAD.IADD R9, R9, 0x1, -R0 ;  /* 0x0000000109097824 */ /* 0x020fc600078e0a00 */
[----:B------:R-:W-:Y:S01]  /*c610*/  IADD3 R8, -R8, 0x13f, R3 ;  /* 0x0000013f08087810 */ /* 0x000fe20007ffe103 */
[----:B------:R-:W-:-:S04]  /*c620*/  VIADD R0, R9, 0x7f ;  /* 0x0000007f09007836 */ /* 0x000fc80000000000 */
[----:B------:R-:W-:Y:S01]  /*c630*/  IMAD.IADD R8, R9, 0x1, R8 ;  /* 0x0000000109087824 */ /* 0x000fe200078e0208 */
[----:B------:R-:W-:-:S04]  /*c640*/  SHF.R.S32.HI R3, RZ, 0x1f, R0 ;  /* 0x0000001fff037819 */ /* 0x000fc80000011400 */
[----:B------:R-:W-:Y:S02]  /*c650*/  SHF.R.S32.HI R5, RZ, 0x1f, R8 ;  /* 0x0000001fff057819 */ /* 0x000fe40000011408 */
[----:B------:R-:W-:Y:S02]  /*c660*/  LEA.HI R3, R3, R0, RZ, 0x7 ;  /* 0x0000000003037211 */ /* 0x000fe400078f38ff */
[----:B------:R-:W-:Y:S02]  /*c670*/  LEA.HI R5, R5, R8, RZ, 0x7 ;  /* 0x0000000805057211 */ /* 0x000fe400078f38ff */
[----:B------:R-:W-:Y:S02]  /*c680*/  SHF.R.S32.HI R3, RZ, 0x7, R3 ;  /* 0x00000007ff037819 */ /* 0x000fe40000011403 */
[----:B------:R-:W-:-:S04]  /*c690*/  SHF.R.S32.HI R28, RZ, 0x7, R5 ;  /* 0x00000007ff1c7819 */ /* 0x000fc80000011405 */
[----:B------:R-:W-:-:S04]  /*c6a0*/  VIMNMX R28, R3, R28, PT ;  /* 0x0000001c031c7248 */ /* 0x000fc80003fe0100 */
[----:B------:R-:W-:-:S13]  /*c6b0*/  ISETP.GT.AND P0, PT, R28, RZ, PT ;  /* 0x000000ff1c00720c */ /* 0x000fda0003f04270 */
[----:B------:R-:W-:Y:S05]  /*c6c0*/  @P0 BRA `(.L_x_1761) ;  /* 0x00000000003c0947 */ /* 0x000fea0003800000 */
        /* <DEDUP_REMOVED lines=15> */
.L_x_1761:
        /* <DEDUP_REMOVED lines=22> */
.L_x_1763:
[----:B------:R-:W-:-:S04]  /*c920*/  IADD3 R0, R25, 0x400, RZ ;  /* 0x0000040019007810 */ /* 0x000fc80007ffe0ff */
        /* <DEDUP_REMOVED lines=8> */
[----:B------:R-:W-:Y:S01]  /*c9b0*/  MOV R12, 0x1 ;  /* 0x00000001000c7802 */ /* 0x000fe20000000f00 */
[----:B------:R-:W-:Y:S02]  /*c9c0*/  IMAD.U32 R5, RZ, RZ, UR7 ;  /* 0x00000007ff057e24 */ /* 0x000fe4000f8e00ff */
[----:B------:R-:W-:Y:S02]  /*c9d0*/  IMAD.U32 R6, RZ, RZ, UR8 ;  /* 0x00000008ff067e24 */ /* 0x000fe4000f8e00ff */
[----:B------:R-:W-:-:S02]  /*c9e0*/  IMAD.U32 R7, RZ, RZ, UR9 ;  /* 0x00000009ff077e24 */ /* 0x000fc4000f8e00ff */
[----:B------:R-:W-:Y:S02]  /*c9f0*/  IMAD.U32 R10, RZ, RZ, UR4 ;  /* 0x00000004ff0a7e24 */ /* 0x000fe4000f8e00ff */
[----:B------:R-:W-:Y:S02]  /*ca00*/  IMAD.U32 R11, RZ, RZ, UR5 ;  /* 0x00000005ff0b7e24 */ /* 0x000fe4000f8e00ff */
[----:B------:R-:W-:Y:S02]  /*ca10*/  IMAD.MOV.U32 R8, RZ, RZ, 0x70 ;  /* 0x00000070ff087424 */ /* 0x000fe400078e00ff */
[----:B0-----:R-:W-:-:S07]  /*ca20*/  IMAD.MOV.U32 R13, RZ, RZ, RZ ;  /* 0x000000ffff0d7224 */ /* 0x001fce00078e00ff */
[----:B------:R-:W-:-:S07]  /*ca30*/  LEPC R20, `(.L_x_1765) ;  /* 0x000000001014794e */ /* 0x000fce0000000000 */
[----:B-12---:R-:W-:Y:S05]  /*ca40*/  CALL.ABS.NOINC R2 ;  /* 0x0000000002007343 */ /* 0x006fea0003c00000 */
.L_x_1765:
[----:B------:R-:W-:Y:S01]  /*ca50*/  MOV R2, 0x0 ;  /* 0x0000000000027802 */ /* 0x000fe20000000f00 */
[----:B------:R-:W-:Y:S01]  /*ca60*/  ULDC.64 UR6, c[0x4][0xa8] ;  /* 0x01002a0000067ab9 */ /* 0x000fe20000000a00 */
[----:B------:R-:W-:Y:S01]  /*ca70*/  ULDC.64 UR8, c[0x4][0xb0] ;  /* 0x01002c0000087ab9 */ /* 0x000fe20000000a00 */
[----:B------:R-:W-:Y:S01]  /*ca80*/  ULDC.64 UR4, c[0x4][0x18] ;  /* 0x0100060000047ab9 */ /* 0x000fe20000000a00 */
[----:B------:R-:W-:Y:S01]  /*ca90*/  IMAD.U32 R4, RZ, RZ, UR6 ;  /* 0x00000006ff047e24 */ /* 0x000fe2000f8e00ff */
[----:B------:R-:W-:Y:S01]  /*caa0*/  MOV R8, 0x70 ;  /* 0x0000007000087802 */ /* 0x000fe20000000f00 */
[----:B------:R-:W0:Y:S01]  /*cab0*/  LDC.64 R2, c[0x4][R2] ;  /* 0x0100000002027b82 */ /* 0x000e220000000a00 */
[----:B------:R-:W-:Y:S02]  /*cac0*/  IMAD.U32 R5, RZ, RZ, UR7 ;  /* 0x00000007ff057e24 */ /* 0x000fe4000f8e00ff */
[----:B------:R-:W-:Y:S02]  /*cad0*/  IMAD.U32 R6, RZ, RZ, UR8 ;  /* 0x00000008ff067e24 */ /* 0x000fe4000f8e00ff */
[----:B------:R-:W-:-:S02]  /*cae0*/  IMAD.U32 R7, RZ, RZ, UR9 ;  /* 0x00000009ff077e24 */ /* 0x000fc4000f8e00ff */
[----:B------:R-:W-:Y:S02]  /*caf0*/  IMAD.U32 R10, RZ, RZ, UR4 ;  /* 0x00000004ff0a7e24 */ /* 0x000fe4000f8e00ff */
[----:B------:R-:W-:Y:S02]  /*cb00*/  IMAD.U32 R11, RZ, RZ, UR5 ;  /* 0x00000005ff0b7e24 */ /* 0x000fe4000f8e00ff */
[----:B------:R-:W-:Y:S02]  /*cb10*/  IMAD.MOV.U32 R12, RZ, RZ, 0x1 ;  /* 0x00000001ff0c7424 */ /* 0x000fe400078e00ff */
[----:B------:R-:W-:-:S07]  /*cb20*/  IMAD.MOV.U32 R13, RZ, RZ, RZ ;  /* 0x000000ffff0d7224 */ /* 0x000fce00078e00ff */
[----:B------:R-:W-:-:S07]  /*cb30*/  LEPC R20, `(.L_x_1764) ;  /* 0x000000001014794e */ /* 0x000fce0000000000 */
[----:B0-----:R-:W-:Y:S05]  /*cb40*/  CALL.ABS.NOINC R2 ;  /* 0x0000000002007343 */ /* 0x001fea0003c00000 */
.L_x_1764:
[----:B------:R-:W2:Y:S01]  /*cb50*/  LDL.LU R21, [R1] ;  /* 0x0000000001157983 */ /* 0x000ea20000300800 */
[----:B------:R-:W-:Y:S01]  /*cb60*/  ULDC.64 UR4, c[0x0][0x9f8] ;  /* 0x00027e0000047ab9 */ /* 0x000fe20000000a00 */
[----:B------:R-:W0:Y:S02]  /*cb70*/  LDC R0, c[0x0][0x428] ;  /* 0x00010a00ff007b82 */ /* 0x000e240000000800 */
[----:B------:R-:W3:Y:S01]  /*cb80*/  LDL.LU R20, [R1+0x8] ;  /* 0x0000080001147983 */ /* 0x000ee20000300800 */
[----:B------:R-:W-:Y:S01]  /*cb90*/  ISETP.NE.U32.AND P0, PT, RZ, UR4, PT ;  /* 0x00000004ff007c0c */ /* 0x000fe2000bf05070 */
[----:B------:R-:W-:-:S03]  /*cba0*/  IMAD.MOV.U32 R6, RZ, RZ, R27 ;  /* 0x000000ffff067224 */ /* 0x000fc600078e001b */
[----:B------:R-:W-:-:S13]  /*cbb0*/  ISETP.NE.AND.EX P0, PT, RZ, UR5, PT, P0 ;  /* 0x00000005ff007c0c */ /* 0x000fda000bf05300 */
[----:B------:R-:W-:Y:S02]  /*cbc0*/  @P0 IADD3 R2, P1, R29, UR4, RZ ;  /* 0x000000041d020c10 */ /* 0x000fe4000ff3e0ff */
[----:B------:R-:W-:-:S13]  /*cbd0*/  ISETP.NE.AND P6, PT, R26, RZ, PT ;  /* 0x000000ff1a00720c */ /* 0x000fda0003fc5270 */
[----:B------:R-:W-:-:S05]  /*cbe0*/  VOTEU.ALL UP1, P6 ;  /* 0x00000000003f7886 */ /* 0x000fca0003020000 */
[----:B------:R-:W-:-:S04]  /*cbf0*/  @!UP1 UIADD3 UR8, UP0, UR40, 0x270, URZ ;  /* 0x0000027028089890 */ /* 0x000fc8000ff1e03f */
[----:B------:R-:W-:-:S03]  /*cc00*/  @!UP1 UIADD3.X UR9, URZ, UR41, URZ, UP0, !UPT ;  /* 0x000000293f099290 */ /* 0x000fc600087fe43f */
[----:B------:R-:W-:Y:S01]  /*cc10*/  VOTEU.ALL UP0, P6 ;  /* 0x00000000003f7886 */ /* 0x000fe20003000000 */
[----:B--2---:R-:W-:Y:S01]  /*cc20*/  @P0 IADD3.X R3, R21, UR5, RZ, P1, !PT ;  /* 0x0000000515030c10 */ /* 0x004fe20008ffe4ff */
[----:B------:R-:W-:-:S04]  /*cc30*/  ULDC.64 UR4, c[0x0][0xa00] ;  /* 0x0002800000047ab9 */ /* 0x000fc80000000a00 */
[----:B------:R2:W5:Y:S01]  /*cc40*/  @P0 LDG.E R6, desc[UR38][R2.64] ;  /* 0x0000002602060981 */ /* 0x000562000c1e1900 */
[----:B0-----:R-:W-:Y:S01]  /*cc50*/  ISETP.NE.AND P0, PT, R0, 0x1, PT ;  /* 0x000000010000780c */ /* 0x001fe20003f05270 */
[----:B------:R-:W-:Y:S01]  /*cc60*/  IMAD.MOV.U32 R0, RZ, RZ, R18 ;  /* 0x000000ffff007224 */ /* 0x000fe200078e0012 */
[----:B------:R-:W-:Y:S01]  /*cc70*/  PLOP3.LUT P1, PT, P6, PT, PT, 0x8, 0x0 ;  /* 0x000000000000781c */ /* 0x000fe2000372e170 */
[----:B---3--:R-:W-:-:S10]  /*cc80*/  IMAD R17, R17, 0xc0, R20 ;  /* 0x000000c011117824 */ /* 0x008fd400078e0214 */
[----:B------:R-:W0:Y:S08]  /*cc90*/  @P0 LDC R5, c[0x0][0x42c] ;  /* 0x00010b00ff050b82 */ /* 0x000e300000000800 */
[----:B------:R-:W3:Y:S01]  /*cca0*/  @P0 LDC R7, c[0x0][0x430] ;  /* 0x00010c00ff070b82 */ /* 0x000ee20000000800 */
[----:B0-----:R-:W-:-:S05]  /*ccb0*/  @P0 IMAD.HI.U32 R4, R18, R5, RZ ;  /* 0x0000000512040227 */ /* 0x001fca00078e00ff */
[----:B---3--:R-:W-:Y:S02]  /*ccc0*/  @P0 SHF.R.U32.HI R0, RZ, R7, R4 ;  /* 0x00000007ff000219 */ /* 0x008fe40000011604 */
[----:B------:R-:W-:-:S04]  /*ccd0*/  ISETP.NE.U32.AND P0, PT, RZ, UR4, PT ;  /* 0x00000004ff007c0c */ /* 0x000fc8000bf05070 */
[----:B------:R-:W-:-:S04]  /*cce0*/  ISETP.NE.AND.EX P0, PT, RZ, UR5, PT, P0 ;  /* 0x00000005ff007c0c */ /* 0x000fc8000bf05300 */
[----:B--2---:R-:W-:-:S09]  /*ccf0*/  SEL R10, R27, RZ, !P0 ;  /* 0x000000ff1b0a7207 */ /* 0x004fd20004000000 */
.L_x_1766:
        /* <DEDUP_REMOVED lines=18> */
.L_x_1837:
[----:B------:R-:W-:Y:S01]  /*ce20*/  UMOV UR4, 0xffffffff ;  /* 0xffffffff00047882 */ /* 0x000fe20000000000 */
[----:B------:R-:W-:Y:S02]  /*ce30*/  SHF.R.S32.HI R9, RZ, 0x1f, R6 ;  /* 0x0000001fff097819 */ /* 0x000fe40000011406 */
[----:B------:R-:W-:Y:S05]  /*ce40*/  BRA.DIV UR4, `(.L_x_1768) ;  /* 0x0000002e04647947 */ /* 0x000fea000b800000 */
[----:B------:R-:W-:-:S13]  /*ce50*/  ELECT P6, URZ, PT ;  /* 0x00000000003f782f */ /* 0x000fda00038c0000 */
.L_x_1840:
        /* <DEDUP_REMOVED lines=15> */
[----:B------:R-:W-:-:S05]  /*cf50*/  IMAD.WIDE.U32 R4, R6, UR4, R4 ;  /* 0x0000000406047c25 */ /* 0x000fca000f8e0004 */
[----:B------:R-:W-:Y:S02]  /*cf60*/  IADD3 R5, R5, R13, RZ ;  /* 0x0000000d05057210 */ /* 0x000fe40007ffe0ff */
[----:B------:R-:W-:-:S04]  /*cf70*/  LEA R12, P0, R4, R2, 0x2 ;  /* 0x00000002040c7211 */ /* 0x000fc800078010ff */
[----:B------:R-:W-:-:S05]  /*cf80*/  LEA.HI.X R13, R4, R3, R5, 0x2, P0 ;  /* 0x00000003040d7211 */ /* 0x000fca00000f1405 */
[----:B------:R0:W5:Y:S01]  /*cf90*/  LDG.E R8, desc[UR38][R12.64] ;  /* 0x000000260c087981 */ /* 0x000162000c1e1900 */
[----:B------:R-:W-:-:S04]  /*cfa0*/  IMAD.MOV R4, RZ, RZ, -R14 ;  /* 0x000000ffff047224 */ /* 0x000fc800078e0a0e */
[----:B------:R-:W-:-:S07]  /*cfb0*/  IMAD R7, R11, R4, R7 ;  /* 0x000000040b077224 */ /* 0x000fce00078e0207 */
.L_x_1770:
[----:B------:R-:W-:Y:S01]  /*cfc0*/  IMAD R5, R22, 0x8, R25 ;  /* 0x0000000816057824 */ /* 0x000fe200078e0219 */
[----:B------:R-:W-:-:S04]  /*cfd0*/  SHF.L.U32 R4, R24, 0x1f, RZ ;  /* 0x0000001f18047819 */ /* 0x000fc800000006ff */
[----:B------:R-:W2:Y:S02]  /*cfe0*/  SYNCS.PHASECHK.TRANS64.TRYWAIT P0, [R5+URZ+0x16840], R4 ;  /* 0x01684004050075a7 */ /* 0x000ea4000800017f */
[----:B--2---:R-:W-:Y:S05]  /*cff0*/  @!P0 BRA `(.L_x_1771) ;  /* 0x0000002c00188947 */ /* 0x004fea0003800000 */
.L_x_1841:
        /* <DEDUP_REMOVED lines=9> */
.L_x_1772:
        /* <DEDUP_REMOVED lines=16> */
[----:B--2---:R-:W-:Y:S01]  /*d190*/  NOP ;  /* 0x0000000000007918 */ /* 0x004fe20000000000 */
.L_x_1769:
        /* <DEDUP_REMOVED lines=20> */
[----:B---3--:R-:W-:Y:S01]  /*d2e0*/  LEA.HI R4, R5, R5, RZ, 0x1 ;  /* 0x0000000505047211 */ /* 0x008fe200078f08ff */
[----:B------:R4:W-:Y:S03]  /*d2f0*/  STL [R1+0x4], R5 ;  /* 0x0000040501007387 */ /* 0x0009e60000100800 */
[----:B------:R-:W-:-:S05]  /*d300*/  LOP3.LUT R4, R4, 0xfffffffe, RZ, 0xc0, !PT ;  /* 0xfffffffe04047812 */ /* 0x000fca00078ec0ff */
[----:B------:R-:W-:-:S05]  /*d310*/  IMAD.IADD R4, R5, 0x1, -R4 ;  /* 0x0000000105047824 */ /* 0x000fca00078e0a04 */
[----:B------:R-:W-:-:S04]  /*d320*/  SHF.L.U32 R4, R4, 0x1f, RZ ;  /* 0x0000001f04047819 */ /* 0x000fc800000006ff */
[----:B------:R-:W2:Y:S02]  /*d330*/  SYNCS.PHASECHK.TRANS64.TRYWAIT P0, [R25+URZ+0x16820], R4 ;  /* 0x01682004190075a7 */ /* 0x000ea4000800017f */
[----:B--2-4-:R-:W-:Y:S05]  /*d340*/  @!P0 BRA `(.L_x_1774) ;  /* 0x0000002800588947 */ /* 0x014fea0003800000 */
.L_x_1842:
[----:B------:R-:W-:Y:S05]  /*d350*/  BSYNC B0 ;  /* 0x0000000000007941 */ /* 0x000fea0003800000 */
.L_x_1773:
[----:B------:R-:W-:Y:S01]  /*d360*/  ISETP.GE.AND P0, PT, R28, 0x2, PT ;  /* 0x000000021c00780c */ /* 0x000fe20003f06270 */
[----:B------:R-:W-:-:S12]  /*d370*/  BSSY B0, `(.L_x_1775) ;  /* 0x0000125000007945 */ /* 0x000fd80003800000 */
[----:B------:R-:W-:Y:S05]  /*d380*/  @!P0 BRA `(.L_x_1776) ;  /* 0x00000010008c8947 */ /* 0x000fea0003800000 */
[C---:B--2---:R-:W-:Y:S01]  /*d390*/  LOP3.LUT R4, R28.reuse, 0x1, RZ, 0xc0, !PT ;  /* 0x000000011c047812 */ /* 0x044fe200078ec0ff */
[----:B------:R-:W-:Y:S01]  /*d3a0*/  BSSY B1, `(.L_x_1777) ;  /* 0x0000064000017945 */ /* 0x000fe20003800000 */
[----:B------:R-:W-:Y:S02]  /*d3b0*/  IADD3 R11, R28, -0x2, RZ ;  /* 0xfffffffe1c0b7810 */ /* 0x000fe40007ffe0ff */
[----:B------:R-:W-:-:S03]  /*d3c0*/  ISETP.NE.U32.AND P0, PT, R4, 0x1, PT ;  /* 0x000000010400780c */ /* 0x000fc60003f05070 */
[----:B------:R-:W-:-:S10]  /*d3d0*/  IMAD.MOV.U32 R10, RZ, RZ, R11 ;  /* 0x000000ffff0a7224 */ /* 0x000fd400078e000b */
[----:B------:R-:W-:Y:S05]  /*d3e0*/  @!P0 BRA `(.L_x_1778) ;  /* 0x00000004007c8947 */ /* 0x000fea0003800000 */
        /* <DEDUP_REMOVED lines=8> */
[----:B------:R-:W-:Y:S02]  /*d470*/  IMAD.MOV.U32 R4, RZ, RZ, R8 ;  /* 0x000000ffff047224 */ /* 0x000fe400078e0008 */
[----:B------:R-:W-:Y:S01]  /*d480*/  IMAD.MOV.U32 R10, RZ, RZ, R11 ;  /* 0x000000ffff0a7224 */ /* 0x000fe200078e000b */
        /* <DEDUP_REMOVED lines=18> */
[----:B------:R-:W-:-:S05]  /*d5b0*/  IADD3 R5, -R14, RZ, RZ ;  /* 0x000000ff0e057210 */ /* 0x000fca0007ffe1ff */
[----:B------:R-:W-:-:S07]  /*d5c0*/  IMAD R10, R10, R5, R11 ;  /* 0x000000050a0a7224 */ /* 0x000fce00078e020b */
.L_x_1781:
[----:B0-----:R-:W-:Y:S01]  /*d5d0*/  IMAD R3, R12, 0x8, R25 ;  /* 0x000000080c037824 */ /* 0x001fe200078e0219 */
[----:B------:R-:W-:-:S04]  /*d5e0*/  SHF.L.U32 R2, R13, 0x1f, RZ ;  /* 0x0000001f0d027819 */ /* 0x000fc800000006ff */
[----:B------:R-:W0:Y:S02]  /*d5f0*/  SYNCS.PHASECHK.TRANS64.TRYWAIT P0, [R3+URZ+0x16840], R2 ;  /* 0x01684002030075a7 */ /* 0x000e24000800017f */
[----:B0-----:R-:W-:Y:S05]  /*d600*/  @!P0 BRA `(.L_x_1782) ;  /* 0x0000002400bc8947 */ /* 0x001fea0003800000 */
.L_x_1843:
        /* <DEDUP_REMOVED lines=9> */
.L_x_1783:
        /* <DEDUP_REMOVED lines=21> */
.L_x_1844:
[----:B------:R-:W-:Y:S05]  /*d7f0*/  @P1 BRA `(.L_x_1785) ;  /* 0x0000000000181947 */ /* 0x000fea0003800000 */
[----:B------:R-:W-:Y:S01]  /*d800*/  ISETP.NE.AND P0, PT, R26, RZ, PT ;  /* 0x000000ff1a00720c */ /* 0x000fe20003f05270 */
[----:B0-----:R-:W-:Y:S02]  /*d810*/  IMAD R2, R22, 0x8, R25 ;  /* 0x0000000816027824 */ /* 0x001fe400078e0219 */
[----:B------:R-:W-:-:S04]  /*d820*/  IMAD.MOV.U32 R3, RZ, RZ, 0x4000 ;  /* 0x00004000ff037424 */ /* 0x000fc800078e00ff */
[----:B------:R2:W-:Y:S06]  /*d830*/  SYNCS.ARRIVE.TRANS64 RZ, [R2+URZ+0x16850], R3 ;  /* 0x0168500302ff79a7 */ /* 0x0005ec000800003f */
[----:B------:R-:W-:Y:S05]  /*d840*/  @!P0 BRA `(.L_x_1785) ;  /* 0x0000000000048947 */ /* 0x000fea0003800000 */
[----:B------:R-:W-:Y:S01]  /*d850*/  BPT.TRAP 0x1 ;  /* 0x000000040000795c */ /* 0x000fe20000300000 */
.L_x_1785:
[C---:B--2---:R-:W-:Y:S01]  /*d860*/  IMAD R3, R22.reuse, 0x4000, R25 ;  /* 0x0000400016037824 */ /* 0x044fe200078e0219 */
[----:B0-----:R-:W-:Y:S01]  /*d870*/  LEA R2, R22, R25, 0x3 ;  /* 0x0000001916027211 */ /* 0x001fe200078e18ff */
        /* <DEDUP_REMOVED lines=10> */
[----:B------:R-:W-:Y:S01]  /*d920*/  IMAD.MOV.U32 R8, RZ, RZ, R4 ;  /* 0x000000ffff087224 */ /* 0x000fe200078e0004 */
[----:B------:R-:W-:-:S05]  /*d930*/  R2UR UR12, R0 ;  /* 0x00000000000c72ca */ /* 0x000fca00000e0000 */
[----:B------:R-:W-:Y:S02]  /*d940*/  UIADD3 UR9, UR9, 0x16850, URZ ;  /* 0x0001685009097890 */ /* 0x000fe4000fffe03f */
[----:B------:R-:W-:Y:S02]  /*d950*/  UIADD3 UR8, UR8, 0x400, URZ ;  /* 0x0000040008087890 */ /* 0x000fe4000fffe03f */
[----:B------:R-:W-:-:S03]  /*d960*/  ULEA UR11, UR11, UR4, 0x7 ;  /* 0x000000040b0b7291 */ /* 0x000fc6000f8e383f */
[----:B------:R-:W-:-:S06]  /*d970*/  UMOV UR4, 0x0 ;  /* 0x0000000000047882 */ /* 0x000fcc0000000000 */
[----:B------:R0:W-:Y:S02]  /*d980*/  UTMALDG.4D [UR8], [UR6], desc[UR4] ;  /* 0x00000408060075b4 */ /* 0x0001e40008019000 */
[----:B0-----:R-:W-:Y:S01]  /*d990*/  NOP ;  /* 0x0000000000007918 */ /* 0x001fe20000000000 */
.L_x_1780:
[----:B------:R-:W-:Y:S05]  /*d9a0*/  BSYNC B2 ;  /* 0x0000000000027941 */ /* 0x000fea0003800000 */
.L_x_1779:
[----:B------:R-:W-:Y:S02]  /*d9b0*/  VIADD R10, R28, 0xfffffffd ;  /* 0xfffffffd1c0a7836 */ /* 0x000fe40000000000 */
[----:B------:R-:W-:Y:S02]  /*d9c0*/  IMAD.MOV.U32 R22, RZ, RZ, R12 ;  /* 0x000000ffff167224 */ /* 0x000fe400078e000c */
[----:B------:R-:W-:-:S07]  /*d9d0*/  IMAD.MOV.U32 R24, RZ, RZ, R13 ;  /* 0x000000ffff187224 */ /* 0x000fce00078e000d */
.L_x_1778:
[----:B------:R-:W-:Y:S05]  /*d9e0*/  BSYNC B1 ;  /* 0x0000000000017941 */ /* 0x000fea0003800000 */
.L_x_1777:
[----:B------:R-:W-:-:S13]  /*d9f0*/  ISETP.NE.AND P0, PT, R11, RZ, PT ;  /* 0x000000ff0b00720c */ /* 0x000fda0003f05270 */
[----:B------:R-:W-:Y:S05]  /*da00*/  @!P0 BRA `(.L_x_1776) ;  /* 0x0000000800ec8947 */ /* 0x000fea0003800000 */
[----:B------:R-:W-:-:S07]  /*da10*/  IMAD.MOV.U32 R4, RZ, RZ, R8 ;  /* 0x000000ffff047224 */ /* 0x000fce00078e0008 */
.L_x_1800:
[----:B------:R-:W-:Y:S01]  /*da20*/  IADD3 R11, R22, 0x1, RZ ;  /* 0x00000001160b7810 */ /* 0x000fe20007ffe0ff */
[----:B------:R-:W-:Y:S05]  /*da30*/  YIELD ;  /* 0x0000000000007946 */ /* 0x000fea0003800000 */
[----:B------:R-:W-:Y:S01]  /*da40*/  ISETP.NE.AND P0, PT, R11, 0x2, PT ;  /* 0x000000020b00780c */ /* 0x000fe20003f05270 */
[----:B------:R-:W-:Y:S03]  /*da50*/  BSSY B1, `(.L_x_1786) ;  /* 0x0000057000017945 */ /* 0x000fe60003800000 */
[----:B------:R-:W-:-:S02]  /*da60*/  SEL R3, RZ, 0x1, P0 ;  /* 0x00000001ff037807 */ /* 0x000fc40000000000 */
        /* <DEDUP_REMOVED lines=26> */
.L_x_1788:
[----:B------:R-:W-:Y:S01]  /*dc10*/  IMAD R3, R11, 0x8, R25 ;  /* 0x000000080b037824 */ /* 0x000fe200078e0219 */
[----:B------:R-:W-:-:S04]  /*dc20*/  SHF.L.U32 R2, R12, 0x1f, RZ ;  /* 0x0000001f0c027819 */ /* 0x000fc800000006ff */
[----:B------:R-:W2:Y:S02]  /*dc30*/  SYNCS.PHASECHK.TRANS64.TRYWAIT P0, [R3+URZ+0x16840], R2 ;  /* 0x01684002030075a7 */ /* 0x000ea4000800017f */
[----:B--2---:R-:W-:Y:S05]  /*dc40*/  @!P0 BRA `(.L_x_1789) ;  /* 0x0000002000548947 */ /* 0x004fea0003800000 */
.L_x_1845:
        /* <DEDUP_REMOVED lines=9> */
.L_x_1790:
[----:B0-2---:R-:W-:Y:S01]  /*dce0*/  LEA R2, R11, R25, 0xe ;  /* 0x000000190b027211 */ /* 0x005fe200078e70ff */
        /* <DEDUP_REMOVED lines=9> */
[----:B------:R-:W-:Y:S01]  /*dd80*/  R2UR UR12, R0 ;  /* 0x00000000000c72ca */ /* 0x000fe200000e0000 */
[----:B------:R-:W-:Y:S01]  /*dd90*/  UMOV UR10, URZ ;  /* 0x0000003f000a7c82 */ /* 0x000fe20008000000 */
[----:B-----5:R-:W-:-:S02]  /*dda0*/  R2UR UR13, R4 ;  /* 0x00000000040d72ca */ /* 0x020fc400000e0000 */
        /* <DEDUP_REMOVED lines=8> */
.L_x_1846:
[----:B------:R-:W-:Y:S05]  /*de30*/  @P0 BRA `(.L_x_1792) ;  /* 0x0000000000140947 */ /* 0x000fea0003800000 */
[----:B------:R-:W-:Y:S01]  /*de40*/  ISETP.NE.AND P1, PT, R26, RZ, PT ;  /* 0x000000ff1a00720c */ /* 0x000fe20003f25270 */
[----:B------:R-:W-:-:S04]  /*de50*/  IMAD.MOV.U32 R2, RZ, RZ, 0x4000 ;  /* 0x00004000ff027424 */ /* 0x000fc800078e00ff */
[----:B------:R2:W-:Y:S08]  /*de60*/  SYNCS.ARRIVE.TRANS64 RZ, [R3+URZ+0x50], R2 ;  /* 0x0000500203ff79a7 */ /* 0x0005f0000800003f */
[----:B------:R-:W-:Y:S05]  /*de70*/  @!P1 BRA `(.L_x_1792) ;  /* 0x0000000000049947 */ /* 0x000fea0003800000 */
[----:B------:R-:W-:Y:S01]  /*de80*/  BPT.TRAP 0x1 ;  /* 0x000000040000795c */ /* 0x000fe20000300000 */
.L_x_1792:
        /* <DEDUP_REMOVED lines=19> */
.L_x_1787:
[----:B------:R-:W-:Y:S05]  /*dfc0*/  BSYNC B1 ;  /* 0x0000000000017941 */ /* 0x000fea0003800000 */
.L_x_1786:
        /* <DEDUP_REMOVED lines=30> */
.L_x_1795:
[----:B------:R-:W-:Y:S01]  /*e1b0*/  IMAD R2, R22, 0x8, R25 ;  /* 0x0000000816027824 */ /* 0x000fe200078e0219 */
[----:B------:R-:W-:-:S04]  /*e1c0*/  SHF.L.U32 R3, R24, 0x1f, RZ ;  /* 0x0000001f18037819 */ /* 0x000fc800000006ff */
[----:B------:R-:W2:Y:S02]  /*e1d0*/  SYNCS.PHASECHK.TRANS64.TRYWAIT P0, [R2+URZ+0x16840], R3 ;  /* 0x01684003020075a7 */ /* 0x000ea4000800017f */
[----:B--2---:R-:W-:Y:S05]  /*e1e0*/  @!P0 BRA `(.L_x_1796) ;  /* 0x0000001c00148947 */ /* 0x004fea0003800000 */
.L_x_1847:
        /* <DEDUP_REMOVED lines=9> */
.L_x_1797:
[----:B0-2---:R-:W-:Y:S01]  /*e280*/  IMAD R2, R22, 0x4000, R25 ;  /* 0x0000400016027824 */ /* 0x005fe200078e0219 */
[----:B------:R-:W-:Y:S01]  /*e290*/  R2UR UR11, R13 ;  /* 0x000000000d0b72ca */ /* 0x000fe200000e0000 */
[----:B------:R-:W-:Y:S01]  /*e2a0*/  UIADD3 UR6, UP0, UR40, 0x370, URZ ;  /* 0x0000037028067890 */ /* 0x000fe2000ff1e03f */
[----:B------:R-:W-:Y:S01]  /*e2b0*/  R2UR UR4, R23 ;  /* 0x00000000170472ca */ /* 0x000fe200000e0000 */
[----:B------:R-:W-:Y:S01]  /*e2c0*/  UMOV UR5, 0x14f00000 ;  /* 0x14f0000000057882 */ /* 0x000fe20000000000 */
[----:B------:R-:W-:Y:S01]  /*e2d0*/  R2UR UR8, R2 ;  /* 0x00000000020872ca */ /* 0x000fe200000e0000 */
[----:B------:R-:W-:Y:S01]  /*e2e0*/  UIADD3.X UR7, URZ, UR41, URZ, UP0, !UPT ;  /* 0x000000293f077290 */ /* 0x000fe200087fe43f */
[----:B------:R-:W-:Y:S01]  /*e2f0*/  IADD3 R2, R25, 0x16800, RZ ;  /* 0x0001680019027810 */ /* 0x000fe20007ffe0ff */
[----:B------:R-:W-:Y:S01]  /*e300*/  UMOV UR10, URZ ;  /* 0x0000003f000a7c82 */ /* 0x000fe20008000000 */
[----:B------:R-:W-:Y:S02]  /*e310*/  R2UR UR12, R0 ;  /* 0x00000000000c72ca */ /* 0x000fe400000e0000 */
[----:B-----5:R-:W-:Y:S01]  /*e320*/  R2UR UR13, R4 ;  /* 0x00000000040d72ca */ /* 0x020fe200000e0000 */
[----:B------:R-:W-:-:S02]  /*e330*/  IMAD R3, R22, 0x8, R2 ;  /* 0x0000000816037824 */ /* 0x000fc400078e0202 */
[----:B------:R-:W-:Y:S02]  /*e340*/  IMAD R2, R11, 0x8, R2 ;  /* 0x000000080b027824 */ /* 0x000fe400078e0202 */
[----:B------:R-:W-:Y:S01]  /*e350*/  ULEA UR11, UR11, UR4, 0x7 ;  /* 0x000000040b0b7291 */ /* 0x000fe2000f8e383f */
[----:B------:R-:W-:Y:S01]  /*e360*/  R2UR UR9, R3 ;  /* 0x00000000030972ca */ /* 0x000fe200000e0000 */
[----:B------:R-:W-:Y:S01]  /*e370*/  UIADD3 UR8, UR8, 0xe400, URZ ;  /* 0x0000e40008087890 */ /* 0x000fe2000fffe03f */
[----:B------:R-:W-:Y:S01]  /*e380*/  SHF.L.U32 R3, R12, 0x1f, RZ ;  /* 0x0000001f0c037819 */ /* 0x000fe200000006ff */
[----:B------:R-:W-:-:S10]  /*e390*/  UMOV UR4, 0x0 ;  /* 0x0000000000047882 */ /* 0x000fd40000000000 */
[----:B------:R-:W-:-:S09]  /*e3a0*/  UIADD3 UR9, UR9, 0x30, URZ ;  /* 0x0000003009097890 */ /* 0x000fd2000fffe03f */
[----:B------:R0:W-:Y:S01]  /*e3b0*/  UTMALDG.4D [UR8], [UR6], desc[UR4] ;  /* 0x00000408060075b4 */ /* 0x0001e20008019000 */
[----:B------:R-:W2:Y:S02]  /*e3c0*/  SYNCS.PHASECHK.TRANS64.TRYWAIT P1, [R2+URZ+0x60], R3 ;  /* 0x00006003020075a7 */ /* 0x000ea4000802017f */
[----:B0-2---:R-:W-:Y:S05]  /*e3d0*/  @!P1 BRA `(.L_x_1798) ;  /* 0x0000001800ac9947 */ /* 0x005fea0003800000 */
.L_x_1848:
[----:B------:R-:W-:Y:S05]  /*e3e0*/  @P0 BRA `(.L_x_1799) ;  /* 0x0000000000140947 */ /* 0x000fea0003800000 */
[----:B------:R-:W-:Y:S01]  /*e3f0*/  ISETP.NE.AND P1, PT, R26, RZ, PT ;  /* 0x000000ff1a00720c */ /* 0x000fe20003f25270 */
[----:B0-----:R-:W-:-:S04]  /*e400*/  IMAD.MOV.U32 R3, RZ, RZ, 0x4000 ;  /* 0x00004000ff037424 */ /* 0x001fc800078e00ff */
[----:B------:R2:W-:Y:S08]  /*e410*/  SYNCS.ARRIVE.TRANS64 RZ, [R2+URZ+0x50], R3 ;  /* 0x0000500302ff79a7 */ /* 0x0005f0000800003f */
[----:B------:R-:W-:Y:S05]  /*e420*/  @!P1 BRA `(.L_x_1799) ;  /* 0x0000000000049947 */ /* 0x000fea0003800000 */
[----:B------:R-:W-:Y:S01]  /*e430*/  BPT.TRAP 0x1 ;  /* 0x000000040000795c */ /* 0x000fe20000300000 */
.L_x_1799:
        /* <DEDUP_REMOVED lines=19> */
.L_x_1794:
[----:B------:R-:W-:Y:S05]  /*e570*/  BSYNC B1 ;  /* 0x0000000000017941 */ /* 0x000fea0003800000 */
.L_x_1793:
[C---:B------:R-:W-:Y:S01]  /*e580*/  ISETP.GT.AND P0, PT, R10.reuse, 0x1, PT ;  /* 0x000000010a00780c */ /* 0x040fe20003f04270 */
[----:B0-2---:R-:W-:-:S05]  /*e590*/  VIADD R2, R10, 0xfffffffe ;  /* 0xfffffffe0a027836 */ /* 0x005fca0000000000 */
[----:B------:R-:W-:-:S07]  /*e5a0*/  MOV R10, R2 ;  /* 0x00000002000a7202 */ /* 0x000fce0000000f00 */
[----:B------:R-:W-:Y:S05]  /*e5b0*/  @P0 BRA `(.L_x_1800) ;  /* 0xfffffff400180947 */ /* 0x000fea000383ffff */
.L_x_1776:
[----:B------:R-:W-:Y:S05]  /*e5c0*/  BSYNC B0 ;  /* 0x0000000000007941 */ /* 0x000fea0003800000 */
.L_x_1775:
[----:B------:R-:W-:Y:S01]  /*e5d0*/  ISETP.NE.AND P0, PT, R26, RZ, PT ;  /* 0x000000ff1a00720c */ /* 0x000fe20003f05270 */
[----:B------:R-:W-:-:S12]  /*e5e0*/  BSSY B0, `(.L_x_1801) ;  /* 0x000000e000007945 */ /* 0x000fd80003800000 */
[----:B------:R-:W-:Y:S05]  /*e5f0*/  @P0 BRA `(.L_x_1802) ;  /* 0x0000000000300947 */ /* 0x000fea0003800000 */
[----:B------:R-:W3:Y:S01]  /*e600*/  S2R R9, SR_LANEID ;  /* 0x0000000000097919 */ /* 0x000ee20000000000 */
[----:B------:R-:W-:Y:S01]  /*e610*/  VOTEU.ANY UR4, UPT, PT ;  /* 0x0000000000047886 */ /* 0x000fe200038e0100 */
[----:B------:R-:W4:Y:S01]  /*e620*/  LDC.64 R2, c[0x0][0xc38] ;  /* 0x00030e00ff027b82 */ /* 0x000f220000000a00 */
[----:B--2---:R-:W3:Y:S08]  /*e630*/  FLO.U32 R4, UR4 ;  /* 0x0000000400047d00 */ /* 0x004ef000080e0000 */
[----:B------:R-:W4:Y:S01]  /*e640*/  POPC R5, UR4 ;  /* 0x0000000400057d09 */ /* 0x000f220008000000 */
[----:B---3--:R-:W-:-:S13]  /*e650*/  ISETP.EQ.U32.AND P0, PT, R4, R9, PT ;  /* 0x000000090400720c */ /* 0x008fda0003f02070 */
[----:B----4-:R-:W2:Y:S01]  /*e660*/  @P0 ATOMG.E.ADD.STRONG.GPU PT, R3, desc[UR38][R2.64], R5 ;  /* 0x00000005020309a8 */ /* 0x010ea200081ee1e6 */
[----:B------:R-:W3:Y:S02]  /*e670*/  S2R R6, SR_LTMASK ;  /* 0x0000000000067919 */ /* 0x000ee40000003900 */
[----:B---3--:R-:W-:-:S04]  /*e680*/  LOP3.LUT R6, R6, UR4, RZ, 0xc0, !PT ;  /* 0x0000000406067c12 */ /* 0x008fc8000f8ec0ff */
[----:B------:R-:W3:Y:S01]  /*e690*/  POPC R9, R6 ;  /* 0x0000000600097309 */ /* 0x000ee20000000000 */
[----:B--2---:R-:W3:Y:S02]  /*e6a0*/  SHFL.IDX PT, R4, R3, R4, 0x1f ;  /* 0x00001f0403047589 */ /* 0x004ee400000e0000 */
[----:B---3--:R-:W-:-:S07]  /*e6b0*/  IADD3 R16, R4, UR37, R9 ;  /* 0x0000002504107c10 */ /* 0x008fce000fffe009 */
.L_x_1802:
[----:B------:R-:W-:Y:S05]  /*e6c0*/  BSYNC B0 ;  /* 0x0000000000007941 */ /* 0x000fea0003800000 */
.L_x_1801:
[----:B------:R-:W-:Y:S04]  /*e6d0*/  BSSY B0, `(.L_x_1803) ;  /* 0x0000020000007945 */ /* 0x000fe80003800000 */
[----:B------:R-:W-:Y:S05]  /*e6e0*/  @!P6 BRA `(.L_x_1804) ;  /* 0x000000000078e947 */ /* 0x000fea0003800000 */
[----:B------:R-:W-:Y:S01]  /*e6f0*/  IMAD R3, R22, 0x8, R25 ;  /* 0x0000000816037824 */ /* 0x000fe200078e0219 */
[----:B------:R-:W-:-:S04]  /*e700*/  SHF.L.U32 R2, R24, 0x1f, RZ ;  /* 0x0000001f18027819 */ /* 0x000fc800000006ff */
[----:B------:R-:W3:Y:S02]  /*e710*/  SYNCS.PHASECHK.TRANS64.TRYWAIT P0, [R3+URZ+0x16860], R2 ;  /* 0x01686002030075a7 */ /* 0x000ee4000800017f */
[----:B---3--:R-:W-:Y:S05]  /*e720*/  @!P0 BRA `(.L_x_1805) ;  /* 0x0000001400ec8947 */ /* 0x008fea0003800000 */
.L_x_1849:
[----:B--2---:R-:W2:Y:S02]  /*e730*/  S2R R4, SR_TID.X ;  /* 0x0000000000047919 */ /* 0x004ea40000002100 */
[----:B--2---:R-:W-:-:S04]  /*e740*/  LOP3.LUT R4, R4, 0x7f, RZ, 0xc0, !PT ;  /* 0x0000007f04047812 */ /* 0x004fc800078ec0ff */
[----:B------:R-:W-:-:S13]  /*e750*/  ISETP.NE.AND P0, PT, R4, RZ, PT ;  /* 0x000000ff0400720c */ /* 0x000fda0003f05270 */
[----:B------:R-:W-:Y:S05]  /*e760*/  @P0 BRA `(.L_x_1806) ;  /* 0x0000000000140947 */ /* 0x000fea0003800000 */
[----:B------:R-:W-:Y:S01]  /*e770*/  ISETP.NE.AND P1, PT, R26, RZ, PT ;  /* 0x000000ff1a00720c */ /* 0x000fe20003f25270 */
[----:B---3--:R-:W-:-:S04]  /*e780*/  IMAD.MOV.U32 R2, RZ, RZ, 0x4000 ;  /* 0x00004000ff027424 */ /* 0x008fc800078e00ff */
[----:B------:R2:W-:Y:S08]  /*e790*/  SYNCS.ARRIVE.TRANS64 RZ, [R3+URZ+0x16850], R2 ;  /* 0x0168500203ff79a7 */ /* 0x0005f0000800003f */
[----:B------:R-:W-:Y:S05]  /*e7a0*/  @!P1 BRA `(.L_x_1806) ;  /* 0x0000000000049947 */ /* 0x000fea0003800000 */
[----:B------:R-:W-:Y:S01]  /*e7b0*/  BPT.TRAP 0x1 ;  /* 0x000000040000795c */ /* 0x000fe20000300000 */
.L_x_1806:
        /* <DEDUP_REMOVED lines=16> */
[----:B----4-:R-:W-:Y:S01]  /*e8c0*/  NOP ;  /* 0x0000000000007918 */ /* 0x010fe20000000000 */
.L_x_1804:
[----:B------:R-:W-:Y:S05]  /*e8d0*/  BSYNC B0 ;  /* 0x0000000000007941 */ /* 0x000fea0003800000 */
.L_x_1803:
[----:B------:R-:W-:-:S05]  /*e8e0*/  VIADD R22, R22, 0x1 ;  /* 0x0000000116167836 */ /* 0x000fca0000000000 */
[----:B------:R-:W-:-:S04]  /*e8f0*/  ISETP.NE.AND P0, PT, R22, 0x2, PT ;  /* 0x000000021600780c */ /* 0x000fc80003f05270 */
[----:B--23--:R-:W-:Y:S02]  /*e900*/  SEL R3, RZ, 0x1, P0 ;  /* 0x00000001ff037807 */ /* 0x00cfe40000000000 */
[----:B------:R-:W-:Y:S02]  /*e910*/  SEL R22, R22, RZ, P0 ;  /* 0x000000ff16167207 */ /* 0x000fe40000000000 */
[----:B------:R-:W-:-:S07]  /*e920*/  LOP3.LUT R24, R24, R3, RZ, 0x3c, !PT ;  /* 0x0000000318187212 */ /* 0x000fce00078e3cff */
.L_x_1762:
[----:B------:R-:W-:Y:S05]  /*e930*/  BSYNC B6 ;  /* 0x0000000000067941 */ /* 0x000fea0003800000 */
.L_x_1760:
[----:B------:R-:W-:-:S03]  /*e940*/  UMOV UR4, 0xffffffff ;  /* 0xffffffff00047882 */ /* 0x000fc60000000000 */
[----:B------:R-:W-:Y:S05]  /*e950*/  BRA.DIV UR4, `(.L_x_1807) ;  /* 0x0000001604747947 */ /* 0x000fea000b800000 */
[----:B------:R2:W3:Y:S04]  /*e960*/  SHFL.IDX PT, R5, R16, RZ, 0x1f ;  /* 0x00001fff10057589 */ /* 0x0004e800000e0000 */
[----:B------:R2:W4:Y:S02]  /*e970*/  SHFL.IDX PT, R4, R16, 0x1, 0x1f ;  /* 0x00201f0010047f89 */ /* 0x00052400000e0000 */
.L_x_1853:
        /* <DEDUP_REMOVED lines=11> */
.L_x_1809:
[----:B------:R-:W-:Y:S05]  /*ea30*/  BSYNC B0 ;  /* 0x0000000000007941 */ /* 0x000fea0003800000 */
.L_x_1808:
[----:B------:R-:W-:-:S03]  /*ea40*/  UMOV UR4, 0xffffffff ;  /* 0xffffffff00047882 */ /* 0x000fc60000000000 */
[----:B------:R-:W-:Y:S05]  /*ea50*/  BRA.DIV UR4, `(.L_x_1810) ;  /* 0x0000001604807947 */ /* 0x000fea000b800000 */
[----:B-----5:R-:W0:Y:S01]  /*ea60*/  SHFL.UP PT, R14, R2, 0x1, RZ ;  /* 0x04200000020e7989 */ /* 0x020e2200000e00ff */
[C---:B------:R-:W-:Y:S02]  /*ea70*/  ISETP.NE.AND P0, PT, R26.reuse, RZ, PT ;  /* 0x000000ff1a00720c */ /* 0x040fe40003f05270 */
[----:B------:R-:W-:Y:S02]  /*ea80*/  ISETP.GE.U32.AND P1, PT, R26, 0x2, PT ;  /* 0x000000021a00780c */ /* 0x000fe40003f26070 */
        /* <DEDUP_REMOVED lines=18> */
.L_x_1861:
[----:B------:R-:W-:Y:S02]  /*ebb0*/  ULDC UR4, c[0x0][0xc10] ;  /* 0x0003040000047ab9 */ /* 0x000fe40000000800 */
[----:B------:R-:W-:-:S04]  /*ebc0*/  IMAD.U32 R7, RZ, RZ, UR4 ;  /* 0x00000004ff077e24 */ /* 0x000fc8000f8e00ff */
[----:B0-----:R-:W-:-:S04]  /*ebd0*/  IMAD R3, R14, R7, RZ ;  /* 0x000000070e037224 */ /* 0x001fc800078e02ff */
[----:B----4-:R-:W-:-:S05]  /*ebe0*/  IMAD.IADD R6, R4, 0x1, R3 ;  /* 0x0000000104067824 */ /* 0x010fca00078e0203 */
[----:B---3--:R-:W-:-:S13]  /*ebf0*/  ISETP.GT.AND P0, PT, R6, R5, PT ;  /* 0x000000050600720c */ /* 0x008fda0003f04270 */
[----:B------:R-:W-:Y:S05]  /*ec00*/  @P0 BRA `(.L_x_1811) ;  /* 0x0000000000ac0947 */ /* 0x000fea0003800000 */
[----:B------:R-:W0:Y:S02]  /*ec10*/  LDC R0, c[0x0][0xc14] ;  /* 0x00030500ff007b82 */ /* 0x000e240000000800 */
.L_x_1816:
        /* <DEDUP_REMOVED lines=12> */
.L_x_1814:
[----:B------:R-:W-:Y:S05]  /*ece0*/  BSYNC B0 ;  /* 0x0000000000007941 */ /* 0x000fea0003800000 */
.L_x_1813:
        /* <DEDUP_REMOVED lines=23> */
.L_x_1869:
[----:B------:R-:W-:Y:S02]  /*ee60*/  ULDC UR4, c[0x0][0xc10] ;  /* 0x0003040000047ab9 */ /* 0x000fe40000000800 */
[----:B------:R-:W-:-:S04]  /*ee70*/  IMAD.U32 R7, RZ, RZ, UR4 ;  /* 0x00000004ff077e24 */ /* 0x000fc8000f8e00ff */
[----:B---3--:R-:W-:-:S05]  /*ee80*/  IMAD R3, R14, R7, RZ ;  /* 0x000000070e037224 */ /* 0x008fca00078e02ff */
[----:B------:R-:W-:-:S04]  /*ee90*/  IADD3 R6, R3, R6, RZ ;  /* 0x0000000603067210 */ /* 0x000fc80007ffe0ff */
[----:B------:R-:W-:-:S13]  /*eea0*/  ISETP.GT.AND P0, PT, R6, R5, PT ;  /* 0x000000050600720c */ /* 0x000fda0003f04270 */
[----:B------:R-:W-:Y:S05]  /*eeb0*/  @!P0 BRA `(.L_x_1816) ;  /* 0xfffffffc00588947 */ /* 0x000fea000383ffff */
.L_x_1811:
        /* <DEDUP_REMOVED lines=8> */
.L_x_1873:
[----:B------:R-:W-:Y:S01]  /*ef40*/  ISETP.NE.AND P0, PT, R3, RZ, PT ;  /* 0x000000ff0300720c */ /* 0x000fe20003f05270 */
[----:B------:R-:W-:-:S12]  /*ef50*/  IMAD.MOV.U32 R14, RZ, RZ, RZ ;  /* 0x000000ffff0e7224 */ /* 0x000fd800078e00ff */
[----:B------:R-:W-:Y:S05]  /*ef60*/  @!P0 BRA `(.L_x_1818) ;  /* 0x0000000000108947 */ /* 0x000fea0003800000 */
[----:B------:R-:W-:Y:S01]  /*ef70*/  UMOV UR4, 0xffffffff ;  /* 0xffffffff00047882 */ /* 0x000fe20000000000 */
[----:B------:R-:W-:Y:S02]  /*ef80*/  VIADD R12, R4, 0xffffffff ;  /* 0xffffffff040c7836 */ /* 0x000fe40000000000 */
[----:B------:R-:W-:Y:S05]  /*ef90*/  BRA.DIV UR4, `(.L_x_1819) ;  /* 0x0000001a04187947 */ /* 0x000fea000b800000 */
[----:B------:R0:W0:Y:S02]  /*efa0*/  SHFL.IDX PT, R14, R8, R12, 0x1f ;  /* 0x00001f0c080e7589 */ /* 0x00002400000e0000 */
.L_x_1818:
[----:B---3--:R-:W3:Y:S01]  /*efb0*/  LDC.64 R2, c[0x0][0xc68] ;  /* 0x00031a00ff027b82 */ /* 0x008ee20000000a00 */
[----:B------:R-:W-:-:S04]  /*efc0*/  IMAD.IADD R19, R4, 0x1, R19 ;  /* 0x0000000104137824 */ /* 0x000fc800078e0213 */
[----:B---3--:R-:W-:-:S05]  /*efd0*/  IMAD.WIDE R2, R19, 0x4, R2 ;  /* 0x0000000413027825 */ /* 0x008fca00078e0202 */
[----:B0-----:R0:W4:Y:S01]  /*efe0*/  LDG.E R8, desc[UR38][R2.64] ;  /* 0x0000002602087981 */ /* 0x001122000c1e1900 */
[----:B--2---:R-:W-:-:S05]  /*eff0*/  IMAD R16, R14, R7, R6 ;  /* 0x000000070e107224 */ /* 0x004fca00078e0206 */
[----:B------:R-:W-:Y:S01]  /*f000*/  IADD3 R5, R5, -R16, RZ ;  /* 0x8000001005057210 */ /* 0x000fe20007ffe0ff */
[----:B0-----:R-:W-:Y:S02]  /*f010*/  IMAD.MOV.U32 R2, RZ, RZ, RZ ;  /* 0x000000ffff027224 */ /* 0x001fe400078e00ff */
[----:B----4-:R-:W-:-:S05]  /*f020*/  IMAD R4, R17, R8, RZ ;  /* 0x0000000811047224 */ /* 0x010fca00078e02ff */
[-C--:B------:R-:W-:Y:S02]  /*f030*/  IABS R9, R4.reuse ;  /* 0x0000000400097213 */ /* 0x080fe40000000000 */
[----:B------:R-:W-:Y:S02]  /*f040*/  IABS R6, R4 ;  /* 0x0000000400067213 */ /* 0x000fe40000000000 */
[----:B------:R-:W0:Y:S03]  /*f050*/  I2F.RP R10, R9 ;  /* 0x00000009000a7306 */ /* 0x000e260000209400 */
[----:B------:R-:W-:-:S05]  /*f060*/  IMAD.MOV R6, RZ, RZ, -R6 ;  /* 0x000000ffff067224 */ /* 0x000fca00078e0a06 */
[----:B0-----:R-:W0:Y:S02]  /*f070*/  MUFU.RCP R10, R10 ;  /* 0x0000000a000a7308 */ /* 0x001e240000001000 */
[----:B0-----:R-:W-:-:S06]  /*f080*/  VIADD R11, R10, 0xffffffe ;  /* 0x0ffffffe0a0b7836 */ /* 0x001fcc0000000000 */
[----:B------:R-:W0:Y:S02]  /*f090*/  F2I.FTZ.U32.TRUNC.NTZ R3, R11 ;  /* 0x0000000b00037305 */ /* 0x000e24000021f000 */
[----:B0-----:R-:W-:-:S04]  /*f0a0*/  IMAD.MOV R12, RZ, RZ, -R3 ;  /* 0x000000ffff0c7224 */ /* 0x001fc800078e0a03 */
        /* <DEDUP_REMOVED lines=20> */
[----:B------:R-:W-:-:S04]  /*f1f0*/  VIADDMNMX R7, R3, R7, R8, PT ;  /* 0x0000000703077246 */ /* 0x000fc80003800108 */
[----:B------:R-:W-:-:S04]  /*f200*/  IABS R8, R7 ;  /* 0x0000000700087213 */ /* 0x000fc80000000000 */
[----:B------:R-:W0:Y:S08]  /*f210*/  I2F.RP R9, R8 ;  /* 0x0000000800097306 */ /* 0x000e300000209400 */
[----:B0-----:R-:W0:Y:S02]  /*f220*/  MUFU.RCP R9, R9 ;  /* 0x0000000900097308 */ /* 0x001e240000001000 */
[----:B0-----:R-:W-:Y:S01]  /*f230*/  VIADD R3, R9, 0xffffffe ;  /* 0x0ffffffe09037836 */ /* 0x001fe20000000000 */
[----:B------:R-:W-:-:S05]  /*f240*/  IABS R9, R7 ;  /* 0x0000000700097213 */ /* 0x000fca0000000000 */
[----:B------:R-:W0:Y:S02]  /*f250*/  F2I.FTZ.U32.TRUNC.NTZ R3, R3 ;  /* 0x0000000300037305 */ /* 0x000e24000021f000 */
[----:B0-----:R-:W-:-:S05]  /*f260*/  IADD3 R11, RZ, -R3, RZ ;  /* 0x80000003ff0b7210 */ /* 0x001fca0007ffe0ff */
        /* <DEDUP_REMOVED lines=22> */
.L_x_1812:
[----:B------:R-:W-:Y:S01]  /*f3d0*/  UMOV UR4, URZ ;  /* 0x0000003f00047c82 */ /* 0x000fe20008000000 */
[----:B------:R-:W-:Y:S01]  /*f3e0*/  UMOV UR5, URZ ;  /* 0x0000003f00057c82 */ /* 0x000fe20008000000 */
[----:B------:R-:W-:Y:S01]  /*f3f0*/  ULDC UR6, c[0x0][0xc14] ;  /* 0x0003050000067ab9 */ /* 0x000fe20000000800 */
[----:B--2---:R-:W-:Y:S02]  /*f400*/  IMAD.MOV.U32 R16, RZ, RZ, R5 ;  /* 0x000000ffff107224 */ /* 0x004fe400078e0005 */
[----:B------:R-:W-:Y:S02]  /*f410*/  IMAD.U32 R17, RZ, RZ, UR4 ;  /* 0x00000004ff117e24 */ /* 0x000fe4000f8e00ff */
[----:B------:R-:W-:Y:S02]  /*f420*/  IMAD.U32 R18, RZ, RZ, UR5 ;  /* 0x00000005ff127e24 */ /* 0x000fe4000f8e00ff */
[----:B------:R-:W-:-:S07]  /*f430*/  IMAD.U32 R19, RZ, RZ, UR6 ;  /* 0x00000006ff137e24 */ /* 0x000fce000f8e00ff */
.L_x_1820:
        /* <DEDUP_REMOVED lines=10> */
.L_x_1756:
[----:B0-----:R-:W3:Y:S01]  /*f4e0*/  LDL.LU R0, [R1+0x4] ;  /* 0x0000040001007983 */ /* 0x001ee20000300800 */
[----:B------:R-:W-:Y:S01]  /*f4f0*/  BSSY B0, `(.L_x_1822) ;  /* 0x000000b000007945 */ /* 0x000fe20003800000 */
[----:B------:R-:W0:Y:S01]  /*f500*/  S2R R5, SR_CgaCtaId ;  /* 0x0000000000057919 */ /* 0x000e220000008800 */
[----:B---3--:R-:W-:-:S05]  /*f510*/  VIADD R0, R0, 0x1 ;  /* 0x0000000100007836 */ /* 0x008fca0000000000 */
[----:B--2---:R-:W-:-:S04]  /*f520*/  LEA.HI R2, R0, R0, RZ, 0x1 ;  /* 0x0000000000027211 */ /* 0x004fc800078f08ff */
[----:B------:R-:W-:Y:S02]  /*f530*/  LOP3.LUT R3, R2, 0xfffffffe, RZ, 0xc0, !PT ;  /* 0xfffffffe02037812 */ /* 0x000fe400078ec0ff */
[----:B------:R-:W-:Y:S02]  /*f540*/  MOV R2, 0x400 ;  /* 0x0000040000027802 */ /* 0x000fe40000000f00 */
[----:B------:R-:W-:Y:S02]  /*f550*/  IADD3 R0, R0, -R3, RZ ;  /* 0x8000000300007210 */ /* 0x000fe40007ffe0ff */
[----:B0-----:R-:W-:Y:S02]  /*f560*/  LEA R9, R5, R2, 0x18 ;  /* 0x0000000205097211 */ /* 0x001fe400078ec0ff */
[----:B------:R-:W-:-:S04]  /*f570*/  SHF.L.U32 R0, R0, 0x1f, RZ ;  /* 0x0000001f00007819 */ /* 0x000fc800000006ff */
[----:B------:R-:W0:Y:S02]  /*f580*/  SYNCS.PHASECHK.TRANS64.TRYWAIT P0, [R9+URZ+0x16820], R0 ;  /* 0x01682000090075a7 */ /* 0x000e24000800017f */
[----:B0-----:R-:W-:Y:S05]  /*f590*/  @!P0 BRA `(.L_x_1823) ;  /* 0x0000001000bc8947 */ /* 0x001fea0003800000 */
.L_x_1876:
[----:B------:R-:W-:Y:S05]  /*f5a0*/  BSYNC B0 ;  /* 0x0000000000007941 */ /* 0x000fea0003800000 */
.L_x_1822:
[----:B------:R-:W-:-:S03]  /*f5b0*/  UMOV UR4, 0xffffffff ;  /* 0xffffffff00047882 */ /* 0x000fc60000000000 */
[----:B------:R-:W-:Y:S05]  /*f5c0*/  BRA.DIV UR4, `(.L_x_1824) ;  /* 0x0000001204c47947 */ /* 0x000fea000b800000 */
[----:B0-----:R-:W0:Y:S02]  /*f5d0*/  S2R R0, SR_TID.X ;  /* 0x0000000000007919 */ /* 0x001e240000002100 */
[----:B0-----:R-:W-:-:S04]  /*f5e0*/  SHF.R.U32.HI R0, RZ, 0x5, R0 ;  /* 0x00000005ff007819 */ /* 0x001fc80000011600 */
[----:B------:R-:W-:-:S05]  /*f5f0*/  LOP3.LUT R0, R0, 0x3, RZ, 0xc0, !PT ;  /* 0x0000000300007812 */ /* 0x000fca00078ec0ff */
[----:B------:R0:W2:Y:S02]  /*f600*/  SHFL.IDX PT, R14, R0, RZ, 0x1f ;  /* 0x00001fff000e7589 */ /* 0x0000a400000e0000 */
.L_x_1879:
[----:B--2---:R-:W-:Y:S01]  /*f610*/  ISETP.NE.AND P0, PT, R14, RZ, PT ;  /* 0x000000ff0e00720c */ /* 0x004fe20003f05270 */
[----:B------:R-:W-:-:S12]  /*f620*/  BSSY B0, `(.L_x_1825) ;  /* 0x0000024000007945 */ /* 0x000fd80003800000 */
[----:B------:R-:W-:Y:S05]  /*f630*/  @P0 BRA `(.L_x_1826) ;  /* 0x0000000000880947 */ /* 0x000fea0003800000 */
[----:B------:R-:W-:-:S03]  /*f640*/  UMOV UR4, 0xffffffff ;  /* 0xffffffff00047882 */ /* 0x000fc60000000000 */
[----:B------:R-:W-:Y:S05]  /*f650*/  BRA.DIV UR4, `(.L_x_1827) ;  /* 0x0000001204d47947 */ /* 0x000fea000b800000 */
[----:B------:R-:W-:-:S13]  /*f660*/  ELECT P6, URZ, PT ;  /* 0x00000000003f782f */ /* 0x000fda00038c0000 */
.L_x_1882:
[----:B------:R-:W-:Y:S05]  /*f670*/  @!P6 BRA `(.L_x_1826) ;  /* 0x000000000078e947 */ /* 0x000fea0003800000 */
[----:B------:R-:W-:-:S06]  /*f680*/  ULOP3.LUT UR4, UR36, 0x2, URZ, 0xfc, !UPT ;  /* 0x0000000224047892 */ /* 0x000fcc000f8efc3f */
[----:B0-----:R-:W-:-:S05]  /*f690*/  IMAD.U32 R0, RZ, RZ, UR4 ;  /* 0x00000004ff007e24 */ /* 0x001fca000f8e00ff */
[----:B------:R-:W-:-:S13]  /*f6a0*/  ISETP.NE.AND P2, PT, R0, 0x3, PT ;  /* 0x000000030000780c */ /* 0x000fda0003f45270 */
[----:B------:R-:W-:Y:S05]  /*f6b0*/  @!P2 BRA `(.L_x_1828) ;  /* 0x000000000004a947 */ /* 0x000fea0003800000 */
[----:B------:R-:W-:Y:S01]  /*f6c0*/  BPT.TRAP 0x1 ;  /* 0x000000040000795c */ /* 0x000fe20000300000 */
.L_x_1828:
        /* <DEDUP_REMOVED lines=12> */
.L_x_1883:
[----:B------:R-:W2:Y:S02]  /*f790*/  SYNCS.PHASECHK.TRANS64.TRYWAIT P0, [R3+URZ], R0 ;  /* 0x00000000030075a7 */ /* 0x000ea4000800017f */
[----:B--2---:R-:W-:Y:S05]  /*f7a0*/  @!P0 BRA `(.L_x_1830) ;  /* 0x0000001000b48947 */ /* 0x004fea0003800000 */
.L_x_1884:
[----:B------:R-:W-:Y:S05]  /*f7b0*/  @!P2 BRA `(.L_x_1831) ;  /* 0x000000000004a947 */ /* 0x000fea0003800000 */
[----:B------:R-:W-:Y:S01]  /*f7c0*/  BPT.TRAP 0x1 ;  /* 0x000000040000795c */ /* 0x000fe20000300000 */
.L_x_1831:
[----:B--2---:R-:W-:-:S04]  /*f7d0*/  VIADD R3, R9, 0x16860 ;  /* 0x0001686009037836 */ /* 0x004fc80000000000 */
[----:B------:R-:W-:-:S04]  /*f7e0*/  IMAD R5, R22, 0x8, R3 ;  /* 0x0000000816057824 */ /* 0x000fc800078e0203 */
[----:B------:R-:W2:Y:S02]  /*f7f0*/  SYNCS.PHASECHK.TRANS64.TRYWAIT P0, [R5+URZ], R2 ;  /* 0x00000002050075a7 */ /* 0x000ea4000800017f */
[----:B--2---:R-:W-:Y:S05]  /*f800*/  @!P0 BRA `(.L_x_1832) ;  /* 0x0000001000b08947 */ /* 0x004fea0003800000 */
.L_x_1885:
[----:B------:R-:W-:-:S07]  /*f810*/  LEA R3, R4, R3, 0x3 ;  /* 0x0000000304037211 */ /* 0x000fce00078e18ff */
.L_x_1833:
[----:B---3--:R3:W4:Y:S02]  /*f820*/  SYNCS.PHASECHK.TRANS64.TRYWAIT P0, [R3+URZ], R0 ;  /* 0x00000000030075a7 */ /* 0x008724000800017f */
[----:B----4-:R-:W-:Y:S05]  /*f830*/  @!P0 NANOSLEEP.SYNCS 0x989680 ;  /* 0x009896800000895d */ /* 0x010fea0003900000 */
[----:B------:R-:W4:Y:S02]  /*f840*/  @!P0 SYNCS.PHASECHK.TRANS64 P0, [R3+URZ], R0 ;  /* 0x00000000030085a7 */ /* 0x000f24000800007f */
[----:B----4-:R-:W-:Y:S05]  /*f850*/  @!P0 BRA `(.L_x_1833) ;  /* 0xfffffffc00f08947 */ /* 0x010fea000383ffff */
.L_x_1826:
[----:B------:R-:W-:Y:S05]  /*f860*/  BSYNC B0 ;  /* 0x0000000000007941 */ /* 0x000fea0003800000 */
.L_x_1825:
[----:B------:R-:W-:Y:S05]  /*f870*/  EXIT ;  /* 0x000000000000794d */ /* 0x000fea0003800000 */
.L_x_1700:
[----:B0-----:R-:W-:-:S04]  /*f880*/  IMAD.U32 R3, RZ, RZ, UR41 ;  /* 0x00000029ff037e24 */ /* 0x001fc8000f8e00ff */
[----:B------:R0:W1:Y:S03]  /*f890*/  SYNCS.PHASECHK.TRANS64.TRYWAIT P1, [R3+URZ+0x16800], R0 ;  /* 0x01680000030075a7 */ /* 0x000066000802017f */
[----:B-1----:R-:W-:Y:S05]  /*f8a0*/  @!P1 NANOSLEEP.SYNCS 0x989680 ;  /* 0x009896800000995d */ /* 0x002fea0003900000 */
[----:B------:R-:W1:Y:S02]  /*f8b0*/  @!P1 SYNCS.PHASECHK.TRANS64 P1, [R3+URZ+0x16800], R0 ;  /* 0x01680000030095a7 */ /* 0x000e64000802007f */
[----:B-1----:R-:W-:Y:S05]  /*f8c0*/  @!P1 BRA `(.L_x_1700) ;  /* 0xfffffffc00ec9947 */ /* 0x002fea000383ffff */
[----:B------:R-:W-:Y:S05]  /*f8d0*/  BRA `(.L_x_1834) ;  /* 0xffffff1c00847947 */ /* 0x000fea000383ffff */
.L_x_1704:
[----:B-1----:R1:W2:Y:S02]  /*f8e0*/  SYNCS.PHASECHK.TRANS64.TRYWAIT P2, [R0+URZ+0x16830], R3 ;  /* 0x01683003000075a7 */ /* 0x0022a4000804017f */
[----:B--2---:R-:W-:Y:S05]  /*f8f0*/  @!P2 NANOSLEEP.SYNCS 0x989680 ;  /* 0x009896800000a95d */ /* 0x004fea0003900000 */
[----:B------:R-:W2:Y:S02]  /*f900*/  @!P2 SYNCS.PHASECHK.TRANS64 P2, [R0+URZ+0x16830], R3 ;  /* 0x016830030000a5a7 */ /* 0x000ea4000804007f */
[----:B--2---:R-:W-:Y:S05]  /*f910*/  @!P2 BRA `(.L_x_1704) ;  /* 0xfffffffc00f0a947 */ /* 0x004fea000383ffff */
[----:B------:R-:W-:Y:S05]  /*f920*/  BRA `(.L_x_1703) ;  /* 0xffffff1c00ac7947 */ /* 0x000fea000383ffff */
.L_x_1709:
[----:B-1----:R-:W-:-:S04]  /*f930*/  IMAD.U32 R6, RZ, RZ, UR6 ;  /* 0x00000006ff067e24 */ /* 0x002fc8000f8e00ff */
[----:B------:R1:W2:Y:S03]  /*f940*/  SYNCS.PHASECHK.TRANS64.TRYWAIT P2, [R6+URZ+0x16830], R5 ;  /* 0x01683005060075a7 */ /* 0x0002a6000804017f */
[----:B--2---:R-:W-:Y:S05]  /*f950*/  @!P2 NANOSLEEP.SYNCS 0x989680 ;  /* 0x009896800000a95d */ /* 0x004fea0003900000 */
[----:B------:R-:W2:Y:S02]  /*f960*/  @!P2 SYNCS.PHASECHK.TRANS64 P2, [R6+URZ+0x16830], R5 ;  /* 0x016830050600a5a7 */ /* 0x000ea4000804007f */
[----:B--2---:R-:W-:Y:S05]  /*f970*/  @!P2 BRA `(.L_x_1709) ;  /* 0xfffffffc00eca947 */ /* 0x004fea000383ffff */
[----:B------:R-:W-:Y:S05]  /*f980*/  BRA `(.L_x_1706) ;  /* 0xffffff4800507947 */ /* 0x000fea000383ffff */
.L_x_1713:
[----:B-1----:R-:W-:-:S04]  /*f990*/  IMAD.U32 R6, RZ, RZ, UR6 ;  /* 0x00000006ff067e24 */ /* 0x002fc8000f8e00ff */
[----:B------:R1:W2:Y:S03]  /*f9a0*/  SYNCS.PHASECHK.TRANS64.TRYWAIT P2, [R6+URZ+0x16850], R5 ;  /* 0x01685005060075a7 */ /* 0x0002a6000804017f */
[----:B--2---:R-:W-:Y:S05]  /*f9b0*/  @!P2 NANOSLEEP.SYNCS 0x989680 ;  /* 0x009896800000a95d */ /* 0x004fea0003900000 */
[----:B------:R-:W2:Y:S02]  /*f9c0*/  @!P2 SYNCS.PHASECHK.TRANS64 P2, [R6+URZ+0x16850], R5 ;  /* 0x016850050600a5a7 */ /* 0x000ea4000804007f */
[----:B--2---:R-:W-:Y:S05]  /*f9d0*/  @!P2 BRA `(.L_x_1713) ;  /* 0xfffffffc00eca947 */ /* 0x004fea000383ffff */
[----:B------:R-:W-:Y:S05]  /*f9e0*/  BRA `(.L_x_1710) ;  /* 0xffffff4800c07947 */ /* 0x000fea000383ffff */
.L_x_1719:
[----:B-1----:R-:W-:-:S04]  /*f9f0*/  IMAD.U32 R6, RZ, RZ, UR6 ;  /* 0x00000006ff067e24 */ /* 0x002fc8000f8e00ff */
[----:B------:R1:W2:Y:S03]  /*fa00*/  SYNCS.PHASECHK.TRANS64.TRYWAIT P2, [R6+URZ+0x16830], R5 ;  /* 0x01683005060075a7 */ /* 0x0002a6000804017f */
[----:B--2---:R-:W-:Y:S05]  /*fa10*/  @!P2 NANOSLEEP.SYNCS 0x989680 ;  /* 0x009896800000a95d */ /* 0x004fea0003900000 */
[----:B------:R-:W2:Y:S02]  /*fa20*/  @!P2 SYNCS.PHASECHK.TRANS64 P2, [R6+URZ+0x16830], R5 ;  /* 0x016830050600a5a7 */ /* 0x000ea4000804007f */
[----:B--2---:R-:W-:Y:S05]  /*fa30*/  @!P2 BRA `(.L_x_1719) ;  /* 0xfffffffc00eca947 */ /* 0x004fea000383ffff */
[----:B------:R-:W-:Y:S05]  /*fa40*/  BRA `(.L_x_1716) ;  /* 0xffffff7400987947 */ /* 0x000fea000383ffff */
.L_x_1723:
[----:B-1----:R-:W-:-:S04]  /*fa50*/  IMAD.U32 R6, RZ, RZ, UR6 ;  /* 0x00000006ff067e24 */ /* 0x002fc8000f8e00ff */
[----:B------:R1:W2:Y:S03]  /*fa60*/  SYNCS.PHASECHK.TRANS64.TRYWAIT P2, [R6+URZ+0x16850], R5 ;  /* 0x01685005060075a7 */ /* 0x0002a6000804017f */
[----:B--2---:R-:W-:Y:S05]  /*fa70*/  @!P2 NANOSLEEP.SYNCS 0x989680 ;  /* 0x009896800000a95d */ /* 0x004fea0003900000 */
[----:B------:R-:W2:Y:S02]  /*fa80*/  @!P2 SYNCS.PHASECHK.TRANS64 P2, [R6+URZ+0x16850], R5 ;  /* 0x016850050600a5a7 */ /* 0x000ea4000804007f */
[----:B--2---:R-:W-:Y:S05]  /*fa90*/  @!P2 BRA `(.L_x_1723) ;  /* 0xfffffffc00eca947 */ /* 0x004fea000383ffff */
[----:B------:R-:W-:Y:S05]  /*faa0*/  BRA `(.L_x_1720) ;  /* 0xffffff7800087947 */ /* 0x000fea000383ffff */
.L_x_1728:
[----:B-1----:R-:W-:-:S04]  /*fab0*/  IMAD.U32 R4, RZ, RZ, UR5 ;  /* 0x00000005ff047e24 */ /* 0x002fc8000f8e00ff */
[----:B------:R1:W2:Y:S03]  /*fac0*/  SYNCS.PHASECHK.TRANS64.TRYWAIT P0, [R4+URZ+0x16850], R3 ;  /* 0x01685003040075a7 */ /* 0x0002a6000800017f */
[----:B--2---:R-:W-:Y:S05]  /*fad0*/  @!P0 NANOSLEEP.SYNCS 0x989680 ;  /* 0x009896800000895d */ /* 0x004fea0003900000 */
[----:B------:R-:W2:Y:S02]  /*fae0*/  @!P0 SYNCS.PHASECHK.TRANS64 P0, [R4+URZ+0x16850], R3 ;  /* 0x01685003040085a7 */ /* 0x000ea4000800007f */
[----:B--2---:R-:W-:Y:S05]  /*faf0*/  @!P0 BRA `(.L_x_1728) ;  /* 0xfffffffc00ec8947 */ /* 0x004fea000383ffff */
[----:B------:R-:W-:Y:S05]  /*fb00*/  BRA `(.L_x_1727) ;  /* 0xffffff9800707947 */ /* 0x000fea000383ffff */
.L_x_1767:
        /* <DEDUP_REMOVED lines=11> */
.L_x_1836:
[----:B------:R-:W-:Y:S05]  /*fbc0*/  BSYNC B0 ;  /* 0x0000000000007941 */ /* 0x000fea0003800000 */
.L_x_1835:
[----:B------:R-:W-:Y:S05]  /*fbd0*/  BRA `(.L_x_1837) ;  /* 0xffffffd000907947 */ /* 0x000fea000383ffff */
.L_x_1768:
[----:B------:R-:W-:Y:S01]  /*fbe0*/  BSSY B0, `(.L_x_1838) ;  /* 0x0000006000007945 */ /* 0x000fe20003800000 */
[----:B------:R-:W-:-:S07]  /*fbf0*/  IMAD.MOV.U32 R15, RZ, RZ, -0x1 ;  /* 0xffffffffff0f7424 */ /* 0x000fce00078e00ff */
[----:B-1----:R-:W-:Y:S05]  /*fc00*/  WARPSYNC.COLLECTIVE R15, `(.L_x_1839) ;  /* 0x000000000f0c7348 */ /* 0x002fea0003c00000 */
[----:B------:R-:W-:Y:S02]  /*fc10*/  ELECT P6, UR62, PT ;  /* 0x00000000003e782f */ /* 0x000fe400038c0000 */
[----:B------:R-:W-:Y:S01]  /*fc20*/  MOV R14, UR62 ;  /* 0x0000003e000e7c02 */ /* 0x000fe20008000f00 */
[----:B-1----:R-:W-:Y:S10]  /*fc30*/  ENDCOLLECTIVE ;  /* 0x000000000000791b */ /* 0x002ff40003800000 */
.L_x_1839:
[----:B------:R-:W-:Y:S05]  /*fc40*/  BSYNC B0 ;  /* 0x0000000000007941 */ /* 0x000fea0003800000 */
.L_x_1838:
[----:B------:R-:W-:Y:S05]  /*fc50*/  BRA `(.L_x_1840) ;  /* 0xffffffd000807947 */ /* 0x000fea000383ffff */
.L_x_1771:
[----:B--2---:R2:W3:Y:S02]  /*fc60*/  SYNCS.PHASECHK.TRANS64.TRYWAIT P0, [R5+URZ+0x16840], R4 ;  /* 0x01684004050075a7 */ /* 0x0044e4000800017f */
[----:B---3--:R-:W-:Y:S05]  /*fc70*/  @!P0 NANOSLEEP.SYNCS 0x989680 ;  /* 0x009896800000895d */ /* 0x008fea0003900000 */
[----:B------:R-:W3:Y:S02]  /*fc80*/  @!P0 SYNCS.PHASECHK.TRANS64 P0, [R5+URZ+0x16840], R4 ;  /* 0x01684004050085a7 */ /* 0x000ee4000800007f */
[----:B---3--:R-:W-:Y:S05]  /*fc90*/  @!P0 BRA `(.L_x_1771) ;  /* 0xfffffffc00f08947 */ /* 0x008fea000383ffff */
[----:B------:R-:W-:Y:S05]  /*fca0*/  BRA `(.L_x_1841) ;  /* 0xffffffd000d47947 */ /* 0x000fea000383ffff */
.L_x_1774:
[----:B--2---:R2:W3:Y:S02]  /*fcb0*/  SYNCS.PHASECHK.TRANS64.TRYWAIT P0, [R25+URZ+0x16820], R4 ;  /* 0x01682004190075a7 */ /* 0x0044e4000800017f */
[----:B---3--:R-:W-:Y:S05]  /*fcc0*/  @!P0 NANOSLEEP.SYNCS 0x989680 ;  /* 0x009896800000895d */ /* 0x008fea0003900000 */
[----:B------:R-:W3:Y:S02]  /*fcd0*/  @!P0 SYNCS.PHASECHK.TRANS64 P0, [R25+URZ+0x16820], R4 ;  /* 0x01682004190085a7 */ /* 0x000ee4000800007f */
[----:B---3--:R-:W-:Y:S05]  /*fce0*/  @!P0 BRA `(.L_x_1774) ;  /* 0xfffffffc00f08947 */ /* 0x008fea000383ffff */
[----:B------:R-:W-:Y:S05]  /*fcf0*/  BRA `(.L_x_1842) ;  /* 0xffffffd400947947 */ /* 0x000fea000383ffff */
.L_x_1782:
[----:B0-----:R0:W2:Y:S02]  /*fd00*/  SYNCS.PHASECHK.TRANS64.TRYWAIT P0, [R3+URZ+0x16840], R2 ;  /* 0x01684002030075a7 */ /* 0x0010a4000800017f */
[----:B--2---:R-:W-:Y:S05]  /*fd10*/  @!P0 NANOSLEEP.SYNCS 0x989680 ;  /* 0x009896800000895d */ /* 0x004fea0003900000 */
[----:B------:R-:W2:Y:S02]  /*fd20*/  @!P0 SYNCS.PHASECHK.TRANS64 P0, [R3+URZ+0x16840], R2 ;  /* 0x01684002030085a7 */ /* 0x000ea4000800007f */
[----:B--2---:R-:W-:Y:S05]  /*fd30*/  @!P0 BRA `(.L_x_1782) ;  /* 0xfffffffc00f08947 */ /* 0x004fea000383ffff */
[----:B------:R-:W-:Y:S05]  /*fd40*/  BRA `(.L_x_1843) ;  /* 0xffffffd800307947 */ /* 0x000fea000383ffff */
.L_x_1784:
[----:B0-----:R0:W2:Y:S02]  /*fd50*/  SYNCS.PHASECHK.TRANS64.TRYWAIT P0, [R2+URZ+0x60], R5 ;  /* 0x00006005020075a7 */ /* 0x0010a4000800017f */
[----:B--2---:R-:W-:Y:S05]  /*fd60*/  @!P0 NANOSLEEP.SYNCS 0x989680 ;  /* 0x009896800000895d */ /* 0x004fea0003900000 */
[----:B------:R-:W2:Y:S02]  /*fd70*/  @!P0 SYNCS.PHASECHK.TRANS64 P0, [R2+URZ+0x60], R5 ;  /* 0x00006005020085a7 */ /* 0x000ea4000800007f */
[----:B--2---:R-:W-:Y:S05]  /*fd80*/  @!P0 BRA `(.L_x_1784) ;  /* 0xfffffffc00f08947 */ /* 0x004fea000383ffff */
[----:B------:R-:W-:Y:S05]  /*fd90*/  BRA `(.L_x_1844) ;  /* 0xffffffd800947947 */ /* 0x000fea000383ffff */
.L_x_1789:
[----:B--2---:R2:W3:Y:S02]  /*fda0*/  SYNCS.PHASECHK.TRANS64.TRYWAIT P0, [R3+URZ+0x16840], R2 ;  /* 0x01684002030075a7 */ /* 0x0044e4000800017f */
[----:B---3--:R-:W-:Y:S05]  /*fdb0*/  @!P0 NANOSLEEP.SYNCS 0x989680 ;  /* 0x009896800000895d */ /* 0x008fea0003900000 */
[----:B------:R-:W3:Y:S02]  /*fdc0*/  @!P0 SYNCS.PHASECHK.TRANS64 P0, [R3+URZ+0x16840], R2 ;  /* 0x01684002030085a7 */ /* 0x000ee4000800007f */
[----:B---3--:R-:W-:Y:S05]  /*fdd0*/  @!P0 BRA `(.L_x_1789) ;  /* 0xfffffffc00f08947 */ /* 0x008fea000383ffff */
[----:B------:R-:W-:Y:S05]  /*fde0*/  BRA `(.L_x_1845) ;  /* 0xffffffdc00987947 */ /* 0x000fea000383ffff */
.L_x_1791:
[----:B0-----:R0:W2:Y:S02]  /*fdf0*/  SYNCS.PHASECHK.TRANS64.TRYWAIT P1, [R3+URZ+0x60], R24 ;  /* 0x00006018030075a7 */ /* 0x0010a4000802017f */
[----:B--2---:R-:W-:Y:S05]  /*fe00*/  @!P1 NANOSLEEP.SYNCS 0x989680 ;  /* 0x009896800000995d */ /* 0x004fea0003900000 */
[----:B------:R-:W2:Y:S02]  /*fe10*/  @!P1 SYNCS.PHASECHK.TRANS64 P1, [R3+URZ+0x60], R24 ;  /* 0x00006018030095a7 */ /* 0x000ea4000802007f */
[----:B--2---:R-:W-:Y:S05]  /*fe20*/  @!P1 BRA `(.L_x_1791) ;  /* 0xfffffffc00f09947 */ /* 0x004fea000383ffff */
[----:B------:R-:W-:Y:S05]  /*fe30*/  BRA `(.L_x_1846) ;  /* 0xffffffdc00fc7947 */ /* 0x000fea000383ffff */
.L_x_1796:
[----:B--2---:R2:W3:Y:S02]  /*fe40*/  SYNCS.PHASECHK.TRANS64.TRYWAIT P0, [R2+URZ+0x16840], R3 ;  /* 0x01684003020075a7 */ /* 0x0044e4000800017f */
[----:B---3--:R-:W-:Y:S05]  /*fe50*/  @!P0 NANOSLEEP.SYNCS 0x989680 ;  /* 0x009896800000895d */ /* 0x008fea0003900000 */
[----:B------:R-:W3:Y:S02]  /*fe60*/  @!P0 SYNCS.PHASECHK.TRANS64 P0, [R2+URZ+0x16840], R3 ;  /* 0x01684003020085a7 */ /* 0x000ee4000800007f */
[----:B---3--:R-:W-:Y:S05]  /*fe70*/  @!P0 BRA `(.L_x_1796) ;  /* 0xfffffffc00f08947 */ /* 0x008fea000383ffff */
[----:B------:R-:W-:Y:S05]  /*fe80*/  BRA `(.L_x_1847) ;  /* 0xffffffe000d87947 */ /* 0x000fea000383ffff */
.L_x_1798:
[----:B0-----:R0:W2:Y:S02]  /*fe90*/  SYNCS.PHASECHK.TRANS64.TRYWAIT P1, [R2+URZ+0x60], R3 ;  /* 0x00006003020075a7 */ /* 0x0010a4000802017f */
[----:B--2---:R-:W-:Y:S05]  /*fea0*/  @!P1 NANOSLEEP.SYNCS 0x989680 ;  /* 0x009896800000995d */ /* 0x004fea0003900000 */
[----:B------:R-:W2:Y:S02]  /*feb0*/  @!P1 SYNCS.PHASECHK.TRANS64 P1, [R2+URZ+0x60], R3 ;  /* 0x00006003020095a7 */ /* 0x000ea4000802007f */
[----:B--2---:R-:W-:Y:S05]  /*fec0*/  @!P1 BRA `(.L_x_1798) ;  /* 0xfffffffc00f09947 */ /* 0x004fea000383ffff */
[----:B------:R-:W-:Y:S05]  /*fed0*/  BRA `(.L_x_1848) ;  /* 0xffffffe400407947 */ /* 0x000fea000383ffff */
.L_x_1805:
[----:B---3--:R3:W4:Y:S02]  /*fee0*/  SYNCS.PHASECHK.TRANS64.TRYWAIT P0, [R3+URZ+0x16860], R2 ;  /* 0x01686002030075a7 */ /* 0x008724000800017f */
[----:B----4-:R-:W-:Y:S05]  /*fef0*/  @!P0 NANOSLEEP.SYNCS 0x989680 ;  /* 0x009896800000895d */ /* 0x010fea0003900000 */
[----:B------:R-:W4:Y:S02]  /*ff00*/  @!P0 SYNCS.PHASECHK.TRANS64 P0, [R3+URZ+0x16860], R2 ;  /* 0x01686002030085a7 */ /* 0x000f24000800007f */
[----:B----4-:R-:W-:Y:S05]  /*ff10*/  @!P0 BRA `(.L_x_1805) ;  /* 0xfffffffc00f08947 */ /* 0x010fea000383ffff */
[----:B------:R-:W-:Y:S05]  /*ff20*/  BRA `(.L_x_1849) ;  /* 0xffffffe800007947 */ /* 0x000fea000383ffff */
.L_x_1807:
[----:B------:R-:W-:Y:S01]  /*ff30*/  BSSY B0, `(.L_x_1850) ;  /* 0x0000008000007945 */ /* 0x000fe20003800000 */
[----:B0-----:R-:W-:Y:S02]  /*ff40*/  IMAD.MOV.U32 R13, RZ, RZ, R16 ;  /* 0x000000ffff0d7224 */ /* 0x001fe400078e0010 */
[----:B------:R-:W-:Y:S02]  /*ff50*/  IMAD.MOV.U32 R12, RZ, RZ, RZ ;  /* 0x000000ffff0c7224 */ /* 0x000fe400078e00ff */
[----:B------:R-:W-:Y:S02]  /*ff60*/  IMAD.MOV.U32 R11, RZ, RZ, 0x1f ;  /* 0x0000001fff0b7424 */ /* 0x000fe400078e00ff */
[----:B------:R-:W-:-:S07]  /*ff70*/  IMAD.MOV.U32 R15, RZ, RZ, -0x1 ;  /* 0xffffffffff0f7424 */ /* 0x000fce00078e00ff */
[----:B-1----:R-:W-:Y:S05]  /*ff80*/  WARPSYNC.COLLECTIVE R15, `(.L_x_1851) ;  /* 0x000000000f087348 */ /* 0x002fea0003c00000 */
[----:B------:R0:W2:Y:S02]  /*ff90*/  SHFL.IDX P6, R14, R13, R12, R11 ;  /* 0x0000000c0d0e7389 */ /* 0x0000a400000c000b */
[----:B012---:R-:W-:Y:S01]  /*ffa0*/  ENDCOLLECTIVE ;  /* 0x000000000000791b */ /* 0x007fe20003800000 */
.L_x_1851:
[----:B------:R-:W-:Y:S05]  /*ffb0*/  BSYNC B0 ;  /* 0x0000000000007941 */ /* 0x000fea0003800000 */
.L_x_1850:
        /* <DEDUP_REMOVED lines=8> */
.L_x_1852:
[----:B------:R-:W-:Y:S01]  /*10040*/  IMAD.MOV.U32 R4, RZ, RZ, R14 ;  /* 0x000000ffff047224 */ /* 0x000fe200078e000e */
[----:B------:R-:W-:Y:S06]  /*10050*/  BRA `(.L_x_1853) ;  /* 0xffffffe800487947 */ /* 0x000fec000383ffff */
.L_x_1810:
        /* <DEDUP_REMOVED lines=8> */
.L_x_1855:
[----:B------:R-:W-:Y:S05]  /*100e0*/  BSYNC B0 ;  /* 0x0000000000007941 */ /* 0x000fea0003800000 */
.L_x_1854:
        /* <DEDUP_REMOVED lines=10> */
.L_x_1856:
        /* <DEDUP_REMOVED lines=8> */
.L_x_1857:
        /* <DEDUP_REMOVED lines=8> */
.L_x_1858:
        /* <DEDUP_REMOVED lines=8> */
.L_x_1859:
        /* <DEDUP_REMOVED lines=8> */
.L_x_1860:
[----:B------:R-:W-:Y:S05]  /*10390*/  BRA `(.L_x_1861) ;  /* 0xffffffe800047947 */ /* 0x000fea000383ffff */
.L_x_1815:
        /* <DEDUP_REMOVED lines=8> */
.L_x_1863:
[----:B------:R-:W-:Y:S05]  /*10420*/  BSYNC B0 ;  /* 0x0000000000007941 */ /* 0x000fea0003800000 */
.L_x_1862:
[----:B------:R-:W-:Y:S01]  /*10430*/  ISETP.NE.AND P0, PT, R26, RZ, PT ;  /* 0x000000ff1a00720c */ /* 0x000fe20003f05270 */
        /* <DEDUP_REMOVED lines=9> */
.L_x_1864:
        /* <DEDUP_REMOVED lines=8> */
.L_x_1865:
        /* <DEDUP_REMOVED lines=8> */
.L_x_1866:
        /* <DEDUP_REMOVED lines=8> */
.L_x_1867:
        /* <DEDUP_REMOVED lines=8> */
.L_x_1868:
[----:B------:R-:W-:Y:S05]  /*106d0*/  BRA `(.L_x_1869) ;  /* 0xffffffe400e07947 */ /* 0x000fea000383ffff */
.L_x_1817:
[----:B------:R-:W-:Y:S01]  /*106e0*/  BSSY B0, `(.L_x_1870) ;  /* 0x0000006000007945 */ /* 0x000fe20003800000 */
[----:B------:R-:W-:Y:S02]  /*106f0*/  PLOP3.LUT P6, PT, P6, PT, PT, 0x8, 0x0 ;  /* 0x000000000000781c */ /* 0x000fe400037ce170 */
[----:B------:R-:W-:-:S11]  /*10700*/  MOV R15, 0xffffffff ;  /* 0xffffffff000f7802 */ /* 0x000fd60000000f00 */
[----:B012---:R-:W-:Y:S05]  /*10710*/  WARPSYNC.COLLECTIVE R15, `(.L_x_1871) ;  /* 0x000000000f087348 */ /* 0x007fea0003c00000 */
[----:B------:R-:W-:Y:S01]  /*10720*/  VOTE.ANY R14, PT, P6 ;  /* 0x00000000000e7806 */ /* 0x000fe200030e0100 */
[----:B012---:R-:W-:Y:S06]  /*10730*/  ENDCOLLECTIVE ;  /* 0x000000000000791b */ /* 0x007fec0003800000 */
.L_x_1871:
[----:B------:R-:W-:Y:S05]  /*10740*/  BSYNC B0 ;  /* 0x0000000000007941 */ /* 0x000fea0003800000 */
.L_x_1870:
        /* <DEDUP_REMOVED lines=9> */
.L_x_1872:
[----:B------:R-:W-:Y:S01]  /*107e0*/  IMAD.MOV.U32 R17, RZ, RZ, R14 ;  /* 0x000000ffff117224 */ /* 0x000fe200078e000e */
[----:B------:R-:W-:Y:S06]  /*107f0*/  BRA `(.L_x_1873) ;  /* 0xffffffe400d07947 */ /* 0x000fec000383ffff */
.L_x_1819:
[----:B------:R-:W-:Y:S01]  /*10800*/  BSSY B0, `(.L_x_1874) ;  /* 0x0000007000007945 */ /* 0x000fe20003800000 */
[----:B------:R-:W-:Y:S01]  /*10810*/  IMAD.MOV.U32 R13, RZ, RZ, R8 ;  /* 0x000000ffff0d7224 */ /* 0x000fe200078e0008 */
[----:B------:R-:W-:Y:S01]  /*10820*/  MOV R11, 0x1f ;  /* 0x0000001f000b7802 */ /* 0x000fe20000000f00 */
[----:B------:R-:W-:-:S07]  /*10830*/  IMAD.MOV.U32 R15, RZ, RZ, -0x1 ;  /* 0xffffffffff0f7424 */ /* 0x000fce00078e00ff */
[----:B01234-:R-:W-:Y:S05]  /*10840*/  WARPSYNC.COLLECTIVE R15, `(.L_x_1875) ;  /* 0x000000000f087348 */ /* 0x01ffea0003c00000 */
[----:B------:R0:W0:Y:S02]  /*10850*/  SHFL.IDX P6, R14, R13, R12, R11 ;  /* 0x0000000c0d0e7389 */ /* 0x00002400000c000b */
[----:B01234-:R-:W-:Y:S01]  /*10860*/  ENDCOLLECTIVE ;  /* 0x000000000000791b */ /* 0x01ffe20003800000 */
.L_x_1875:
[----:B------:R-:W-:Y:S05]  /*10870*/  BSYNC B0 ;  /* 0x0000000000007941 */ /* 0x000fea0003800000 */
.L_x_1874:
[----:B------:R-:W-:Y:S05]  /*10880*/  BRA `(.L_x_1818) ;  /* 0xffffffe400c87947 */ /* 0x000fea000383ffff */
.L_x_1823:
[----:B0-----:R0:W2:Y:S02]  /*10890*/  SYNCS.PHASECHK.TRANS64.TRYWAIT P0, [R9+URZ+0x16820], R0 ;  /* 0x01682000090075a7 */ /* 0x0010a4000800017f */
[----:B--2---:R-:W-:Y:S05]  /*108a0*/  @!P0 NANOSLEEP.SYNCS 0x989680 ;  /* 0x009896800000895d */ /* 0x004fea0003900000 */
[----:B------:R-:W2:Y:S02]  /*108b0*/  @!P0 SYNCS.PHASECHK.TRANS64 P0, [R9+URZ+0x16820], R0 ;  /* 0x01682000090085a7 */ /* 0x000ea4000800007f */
[----:B--2---:R-:W-:Y:S05]  /*108c0*/  @!P0 BRA `(.L_x_1823) ;  /* 0xfffffffc00f08947 */ /* 0x004fea000383ffff */
[----:B------:R-:W-:Y:S05]  /*108d0*/  BRA `(.L_x_1876) ;  /* 0xffffffec00307947 */ /* 0x000fea000383ffff */
.L_x_1824:
        /* <DEDUP_REMOVED lines=11> */
.L_x_1878:
[----:B------:R-:W-:Y:S05]  /*10990*/  BSYNC B0 ;  /* 0x0000000000007941 */ /* 0x000fea0003800000 */
.L_x_1877:
[----:B------:R-:W-:Y:S05]  /*109a0*/  BRA `(.L_x_1879) ;  /* 0xffffffec00187947 */ /* 0x000fea000383ffff */
.L_x_1827:
[----:B------:R-:W-:Y:S01]  /*109b0*/  BSSY B1, `(.L_x_1880) ;  /* 0x0000006000017945 */ /* 0x000fe20003800000 */
[----:B------:R-:W-:-:S07]  /*109c0*/  IMAD.MOV.U32 R15, RZ, RZ, -0x1 ;  /* 0xffffffffff0f7424 */ /* 0x000fce00078e00ff */
[----:B01----:R-:W-:Y:S05]  /*109d0*/  WARPSYNC.COLLECTIVE R15, `(.L_x_1881) ;  /* 0x000000000f0c7348 */ /* 0x003fea0003c00000 */
[----:B------:R-:W-:Y:S02]  /*109e0*/  ELECT P6, UR62, PT ;  /* 0x00000000003e782f */ /* 0x000fe400038c0000 */
[----:B------:R-:W-:Y:S01]  /*109f0*/  MOV R14, UR62 ;  /* 0x0000003e000e7c02 */ /* 0x000fe20008000f00 */
[----:B01----:R-:W-:Y:S10]  /*10a00*/  ENDCOLLECTIVE ;  /* 0x000000000000791b */ /* 0x003ff40003800000 */
.L_x_1881:
[----:B------:R-:W-:Y:S05]  /*10a10*/  BSYNC B1 ;  /* 0x0000000000017941 */ /* 0x000fea0003800000 */
.L_x_1880:
[----:B------:R-:W-:Y:S05]  /*10a20*/  BRA `(.L_x_1882) ;  /* 0xffffffec00107947 */ /* 0x000fea000383ffff */
.L_x_1829:
[----:B0-----:R0:W2:Y:S02]  /*10a30*/  SYNCS.PHASECHK.TRANS64.TRYWAIT P0, [R7+URZ], R2 ;  /* 0x00000002070075a7 */ /* 0x0010a4000800017f */
[----:B--2---:R-:W-:Y:S05]  /*10a40*/  @!P0 NANOSLEEP.SYNCS 0x989680 ;  /* 0x009896800000895d */ /* 0x004fea0003900000 */
[----:B------:R-:W2:Y:S02]  /*10a50*/  @!P0 SYNCS.PHASECHK.TRANS64 P0, [R7+URZ], R2 ;  /* 0x00000002070085a7 */ /* 0x000ea4000800007f */
[----:B--2---:R-:W-:Y:S05]  /*10a60*/  @!P0 BRA `(.L_x_1829) ;  /* 0xfffffffc00f08947 */ /* 0x004fea000383ffff */
[----:B------:R-:W-:Y:S05]  /*10a70*/  BRA `(.L_x_1883) ;  /* 0xffffffec00447947 */ /* 0x000fea000383ffff */
.L_x_1830:
[----:B--2---:R2:W3:Y:S02]  /*10a80*/  SYNCS.PHASECHK.TRANS64.TRYWAIT P0, [R3+URZ], R0 ;  /* 0x00000000030075a7 */ /* 0x0044e4000800017f */
[----:B---3--:R-:W-:Y:S05]  /*10a90*/  @!P0 NANOSLEEP.SYNCS 0x989680 ;  /* 0x009896800000895d */ /* 0x008fea0003900000 */
[----:B------:R-:W3:Y:S02]  /*10aa0*/  @!P0 SYNCS.PHASECHK.TRANS64 P0, [R3+URZ], R0 ;  /* 0x00000000030085a7 */ /* 0x000ee4000800007f */
[----:B---3--:R-:W-:Y:S05]  /*10ab0*/  @!P0 BRA `(.L_x_1830) ;  /* 0xfffffffc00f08947 */ /* 0x008fea000383ffff */
[----:B------:R-:W-:Y:S05]  /*10ac0*/  BRA `(.L_x_1884) ;  /* 0xffffffec00387947 */ /* 0x000fea000383ffff */
.L_x_1832:
[----:B--2---:R2:W3:Y:S02]  /*10ad0*/  SYNCS.PHASECHK.TRANS64.TRYWAIT P0, [R5+URZ], R2 ;  /* 0x00000002050075a7 */ /* 0x0044e4000800017f */
[----:B---3--:R-:W-:Y:S05]  /*10ae0*/  @!P0 NANOSLEEP.SYNCS 0x989680 ;  /* 0x009896800000895d */ /* 0x008fea0003900000 */
[----:B------:R-:W3:Y:S02]  /*10af0*/  @!P0 SYNCS.PHASECHK.TRANS64 P0, [R5+URZ], R2 ;  /* 0x00000002050085a7 */ /* 0x000ee4000800007f */
[----:B---3--:R-:W-:Y:S05]  /*10b00*/  @!P0 BRA `(.L_x_1832) ;  /* 0xfffffffc00f08947 */ /* 0x008fea000383ffff */
[----:B------:R-:W-:Y:S05]  /*10b10*/  BRA `(.L_x_1885) ;  /* 0xffffffec003c7947 */ /* 0x000fea000383ffff */
.L_x_1886:
        /* <DEDUP_REMOVED lines=14> */
.L_x_2282:


//--------------------- .text._ZN7cutlass13device_kernelIN5flash11enable_sm90INS1_16FlashAttnFwdSm90INS1_25CollectiveMainloopFwdSm90ILi2EN4cute5tupleIJNS5_1CILi1EEES8_S8_EEENS6_IJNS7_ILi192EEENS7_ILi128EEENS7_ILi64EEEEEELi64ENS_10bfloat16_tEfNS_4arch4Sm90ELb1ELb0ELb1ELb1ELb0ELb1ELb0ELb1ELb1ELb0ELb0ELb0EEENS1_21CollectiveEpilogueFwdINS6_IJSA_SC_SB_EEES9_SE_SG_Li384ELb1ELb0ELb0ELb0EEENS1_36VarlenDynamicPersistentTileSchedulerILi192ELi128ELi384ELi32ELb0ELb0ELb1ELb1ELb1ELb1EEEEEEEEEvNT_6ParamsE --------------------------
	.section	.text._ZN7cutlass13device_kernelIN5flash11enable_sm90INS1_16FlashAttnFwdSm90INS1_25CollectiveMainloopFwdSm90ILi2EN4cute5tupleIJNS5_1CILi1EEES8_S8_EEENS6_IJNS7_ILi192EEENS7_ILi128EEENS7_ILi64EEEEEELi64ENS_10bfloat16_tEfNS_4arch4Sm90ELb1ELb0ELb1ELb1ELb0ELb1ELb0ELb1ELb1ELb0ELb0ELb0EEENS1_21CollectiveEpilogueFwdINS6_IJSA_SC_SB_EEES9_SE_SG_Li384ELb1ELb0ELb0ELb0EEENS1_36VarlenDynamicPersistentTileSchedulerILi192ELi128ELi384ELi32ELb0ELb0ELb1ELb1ELb1ELb1EEEEEEEEEvNT_6ParamsE,"ax",@progbits
	.align	128
.text._ZN7cutlass13device_kernelIN5flash11enable_sm90INS1_16FlashAttnFwdSm90INS1_25CollectiveMainloopFwdSm90ILi2EN4cute5tupleIJNS5_1CILi1EEES8_S8_EEENS6_IJNS7_ILi192EEENS7_ILi128EEENS7_ILi64EEEEEELi64ENS_10bfloat16_tEfNS_4arch4Sm90ELb1ELb0ELb1ELb1ELb0ELb1ELb0ELb1ELb1ELb0ELb0ELb0EEENS1_21CollectiveEpilogueFwdINS6_IJSA_SC_SB_EEES9_SE_SG_Li384ELb1ELb0ELb0ELb0EEENS1_36VarlenDynamicPersistentTileSchedulerILi192ELi128ELi384ELi32ELb0ELb0ELb1ELb1ELb1ELb1EEEEEEEEEvNT_6ParamsE:
        .type           _ZN7cutlass13device_kernelIN5flash11enable_sm90INS1_16FlashAttnFwdSm90INS1_25CollectiveMainloopFwdSm90ILi2EN4cute5tupleIJNS5_1CILi1EEES8_S8_EEENS6_IJNS7_ILi192EEENS7_ILi128EEENS7_ILi64EEEEEELi64ENS_10bfloat16_tEfNS_4arch4Sm90ELb1ELb0ELb1ELb1ELb0ELb1ELb0ELb1ELb1ELb0ELb0ELb0EEENS1_21CollectiveEpilogueFwdINS6_IJSA_SC_SB_EEES9_SE_SG_Li384ELb1ELb0ELb0ELb0EEENS1_36VarlenDynamicPersistentTileSchedulerILi192ELi128ELi384ELi32ELb0ELb0ELb1ELb1ELb1ELb1EEEEEEEEEvNT_6ParamsE,@function
        .size           _ZN7cutlass13device_kernelIN5flash11enable_sm90INS1_16FlashAttnFwdSm90INS1_25CollectiveMainloopFwdSm90ILi2EN4cute5tupleIJNS5_1CILi1EEES8_S8_EEENS6_IJNS7_ILi192EEENS7_ILi128EEENS7_ILi64EEEEEELi64ENS_10bfloat16_tEfNS_4arch4Sm90ELb1ELb0ELb1ELb1ELb0ELb1ELb0ELb1ELb1ELb0ELb0ELb0EEENS1_21CollectiveEpilogueFwdINS6_IJSA_SC_SB_EEES9_SE_SG_Li384ELb1ELb0ELb0ELb0EEENS1_36VarlenDynamicPersistentTileSchedulerILi192ELi128ELi384ELi32ELb0ELb0ELb1ELb1ELb1ELb1EEEEEEEEEvNT_6ParamsE,(.L_x_2283 - _ZN7cutlass13device_kernelIN5flash11enable_sm90INS1_16FlashAttnFwdSm90INS1_25CollectiveMainloopFwdSm90ILi2EN4cute5tupleIJNS5_1CILi1EEES8_S8_EEENS6_IJNS7_ILi192EEENS7_ILi128EEENS7_ILi64EEEEEELi64ENS_10bfloat16_tEfNS_4arch4Sm90ELb1ELb0ELb1ELb1ELb0ELb1ELb0ELb1ELb1ELb0ELb0ELb0EEENS1_21CollectiveEpilogueFwdINS6_IJSA_SC_SB_EEES9_SE_SG_Li384ELb1ELb0ELb0ELb0EEENS1_36VarlenDynamicPersistentTileSchedulerILi192ELi128ELi384ELi32ELb0ELb0ELb1ELb1ELb1ELb1EEEEEEEEEvNT_6ParamsE)
        .other          _ZN7cutlass13device_kernelIN5flash11enable_sm90INS1_16FlashAttnFwdSm90INS1_25CollectiveMainloopFwdSm90ILi2EN4cute5tupleIJNS5_1CILi1EEES8_S8_EEENS6_IJNS7_ILi192EEENS7_ILi128EEENS7_ILi64EEEEEELi64ENS_10bfloat16_tEfNS_4arch4Sm90ELb1ELb0ELb1ELb1ELb0ELb1ELb0ELb1ELb1ELb0ELb0ELb0EEENS1_21CollectiveEpilogueFwdINS6_IJSA_SC_SB_EEES9_SE_SG_Li384ELb1ELb0ELb0ELb0EEENS1_36VarlenDynamicPersistentTileSchedulerILi192ELi128ELi384ELi32ELb0ELb0ELb1ELb1ELb1ELb1EEEEEEEEEvNT_6ParamsE,@"STO_CUDA_ENTRY STV_DEFAULT"
_ZN7cutlass13device_kernelIN5flash11enable_sm90INS1_16FlashAttnFwdSm90INS1_25CollectiveMainloopFwdSm90ILi2EN4cute5tupleIJNS5_1CILi1EEES8_S8_EEENS6_IJNS7_ILi192EEENS7_ILi128EEENS7_ILi64EEEEEELi64ENS_10bfloat16_tEfNS_4arch4Sm90ELb1ELb0ELb1ELb1ELb0ELb1ELb0ELb1ELb1ELb0ELb0ELb0EEENS1_21CollectiveEpilogueFwdINS6_IJSA_SC_SB_EEES9_SE_SG_Li384ELb1ELb0ELb0ELb0EEENS1_36VarlenDynamicPersistentTileSchedulerILi192ELi128ELi384ELi32ELb0ELb0ELb1ELb1ELb1ELb1EEEEEEEEEvNT_6ParamsE:
        /* <DEDUP_REMOVED lines=26> */
.L_x_1888:
[----:B------:R-:W-:Y:S05]  /*01a0*/  BSYNC B0 ;  /* 0x0000000000007941 */ /* 0x000fea0003800000 */
.L_x_1887:
        /* <DEDUP_REMOVED lines=40> */
.L_x_1889:
        /* <DEDUP_REMOVED lines=22> */
.L_x_1890:
        /* <DEDUP_REMOVED lines=18> */
.L_x_1891:
        /* <DEDUP_REMOVED lines=22> */
.L_x_1892:
        /* <DEDUP_REMOVED lines=22> */
.L_x_1893:
        /* <DEDUP_REMOVED lines=9> */
.L_x_1896:
        /* <DEDUP_REMOVED lines=23> */
[----:B------:R-:W2:Y:S01]  /*0b70*/  LDL R14, [R1+0x14] ;  /* 0x00001400010e7983 */ /* 0x000ea20000100800 */
[----:B------:R-:W0:Y:S02]  /*0b80*/  S2R R0, SR_TID.X ;  /* 0x0000000000007919 */ /* 0x000e240000002100 */
[----:B0-----:R-:W-:-:S05]  /*0b90*/  VIADD R13, R0, 0xffffff80 ;  /* 0xffffff80000d7836 */ /* 0x001fca0000000000 */
[----:B------:R-:W-:-:S04]  /*0ba0*/  SHF.R.S32.HI R0, RZ, 0x1f, R13 ;  /* 0x0000001fff007819 */ /* 0x000fc8000001140d */
[----:B------:R-:W-:-:S04]  /*0bb0*/  LEA.HI R3, R0, R13, RZ, 0x7 ;  /* 0x0000000d00037211 */ /* 0x000fc800078f38ff */
[----:B------:R-:W-:Y:S02]  /*0bc0*/  LOP3.LUT R4, R3, 0xffffff80, RZ, 0xc0, !PT ;  /* 0xffffff8003047812 */ /* 0x000fe400078ec0ff */
[----:B------:R-:W-:-:S03]  /*0bd0*/  SHF.R.S32.HI R3, RZ, 0x7, R3 ;  /* 0x00000007ff037819 */ /* 0x000fc60000011403 */
[----:B------:R-:W-:Y:S02]  /*0be0*/  IMAD.IADD R6, R13, 0x1, -R4 ;  /* 0x000000010d067824 */ /* 0x000fe400078e0a04 */
[----:B------:R-:W-:-:S03]  /*0bf0*/  IMAD.HI R4, R3, 0x55555556, RZ ;  /* 0x5555555603047827 */ /* 0x000fc600078e02ff */
[----:B------:R-:W-:Y:S02]  /*0c00*/  SHF.R.S32.HI R9, RZ, 0x1f, R6 ;  /* 0x0000001fff097819 */ /* 0x000fe40000011406 */
[----:B------:R-:W-:Y:S02]  /*0c10*/  LEA.HI R8, R4, R4, RZ, 0x1 ;  /* 0x0000000404087211 */ /* 0x000fe400078f08ff */
[----:B------:R-:W-:Y:S02]  /*0c20*/  LEA.HI R10, R9, R6, RZ, 0x2 ;  /* 0x00000006090a7211 */ /* 0x000fe400078f10ff */
[----:B------:R-:W-:Y:S02]  /*0c30*/  LEA.HI R4, R0, R13, RZ, 0x4 ;  /* 0x0000000d00047211 */ /* 0x000fe400078f20ff */
[--C-:B------:R-:W-:Y:S02]  /*0c40*/  SHF.R.S32.HI R11, RZ, 0x2, R10.reuse ;  /* 0x00000002ff0b7819 */ /* 0x100fe4000001140a */
[----:B------:R-:W-:-:S02]  /*0c50*/  SHF.R.S32.HI R12, RZ, 0x1f, R10 ;  /* 0x0000001fff0c7819 */ /* 0x000fc4000001140a */
[----:B------:R-:W-:Y:S01]  /*0c60*/  SHF.R.S32.HI R7, RZ, 0x4, R4 ;  /* 0x00000004ff077819 */ /* 0x000fe20000011404 */
[----:B------:R-:W-:Y:S01]  /*0c70*/  IMAD R8, R8, -0x3, R3 ;  /* 0xfffffffd08087824 */ /* 0x000fe200078e0203 */
[----:B------:R-:W-:Y:S02]  /*0c80*/  LEA.HI R12, R12, R11, RZ, 0x3 ;  /* 0x0000000b0c0c7211 */ /* 0x000fe400078f18ff */
[----:B------:R-:W-:Y:S02]  /*0c90*/  LEA.HI R5, R0, R13, RZ, 0x5 ;  /* 0x0000000d00057211 */ /* 0x000fe400078f28ff */
[C---:B------:R-:W-:Y:S02]  /*0ca0*/  LOP3.LUT R3, R4.reuse, 0x3fffff0, RZ, 0xc0, !PT ;  /* 0x03fffff004037812 */ /* 0x040fe400078ec0ff */
[----:B------:R-:W-:Y:S02]  /*0cb0*/  LEA.HI R4, R4, R7, RZ, 0x1 ;  /* 0x0000000704047211 */ /* 0x000fe400078f08ff */
[----:B------:R-:W-:-:S02]  /*0cc0*/  LOP3.LUT R12, R12, 0xfffffff8, RZ, 0xc0, !PT ;  /* 0xfffffff80c0c7812 */ /* 0x000fc400078ec0ff */
[----:B------:R-:W-:Y:S01]  /*0cd0*/  LEA.HI R9, R9, R6, RZ, 0x5 ;  /* 0x0000000609097211 */ /* 0x000fe200078f28ff */
[----:B------:R-:W-:Y:S01]  /*0ce0*/  IMAD.IADD R3, R13, 0x1, -R3 ;  /* 0x000000010d037824 */ /* 0x000fe200078e0a03 */
[----:B------:R-:W-:Y:S02]  /*0cf0*/  SHF.R.S32.HI R15, RZ, 0x5, R5 ;  /* 0x00000005ff0f7819 */ /* 0x000fe40000011405 */
[----:B------:R-:W-:Y:S01]  /*0d00*/  LOP3.LUT R4, R4, 0x1ffffffe, RZ, 0xc0, !PT ;  /* 0x1ffffffe04047812 */ /* 0x000fe200078ec0ff */
[----:B------:R-:W-:Y:S01]  /*0d10*/  IMAD.IADD R12, R11, 0x1, -R12 ;  /* 0x000000010b0c7824 */ /* 0x000fe200078e0a0c */
[----:B------:R-:W-:Y:S01]  /*0d20*/  SHF.R.S32.HI R9, RZ, 0x5, R9 ;  /* 0x00000005ff097819 */ /* 0x000fe20000011409 */
[----:B------:R-:W-:Y:S01]  /*0d30*/  IMAD R5, R15, 0x10, R3 ;  /* 0x000000100f057824 */ /* 0x000fe200078e0203 */
[----:B------:R-:W-:Y:S01]  /*0d40*/  LOP3.LUT R3, R10, 0x7ffffffc, RZ, 0xc0, !PT ;  /* 0x7ffffffc0a037812 */ /* 0x000fe200078ec0ff */
[----:B------:R-:W-:Y:S02]  /*0d50*/  IMAD.IADD R4, R7, 0x1, -R4 ;  /* 0x0000000107047824 */ /* 0x000fe400078e0a04 */
[----:B------:R-:W-:-:S02]  /*0d60*/  IMAD R9, R9, 0x10, R12 ;  /* 0x0000001009097824 */ /* 0x000fc400078e020c */
[----:B------:R-:W-:Y:S02]  /*0d70*/  IMAD R7, R5, 0x8, R4 ;  /* 0x0000000805077824 */ /* 0x000fe400078e0204 */
[----:B------:R-:W-:Y:S02]  /*0d80*/  IMAD.IADD R4, R6, 0x1, -R3 ;  /* 0x0000000106047824 */ /* 0x000fe400078e0a03 */
[----:B------:R-:W-:-:S03]  /*0d90*/  IMAD R3, R8, 0x40, R9 ;  /* 0x0000004008037824 */ /* 0x000fc600078e0209 */
[----:B------:R-:W-:Y:S04]  /*0da0*/  STL [R1+0x20], R4 ;  /* 0x0000200401007387 */ /* 0x000fe80000100800 */
[----:B------:R0:W-:Y:S02]  /*0db0*/  STL [R1+0x24], R3 ;  /* 0x0000240301007387 */ /* 0x0001e40000100800 */
[----:B0-----:R-:W-:-:S04]  /*0dc0*/  LEA.HI R3, R0, R13, RZ, 0x2 ;  /* 0x0000000d00037211 */ /* 0x001fc800078f10ff */
[----:B------:R-:W-:-:S05]  /*0dd0*/  SHF.R.S32.HI R19, RZ, 0x2, R3 ;  /* 0x00000002ff137819 */ /* 0x000fca0000011403 */
[----:B------:R-:W-:Y:S01]  /*0de0*/  VIADD R8, R19, 0x60 ;  /* 0x0000006013087836 */ /* 0x000fe20000000000 */
[----:B------:R-:W-:-:S04]  /*0df0*/  LOP3.LUT R4, R3, 0xfffffffc, RZ, 0xc0, !PT ;  /* 0xfffffffc03047812 */ /* 0x000fc800078ec0ff */
[----:B------:R-:W-:Y:S02]  /*0e00*/  SHF.R.S32.HI R5, RZ, 0x1f, R8 ;  /* 0x0000001fff057819 */ /* 0x000fe40000011408 */
[----:B------:R-:W-:Y:S02]  /*0e10*/  LEA.HI R0, R0, R13, RZ, 0x3 ;  /* 0x0000000d00007211 */ /* 0x000fe400078f18ff */
[----:B------:R-:W-:Y:S01]  /*0e20*/  SHF.R.S32.HI R6, RZ, 0x1f, R3 ;  /* 0x0000001fff067819 */ /* 0x000fe20000011403 */
[----:B------:R-:W-:Y:S01]  /*0e30*/  IMAD.SHL.U32 R3, R8, 0x40, RZ ;  /* 0x0000004008037824 */ /* 0x000fe200078e00ff */
[----:B------:R-:W-:Y:S01]  /*0e40*/  LEA.HI R5, R5, R8, RZ, 0x3 ;  /* 0x0000000805057211 */ /* 0x000fe200078f18ff */
[----:B------:R-:W-:Y:S01]  /*0e50*/  IMAD.IADD R9, R13, 0x1, -R4 ;  /* 0x000000010d097824 */ /* 0x000fe200078e0a04 */
[----:B------:R-:W-:Y:S02]  /*0e60*/  LOP3.LUT R0, R0, 0x1ffffff8, RZ, 0xc0, !PT ;  /* 0x1ffffff800007812 */ /* 0x000fe400078ec0ff */
[----:B------:R-:W-:Y:S01]  /*0e70*/  LOP3.LUT R3, R3, 0x1c0, RZ, 0xc0, !PT ;  /* 0x000001c003037812 */ /* 0x000fe200078ec0ff */
[----:B------:R-:W-:-:S02]  /*0e80*/  IMAD.SHL.U32 R16, R9, 0x8, RZ ;  /* 0x0000000809107824 */ /* 0x000fc400078e00ff */
[----:B------:R-:W-:Y:S01]  /*0e90*/  IMAD.SHL.U32 R5, R5, 0x40, RZ ;  /* 0x0000004005057824 */ /* 0x000fe200078e00ff */
[----:B------:R-:W-:Y:S01]  /*0ea0*/  LEA.HI R6, R6, R19, RZ, 0x3 ;  /* 0x0000001306067211 */ /* 0x000fe200078f18ff */
[----:B------:R-:W-:Y:S01]  /*0eb0*/  IMAD.IADD R0, R13, 0x1, -R0 ;  /* 0x000000010d007824 */ /* 0x000fe200078e0a00 */
[----:B------:R-:W-:Y:S02]  /*0ec0*/  SHF.R.U32.HI R9, RZ, 0x3, R3 ;  /* 0x00000003ff097819 */ /* 0x000fe40000011603 */
[----:B------:R-:W-:Y:S02]  /*0ed0*/  LOP3.LUT R3, R3, 0x38, R16, 0xf8, !PT ;  /* 0x0000003803037812 */ /* 0x000fe400078ef810 */
[----:B------:R-:W-:Y:S01]  /*0ee0*/  LOP3.LUT R4, R5, 0xfffffe00, RZ, 0xc0, !PT ;  /* 0xfffffe0005047812 */ /* 0x000fe200078ec0ff */
[----:B------:R-:W-:Y:S01]  /*0ef0*/  IMAD.SHL.U32 R0, R0, 0x8, RZ ;  /* 0x0000000800007824 */ /* 0x000fe200078e00ff */
[----:B------:R-:W-:Y:S01]  /*0f00*/  LOP3.LUT R6, R6, 0xfffffff8, RZ, 0xc0, !PT ;  /* 0xfffffff806067812 */ /* 0x000fe200078ec0ff */
[----:B------:R-:W-:Y:S01]  /*0f10*/  STL [R1+0x34], RZ ;  /* 0x000034ff01007387 */ /* 0x000fe20000100800 */
[----:B------:R-:W-:-:S02]  /*0f20*/  LOP3.LUT R3, R4, R3, R9, 0xf6, !PT ;  /* 0x0000000304037212 */ /* 0x000fc400078ef609 */
[----:B------:R-:W-:Y:S01]  /*0f30*/  SHF.R.S32.HI R5, RZ, 0x1f, R19 ;  /* 0x0000001fff057819 */ /* 0x000fe20000011413 */
[----:B------:R0:W-:Y:S01]  /*0f40*/  STL [R1+0x1c], R4 ;  /* 0x00001c0401007387 */ /* 0x0001e20000100800 */
[----:B------:R-:W-:-:S03]  /*0f50*/  IMAD.IADD R5, R19, 0x1, -R6 ;  /* 0x0000000113057824 */ /* 0x000fc600078e0a06 */
[----:B------:R1:W-:Y:S01]  /*0f60*/  STL [R1+0x30], R0 ;  /* 0x0000300001007387 */ /* 0x0003e20000100800 */
[----:B0-----:R-:W-:Y:S01]  /*0f70*/  IMAD.SHL.U32 R4, R7, 0x8, RZ ;  /* 0x0000000807047824 */ /* 0x001fe200078e00ff */
[----:B-1----:R-:W-:Y:S01]  /*0f80*/  SHF.R.S32.HI R0, RZ, 0x1f, R8 ;  /* 0x0000001fff007819 */ /* 0x002fe20000011408 */
[----:B------:R-:W-:Y:S01]  /*0f90*/  IMAD R0, R3, 0x2, R2 ;  /* 0x0000000203007824 */ /* 0x000fe200078e0202 */
[----:B------:R0:W-:Y:S04]  /*0fa0*/  STL [R1+0x18], R5 ;  /* 0x0000180501007387 */ /* 0x0001e80000100800 */
[----:B------:R0:W-:Y:S04]  /*0fb0*/  STL [R1+0x3c], R0 ;  /* 0x00003c0001007387 */ /* 0x0001e80000100800 */
[----:B------:R0:W-:Y:S01]  /*0fc0*/  STL [R1+0x40], R4 ;  /* 0x0000400401007387 */ /* 0x0001e20000100800 */
[----:B------:R-:W-:Y:S01]  /*0fd0*/  CS2R R22, SRZ ;  /* 0x0000000000167805 */ /* 0x000fe2000001ff00 */
[----:B------:R-:W-:Y:S01]  /*0fe0*/  IMAD.MOV.U32 R156, RZ, RZ, RZ ;  /* 0x000000ffff9c7224 */ /* 0x000fe200078e00ff */
[----:B------:R-:W-:-:S02]  /*0ff0*/  MOV R18, RZ ;  /* 0x000000ff00127202 */ /* 0x000fc40000000f00 */
[----:B0-2---:R-:W-:-:S07]  /*1000*/  LOP3.LUT R157, R14, 0x1, RZ, 0xfc, !PT ;  /* 0x000000010e9d7812 */ /* 0x005fce00078efcff */
.L_x_2052:
[----:B0----5:R-:W0:Y:S02]  /*1010*/  LDC.64 R4, c[0x0][0xc60] ;  /* 0x00031800ff047b82 */ /* 0x021e240000000a00 */
[----:B0-----:R-:W-:-:S05]  /*1020*/  IMAD.WIDE R4, R155, 0x4, R4 ;  /* 0x000000049b047825 */ /* 0x001fca00078e0204 */
[----:B-12---:R-:W2:Y:S01]  /*1030*/  LDG.E R10, desc[UR40][R4.64] ;  /* 0x00000028040a7981 */ /* 0x006ea2000c1e1900 */
[----:B------:R-:W-:Y:S05]  /*1040*/  YIELD ;  /* 0x0000000000007946 */ /* 0x000fea0003800000 */
[----:B------:R-:W-:Y:S01]  /*1050*/  ULDC.64 UR4, c[0x0][0xa28] ;  /* 0x00028a0000047ab9 */ /* 0x000fe20000000a00 */
[----:B------:R-:W-:Y:S01]  /*1060*/  ULDC.64 UR8, c[0x0][0xa18] ;  /* 0x0002860000087ab9 */ /* 0x000fe20000000a00 */
[----:B------:R-:W-:Y:S01]  /*1070*/  ISETP.NE.U32.AND P1, PT, RZ, UR4, PT ;  /* 0x00000004ff007c0c */ /* 0x000fe2000bf25070 */
[----:B------:R-:W-:Y:S01]  /*1080*/  IMAD.MOV.U32 R3, RZ, RZ, RZ ;  /* 0x000000ffff037224 */ /* 0x000fe200078e00ff */
[----:B------:R-:W-:Y:S01]  /*1090*/  ULDC.64 UR6, c[0x0][0xa08] ;  /* 0x0002820000067ab9 */ /* 0x000fe20000000a00 */
[----:B------:R-:W-:Y:S01]  /*10a0*/  IMAD.MOV.U32 R31, RZ, RZ, RZ ;  /* 0x000000ffff1f7224 */ /* 0x000fe200078e00ff */
[----:B------:R-:W-:-:S02]  /*10b0*/  ISETP.NE.AND.EX P1, PT, RZ, UR5, PT, P1 ;  /* 0x00000005ff007c0c */ /* 0x000fc4000bf25310 */
[----:B------:R-:W-:-:S04]  /*10c0*/  ISETP.NE.U32.AND P0, PT, RZ, UR6, PT ;  /* 0x00000006ff007c0c */ /* 0x000fc8000bf05070 */
[----:B------:R-:W-:Y:S02]  /*10d0*/  ISETP.NE.AND.EX P0, PT, RZ, UR7, PT, P0 ;  /* 0x00000007ff007c0c */ /* 0x000fe4000bf05300 */
[----:B--2---:R-:W-:Y:S01]  /*10e0*/  SHF.R.S32.HI R0, RZ, 0x1f, R10 ;  /* 0x0000001fff007819 */ /* 0x004fe2000001140a */
[----:B------:R-:W-:-:S04]  /*10f0*/  IMAD.SHL.U32 R32, R10, 0x4, RZ ;  /* 0x000000040a207824 */ /* 0x000fc800078e00ff */
        /* <DEDUP_REMOVED lines=8> */
[----:B------:R-:W-:Y:S01]  /*1180*/  ISETP.NE.AND.EX P2, PT, RZ, UR9, PT, P2 ;  /* 0x00000009ff007c0c */ /* 0x000fe2000bf45320 */
[----:B------:R-:W-:Y:S01]  /*1190*/  IMAD.U32 R11, RZ, RZ, UR4 ;  /* 0x00000004ff0b7e24 */ /* 0x000fe2000f8e00ff */
[----:B------:R-:W-:Y:S01]  /*11a0*/  IADD3.X R9, R33, UR7, RZ, P3, !PT ;  /* 0x0000000721097c10 */ /* 0x000fe20009ffe4ff */
[----:B------:R-:W-:-:S04]  /*11b0*/  ULDC.64 UR4, c[0x0][0x3f8] ;  /* 0x0000fe0000047ab9 */ /* 0x000fc80000000a00 */
[----:B------:R0:W5:Y:S06]  /*11c0*/  @P0 LDG.E R31, desc[UR40][R8.64] ;  /* 0x00000028081f0981 */ /* 0x00016c000c1e1900 */
[----:B------:R-:W-:-:S04]  /*11d0*/  @P2 IADD3 R4, P1, R32, UR8, RZ ;  /* 0x0000000820042c10 */ /* 0x000fc8000ff3e0ff */
[----:B------:R-:W-:-:S05]  /*11e0*/  @P2 IADD3.X R5, R33, UR9, RZ, P1, !PT ;  /* 0x0000000921052c10 */ /* 0x000fca0008ffe4ff */
[----:B------:R-:W2:Y:S01]  /*11f0*/  @P2 LDG.E R11, desc[UR40][R4.64] ;  /* 0x00000028040b2981 */ /* 0x000ea2000c1e1900 */
[----:B------:R-:W-:-:S03]  /*1200*/  UISETP.NE.U32.AND UP0, UPT, UR4, URZ, UPT ;  /* 0x0000003f0400728c */ /* 0x000fc6000bf05070 */
[----:B------:R-:W-:Y:S01]  /*1210*/  ULDC UR4, c[0x0][0x404] ;  /* 0x0001010000047ab9 */ /* 0x000fe20000000800 */
[----:B------:R-:W-:-:S03]  /*1220*/  UISETP.NE.AND.EX UP0, UPT, UR5, URZ, UPT, UP0 ;  /* 0x0000003f0500728c */ /* 0x000fc6000bf05300 */
[----:B------:R-:W-:Y:S01]  /*1230*/  ULDC UR5, c[0x0][0x2e0] ;  /* 0x0000b80000057ab9 */ /* 0x000fe20000000800 */
[----:B------:R-:W-:-:S04]  /*1240*/  USEL UR4, UR4, 0x1, UP0 ;  /* 0x0000000104047887 */ /* 0x000fc80008000000 */
[----:B------:R-:W-:-:S03]  /*1250*/  UIMAD UR4, UR4, UR5, URZ ;  /* 0x00000005040472a4 */ /* 0x000fc6000f8e023f */
[----:B------:R-:W-:Y:S02]  /*1260*/  ULDC UR5, c[0x0][0x338] ;  /* 0x0000ce0000057ab9 */ /* 0x000fe40000000800 */
[----:B------:R-:W-:Y:S01]  /*1270*/  IMAD.U32 R28, RZ, RZ, UR5 ;  /* 0x00000005ff1c7e24 */ /* 0x000fe2000f8e00ff */
[----:B------:R-:W-:Y:S01]  /*1280*/  MOV R30, UR4 ;  /* 0x00000004001e7c02 */ /* 0x000fe20008000f00 */
[----:B------:R-:W-:Y:S01]  /*1290*/  IMAD.MOV.U32 R29, RZ, RZ, R10 ;  /* 0x000000ffff1d7224 */ /* 0x000fe200078e000a */
[----:B--2---:R0:W-:Y:S01]  /*12a0*/  STL [R1+0x8], R11 ;  /* 0x0000080b01007387 */ /* 0x0041e20000100800 */
[----:B------:R-:W-:Y:S05]  /*12b0*/  @P2 BRA `(.L_x_1898) ;  /* 0x0000000000282947 */ /* 0x000fea0003800000 */
[----:B------:R-:W-:Y:S02]  /*12c0*/  ULDC.64 UR4, c[0x0][0xa00] ;  /* 0x0002800000047ab9 */ /* 0x000fe40000000a00 */
[----:B------:R-:W-:-:S04]  /*12d0*/  ISETP.NE.U32.AND P1, PT, RZ, UR4, PT ;  /* 0x00000004ff007c0c */ /* 0x000fc8000bf25070 */
[----:B------:R-:W-:-:S13]  /*12e0*/  ISETP.NE.AND.EX P1, PT, RZ, UR5, PT, P1 ;  /* 0x00000005ff007c0c */ /* 0x000fda000bf25310 */
[----:B------:R-:W-:Y:S05]  /*12f0*/  @!P1 BRA `(.L_x_1898) ;  /* 0x0000000000189947 */ /* 0x000fea0003800000 */
[----:B------:R-:W1:Y:S02]  /*1300*/  LDC.64 R4, c[0x0][0xa00] ;  /* 0x00028000ff047b82 */ /* 0x000e640000000a00 */
[----:B-1----:R-:W-:-:S05]  /*1310*/  IMAD.WIDE R4, R29, 0x4, R4 ;  /* 0x000000041d047825 */ /* 0x002fca00078e0204 */
[----:B------:R-:W2:Y:S04]  /*1320*/  LDG.E R0, desc[UR40][R4.64] ;  /* 0x0000002804007981 */ /* 0x000ea8000c1e1900 */
[----:B0-----:R-:W2:Y:S02]  /*1330*/  LDG.E R7, desc[UR40][R4.64+0x4] ;  /* 0x0000042804077981 */ /* 0x001ea4000c1e1900 */
[----:B--2---:R-:W-:-:S05]  /*1340*/  IMAD.IADD R11, R7, 0x1, -R0 ;  /* 0x00000001070b7824 */ /* 0x004fca00078e0a00 */
[----:B------:R1:W-:Y:S02]  /*1350*/  STL [R1+0x8], R11 ;  /* 0x0000080b01007387 */ /* 0x0003e40000100800 */
.L_x_1898:
[----:B------:R-:W-:Y:S01]  /*1360*/  ULDC.64 UR4, c[0x0][0xa20] ;  /* 0x0002880000047ab9 */ /* 0x000fe20000000a00 */
[----:B------:R2:W-:Y:S01]  /*1370*/  STL [R1+0x38], R153 ;  /* 0x0000389901007387 */ /* 0x0005e20000100800 */
[----:B------:R-:W-:-:S03]  /*1380*/  ISETP.NE.U32.AND P1, PT, RZ, UR4, PT ;  /* 0x00000004ff007c0c */ /* 0x000fc6000bf25070 */
[----:B------:R2:W-:Y:S01]  /*1390*/  STL [R1+0x2c], R154 ;  /* 0x00002c9a01007387 */ /* 0x0005e20000100800 */
[----:B------:R-:W-:-:S13]  /*13a0*/  ISETP.NE.AND.EX P1, PT, RZ, UR5, PT, P1 ;  /* 0x00000005ff007c0c */ /* 0x000fda000bf25310 */
[----:B--2---:R-:W-:Y:S05]  /*13b0*/  @!P1 BRA `(.L_x_1899) ;  /* 0x0000000000109947 */ /* 0x004fea0003800000 */
[----:B------:R-:W-:-:S04]  /*13c0*/  IADD3 R4, P0, R32, UR4, RZ ;  /* 0x0000000420047c10 */ /* 0x000fc8000ff1e0ff */
[----:B------:R-:W-:-:S05]  /*13d0*/  IADD3.X R5, R33, UR5, RZ, P0, !PT ;  /* 0x0000000521057c10 */ /* 0x000fca00087fe4ff */
[----:B------:R2:W5:Y:S01]  /*13e0*/  LDG.E R30, desc[UR40][R4.64] ;  /* 0x00000028041e7981 */ /* 0x000562000c1e1900 */
[----:B------:R-:W-:Y:S05]  /*13f0*/  BRA `(.L_x_1900) ;  /* 0x0000000000107947 */ /* 0x000fea0003800000 */
.L_x_1899:
[----:B------:R-:W-:Y:S05]  /*1400*/  @!P0 BRA `(.L_x_1900) ;  /* 0x00000000000c8947 */ /* 0x000fea0003800000 */
[----:B------:R-:W2:Y:S04]  /*1410*/  LDG.E R5, desc[UR40][R8.64] ;  /* 0x0000002808057981 */ /* 0x000ea8000c1e1900 */
[----:B------:R-:W2:Y:S02]  /*1420*/  LDG.E R30, desc[UR40][R8.64+0x4] ;  /* 0x00000428081e7981 */ /* 0x000ea4000c1e1900 */
[----:B--2---:R-:W-:-:S07]  /*1430*/  IMAD.IADD R30, R30, 0x1, -R5 ;  /* 0x000000011e1e7824 */ /* 0x004fce00078e0a05 */
.L_x_1900:
[----:B------:R-:W-:Y:S02]  /*1440*/  ULDC.64 UR4, c[0x0][0xa10] ;  /* 0x0002840000047ab9 */ /* 0x000fe40000000a00 */
[----:B------:R-:W-:-:S04]  /*1450*/  ISETP.NE.U32.AND P0, PT, RZ, UR4, PT ;  /* 0x00000004ff007c0c */ /* 0x000fc8000bf05070 */
[----:B------:R-:W-:Y:S01]  /*1460*/  ISETP.NE.AND.EX P0, PT, RZ, UR5, PT, P0 ;  /* 0x00000005ff007c0c */ /* 0x000fe2000bf05300 */
[----:B0-----:R-:W-:Y:S01]  /*1470*/  IMAD.MOV.U32 R8, RZ, RZ, 0xc0 ;  /* 0x000000c0ff087424 */ /* 0x001fe200078e00ff */
[----:B------:R-:W-:-:S11]  /*1480*/  ULDC.64 UR4, c[0x0][0xa30] ;  /* 0x00028c0000047ab9 */ /* 0x000fd60000000a00 */
[----:B--2---:R-:W0:Y:S02]  /*1490*/  @P0 LDC.64 R4, c[0x0][0xa10] ;  /* 0x00028400ff040b82 */ /* 0x004e240000000a00 */
[----:B0-----:R-:W-:-:S05]  /*14a0*/  @P0 IMAD.WIDE R4, R29, 0x4, R4 ;  /* 0x000000041d040825 */ /* 0x001fca00078e0204 */
[----:B------:R-:W2:Y:S04]  /*14b0*/  @P0 LDG.E R0, desc[UR40][R4.64] ;  /* 0x0000002804000981 */ /* 0x000ea8000c1e1900 */
[----:B------:R-:W2:Y:S01]  /*14c0*/  @P0 LDG.E R9, desc[UR40][R4.64+0x4] ;  /* 0x0000042804090981 */ /* 0x000ea2000c1e1900 */
[----:B------:R-:W-:Y:S01]  /*14d0*/  ISETP.NE.U32.AND P1, PT, RZ, UR4, PT ;  /* 0x00000004ff007c0c */ /* 0x000fe2000bf25070 */
[----:B-----5:R-:W-:-:S03]  /*14e0*/  IMAD.MOV.U32 R24, RZ, RZ, R30 ;  /* 0x000000ffff187224 */ /* 0x020fc600078e001e */
[----:B------:R-:W-:-:S13]  /*14f0*/  ISETP.NE.AND.EX P1, PT, RZ, UR5, PT, P1 ;  /* 0x00000005ff007c0c */ /* 0x000fda000bf25310 */
[----:B------:R-:W-:-:S04]  /*1500*/  @P1 IADD3 R6, P2, R32, UR4, RZ ;  /* 0x0000000420061c10 */ /* 0x000fc8000ff5e0ff */
[----:B------:R-:W-:-:S05]  /*1510*/  @P1 IADD3.X R7, R33, UR5, RZ, P2, !PT ;  /* 0x0000000521071c10 */ /* 0x000fca00097fe4ff */
[----:B------:R0:W5:Y:S01]  /*1520*/  @P1 LDG.E R24, desc[UR40][R6.64] ;  /* 0x0000002806181981 */ /* 0x000162000c1e1900 */
[----:B--2---:R-:W-:Y:S02]  /*1530*/  @P0 IMAD.IADD R28, R9, 0x1, -R0 ;  /* 0x00000001091c0824 */ /* 0x004fe400078e0a00 */
[----:B------:R-:W-:Y:S02]  /*1540*/  IMAD.IADD R9, R30, 0x1, -R3 ;  /* 0x000000011e097824 */ /* 0x000fe400078e0a03 */
[----:B------:R-:W-:Y:S02]  /*1550*/  IMAD R3, R153, R8, 0x13f ;  /* 0x0000013f99037424 */ /* 0x000fe400078e0208 */
[----:B------:R-:W-:Y:S02]  /*1560*/  IMAD.IADD R10, R9, 0x1, R28 ;  /* 0x00000001090a7824 */ /* 0x000fe400078e021c */
[----:B------:R-:W-:Y:S02]  /*1570*/  IMAD.MOV R27, RZ, RZ, -R9 ;  /* 0x000000ffff1b7224 */ /* 0x000fe400078e0a09 */
[C---:B------:R-:W-:Y:S01]  /*1580*/  VIADD R0, R10.reuse, 0x7f ;  /* 0x0000007f0a007836 */ /* 0x040fe20000000000 */
[----:B------:R-:W-:Y:S01]  /*1590*/  IADD3 R4, R10, R3, -R11 ;  /* 0x000000030a047210 */ /* 0x000fe20007ffe80b */
[----:B------:R0:W-:Y:S01]  /*15a0*/  STL [R1+0x10], R10 ;  /* 0x0000100a01007387 */ /* 0x0001e20000100800 */
[----:B------:R-:W-:-:S02]  /*15b0*/  VIMNMX R27, RZ, R27, !PT ;  /* 0x0000001bff1b7248 */ /* 0x000fc40007fe0100 */
[----:B------:R-:W-:Y:S02]  /*15c0*/  SHF.R.S32.HI R3, RZ, 0x1f, R0 ;  /* 0x0000001fff037819 */ /* 0x000fe40000011400 */
[----:B------:R-:W-:Y:S02]  /*15d0*/  SHF.R.S32.HI R5, RZ, 0x1f, R4 ;  /* 0x0000001fff057819 */ /* 0x000fe40000011404 */
[----:B------:R-:W-:Y:S02]  /*15e0*/  LEA.HI R3, R3, R0, RZ, 0x7 ;  /* 0x0000000003037211 */ /* 0x000fe400078f38ff */
[----:B------:R-:W-:Y:S02]  /*15f0*/  LEA.HI R5, R5, R4, RZ, 0x7 ;  /* 0x0000000405057211 */ /* 0x000fe400078f38ff */
[----:B------:R-:W-:Y:S02]  /*1600*/  SHF.R.S32.HI R3, RZ, 0x7, R3 ;  /* 0x00000007ff037819 */ /* 0x000fe40000011403 */
[----:B------:R-:W-:-:S04]  /*1610*/  SHF.R.S32.HI R152, RZ, 0x7, R5 ;  /* 0x00000007ff987819 */ /* 0x000fc80000011405 */
[----:B------:R-:W-:-:S05]  /*1620*/  VIMNMX R152, R3, R152, PT ;  /* 0x0000009803987248 */ /* 0x000fca0003fe0100 */
[----:B------:R-:W-:-:S05]  /*1630*/  IMAD R3, R152, 0x80, -R9 ;  /* 0x0000008098037824 */ /* 0x000fca00078e0a09 */
[----:B------:R-:W-:-:S04]  /*1640*/  VIMNMX R0, R3, R28, PT ;  /* 0x0000001c03007248 */ /* 0x000fc80003fe0100 */
[----:B------:R-:W-:Y:S02]  /*1650*/  ISETP.GT.AND P0, PT, R0, R27, PT ;  /* 0x0000001b0000720c */ /* 0x000fe40003f04270 */
[----:B------:R-:W-:-:S05]  /*1660*/  SHF.R.U32.HI R27, RZ, 0x7, R27 ;  /* 0x00000007ff1b7819 */ /* 0x000fca000001161b */
[----:B------:R-:W-:-:S06]  /*1670*/  IMAD.MOV.U32 R26, RZ, RZ, R27 ;  /* 0x000000ffff1a7224 */ /* 0x000fcc00078e001b */
[----:B------:R-:W-:-:S05]  /*1680*/  @P0 VIADD R0, R0, 0x7f ;  /* 0x0000007f00000836 */ /* 0x000fca0000000000 */
[----:B------:R-:W-:-:S04]  /*1690*/  @P0 SHF.R.S32.HI R3, RZ, 0x1f, R0 ;  /* 0x0000001fff030819 */ /* 0x000fc80000011400 */
[----:B------:R-:W-:-:S04]  /*16a0*/  @P0 LEA.HI R3, R3, R0, RZ, 0x7 ;  /* 0x0000000003030211 */ /* 0x000fc800078f38ff */
[----:B------:R-:W-:Y:S02]  /*16b0*/  @P0 SHF.R.S32.HI R26, RZ, 0x7, R3 ;  /* 0x00000007ff1a0819 */ /* 0x000fe40000011403 */
        /* <DEDUP_REMOVED lines=17> */
[----:B-1----:R-:W-:-:S02]  /*17d0*/  IMAD.U32 R11, RZ, RZ, UR7 ;  /* 0x00000007ff0b7e24 */ /* 0x002fc4000f8e00ff */
[----:B------:R-:W-:Y:S02]  /*17e0*/  IMAD.MOV.U32 R8, RZ, RZ, 0x70 ;  /* 0x00000070ff087424 */ /* 0x000fe400078e00ff */
[----:B------:R-:W-:Y:S02]  /*17f0*/  IMAD.MOV.U32 R12, RZ, RZ, 0x1 ;  /* 0x00000001ff0c7424 */ /* 0x000fe400078e00ff */
[----:B0-----:R-:W-:-:S07]  /*1800*/  IMAD.MOV.U32 R13, RZ, RZ, RZ ;  /* 0x000000ffff0d7224 */ /* 0x001fce00078e00ff */
[----:B------:R-:W-:-:S07]  /*1810*/  LEPC R20, `(.L_x_1903) ;  /* 0x000000001014794e */ /* 0x000fce0000000000 */
[----:B--2--5:R-:W-:Y:S05]  /*1820*/  CALL.ABS.NOINC R14 ;  /* 0x000000000e007343 */ /* 0x024fea0003c00000 */
.L_x_1903:
[----:B------:R-:W-:Y:S05]  /*1830*/  BSYNC B6 ;  /* 0x0000000000067941 */ /* 0x000fea0003800000 */
.L_x_1902:
        /* <DEDUP_REMOVED lines=12> */
[----:B------:R-:W-:Y:S01]  /*1900*/  MOV R13, RZ ;  /* 0x000000ff000d7202 */ /* 0x000fe20000000f00 */
[----:B------:R-:W-:Y:S02]  /*1910*/  IMAD.U32 R6, RZ, RZ, UR4 ;  /* 0x00000004ff067e24 */ /* 0x000fe4000f8e00ff */
[----:B------:R-:W-:-:S02]  /*1920*/  IMAD.U32 R7, RZ, RZ, UR5 ;  /* 0x00000005ff077e24 */ /* 0x000fc4000f8e00ff */
[----:B-1----:R-:W-:Y:S02]  /*1930*/  IMAD.U32 R11, RZ, RZ, UR7 ;  /* 0x00000007ff0b7e24 */ /* 0x002fe4000f8e00ff */
[----:B------:R-:W-:Y:S02]  /*1940*/  IMAD.MOV.U32 R8, RZ, RZ, 0x70 ;  /* 0x00000070ff087424 */ /* 0x000fe400078e00ff */
[----:B0-----:R-:W-:-:S07]  /*1950*/  IMAD.MOV.U32 R12, RZ, RZ, 0x1 ;  /* 0x00000001ff0c7424 */ /* 0x001fce00078e00ff */
[----:B------:R-:W-:-:S07]  /*1960*/  LEPC R20, `(.L_x_1905) ;  /* 0x000000001014794e */ /* 0x000fce0000000000 */
[----:B--2--5:R-:W-:Y:S05]  /*1970*/  CALL.ABS.NOINC R14 ;  /* 0x000000000e007343 */ /* 0x024fea0003c00000 */
.L_x_1905:
[----:B------:R-:W-:Y:S05]  /*1980*/  BSYNC B6 ;  /* 0x0000000000067941 */ /* 0x000fea0003800000 */
.L_x_1904:
[----:B------:R-:W-:Y:S01]  /*1990*/  ULDC.64 UR4, c[0x0][0x9f8] ;  /* 0x00027e0000047ab9 */ /* 0x000fe20000000a00 */
[----:B------:R-:W2:Y:S01]  /*19a0*/  LDL R41, [R1+0x18] ;  /* 0x0000180001297983 */ /* 0x000ea20000100800 */
[----:B------:R-:W-:Y:S01]  /*19b0*/  ISETP.NE.U32.AND P0, PT, RZ, UR4, PT ;  /* 0x00000004ff007c0c */ /* 0x000fe2000bf05070 */
[----:B------:R-:W0:Y:S01]  /*19c0*/  LDC R0, c[0x0][0x428] ;  /* 0x00010a00ff007b82 */ /* 0x000e220000000800 */
[----:B------:R-:W-:Y:S01]  /*19d0*/  ULDC.64 UR6, c[0x0][0xa08] ;  /* 0x0002820000067ab9 */ /* 0x000fe20000000a00 */
[----:B------:R-:W3:Y:S01]  /*19e0*/  LDL.LU R36, [R1] ;  /* 0x0000000001247983 */ /* 0x000ee20000300800 */
[----:B------:R-:W-:-:S03]  /*19f0*/  ISETP.NE.AND.EX P0, PT, RZ, UR5, PT, P0 ;  /* 0x00000005ff007c0c */ /* 0x000fc6000bf05300 */
[----:B------:R-:W4:Y:S02]  /*1a00*/  LDL R34, [R1+0x1c] ;  /* 0x00001c0001227983 */ /* 0x000f240000100800 */
[----:B------:R-:W1:Y:S08]  /*1a10*/  LDC.64 R4, c[0x0][0x2f0] ;  /* 0x0000bc00ff047b82 */ /* 0x000e700000000a00 */
[----:B------:R-:W-:Y:S01]  /*1a20*/  @P0 IADD3 R6, P1, R32, UR4, RZ ;  /* 0x0000000420060c10 */ /* 0x000fe2000ff3e0ff */
[----:B------:R-:W1:Y:S01]  /*1a30*/  S2R R20, SR_TID.X ;  /* 0x0000000000147919 */ /* 0x000e620000002100 */
[----:B------:R-:W1:Y:S02]  /*1a40*/  LDC R35, c[0x0][0x3d4] ;  /* 0x0000f500ff237b82 */ /* 0x000e640000000800 */
[----:B------:R-:W-:Y:S01]  /*1a50*/  @P0 IADD3.X R7, R33, UR5, RZ, P1, !PT ;  /* 0x0000000521070c10 */ /* 0x000fe20008ffe4ff */
[----:B------:R-:W-:Y:S01]  /*1a60*/  IMAD.IADD R32, R31, 0x1, R30 ;  /* 0x000000011f207824 */ /* 0x000fe200078e021e */
[----:B------:R-:W-:-:S03]  /*1a70*/  ULDC.64 UR4, c[0x0][0x2f8] ;  /* 0x0000be0000047ab9 */ /* 0x000fc60000000a00 */
[----:B------:R1:W2:Y:S01]  /*1a80*/  @P0 LDG.E R29, desc[UR40][R6.64] ;  /* 0x00000028061d0981 */ /* 0x0002a2000c1e1900 */
[----:B0-----:R-:W-:Y:S01]  /*1a90*/  ISETP.NE.AND P0, PT, R0, 0x1, PT ;  /* 0x000000010000780c */ /* 0x001fe20003f05270 */
[----:B------:R-:W0:Y:S01]  /*1aa0*/  LDC.64 R68, c[0x0][0x3e8] ;  /* 0x0000fa00ff447b82 */ /* 0x000e220000000a00 */
[----:B------:R-:W-:Y:S02]  /*1ab0*/  SHF.R.S32.HI R37, RZ, 0x1f, R32 ;  /* 0x0000001fff257819 */ /* 0x000fe40000011420 */
[----:B------:R-:W-:Y:S02]  /*1ac0*/  SHF.R.S32.HI R17, RZ, 0x1f, R16 ;  /* 0x0000001fff117819 */ /* 0x000fe40000011410 */
[----:B------:R-:W-:Y:S01]  /*1ad0*/  SHF.R.S32.HI R38, RZ, 0x1f, R19 ;  /* 0x0000001fff267819 */ /* 0x000fe20000011413 */
[-C--:B-1----:R-:W-:Y:S02]  /*1ae0*/  IMAD R8, R37, R4.reuse, RZ ;  /* 0x0000000425087224 */ /* 0x082fe400078e02ff */
[----:B------:R-:W-:-:S04]  /*1af0*/  IMAD.WIDE.U32 R6, R32, R4, RZ ;  /* 0x0000000420067225 */ /* 0x000fc800078e00ff */
[----:B------:R-:W1:Y:S08]  /*1b00*/  @P0 LDC R3, c[0x0][0x42c] ;  /* 0x00010b00ff030b82 */ /* 0x000e700000000800 */
[----:B------:R-:W0:Y:S01]  /*1b10*/  @P0 LDC R9, c[0x0][0x430] ;  /* 0x00010c00ff090b82 */ /* 0x000e220000000800 */
[----:B------:R-:W-:Y:S01]  /*1b20*/  SHF.R.U32.HI R39, RZ, 0x7, R20 ;  /* 0x00000007ff277819 */ /* 0x000fe20000011614 */
[----:B------:R-:W-:-:S03]  /*1b30*/  VIADD R21, R20, 0xffffff80 ;  /* 0xffffff8014157836 */ /* 0x000fc60000000000 */
[----:B------:R-:W-:Y:S02]  /*1b40*/  ISETP.NE.AND P6, PT, R39, 0x1, PT ;  /* 0x000000012700780c */ /* 0x000fe40003fc5270 */
[----:B------:R-:W-:Y:S01]  /*1b50*/  SHF.R.S32.HI R20, RZ, 0x1f, R21 ;  /* 0x0000001fff147819 */ /* 0x000fe20000011415 */
[----:B------:R-:W0:Y:S03]  /*1b60*/  S2R R40, SR_TID.X ;  /* 0x0000000000287919 */ /* 0x000e260000002100 */
[----:B------:R-:W-:Y:S01]  /*1b70*/  LEA.HI R20, R20, R21, RZ, 0x2 ;  /* 0x0000001514147211 */ /* 0x000fe200078f10ff */
[----:B-1----:R-:W-:-:S03]  /*1b80*/  @P0 IMAD.HI.U32 R0, R154, R3, RZ ;  /* 0x000000039a000227 */ /* 0x002fc600078e00ff */
[----:B------:R-:W-:Y:S01]  /*1b90*/  LOP3.LUT R20, R20, 0xfffffffc, RZ, 0xc0, !PT ;  /* 0xfffffffc14147812 */ /* 0x000fe200078ec0ff */
[----:B------:R-:W-:-:S04]  /*1ba0*/  IMAD R3, R32, R5, R8 ;  /* 0x0000000520037224 */ /* 0x000fc800078e0208 */
[----:B------:R-:W-:Y:S01]  /*1bb0*/  IMAD.IADD R20, R21, 0x1, -R20 ;  /* 0x0000000115147824 */ /* 0x000fe200078e0a14 */
[----:B0-----:R-:W-:Y:S01]  /*1bc0*/  @P0 SHF.R.U32.HI R154, RZ, R9, R0 ;  /* 0x00000009ff9a0219 */ /* 0x001fe20000011600 */
[----:B------:R-:W-:Y:S01]  /*1bd0*/  IMAD.IADD R7, R7, 0x1, R3 ;  /* 0x0000000107077824 */ /* 0x000fe200078e0203 */
[----:B------:R-:W-:Y:S01]  /*1be0*/  ISETP.NE.U32.AND P0, PT, RZ, UR6, PT ;  /* 0x00000006ff007c0c */ /* 0x000fe2000bf05070 */
[----:B------:R-:W-:Y:S01]  /*1bf0*/  IMAD.SHL.U32 R54, R20, 0x4, RZ ;  /* 0x0000000414367824 */ /* 0x000fe200078e00ff */
[----:B------:R-:W-:Y:S01]  /*1c00*/  SHF.R.S32.HI R8, RZ, 0x1f, R154 ;  /* 0x0000001fff087819 */ /* 0x000fe2000001149a */
[----:B------:R-:W-:Y:S01]  /*1c10*/  IMAD.WIDE.U32 R6, R154, UR4, R6 ;  /* 0x000000049a067c25 */ /* 0x000fe2000f8e0006 */
[----:B------:R-:W-:-:S03]  /*1c20*/  ISETP.NE.AND.EX P0, PT, RZ, UR7, PT, P0 ;  /* 0x00000007ff007c0c */ /* 0x000fc6000bf05300 */
[----:B------:R-:W-:-:S04]  /*1c30*/  IMAD R3, R8, UR4, RZ ;  /* 0x0000000408037c24 */ /* 0x000fc8000f8e02ff */
[----:B------:R-:W-:Y:S01]  /*1c40*/  IMAD R3, R154, UR5, R3 ;  /* 0x000000059a037c24 */ /* 0x000fe2000f8e0203 */
[----:B------:R-:W-:-:S03]  /*1c50*/  ULDC.64 UR4, c[0x0][0x300] ;  /* 0x0000c00000047ab9 */ /* 0x000fc60000000a00 */
[----:B------:R-:W-:Y:S01]  /*1c60*/  IMAD.IADD R7, R7, 0x1, R3 ;  /* 0x0000000107077824 */ /* 0x000fe200078e0203 */
[----:B------:R-:W-:Y:S01]  /*1c70*/  SHF.R.S32.HI R55, RZ, 0x1f, R54 ;  /* 0x0000001fff377819 */ /* 0x000fe20000011436 */
[----:B------:R-:W-:-:S04]  /*1c80*/  IMAD.WIDE.U32 R14, R19, R68, R16 ;  /* 0x00000044130e7225 */ /* 0x000fc800078e0010 */
[----:B------:R-:W-:Y:S01]  /*1c90*/  VIADD R40, R40, 0xffffff80 ;  /* 0xffffff8028287836 */ /* 0x000fe20000000000 */
[----:B------:R-:W-:Y:S01]  /*1ca0*/  SHF.L.U64.HI R74, R4, 0x7, R5 ;  /* 0x00000007044a7819 */ /* 0x000fe20000010205 */
[----:B------:R-:W-:Y:S01]  /*1cb0*/  VIADD R66, R16, 0x20 ;  /* 0x0000002010427836 */ /* 0x000fe20000000000 */
[----:B------:R-:W-:Y:S01]  /*1cc0*/  SHF.L.U32 R73, R4, 0x7, RZ ;  /* 0x0000000704497819 */ /* 0x000fe200000006ff */
[----:B------:R-:W-:Y:S02]  /*1cd0*/  VIADD R65, R39, 0x8 ;  /* 0x0000000827417836 */ /* 0x000fe40000000000 */
[----:B------:R-:W-:Y:S01]  /*1ce0*/  IMAD.SHL.U32 R64, R35, 0x2, RZ ;  /* 0x0000000223407824 */ /* 0x000fe200078e00ff */
[----:B--2---:R-:W-:Y:S02]  /*1cf0*/  SEL R53, R29, RZ, !P0 ;  /* 0x000000ff1d357207 */ /* 0x004fe40004000000 */
[----:B------:R-:W-:-:S03]  /*1d00*/  SHF.R.S32.HI R0, RZ, 0x1f, R29 ;  /* 0x0000001fff007819 */ /* 0x000fc6000001141d */
[----:B------:R-:W-:Y:S01]  /*1d10*/  IMAD.WIDE.U32 R56, R53, UR4, R6 ;  /* 0x0000000435387c25 */ /* 0x000fe2000f8e0006 */
[----:B------:R-:W-:Y:S01]  /*1d20*/  SEL R12, R0, RZ, !P0 ;  /* 0x000000ff000c7207 */ /* 0x000fe20004000000 */
[----:B------:R-:W0:Y:S04]  /*1d30*/  LDC.64 R6, c[0x0][0x3d8] ;  /* 0x0000f600ff067b82 */ /* 0x000e280000000a00 */
[----:B------:R-:W-:-:S04]  /*1d40*/  IMAD R0, R12, UR4, RZ ;  /* 0x000000040c007c24 */ /* 0x000fc8000f8e02ff */
[----:B------:R-:W-:Y:S01]  /*1d50*/  IMAD R77, R53, UR5, R0 ;  /* 0x00000005354d7c24 */ /* 0x000fe2000f8e0200 */
[----:B------:R-:W-:Y:S05]  /*1d60*/  @!P6 WARPSYNC.ALL ;  /* 0x000000000000e948 */ /* 0x000fea0003800000 */
[----:B------:R-:W-:Y:S01]  /*1d70*/  ULDC.64 UR4, c[0x0][0x320] ;  /* 0x0000c80000047ab9 */ /* 0x000fe20000000a00 */
[-C--:B------:R-:W-:Y:S02]  /*1d80*/  IMAD R0, R38, R4.reuse, RZ ;  /* 0x0000000426007224 */ /* 0x080fe400078e02ff */
[----:B------:R-:W-:Y:S02]  /*1d90*/  IMAD R3, R8, UR4, RZ ;  /* 0x0000000408037c24 */ /* 0x000fe4000f8e02ff */
[----:B------:R-:W-:-:S04]  /*1da0*/  IMAD.WIDE.U32 R8, R19, R4, R16 ;  /* 0x0000000413087225 */ /* 0x000fc800078e0010 */
[----:B------:R-:W-:Y:S01]  /*1db0*/  IMAD R0, R19, R5, R0 ;  /* 0x0000000513007224 */ /* 0x000fe200078e0200 */
[----:B------:R-:W-:Y:S01]  /*1dc0*/  IADD3 R76, P0, R56, R8, RZ ;  /* 0x00000008384c7210 */ /* 0x000fe20007f1e0ff */
[----:B------:R-:W-:Y:S02]  /*1dd0*/  IMAD.IADD R77, R57, 0x1, R77 ;  /* 0x00000001394d7824 */ /* 0x000fe400078e024d */
[C---:B------:R-:W-:Y:S02]  /*1de0*/  IMAD R3, R154.reuse, UR5, R3 ;  /* 0x000000059a037c24 */ /* 0x040fe4000f8e0203 */
[----:B------:R-:W-:Y:S01]  /*1df0*/  IMAD.WIDE.U32 R10, R154, UR4, R16 ;  /* 0x000000049a0a7c25 */ /* 0x000fe2000f8e0010 */
[----:B------:R-:W-:Y:S01]  /*1e00*/  ULDC.64 UR4, c[0x0][0x328] ;  /* 0x0000ca0000047ab9 */ /* 0x000fe20000000a00 */
[----:B------:R-:W-:Y:S02]  /*1e10*/  IADD3.X R75, R77, R9, R0, P0, !PT ;  /* 0x000000094d4b7210 */ /* 0x000fe400007fe400 */
[----:B------:R-:W-:Y:S01]  /*1e20*/  IMAD.IADD R11, R11, 0x1, R3 ;  /* 0x000000010b0b7824 */ /* 0x000fe200078e0203 */
[----:B------:R-:W-:Y:S01]  /*1e30*/  ISETP.GE.AND P0, PT, R16, R35, PT ;  /* 0x000000231000720c */ /* 0x000fe20003f06270 */
[----:B------:R-:W-:-:S02]  /*1e40*/  IMAD R3, R12, UR4, RZ ;  /* 0x000000040c037c24 */ /* 0x000fc4000f8e02ff */
[-C--:B0-----:R-:W-:Y:S02]  /*1e50*/  IMAD R0, R38, R6.reuse, RZ ;  /* 0x0000000626007224 */ /* 0x081fe400078e02ff */
[----:B------:R-:W-:Y:S01]  /*1e60*/  IMAD R33, R53, UR5, R3 ;  /* 0x0000000535217c24 */ /* 0x000fe2000f8e0203 */
[----:B------:R-:W-:Y:S01]  /*1e70*/  SEL R3, R35, RZ, P0 ;  /* 0x000000ff23037207 */ /* 0x000fe20000000000 */
[C---:B------:R-:W-:Y:S02]  /*1e80*/  IMAD R21, R19.reuse, R7, R0 ;  /* 0x0000000713157224 */ /* 0x040fe400078e0200 */
[----:B------:R-:W-:Y:S01]  /*1e90*/  IMAD.WIDE.U32 R12, R19, R6, R16 ;  /* 0x00000006130c7225 */ /* 0x000fe200078e0010 */
[----:B------:R-:W-:-:S03]  /*1ea0*/  LOP3.LUT P2, RZ, R41, 0x4, RZ, 0xc0, !PT ;  /* 0x0000000429ff7812 */ /* 0x000fc6000784c0ff */
[-C--:B------:R-:W-:Y:S02]  /*1eb0*/  IMAD R0, R38, R68.reuse, RZ ;  /* 0x0000004426007224 */ /* 0x080fe400078e02ff */
[----:B------:R-:W-:Y:S02]  /*1ec0*/  IMAD.IADD R31, R21, 0x1, R13 ;  /* 0x00000001151f7824 */ /* 0x000fe400078e020d */
[----:B------:R-:W-:Y:S01]  /*1ed0*/  IMAD.WIDE.U32 R52, R53, UR4, R10 ;  /* 0x0000000435347c25 */ /* 0x000fe2000f8e000a */
[----:B---3--:R-:W-:Y:S01]  /*1ee0*/  LOP3.LUT R36, R36, 0xfffffffb, RZ, 0xc0, !PT ;  /* 0xfffffffb24247812 */ /* 0x008fe200078ec0ff */
[----:B------:R-:W-:Y:S02]  /*1ef0*/  ULDC UR4, c[0x0][0x2e4] ;  /* 0x0000b90000047ab9 */ /* 0x000fe40000000800 */
[C---:B------:R-:W-:Y:S02]  /*1f00*/  IMAD R13, R19.reuse, R69, R0 ;  /* 0x00000045130d7224 */ /* 0x040fe400078e0200 */
[----:B------:R-:W-:-:S04]  /*1f10*/  IMAD.WIDE.U32 R10, R19, R68, R54 ;  /* 0x00000044130a7225 */ /* 0x000fc800078e0036 */
[----:B------:R-:W-:Y:S02]  /*1f20*/  IMAD.IADD R3, R16, 0x1, R3 ;  /* 0x0000000110037824 */ /* 0x000fe400078e0203 */
[----:B------:R-:W-:-:S04]  /*1f30*/  IMAD.WIDE.U32 R8, R19, R6, R54 ;  /* 0x0000000613087225 */ /* 0x000fc800078e0036 */
[----:B------:R-:W-:Y:S01]  /*1f40*/  IMAD.IADD R15, R13, 0x1, R15 ;  /* 0x000000010d0f7824 */ /* 0x000fe200078e020f */
[----:B------:R-:W-:Y:S01]  /*1f50*/  SHF.R.S32.HI R0, RZ, 0x1f, R3 ;  /* 0x0000001fff007819 */ /* 0x000fe20000011403 */
[----:B------:R-:W-:Y:S01]  /*1f60*/  IMAD.IADD R13, R11, 0x1, R13 ;  /* 0x000000010b0d7824 */ /* 0x000fe200078e020d */
[----:B-----5:R-:W-:Y:S01]  /*1f70*/  SHF.R.S32.HI R11, RZ, 0x1f, R24 ;  /* 0x0000001fff0b7819 */ /* 0x020fe20000011418 */
[----:B------:R-:W-:Y:S02]  /*1f80*/  IMAD.MOV.U32 R30, RZ, RZ, R12 ;  /* 0x000000ffff1e7224 */ /* 0x000fe400078e000c */
[----:B------:R-:W-:Y:S01]  /*1f90*/  IMAD.IADD R9, R9, 0x1, R21 ;  /* 0x0000000109097824 */ /* 0x000fe200078e0215 */
[----:B------:R-:W-:Y:S01]  /*1fa0*/  LEA.HI R3, R0, R3, RZ, 0x3 ;  /* 0x0000000300037211 */ /* 0x000fe200078f18ff */
[-C--:B------:R-:W-:Y:S01]  /*1fb0*/  IMAD R0, R11, R6.reuse, RZ ;  /* 0x000000060b007224 */ /* 0x080fe200078e02ff */
[----:B------:R-:W-:Y:S01]  /*1fc0*/  @P2 LOP3.LUT R36, R36, 0x4, RZ, 0xfc, !PT ;  /* 0x0000000424242812 */ /* 0x000fe200078efcff */
[----:B------:R-:W-:Y:S01]  /*1fd0*/  IMAD.SHL.U32 R70, R41, 0x40, RZ ;  /* 0x0000004029467824 */ /* 0x000fe200078e00ff */
[----:B------:R-:W-:Y:S01]  /*1fe0*/  SHF.L.U64.HI R72, R6, 0x7, R7 ;  /* 0x0000000706487819 */ /* 0x000fe20000010207 */
[----:B------:R-:W-:-:S04]  /*1ff0*/  IMAD.WIDE.U32 R30, R24, R6, R30 ;  /* 0x00000006181e7225 */ /* 0x000fc800078e001e */
[----:B------:R-:W-:-:S04]  /*2000*/  IMAD.WIDE.U32 R20, R24, R6, R8 ;  /* 0x0000000618147225 */ /* 0x000fc800078e0008 */
[----:B------:R-:W-:Y:S01]  /*2010*/  IMAD.SHL.U32 R71, R6, 0x80, RZ ;  /* 0x0000008006477824 */ /* 0x000fe200078e00ff */
[C---:B------:R-:W-:Y:S01]  /*2020*/  IADD3 R6, P1, R19.reuse, R32, RZ ;  /* 0x0000002013067210 */ /* 0x040fe20007f3e0ff */
[----:B------:R0:W-:Y:S01]  /*2030*/  STL [R1], R36 ;  /* 0x0000002401007387 */ /* 0x0001e20000100800 */
[----:B------:R-:W-:Y:S01]  /*2040*/  IMAD R5, R24, R7, R0 ;  /* 0x0000000718057224 */ /* 0x000fe200078e0200 */
[----:B------:R-:W-:Y:S02]  /*2050*/  LOP3.LUT R70, R70, 0x1c0, RZ, 0xc0, !PT ;  /* 0x000001c046467812 */ /* 0x000fe400078ec0ff */
[----:B------:R-:W-:Y:S02]  /*2060*/  IMAD.X R7, R38, 0x1, R37, P1 ;  /* 0x0000000126077824 */ /* 0x000fe400008e0625 */
[----:B------:R-:W-:Y:S01]  /*2070*/  VIADD R38, R19, 0x60 ;  /* 0x0000006013267836 */ /* 0x000fe20000000000 */
[----:B0-----:R-:W-:Y:S02]  /*2080*/  SHF.R.S32.HI R36, RZ, 0x1f, R40 ;  /* 0x0000001fff247819 */ /* 0x001fe40000011428 */
[----:B------:R-:W-:-:S02]  /*2090*/  SHF.R.U32.HI R67, RZ, 0x3, R70 ;  /* 0x00000003ff437819 */ /* 0x000fc40000011646 */
[----:B------:R-:W-:Y:S02]  /*20a0*/  LOP3.LUT R0, R70, 0x18, R16, 0xf8, !PT ;  /* 0x0000001846007812 */ /* 0x000fe400078ef810 */
[----:B------:R-:W-:Y:S01]  /*20b0*/  LEA.HI R36, R36, R40, RZ, 0x5 ;  /* 0x0000002824247211 */ /* 0x000fe200078f28ff */
[----:B------:R-:W-:Y:S01]  /*20c0*/  IMAD.SHL.U32 R38, R38, 0x40, RZ ;  /* 0x0000004026267824 */ /* 0x000fe200078e00ff */
[----:B------:R-:W-:Y:S02]  /*20d0*/  LOP3.LUT R0, R0, R67, RZ, 0x3c, !PT ;  /* 0x0000004300007212 */ /* 0x000fe400078e3cff */
[----:B------:R-:W-:Y:S02]  /*20e0*/  SHF.R.S32.HI R36, RZ, 0x5, R36 ;  /* 0x00000005ff247819 */ /* 0x000fe40000011424 */
[----:B------:R-:W-:Y:S02]  /*20f0*/  LOP3.LUT R38, R38, 0x1c0, RZ, 0xc0, !PT ;  /* 0x000001c026267812 */ /* 0x000fe400078ec0ff */
[--C-:B------:R-:W-:Y:S01]  /*2100*/  SHF.R.S32.HI R60, RZ, 0x3, R3.reuse ;  /* 0x00000003ff3c7819 */ /* 0x100fe20000011403 */
[----:B------:R-:W-:Y:S01]  /*2110*/  IMAD R63, R36, 0x200, R0 ;  /* 0x00000200243f7824 */ /* 0x000fe200078e0200 */
[----:B------:R-:W-:-:S02]  /*2120*/  LOP3.LUT R0, R70, 0x38, R3, 0xf8, !PT ;  /* 0x0000003846007812 */ /* 0x000fc400078ef803 */
[----:B------:R-:W-:Y:S02]  /*2130*/  LOP3.LUT R59, R3, 0xfffffff8, RZ, 0xc0, !PT ;  /* 0xfffffff8033b7812 */ /* 0x000fe400078ec0ff */
[----:B------:R-:W-:Y:S01]  /*2140*/  LOP3.LUT R3, R38, 0x38, R3, 0xf8, !PT ;  /* 0x0000003826037812 */ /* 0x000fe200078ef803 */
[----:B------:R-:W-:-:S05]  /*2150*/  VIADD R38, R19, 0x60 ;  /* 0x0000006013267836 */ /* 0x000fca0000000000 */
[----:B------:R-:W-:Y:S01]  /*2160*/  SHF.L.U32 R38, R38, 0x6, RZ ;  /* 0x0000000626267819 */ /* 0x000fe200000006ff */
[----:B------:R-:W-:-:S03]  /*2170*/  IMAD R11, R11, R68, RZ ;  /* 0x000000440b0b7224 */ /* 0x000fc600078e02ff */
[----:B------:R-:W-:Y:S01]  /*2180*/  LOP3.LUT R38, R38, 0x1c0, RZ, 0xc0, !PT ;  /* 0x000001c026267812 */ /* 0x000fe200078ec0ff */
[----:B------:R-:W-:-:S03]  /*2190*/  IMAD.MOV.U32 R12, RZ, RZ, R10 ;  /* 0x000000ffff0c7224 */ /* 0x000fc600078e000a */
[----:B------:R-:W-:Y:S01]  /*21a0*/  SHF.R.U32.HI R38, RZ, 0x3, R38 ;  /* 0x00000003ff267819 */ /* 0x000fe20000011626 */
[----:B------:R-:W-:Y:S01]  /*21b0*/  IMAD R29, R24, R69, R11 ;  /* 0x00000045181d7224 */ /* 0x000fe200078e020b */
[----:B------:R-:W-:Y:S01]  /*21c0*/  LOP3.LUT R0, R0, R67, RZ, 0x3c, !PT ;  /* 0x0000004300007212 */ /* 0x000fe200078e3cff */
[----:B------:R-:W-:Y:S01]  /*21d0*/  IMAD.WIDE.U32 R10, R24, R68, R14 ;  /* 0x00000044180a7225 */ /* 0x000fe200078e000e */
[----:B------:R-:W-:-:S03]  /*21e0*/  LOP3.LUT R3, R3, R38, RZ, 0x3c, !PT ;  /* 0x0000002603037212 */ /* 0x000fc600078e3cff */
[----:B------:R-:W-:Y:S01]  /*21f0*/  IMAD.WIDE.U32 R8, R24, R68, R12 ;  /* 0x0000004418087225 */ /* 0x000fe200078e000c */
[----:B------:R-:W-:Y:S02]  /*2200*/  SHF.L.U64.HI R69, R68, 0x7, R69 ;  /* 0x0000000744457819 */ /* 0x000fe40000010245 */
[----:B------:R-:W-:Y:S01]  /*2210*/  ISETP.GE.AND P1, PT, R16, UR4, PT ;  /* 0x0000000410007c0c */ /* 0x000fe2000bf26270 */
[----:B------:R-:W-:Y:S01]  /*2220*/  IMAD.IADD R62, R5, 0x1, R31 ;  /* 0x00000001053e7824 */ /* 0x000fe200078e021f */
[----:B------:R-:W-:Y:S01]  /*2230*/  @!P6 BAR.SYNC.DEFER_BLOCKING 0x9, 0x100 ;  /* 0x024400000000eb1d */ /* 0x000fe20000010000 */
[----:B------:R-:W-:Y:S01]  /*2240*/  IMAD.IADD R61, R29, 0x1, R11 ;  /* 0x000000011d3d7824 */ /* 0x000fe200078e020b */
[----:B------:R-:W-:Y:S01]  /*2250*/  ISETP.GE.AND P2, PT, R66, UR4, PT ;  /* 0x0000000442007c0c */ /* 0x000fe2000bf46270 */
[----:B------:R-:W-:Y:S01]  /*2260*/  IMAD.IADD R58, R21, 0x1, R5 ;  /* 0x00000001153a7824 */ /* 0x000fe200078e0205 */
[----:B------:R-:W-:Y:S01]  /*2270*/  SHF.R.S32.HI R5, RZ, 0x1f, R59 ;  /* 0x0000001fff057819 */ /* 0x000fe2000001143b */
[----:B------:R-:W-:-:S02]  /*2280*/  IMAD R4, R36, 0x200, R0 ;  /* 0x0000020024047824 */ /* 0x000fc400078e0200 */
[----:B------:R-:W-:Y:S02]  /*2290*/  IMAD.SHL.U32 R68, R68, 0x80, RZ ;  /* 0x0000008044447824 */ /* 0x000fe400078e00ff */
[----:B------:R-:W-:Y:S02]  /*22a0*/  IMAD.IADD R29, R9, 0x1, R29 ;  /* 0x00000001091d7824 */ /* 0x000fe400078e021d */
[----:B----4-:R-:W-:Y:S02]  /*22b0*/  IMAD.IADD R3, R34, 0x1, R3 ;  /* 0x0000000122037824 */ /* 0x010fe400078e0203 */
[----:B------:R-:W-:-:S07]  /*22c0*/  IMAD.IADD R0, R53, 0x1, R33 ;  /* 0x0000000135007824 */ /* 0x000fce00078e0221 */
.L_x_1955:
[----:B------:R-:W2:Y:S01]  /*22d0*/  LDL R34, [R1+0x18] ;  /* 0x0000180001227983 */ /* 0x000ea20000100800 */
[----:B------:R-:W0:Y:S03]  /*22e0*/  LDC.64 R86, c[0x0][0x2f0] ;  /* 0x0000bc00ff567b82 */ /* 0x000e260000000a00 */
[----:B------:R-:W3:Y:S01]  /*22f0*/  LDL.LU R33, [R1] ;  /* 0x0000000001217983 */ /* 0x000ee20000300800 */
[----:B------:R-:W-:Y:S01]  /*2300*/  VIADD R26, R26, 0xffffffff ;  /* 0xffffffff1a1a7836 */ /* 0x000fe20000000000 */
[----:B------:R-:W-:Y:S05]  /*2310*/  YIELD ;  /* 0x0000000000007946 */ /* 0x000fea0003800000 */
[----:B------:R-:W1:Y:S01]  /*2320*/  LDC.64 R80, c[0x0][0x2d8] ;  /* 0x0000b600ff507b82 */ /* 0x000e620000000a00 */
[----:B------:R-:W-:Y:S01]  /*2330*/  SHF.R.S32.HI R32, RZ, 0x1f, R26 ;  /* 0x0000001fff207819 */ /* 0x000fe2000001141a */
[-C--:B------:R-:W-:Y:S01]  /*2340*/  IMAD R12, R74, R26.reuse, RZ ;  /* 0x0000001a4a0c7224 */ /* 0x080fe200078e02ff */
[----:B------:R-:W-:Y:S01]  /*2350*/  BSSY B0, `(.L_x_1906) ;  /* 0x00002f7000007945 */ /* 0x000fe20003800000 */
[----:B------:R-:W-:-:S04]  /*2360*/  IMAD.WIDE.U32 R84, R73, R26, RZ ;  /* 0x0000001a49547225 */ /* 0x000fc800078e00ff */
[----:B------:R-:W-:Y:S01]  /*2370*/  IMAD R13, R32, R73, R12 ;  /* 0x00000049200d7224 */ /* 0x000fe200078e020c */
[----:B------:R-:W4:Y:S01]  /*2380*/  LDC R88, c[0x0][0x3d4] ;  /* 0x0000f500ff587b82 */ /* 0x000f220000000800 */
[----:B------:R-:W-:Y:S02]  /*2390*/  IMAD R82, R22, 0x2000, R63 ;  /* 0x0000200016527824 */ /* 0x000fe400078e023f */
[----:B------:R-:W-:Y:S02]  /*23a0*/  IMAD.IADD R85, R85, 0x1, R13 ;  /* 0x0000000155557824 */ /* 0x000fe400078e020d */
[----:B0-----:R-:W-:Y:S02]  /*23b0*/  IMAD R15, R87, 0x60, RZ ;  /* 0x00000060570f7824 */ /* 0x001fe400078e02ff */
[----:B------:R-:W-:-:S03]  /*23c0*/  IMAD.WIDE.U32 R12, R86, 0x60, R84 ;  /* 0x00000060560c7825 */ /* 0x000fc600078e0054 */
[C---:B------:R-:W-:Y:S02]  /*23d0*/  IADD3 R14, P4, R76.reuse, R12, RZ ;  /* 0x0000000c4c0e7210 */ /* 0x040fe40007f9e0ff */
[----:B------:R-:W-:Y:S02]  /*23e0*/  IADD3 R12, P3, R76, R84, RZ ;  /* 0x000000544c0c7210 */ /* 0x000fe40007f7e0ff */
[----:B------:R-:W-:Y:S02]  /*23f0*/  IADD3.X R13, R75, R13, R15, P4, !PT ;  /* 0x0000000d4b0d7210 */ /* 0x000fe400027fe40f */
[-C--:B-1----:R-:W-:Y:S01]  /*2400*/  LEA R36, P4, R14, R80.reuse, 0x1 ;  /* 0x000000500e247211 */ /* 0x082fe200078808ff */
[----:B------:R-:W-:Y:S01]  /*2410*/  IMAD.X R15, R85, 0x1, R75, P3 ;  /* 0x00000001550f7824 */ /* 0x000fe200018e064b */
[----:B------:R-:W-:Y:S02]  /*2420*/  LEA R38, P3, R12, R80, 0x1 ;  /* 0x000000500c267211 */ /* 0x000fe400078608ff */
[----:B------:R-:W-:-:S02]  /*2430*/  LEA.HI.X R37, R14, R81, R13, 0x1, P4 ;  /* 0x000000510e257211 */ /* 0x000fc400020f0c0d */
[----:B------:R-:W-:Y:S02]  /*2440*/  ISETP.GT.AND P4, PT, R26, R27, PT ;  /* 0x0000001b1a00720c */ /* 0x000fe40003f84270 */
[----:B------:R-:W-:Y:S01]  /*2450*/  LEA.HI.X R39, R12, R81, R15, 0x1, P3 ;  /* 0x000000510c277211 */ /* 0x000fe200018f0c0f */
[----:B------:R-:W-:Y:S01]  /*2460*/  VIADD R12, R82, 0x20 ;  /* 0x00000020520c7836 */ /* 0x000fe20000000000 */
[----:B----4-:R-:W-:Y:S02]  /*2470*/  ISETP.GE.AND P3, PT, R88, 0x1, PT ;  /* 0x000000015800780c */ /* 0x010fe40003f66270 */
[----:B--2---:R-:W-:Y:S02]  /*2480*/  LOP3.LUT P5, RZ, R34, 0x4, RZ, 0xc0, !PT ;  /* 0x0000000422ff7812 */ /* 0x004fe400078ac0ff */
[----:B---3--:R-:W-:-:S05]  /*2490*/  LOP3.LUT R33, R33, 0xfffffffd, RZ, 0xc0, !PT ;  /* 0xfffffffd21217812 */ /* 0x008fca00078ec0ff */
[----:B------:R-:W-:-:S05]  /*24a0*/  @P4 LOP3.LUT R33, R33, 0x2, RZ, 0xfc, !PT ;  /* 0x0000000221214812 */ /* 0x000fca00078efcff */
[----:B------:R0:W-:Y:S01]  /*24b0*/  STL [R1], R33 ;  /* 0x0000002101007387 */ /* 0x0001e20000100800 */
[C---:B------:R-:W-:Y:S02]  /*24c0*/  @P5 VIADD R12, R82.reuse, 0xffffffe0 ;  /* 0xffffffe0520c5836 */ /* 0x040fe40000000000 */
[--C-:B------:R-:W-:Y:S02]  /*24d0*/  IMAD R82, R82, 0x2, R25.reuse ;  /* 0x0000000252527824 */ /* 0x100fe400078e0219 */
[----:B------:R-:W-:Y:S01]  /*24e0*/  IMAD R79, R12, 0x2, R25 ;  /* 0x000000020c4f7824 */ /* 0x000fe200078e0219 */
[----:B------:R-:W-:Y:S06]  /*24f0*/  @!P3 BRA `(.L_x_1907) ;  /* 0x0000002c0008b947 */ /* 0x000fec0003800000 */
[----:B------:R-:W-:Y:S01]  /*2500*/  ULDC.U8 UR4, c[0x0][0x3f0] ;  /* 0x0000fc0000047ab9 */ /* 0x000fe20000000000 */
[-C--:B------:R-:W-:Y:S01]  /*2510*/  IMAD R12, R72, R26.reuse, RZ ;  /* 0x0000001a480c7224 */ /* 0x080fe200078e02ff */
[----:B------:R-:W-:Y:S01]  /*2520*/  ISETP.NE.AND P3, PT, RZ, UR4, PT ;  /* 0x00000004ff007c0c */ /* 0x000fe2000bf65270 */
[----:B------:R-:W-:Y:S02]  /*2530*/  IMAD R13, R69, R26, RZ ;  /* 0x0000001a450d7224 */ /* 0x000fe400078e02ff */
        /* <DEDUP_REMOVED lines=11> */
[----:B0-----:R-:W-:Y:S02]  /*25f0*/  CS2R R32, SRZ ;  /* 0x0000000000207805 */ /* 0x001fe4000001ff00 */
        /* <DEDUP_REMOVED lines=29> */
.L_x_1910:
[----:B------:R-:W-:Y:S05]  /*27d0*/  BSYNC B1 ;  /* 0x0000000000017941 */ /* 0x000fea0003800000 */
.L_x_1909:
        /* <DEDUP_REMOVED lines=35> */
.L_x_1912:
[----:B------:R-:W-:Y:S05]  /*2a10*/  BSYNC B1 ;  /* 0x0000000000017941 */ /* 0x000fea0003800000 */
.L_x_1911:
[----:B0-----:R-:W-:Y:S01]  /*2a20*/  IMAD.MOV.U32 R12, RZ, RZ, R80 ;  /* 0x000000ffff0c7224 */ /* 0x001fe200078e0050 */
[----:B------:R-:W-:Y:S01]  /*2a30*/  ISETP.NE.AND P3, PT, R157, 0x3, PT ;  /* 0x000000039d00780c */ /* 0x000fe20003f65270 */
        /* <DEDUP_REMOVED lines=15> */
[----:B------:R-:W-:-:S02]  /*2b30*/  MOV R14, R40 ;  /* 0x00000028000e7202 */ /* 0x000fc40000000f00 */
        /* <DEDUP_REMOVED lines=15> */
.L_x_1913:
[----:B------:R-:W-:Y:S01]  /*2c30*/  IMAD R78, R22, 0x8, R2 ;  /* 0x00000008164e7824 */ /* 0x000fe200078e0202 */
[----:B------:R-:W-:Y:S01]  /*2c40*/  SHF.L.U32 R90, R156, 0x1f, RZ ;  /* 0x0000001f9c5a7819 */ /* 0x000fe200000006ff */
[----:B------:R-:W-:Y:S03]  /*2c50*/  BSSY B1, `(.L_x_1914) ;  /* 0x0000003000017945 */ /* 0x000fe60003800000 */
[----:B------:R-:W0:Y:S02]  /*2c60*/  SYNCS.PHASECHK.TRANS64.TRYWAIT P6, [R78+URZ+0x16890], R90 ;  /* 0x0168905a4e0075a7 */ /* 0x000e2400080c017f */
[----:B0-----:R-:W-:Y:S05]  /*2c70*/  @!P6 BRA `(.L_x_1915) ;  /* 0x000001580004e947 */ /* 0x001fea0003800000 */
.L_x_2155:
[----:B------:R-:W-:Y:S05]  /*2c80*/  BSYNC B1 ;  /* 0x0000000000017941 */ /* 0x000fea0003800000 */
.L_x_1914:
        /* <DEDUP_REMOVED lines=8> */
[--C-:B------:R-:W-:Y:S02]  /*2d10*/  SHF.R.U64 R100, R84, 0x10, R85.reuse ;  /* 0x0000001054647819 */ /* 0x100fe40000001255 */
[----:B------:R-:W-:Y:S02]  /*2d20*/  SHF.R.U32.HI R102, RZ, 0x10, R85 ;  /* 0x00000010ff667819 */ /* 0x000fe40000011655 */
[--C-:B------:R-:W-:Y:S02]  /*2d30*/  SHF.R.U64 R96, R80, 0x10, R81.reuse ;  /* 0x0000001050607819 */ /* 0x100fe40000001251 */
[----:B------:R-:W-:Y:S01]  /*2d40*/  SHF.R.U32.HI R98, RZ, 0x10, R81 ;  /* 0x00000010ff627819 */ /* 0x000fe20000011651 */
[----:B--2---:R-:W-:Y:S01]  /*2d50*/  IMAD.U32 R81, R14, 0x10000, RZ ;  /* 0x000100000e517824 */ /* 0x004fe200078e00ff */
[----:B------:R-:W-:Y:S02]  /*2d60*/  PRMT R100, R46, 0x5432, R100 ;  /* 0x000054322e647816 */ /* 0x000fe40000000064 */
[----:B------:R-:W-:-:S02]  /*2d70*/  PRMT R102, R47, 0x5432, R102 ;  /* 0x000054322f667816 */ /* 0x000fc40000000066 */
[----:B------:R-:W-:Y:S02]  /*2d80*/  PRMT R96, R44, 0x5432, R96 ;  /* 0x000054322c607816 */ /* 0x000fe40000000060 */
[----:B------:R-:W-:Y:S01]  /*2d90*/  PRMT R98, R45, 0x5432, R98 ;  /* 0x000054322d627816 */ /* 0x000fe20000000062 */
[----:B------:R-:W-:Y:S01]  /*2da0*/  IMAD.U32 R103, R102, 0x10000, RZ ;  /* 0x0001000066677824 */ /* 0x000fe200078e00ff */
[----:B------:R-:W-:Y:S02]  /*2db0*/  LOP3.LUT R80, R13, 0xffff0000, RZ, 0xc0, !PT ;  /* 0xffff00000d507812 */ /* 0x000fe400078ec0ff */
[----:B------:R-:W-:Y:S01]  /*2dc0*/  LOP3.LUT R101, R100, 0xffff0000, RZ, 0xc0, !PT ;  /* 0xffff000064657812 */ /* 0x000fe200078ec0ff */
[----:B------:R-:W-:Y:S01]  /*2dd0*/  IMAD.U32 R99, R98, 0x10000, RZ ;  /* 0x0001000062637824 */ /* 0x000fe200078e00ff */
[----:B------:R-:W-:Y:S01]  /*2de0*/  LOP3.LUT R84, R14, 0xffff0000, RZ, 0xc0, !PT ;  /* 0xffff00000e547812 */ /* 0x000fe200078ec0ff */
[C---:B------:R-:W-:Y:S01]  /*2df0*/  IMAD.U32 R14, R15.reuse, 0x10000, RZ ;  /* 0x000100000f0e7824 */ /* 0x040fe200078e00ff */
[----:B------:R-:W-:Y:S01]  /*2e00*/  LOP3.LUT R85, R15, 0xffff0000, RZ, 0xc0, !PT ;  /* 0xffff00000f557812 */ /* 0x000fe200078ec0ff */
[----:B------:R-:W-:Y:S01]  /*2e10*/  IMAD.U32 R15, R13, 0x10000, RZ ;  /* 0x000100000d0f7824 */ /* 0x000fe200078e00ff */
[----:B------:R-:W-:Y:S01]  /*2e20*/  LOP3.LUT R97, R96, 0xffff0000, RZ, 0xc0, !PT ;  /* 0xffff000060617812 */ /* 0x000fe200078ec0ff */
[----:B------:R-:W-:Y:S01]  /*2e30*/  FMUL.FTZ R104, R80, R101 ;  /* 0x0000006550687220 */ /* 0x000fe20000410000 */
[----:B------:R-:W-:Y:S01]  /*2e40*/  LOP3.LUT R102, R102, 0xffff0000, RZ, 0xc0, !PT ;  /* 0xffff000066667812 */ /* 0x000fe200078ec0ff */
[----:B------:R-:W-:Y:S01]  /*2e50*/  IMAD.U32 R13, R12, 0x10000, RZ ;  /* 0x000100000c0d7824 */ /* 0x000fe200078e00ff */
[----:B------:R-:W-:Y:S01]  /*2e60*/  LOP3.LUT R98, R98, 0xffff0000, RZ, 0xc0, !PT ;  /* 0xffff000062627812 */ /* 0x000fe200078ec0ff */
[-C--:B------:R-:W-:Y:S01]  /*2e70*/  FMUL.FTZ R80, R80, R97.reuse ;  /* 0x0000006150507220 */ /* 0x080fe20000410000 */
[----:B------:R-:W-:Y:S01]  /*2e80*/  FFMA.FTZ R104, R15, R97, -R104 ;  /* 0x000000610f687223 */ /* 0x000fe20000010868 */
[----:B------:R-:W-:Y:S01]  /*2e90*/  LOP3.LUT R12, R12, 0xffff0000, RZ, 0xc0, !PT ;  /* 0xffff00000c0c7812 */ /* 0x000fe200078ec0ff */
[----:B------:R-:W-:Y:S01]  /*2ea0*/  FMUL.FTZ R97, R85, R102 ;  /* 0x0000006655617220 */ /* 0x000fe20000410000 */
[----:B------:R-:W-:-:S02]  /*2eb0*/  IMAD.U32 R100, R100, 0x10000, RZ ;  /* 0x0001000064647824 */ /* 0x000fc400078e00ff */
[-C--:B------:R-:W-:Y:S01]  /*2ec0*/  FMUL.FTZ R85, R85, R98.reuse ;  /* 0x0000006255557220 */ /* 0x080fe20000410000 */
[----:B------:R-:W-:Y:S02]  /*2ed0*/  IMAD.U32 R96, R96, 0x10000, RZ ;  /* 0x0001000060607824 */ /* 0x000fe400078e00ff */
[----:B------:R-:W-:Y:S01]  /*2ee0*/  FFMA.FTZ R101, R15, R101, R80 ;  /* 0x000000650f657223 */ /* 0x000fe20000010050 */
[----:B------:R-:W-:Y:S01]  /*2ef0*/  FFMA.FTZ R97, R14, R98, -R97 ;  /* 0x000000620e617223 */ /* 0x000fe20000010861 */
[----:B------:R-:W-:Y:S01]  /*2f00*/  FMUL.FTZ R106, R84, R103 ;  /* 0x00000067546a7220 */ /* 0x000fe20000410000 */
[C---:B------:R-:W-:Y:S01]  /*2f10*/  FMUL.FTZ R80, R12.reuse, R100 ;  /* 0x000000640c507220 */ /* 0x040fe20000410000 */
[----:B------:R-:W-:Y:S01]  /*2f20*/  FMUL.FTZ R15, R12, R96 ;  /* 0x000000600c0f7220 */ /* 0x000fe20000410000 */
[----:B------:R-:W-:Y:S01]  /*2f30*/  FFMA.FTZ R14, R14, R102, R85 ;  /* 0x000000660e0e7223 */ /* 0x000fe20000010055 */
[-C--:B------:R-:W-:Y:S01]  /*2f40*/  FMUL.FTZ R84, R84, R99.reuse ;  /* 0x0000006354547220 */ /* 0x080fe20000410000 */
[----:B------:R-:W-:Y:S01]  /*2f50*/  FFMA.FTZ R106, R81, R99, -R106 ;  /* 0x00000063516a7223 */ /* 0x000fe2000001086a */
[C---:B------:R-:W-:Y:S01]  /*2f60*/  FFMA.FTZ R80, R13.reuse, R96, -R80 ;  /* 0x000000600d507223 */ /* 0x040fe20000010850 */
[----:B------:R-:W-:Y:S01]  /*2f70*/  FFMA.FTZ R15, R13, R100, R15 ;  /* 0x000000640d0f7223 */ /* 0x000fe2000001000f */
[----:B------:R-:W-:Y:S01]  /*2f80*/  FFMA.FTZ R81, R81, R103, R84 ;  /* 0x0000006751517223 */ /* 0x000fe20000010054 */
[----:B------:R-:W-:-:S02]  /*2f90*/  F2FP.BF16.F32.PACK_AB R97, R14, R97 ;  /* 0x000000610e61723e */ /* 0x000fc400000010ff */
[----:B------:R-:W-:Y:S02]  /*2fa0*/  F2FP.BF16.F32.PACK_AB R13, R101, R104 ;  /* 0x00000068650d723e */ /* 0x000fe400000010ff */
[----:B------:R-:W-:Y:S01]  /*2fb0*/  F2FP.BF16.F32.PACK_AB R12, R15, R80 ;  /* 0x000000500f0c723e */ /* 0x000fe200000010ff */
[----:B------:R-:W-:Y:S01]  /*2fc0*/  IMAD.MOV.U32 R15, RZ, RZ, R97 ;  /* 0x000000ffff0f7224 */ /* 0x000fe200078e0061 */
[----:B------:R-:W-:-:S07]  /*2fd0*/  F2FP.BF16.F32.PACK_AB R14, R81, R106 ;  /* 0x0000006a510e723e */ /* 0x000fce00000010ff */
.L_x_1921:
[----:B------:R-:W-:Y:S05]  /*2fe0*/  BSYNC B3 ;  /* 0x0000000000037941 */ /* 0x000fea0003800000 */
.L_x_1920:
[----:B--2---:R1:W-:Y:S02]  /*2ff0*/  STG.E.128 desc[UR40][R38.64], R12 ;  /* 0x0000000c26007986 */ /* 0x0043e4000c101d28 */
.L_x_1919:
[----:B------:R-:W-:Y:S05]  /*3000*/  BSYNC B2 ;  /* 0x0000000000027941 */ /* 0x000fea0003800000 */
.L_x_1918:
[----:B------:R-:W-:Y:S05]  /*3010*/  @P2 BRA `(.L_x_1917) ;  /* 0x0000000000d42947 */ /* 0x000fea0003800000 */
[----:B-1----:R1:W2:Y:S01]  /*3020*/  LDS.128 R12, [R79+0xe000] ;  /* 0x00e000004f0c7984 */ /* 0x0022a20000000c00 */
[----:B------:R-:W-:Y:S01]  /*3030*/  IADD3 R81, R54, 0x10, RZ ;  /* 0x0000001036517810 */ /* 0x000fe20007ffe0ff */
[----:B------:R-:W-:Y:S03]  /*3040*/  BSSY B2, `(.L_x_1922) ;  /* 0x0000031000027945 */ /* 0x000fe60003800000 */
        /* <DEDUP_REMOVED lines=48> */
.L_x_1923:
[----:B------:R-:W-:Y:S05]  /*3350*/  BSYNC B2 ;  /* 0x0000000000027941 */ /* 0x000fea0003800000 */
.L_x_1922:
[----:B--2---:R2:W-:Y:S02]  /*3360*/  STG.E.128 desc[UR40][R38.64+0x40], R12 ;  /* 0x0000400c26007986 */ /* 0x0045e4000c101d28 */
.L_x_1917:
[----:B------:R-:W-:Y:S05]  /*3370*/  BSYNC B1 ;  /* 0x0000000000017941 */ /* 0x000fea0003800000 */
.L_x_1916:
        /* <DEDUP_REMOVED lines=20> */
[C---:B------:R-:W-:Y:S01]  /*34c0*/  LOP3.LUT R48, R89.reuse, 0xffff0000, RZ, 0xc0, !PT ;  /* 0xffff000059307812 */ /* 0x040fe200078ec0ff */
[----:B------:R-:W-:Y:S01]  /*34d0*/  IMAD.U32 R89, R89, 0x10000, RZ ;  /* 0x0001000059597824 */ /* 0x000fe200078e00ff */
[C---:B------:R-:W-:Y:S01]  /*34e0*/  LOP3.LUT R42, R86.reuse, 0xffff0000, RZ, 0xc0, !PT ;  /* 0xffff0000562a7812 */ /* 0x040fe200078ec0ff */
[----:B------:R-:W-:Y:S01]  /*34f0*/  IMAD.U32 R86, R86, 0x10000, RZ ;  /* 0x0001000056567824 */ /* 0x000fe200078e00ff */
[----:B------:R-:W-:Y:S01]  /*3500*/  LOP3.LUT R39, R14, 0xffff0000, RZ, 0xc0, !PT ;  /* 0xffff00000e277812 */ /* 0x000fe200078ec0ff */
[----:B------:R-:W-:Y:S01]  /*3510*/  IMAD.U32 R14, R13, 0x10000, RZ ;  /* 0x000100000d0e7824 */ /* 0x000fe200078e00ff */
[----:B------:R-:W-:Y:S01]  /*3520*/  SHF.L.U32 R43, R87, 0x10, RZ ;  /* 0x00000010572b7819 */ /* 0x000fe200000006ff */
[----:B------:R-:W-:-:S02]  /*3530*/  IMAD.U32 R13, R12, 0x10000, RZ ;  /* 0x000100000c0d7824 */ /* 0x000fc400078e00ff */
[C---:B------:R-:W-:Y:S01]  /*3540*/  FMUL.FTZ R51, R15.reuse, R48 ;  /* 0x000000300f337220 */ /* 0x040fe20000410000 */
[-C--:B------:R-:W-:Y:S01]  /*3550*/  FMUL.FTZ R15, R15, R42.reuse ;  /* 0x0000002a0f0f7220 */ /* 0x080fe20000410000 */
[----:B------:R-:W-:Y:S01]  /*3560*/  LOP3.LUT R12, R12, 0xffff0000, RZ, 0xc0, !PT ;  /* 0xffff00000c0c7812 */ /* 0x000fe200078ec0ff */
[C---:B------:R-:W-:Y:S01]  /*3570*/  FMUL.FTZ R81, R39.reuse, R49 ;  /* 0x0000003127517220 */ /* 0x040fe20000410000 */
        /* <DEDUP_REMOVED lines=21> */
.L_x_1928:
[----:B------:R-:W-:Y:S05]  /*36d0*/  BSYNC B2 ;  /* 0x0000000000027941 */ /* 0x000fea0003800000 */
.L_x_1927:
[----:B--2---:R3:W-:Y:S02]  /*36e0*/  STG.E.128 desc[UR40][R36.64], R12 ;  /* 0x0000000c24007986 */ /* 0x0047e4000c101d28 */
.L_x_1926:
[----:B------:R-:W-:Y:S05]  /*36f0*/  BSYNC B1 ;  /* 0x0000000000017941 */ /* 0x000fea0003800000 */
.L_x_1925:
        /* <DEDUP_REMOVED lines=52> */
.L_x_1930:
[----:B------:R-:W-:Y:S05]  /*3a40*/  BSYNC B1 ;  /* 0x0000000000017941 */ /* 0x000fea0003800000 */
.L_x_1929:
[----:B--2---:R1:W-:Y:S01]  /*3a50*/  STG.E.128 desc[UR40][R36.64+0x40], R12 ;  /* 0x0000400c24007986 */ /* 0x0043e2000c101d28 */
[----:B------:R-:W-:Y:S05]  /*3a60*/  BRA `(.L_x_1924) ;  /* 0x0000001800147947 */ /* 0x000fea0003800000 */
.L_x_1908:
[C---:B------:R-:W-:Y:S02]  /*3a70*/  ISETP.GE.AND P3, PT, R19.reuse, R83, PT ;  /* 0x000000531300720c */ /* 0x040fe40003f66270 */
[----:B------:R-:W-:Y:S02]  /*3a80*/  CS2R R34, SRZ ;  /* 0x0000000000227805 */ /* 0x000fe4000001ff00 */
[----:B0-----:R-:W-:Y:S01]  /*3a90*/  CS2R R32, SRZ ;  /* 0x0000000000207805 */ /* 0x001fe2000001ff00 */
[----:B------:R-:W-:Y:S01]  /*3aa0*/  VIADD R40, R19, 0x60 ;  /* 0x0000006013287836 */ /* 0x000fe20000000000 */
[----:B------:R-:W-:-:S13]  /*3ab0*/  ISETP.GE.OR P3, PT, R16, R88, P3 ;  /* 0x000000581000720c */ /* 0x000fda0001f66670 */
[----:B------:R-:W0:Y:S01]  /*3ac0*/  @!P3 LDC.64 R36, c[0x0][0x3c8] ;  /* 0x0000f200ff24bb82 */ /* 0x000e220000000a00 */
[----:B------:R-:W-:-:S04]  /*3ad0*/  @!P3 IADD3 R14, P4, R30, R46, RZ ;  /* 0x0000002e1e0eb210 */ /* 0x000fc80007f9e0ff */
[----:B------:R-:W-:Y:S02]  /*3ae0*/  @!P3 IADD3.X R15, R89, R62, RZ, P4, !PT ;  /* 0x0000003e590fb210 */ /* 0x000fe400027fe4ff */
        /* <DEDUP_REMOVED lines=40> */
.L_x_1932:
[----:B------:R-:W-:Y:S05]  /*3d70*/  BSYNC B1 ;  /* 0x0000000000017941 */ /* 0x000fea0003800000 */
.L_x_1931:
[----:B-----5:R-:W-:Y:S01]  /*3d80*/  IMAD.MOV.U32 R44, RZ, RZ, R38 ;  /* 0x000000ffff2c7224 */ /* 0x020fe200078e0026 */
[----:B------:R-:W-:Y:S01]  /*3d90*/  ISETP.NE.AND P3, PT, R157, 0x3, PT ;  /* 0x000000039d00780c */ /* 0x000fe20003f65270 */
        /* <DEDUP_REMOVED lines=33> */
.L_x_1933:
[----:B------:R-:W-:Y:S01]  /*3fb0*/  IMAD R78, R22, 0x8, R2 ;  /* 0x00000008164e7824 */ /* 0x000fe200078e0202 */
[----:B------:R-:W-:Y:S01]  /*3fc0*/  SHF.L.U32 R90, R156, 0x1f, RZ ;  /* 0x0000001f9c5a7819 */ /* 0x000fe200000006ff */
[----:B------:R-:W0:Y:S01]  /*3fd0*/  LDC R91, c[0x0][0x2e4] ;  /* 0x0000b900ff5b7b82 */ /* 0x000e220000000800 */
[----:B------:R-:W-:Y:S02]  /*3fe0*/  BSSY B1, `(.L_x_1934) ;  /* 0x0000004000017945 */ /* 0x000fe40003800000 */
[----:B------:R-:W1:Y:S01]  /*3ff0*/  SYNCS.PHASECHK.TRANS64.TRYWAIT P5, [R78+URZ+0x16890], R90 ;  /* 0x0168905a4e0075a7 */ /* 0x000e6200080a017f */
[----:B0-----:R-:W-:Y:S01]  /*4000*/  IMAD.IADD R93, R91, 0x1, -R64 ;  /* 0x000000015b5d7824 */ /* 0x001fe200078e0a40 */
[----:B-1----:R-:W-:Y:S06]  /*4010*/  @!P5 BRA `(.L_x_1935) ;  /* 0x000001440030d947 */ /* 0x002fec0003800000 */
.L_x_2156:
[----:B------:R-:W-:Y:S05]  /*4020*/  BSYNC B1 ;  /* 0x0000000000017941 */ /* 0x000fea0003800000 */
.L_x_1934:
        /* <DEDUP_REMOVED lines=15> */
[----:B------:R-:W-:-:S05]  /*4120*/  LEA.HI.SX32 R45, R45, R60, 0x1c ;  /* 0x0000003c2d2d7211 */ /* 0x000fca00078fe2ff */
[----:B------:R-:W-:Y:S02]  /*4130*/  IMAD.SHL.U32 R95, R45, 0x8, RZ ;  /* 0x000000082d5f7824 */ /* 0x000fe400078e00ff */
[----:B------:R-:W-:Y:S02]  /*4140*/  IMAD R45, R22, 0x2000, R4 ;  /* 0x00002000162d7824 */ /* 0x000fe400078e0204 */
[----:B-1----:R-:W-:Y:S01]  /*4150*/  VIADD R47, R46, 0xffffff80 ;  /* 0xffffff802e2f7836 */ /* 0x002fe20000000000 */
[----:B------:R-:W-:Y:S01]  /*4160*/  LOP3.LUT R44, R70, 0x38, R95, 0xf8, !PT ;  /* 0x00000038462c7812 */ /* 0x000fe200078ef85f */
[----:B------:R-:W-:-:S03]  /*4170*/  IMAD R45, R45, 0x2, R2 ;  /* 0x000000022d2d7824 */ /* 0x000fc600078e0202 */
[----:B------:R-:W-:Y:S02]  /*4180*/  SHF.R.S32.HI R46, RZ, 0x1f, R47 ;  /* 0x0000001fff2e7819 */ /* 0x000fe4000001142f */
[----:B------:R-:W-:Y:S02]  /*4190*/  LOP3.LUT R44, R44, R67, RZ, 0x3c, !PT ;  /* 0x000000432c2c7212 */ /* 0x000fe400078e3cff */
        /* <DEDUP_REMOVED lines=9> */
[----:B-1----:R-:W-:Y:S01]  /*4230*/  IMAD.U32 R109, R45, 0x10000, RZ ;  /* 0x000100002d6d7824 */ /* 0x002fe200078e00ff */
[----:B------:R-:W-:Y:S01]  /*4240*/  SHF.R.U32.HI R107, RZ, 0x10, R15 ;  /* 0x00000010ff6b7819 */ /* 0x000fe2000001160f */
[----:B--2---:R-:W-:Y:S01]  /*4250*/  IMAD.U32 R113, R49, 0x10000, RZ ;  /* 0x0001000031717824 */ /* 0x004fe200078e00ff */
[--C-:B------:R-:W-:Y:S02]  /*4260*/  SHF.R.U32.HI R112, RZ, 0x10, R33.reuse ;  /* 0x00000010ff707819 */ /* 0x100fe40000011621 */
[----:B------:R-:W-:Y:S01]  /*4270*/  SHF.R.U64 R15, R32, 0x10, R33 ;  /* 0x00000010200f7819 */ /* 0x000fe20000001221 */
[----:B------:R-:W-:Y:S01]  /*4280*/  IMAD.U32 R33, R46, 0x10000, RZ ;  /* 0x000100002e217824 */ /* 0x000fe200078e00ff */
[--C-:B------:R-:W-:Y:S01]  /*4290*/  SHF.R.U64 R108, R34, 0x10, R35.reuse ;  /* 0x00000010226c7819 */ /* 0x100fe20000001223 */
[----:B------:R-:W-:Y:S01]  /*42a0*/  IMAD.U32 R34, R50, 0x10000, RZ ;  /* 0x0001000032227824 */ /* 0x000fe200078e00ff */
[----:B------:R-:W-:Y:S01]  /*42b0*/  SHF.R.U32.HI R111, RZ, 0x10, R35 ;  /* 0x00000010ff6f7819 */ /* 0x000fe20000011623 */
[----:B------:R-:W-:Y:S01]  /*42c0*/  IMAD.U32 R35, R47, 0x10000, RZ ;  /* 0x000100002f237824 */ /* 0x000fe200078e00ff */
[----:B------:R-:W-:-:S02]  /*42d0*/  SHF.R.U32.HI R110, RZ, 0x10, R13 ;  /* 0x00000010ff6e7819 */ /* 0x000fc4000001160d */
[----:B------:R-:W-:Y:S02]  /*42e0*/  LOP3.LUT R14, R45, 0xffff0000, RZ, 0xc0, !PT ;  /* 0xffff00002d0e7812 */ /* 0x000fe400078ec0ff */
[----:B------:R-:W-:Y:S01]  /*42f0*/  LOP3.LUT R32, R47, 0xffff0000, RZ, 0xc0, !PT ;  /* 0xffff00002f207812 */ /* 0x000fe200078ec0ff */
[C---:B------:R-:W-:Y:S01]  /*4300*/  IMAD.U32 R47, R51.reuse, 0x10000, RZ ;  /* 0x00010000332f7824 */ /* 0x040fe200078e00ff */
[----:B------:R-:W-:Y:S02]  /*4310*/  LOP3.LUT R45, R51, 0xffff0000, RZ, 0xc0, !PT ;  /* 0xffff0000332d7812 */ /* 0x000fe400078ec0ff */
[----:B------:R-:W-:Y:S02]  /*4320*/  PRMT R51, R100, 0x5432, R112 ;  /* 0x0000543264337816 */ /* 0x000fe40000000070 */
[----:B------:R-:W-:Y:S02]  /*4330*/  PRMT R110, R99, 0x5432, R110 ;  /* 0x00005432636e7816 */ /* 0x000fe4000000006e */
[----:B------:R-:W-:Y:S01]  /*4340*/  PRMT R107, R116, 0x5410, R107 ;  /* 0x00005410746b7816 */ /* 0x000fe2000000006b */
[----:B------:R-:W-:Y:S01]  /*4350*/  IMAD.U32 R112, R51, 0x10000, RZ ;  /* 0x0001000033707824 */ /* 0x000fe200078e00ff */
[----:B------:R-:W-:Y:S01]  /*4360*/  PRMT R114, R114, 0x5410, R111 ;  /* 0x0000541072727816 */ /* 0x000fe2000000006f */
[C---:B------:R-:W-:Y:S01]  /*4370*/  IMAD.U32 R116, R110.reuse, 0x10000, RZ ;  /* 0x000100006e747824 */ /* 0x040fe200078e00ff */
[----:B------:R-:W-:Y:S01]  /*4380*/  LOP3.LUT R49, R49, 0xffff0000, RZ, 0xc0, !PT ;  /* 0xffff000031317812 */ /* 0x000fe200078ec0ff */
[----:B------:R-:W-:Y:S01]  /*4390*/  FMUL.FTZ R118, R113, R112 ;  /* 0x0000007071767220 */ /* 0x000fe20000410000 */
[----:B------:R-:W-:Y:S01]  /*43a0*/  LOP3.LUT R111, R51, 0xffff0000, RZ, 0xc0, !PT ;  /* 0xffff0000336f7812 */ /* 0x000fe200078ec0ff */
[-C--:B------:R-:W-:Y:S01]  /*43b0*/  FMUL.FTZ R120, R113, R116.reuse ;  /* 0x0000007471787220 */ /* 0x080fe20000410000 */
[----:B------:R-:W-:Y:S01]  /*43c0*/  LOP3.LUT R110, R110, 0xffff0000, RZ, 0xc0, !PT ;  /* 0xffff00006e6e7812 */ /* 0x000fe200078ec0ff */
[----:B------:R-:W-:Y:S01]  /*43d0*/  FFMA.FTZ R51, R109, R116, -R118 ;  /* 0x000000746d337223 */ /* 0x000fe20000010876 */
[----:B------:R-:W-:-:S02]  /*43e0*/  IMAD.U32 R116, R114, 0x10000, RZ ;  /* 0x0001000072747824 */ /* 0x000fc400078e00ff */
[----:B------:R-:W-:Y:S01]  /*43f0*/  FMUL.FTZ R113, R49, R111 ;  /* 0x0000006f31717220 */ /* 0x000fe20000410000 */
[----:B------:R-:W-:Y:S01]  /*4400*/  FFMA.FTZ R109, R109, R112, R120 ;  /* 0x000000706d6d7223 */ /* 0x000fe20000010078 */
[----:B------:R-:W-:Y:S01]  /*4410*/  IMAD.U32 R112, R107, 0x10000, RZ ;  /* 0x000100006b707824 */ /* 0x000fe200078e00ff */
[----:B------:R-:W-:Y:S01]  /*4420*/  PRMT R15, R115, 0x5410, R15 ;  /* 0x00005410730f7816 */ /* 0x000fe2000000000f */
[----:B------:R-:W-:Y:S01]  /*4430*/  FMUL.FTZ R115, R49, R110 ;  /* 0x0000006e31737220 */ /* 0x000fe20000410000 */
[C---:B------:R-:W-:Y:S01]  /*4440*/  FMUL.FTZ R118, R47.reuse, R116 ;  /* 0x000000742f767220 */ /* 0x040fe20000410000 */
[----:B------:R-:W-:Y:S01]  /*4450*/  FFMA.FTZ R110, R14, R110, -R113 ;  /* 0x0000006e0e6e7223 */ /* 0x000fe20000010871 */
[----:B------:R-:W-:Y:S01]  /*4460*/  LOP3.LUT R49, R114, 0xffff0000, RZ, 0xc0, !PT ;  /* 0xffff000072317812 */ /* 0x000fe200078ec0ff */
[-C--:B------:R-:W-:Y:S01]  /*4470*/  FMUL.FTZ R113, R47, R112.reuse ;  /* 0x000000702f717220 */ /* 0x080fe20000410000 */
[----:B------:R-:W-:Y:S01]  /*4480*/  SHF.R.U64 R105, R12, 0x10, R13 ;  /* 0x000000100c697819 */ /* 0x000fe2000000120d */
[----:B------:R-:W-:Y:S01]  /*4490*/  FFMA.FTZ R47, R35, R112, -R118 ;  /* 0x00000070232f7223 */ /* 0x000fe20000010876 */
[----:B------:R-:W-:Y:S01]  /*44a0*/  LOP3.LUT R112, R107, 0xffff0000, RZ, 0xc0, !PT ;  /* 0xffff00006b707812 */ /* 0x000fe200078ec0ff */
[----:B------:R-:W-:Y:S01]  /*44b0*/  FFMA.FTZ R35, R35, R116, R113 ;  /* 0x0000007423237223 */ /* 0x000fe20000010071 */
[----:B------:R-:W-:Y:S01]  /*44c0*/  PRMT R105, R117, 0x5410, R105 ;  /* 0x0000541075697816 */ /* 0x000fe20000000069 */
[C---:B------:R-:W-:Y:S01]  /*44d0*/  FMUL.FTZ R113, R45.reuse, R49 ;  /* 0x000000312d717220 */ /* 0x040fe20000410000 */
[----:B------:R-:W-:Y:S01]  /*44e0*/  FFMA.FTZ R14, R14, R111, R115 ;  /* 0x0000006f0e0e7223 */ /* 0x000fe20000010073 */
[----:B------:R-:W-:Y:S01]  /*44f0*/  FMUL.FTZ R45, R45, R112 ;  /* 0x000000702d2d7220 */ /* 0x000fe20000410000 */
[----:B------:R-:W-:-:S02]  /*4500*/  IMAD.U32 R13, R48, 0x10000, RZ ;  /* 0x00010000300d7824 */ /* 0x000fc400078e00ff */
[----:B------:R-:W-:Y:S01]  /*4510*/  FFMA.FTZ R112, R32, R112, -R113 ;  /* 0x0000007020707223 */ /* 0x000fe20000010871 */
[----:B------:R-:W-:Y:S01]  /*4520*/  IMAD.U32 R111, R15, 0x10000, RZ ;  /* 0x000100000f6f7824 */ /* 0x000fe200078e00ff */
[----:B------:R-:W-:Y:S01]  /*4530*/  LOP3.LUT R48, R48, 0xffff0000, RZ, 0xc0, !PT ;  /* 0xffff000030307812 */ /* 0x000fe200078ec0ff */
[----:B------:R-:W-:Y:S01]  /*4540*/  IMAD.U32 R107, R105, 0x10000, RZ ;  /* 0x00010000696b7824 */ /* 0x000fe200078e00ff */
[----:B------:R-:W-:Y:S01]  /*4550*/  LOP3.LUT R113, R15, 0xffff0000, RZ, 0xc0, !PT ;  /* 0xffff00000f717812 */ /* 0x000fe200078ec0ff */
[C---:B------:R-:W-:Y:S01]  /*4560*/  FMUL.FTZ R15, R13.reuse, R111 ;  /* 0x0000006f0d0f7220 */ /* 0x040fe20000410000 */
[C---:B------:R-:W-:Y:S01]  /*4570*/  SHF.L.U32 R12, R44.reuse, 0x10, RZ ;  /* 0x000000102c0c7819 */ /* 0x040fe200000006ff */
[----:B------:R-:W-:Y:S01]  /*4580*/  FMUL.FTZ R114, R13, R107 ;  /* 0x0000006b0d727220 */ /* 0x000fe20000410000 */
[----:B------:R-:W-:Y:S01]  /*4590*/  LOP3.LUT R44, R44, 0xffff0000, RZ, 0xc0, !PT ;  /* 0xffff00002c2c7812 */ /* 0x000fe200078ec0ff */
[----:B------:R-:W-:Y:S01]  /*45a0*/  FFMA.FTZ R32, R32, R49, R45 ;  /* 0x0000003120207223 */ /* 0x000fe2000001002d */
[----:B------:R-:W-:Y:S01]  /*45b0*/  LOP3.LUT R105, R105, 0xffff0000, RZ, 0xc0, !PT ;  /* 0xffff000069697812 */ /* 0x000fe200078ec0ff */
[----:B------:R-:W-:Y:S01]  /*45c0*/  FMUL.FTZ R45, R48, R113 ;  /* 0x00000071302d7220 */ /* 0x000fe20000410000 */
[----:B------:R-:W-:Y:S01]  /*45d0*/  PRMT R108, R97, 0x5432, R108 ;  /* 0x00005432616c7816 */ /* 0x000fe2000000006c */
[----:B------:R-:W-:Y:S01]  /*45e0*/  FFMA.FTZ R13, R12, R107, -R15 ;  /* 0x0000006b0c0d7223 */ /* 0x000fe2000001080f */
[----:B------:R-:W-:Y:S01]  /*45f0*/  PRMT R106, R98, 0x5432, R106 ;  /* 0x00005432626a7816 */ /* 0x000fe2000000006a */
[----:B------:R-:W-:Y:S01]  /*4600*/  FFMA.FTZ R12, R12, R111, R114 ;  /* 0x0000006f0c0c7223 */ /* 0x000fe20000010072 */
[----:B------:R-:W-:Y:S01]  /*4610*/  LOP3.LUT R50, R50, 0xffff0000, RZ, 0xc0, !PT ;  /* 0xffff000032327812 */ /* 0x000fe200078ec0ff */
[-C--:B------:R-:W-:Y:S01]  /*4620*/  FMUL.FTZ R107, R48, R105.reuse ;  /* 0x00000069306b7220 */ /* 0x080fe20000410000 */
[----:B------:R-:W-:Y:S01]  /*4630*/  FFMA.FTZ R114, R44, R105, -R45 ;  /* 0x000000692c727223 */ /* 0x000fe2000001082d */
[C---:B------:R-:W-:Y:S01]  /*4640*/  LOP3.LUT R49, R108.reuse, 0xffff0000, RZ, 0xc0, !PT ;  /* 0xffff00006c317812 */ /* 0x040fe200078ec0ff */
[----:B------:R-:W-:Y:S01]  /*4650*/  IMAD.U32 R48, R108, 0x10000, RZ ;  /* 0x000100006c307824 */ /* 0x000fe200078e00ff */
[C---:B------:R-:W-:Y:S01]  /*4660*/  LOP3.LUT R45, R106.reuse, 0xffff0000, RZ, 0xc0, !PT ;  /* 0xffff00006a2d7812 */ /* 0x040fe200078ec0ff */
[----:B------:R-:W-:Y:S01]  /*4670*/  IMAD.U32 R15, R106, 0x10000, RZ ;  /* 0x000100006a0f7824 */ /* 0x000fe200078e00ff */
[----:B------:R-:W-:Y:S01]  /*4680*/  LOP3.LUT R46, R46, 0xffff0000, RZ, 0xc0, !PT ;  /* 0xffff00002e2e7812 */ /* 0x000fe200078ec0ff */
[----:B------:R-:W-:Y:S01]  /*4690*/  FFMA.FTZ R107, R44, R113, R107 ;  /* 0x000000712c6b7223 */ /* 0x000fe2000001006b */
[-C--:B------:R-:W-:Y:S01]  /*46a0*/  FMUL.FTZ R44, R34, R48.reuse ;  /* 0x00000030222c7220 */ /* 0x080fe20000410000 */
[----:B------:R-:W-:Y:S01]  /*46b0*/  FMUL.FTZ R111, R50, R49 ;  /* 0x00000031326f7220 */ /* 0x000fe20000410000 */
[----:B------:R-:W-:Y:S01]  /*46c0*/  FMUL.FTZ R105, R34, R15 ;  /* 0x0000000f22697220 */ /* 0x000fe20000410000 */
[----:B------:R-:W-:Y:S01]  /*46d0*/  FMUL.FTZ R50, R50, R45 ;  /* 0x0000002d32327220 */ /* 0x000fe20000410000 */
        /* <DEDUP_REMOVED lines=8> */
[----:B------:R-:W-:Y:S02]  /*4760*/  F2FP.BF16.F32.PACK_AB R47, R112, R47 ;  /* 0x0000002f702f723e */ /* 0x000fe400000010ff */
[----:B------:R-:W-:Y:S02]  /*4770*/  F2FP.BF16.F32.PACK_AB R49, R14, R109 ;  /* 0x0000006d0e31723e */ /* 0x000fe400000010ff */
[----:B------:R-:W-:Y:S02]  /*4780*/  F2FP.BF16.F32.PACK_AB R51, R32, R35 ;  /* 0x000000232033723e */ /* 0x000fe400000010ff */
[----:B------:R-:W-:-:S02]  /*4790*/  F2FP.BF16.F32.PACK_AB R48, R107, R12 ;  /* 0x0000000c6b30723e */ /* 0x000fc400000010ff */
[----:B------:R-:W-:-:S07]  /*47a0*/  F2FP.BF16.F32.PACK_AB R50, R50, R105 ;  /* 0x000000693232723e */ /* 0x000fce00000010ff */
.L_x_1939:
[----:B------:R-:W-:Y:S05]  /*47b0*/  BSYNC B2 ;  /* 0x0000000000027941 */ /* 0x000fea0003800000 */
.L_x_1938:
[----:B------:R-:W-:Y:S02]  /*47c0*/  ISETP.GE.AND P5, PT, R95, R91, PT ;  /* 0x0000005b5f00720c */ /* 0x000fe40003fa6270 */
[----:B------:R-:W-:-:S11]  /*47d0*/  P2R R13, PR, RZ, 0x1 ;  /* 0x00000001ff0d7803 */ /* 0x000fd60000000000 */
[--C-:B------:R-:W-:Y:S02]  /*47e0*/  @!P5 SHF.R.S32.HI R12, RZ, 0x1f, R95.reuse ;  /* 0x0000001fff0cd819 */ /* 0x100fe4000001145f */
[----:B------:R-:W-:-:S04]  /*47f0*/  @!P5 IADD3 R88, P0, P6, R56, R88, R95 ;  /* 0x000000583858d210 */ /* 0x000fc80007e1e05f */
[----:B------:R-:W-:Y:S02]  /*4800*/  @!P5 IADD3.X R96, R77, R96, R12, P0, P6 ;  /* 0x000000604d60d210 */ /* 0x000fe400007ec40c */
[CC--:B------:R-:W-:Y:S02]  /*4810*/  LEA R12, P6, R92.reuse, R80.reuse, 0x1 ;  /* 0x000000505c0c7211 */ /* 0x0c0fe400078c08ff */
[----:B------:R-:W-:Y:S02]  /*4820*/  ISETP.NE.AND P0, PT, R13, RZ, PT ;  /* 0x000000ff0d00720c */ /* 0x000fe40003f05270 */
[----:B------:R-:W-:Y:S02]  /*4830*/  LEA.HI.X R13, R92, R81, R94, 0x1, P6 ;  /* 0x000000515c0d7211 */ /* 0x000fe400030f0c5e */
[----:B------:R-:W-:-:S03]  /*4840*/  @!P5 LEA R14, P6, R88, R80, 0x1 ;  /* 0x00000050580ed211 */ /* 0x000fc600078c08ff */
[----:B-1----:R1:W-:Y:S01]  /*4850*/  STG.E.128 desc[UR40][R12.64], R44 ;  /* 0x0000002c0c007986 */ /* 0x0023e2000c101d28 */
[----:B------:R-:W-:-:S05]  /*4860*/  @!P5 LEA.HI.X R15, R88, R81, R96, 0x1, P6 ;  /* 0x00000051580fd211 */ /* 0x000fca00030f0c60 */
[----:B--2---:R1:W-:Y:S04]  /*4870*/  @!P5 STG.E.128 desc[UR40][R14.64], R48 ;  /* 0x000000300e00d986 */ /* 0x0043e8000c101d28 */
.L_x_1937:
[----:B------:R-:W-:Y:S05]  /*4880*/  BSYNC B1 ;  /* 0x0000000000017941 */ /* 0x000fea0003800000 */
.L_x_1936:
[C---:B-1----:R-:W-:Y:S01]  /*4890*/  VIADD R13, R19.reuse, 0x60 ;  /* 0x00000060130d7836 */ /* 0x042fe20000000000 */
[----:B------:R-:W-:-:S03]  /*48a0*/  IADD3 R12, R19, 0x60, RZ ;  /* 0x00000060130c7810 */ /* 0x000fc60007ffe0ff */
        /* <DEDUP_REMOVED lines=17> */
[----:B------:R-:W-:Y:S01]  /*49c0*/  LEA.HI.X R45, R12, R81, R13, 0x1, P5 ;  /* 0x000000510c2d7211 */ /* 0x000fe200028f0c0d */
[----:B------:R-:W-:Y:S01]  /*49d0*/  IMAD R13, R22, 0x2000, R3 ;  /* 0x00002000160d7824 */ /* 0x000fe200078e0203 */
[----:B------:R-:W-:-:S02]  /*49e0*/  SHF.R.S32.HI R12, RZ, 0x1f, R93 ;  /* 0x0000001fff0c7819 */ /* 0x000fc4000001145d */
[----:B------:R-:W-:Y:S01]  /*49f0*/  LOP3.LUT R15, R15, 0x1c0, RZ, 0xc0, !PT ;  /* 0x000001c00f0f7812 */ /* 0x000fe200078ec0ff */
[----:B------:R-:W-:Y:S01]  /*4a00*/  IMAD R13, R13, 0x2, R2 ;  /* 0x000000020d0d7824 */ /* 0x000fe200078e0202 */
[----:B------:R-:W-:Y:S02]  /*4a10*/  LEA.HI R93, R12, R93, RZ, 0x4 ;  /* 0x0000005d0c5d7211 */ /* 0x000fe400078f20ff */
[----:B------:R-:W-:Y:S02]  /*4a20*/  LOP3.LUT R32, R32, 0x1c0, RZ, 0xc0, !PT ;  /* 0x000001c020207812 */ /* 0x000fe400078ec0ff */
[----:B------:R-:W-:Y:S02]  /*4a30*/  LEA.HI.SX32 R47, R93, R60, 0x1c ;  /* 0x0000003c5d2f7211 */ /* 0x000fe400078fe2ff */
[----:B------:R-:W-:-:S03]  /*4a40*/  SHF.R.U32.HI R15, RZ, 0x3, R15 ;  /* 0x00000003ff0f7819 */ /* 0x000fc6000001160f */
[----:B------:R-:W-:-:S05]  /*4a50*/  IMAD.SHL.U32 R47, R47, 0x8, RZ ;  /* 0x000000082f2f7824 */ /* 0x000fca00078e00ff */
[----:B------:R-:W-:-:S04]  /*4a60*/  LOP3.LUT R12, R32, 0x38, R47, 0xf8, !PT ;  /* 0x00000038200c7812 */ /* 0x000fc800078ef82f */
[----:B------:R-:W-:-:S05]  /*4a70*/  LOP3.LUT R12, R12, R15, RZ, 0x3c, !PT ;  /* 0x0000000f0c0c7212 */ /* 0x000fca00078e3cff */
[----:B--2---:R-:W-:-:S04]  /*4a80*/  IMAD.IADD R15, R14, 0x1, R12 ;  /* 0x000000010e0f7824 */ /* 0x004fc800078e020c */
        /* <DEDUP_REMOVED lines=10> */
[--C-:B------:R-:W-:Y:S02]  /*4b30*/  SHF.R.U64 R88, R38, 0x10, R39.reuse ;  /* 0x0000001026587819 */ /* 0x100fe40000001227 */
[----:B------:R-:W-:-:S02]  /*4b40*/  SHF.R.U32.HI R89, RZ, 0x10, R39 ;  /* 0x00000010ff597819 */ /* 0x000fc40000011627 */
[--C-:B------:R-:W-:Y:S01]  /*4b50*/  SHF.R.U64 R50, R42, 0x10, R43.reuse ;  /* 0x000000102a327819 */ /* 0x100fe2000000122b */
[----:B-1----:R-:W-:Y:S01]  /*4b60*/  IMAD.U32 R42, R13, 0x10000, RZ ;  /* 0x000100000d2a7824 */ /* 0x002fe200078e00ff */
[----:B------:R-:W-:Y:S01]  /*4b70*/  SHF.R.U32.HI R51, RZ, 0x10, R43 ;  /* 0x00000010ff337819 */ /* 0x000fe2000001162b */
[C---:B------:R-:W-:Y:S01]  /*4b80*/  IMAD.U32 R43, R33.reuse, 0x10000, RZ ;  /* 0x00010000212b7824 */ /* 0x040fe200078e00ff */
[----:B------:R-:W-:Y:S01]  /*4b90*/  LOP3.LUT R48, R33, 0xffff0000, RZ, 0xc0, !PT ;  /* 0xffff000021307812 */ /* 0x000fe200078ec0ff */
[----:B------:R-:W-:Y:S01]  /*4ba0*/  IMAD.U32 R33, R100, 0x10000, RZ ;  /* 0x0001000064217824 */ /* 0x000fe200078e00ff */
[----:B------:R-:W-:Y:S01]  /*4bb0*/  LOP3.LUT R39, R35, 0xffff0000, RZ, 0xc0, !PT ;  /* 0xffff000023277812 */ /* 0x000fe200078ec0ff */
[----:B------:R-:W-:Y:S01]  /*4bc0*/  IMAD.U32 R35, R104, 0x10000, RZ ;  /* 0x0001000068237824 */ /* 0x000fe200078e00ff */
[----:B------:R-:W-:Y:S01]  /*4bd0*/  PRMT R98, R98, 0x5410, R89 ;  /* 0x0000541062627816 */ /* 0x000fe20000000059 */
[C---:B------:R-:W-:Y:S01]  /*4be0*/  FMUL.FTZ R89, R43.reuse, R33 ;  /* 0x000000212b597220 */ /* 0x040fe20000410000 */
[----:B------:R-:W-:Y:S01]  /*4bf0*/  PRMT R102, R102, 0x5410, R51 ;  /* 0x0000541066667816 */ /* 0x000fe20000000033 */
[-C--:B------:R-:W-:Y:S01]  /*4c00*/  FMUL.FTZ R87, R43, R35.reuse ;  /* 0x000000232b577220 */ /* 0x080fe20000410000 */
[----:B------:R-:W-:Y:S01]  /*4c10*/  PRMT R101, R101, 0x5410, R50 ;  /* 0x0000541065657816 */ /* 0x000fe20000000032 */
[----:B------:R-:W-:Y:S01]  /*4c20*/  FFMA.FTZ R35, R42, R35, R89 ;  /* 0x000000232a237223 */ /* 0x000fe20000010059 */
[----:B------:R-:W-:Y:S01]  /*4c30*/  LOP3.LUT R51, R104, 0xffff0000, RZ, 0xc0, !PT ;  /* 0xffff000068337812 */ /* 0x000fe200078ec0ff */
[----:B------:R-:W-:Y:S01]  /*4c40*/  FFMA.FTZ R33, R42, R33, -R87 ;  /* 0x000000212a217223 */ /* 0x000fe20000010857 */
[----:B------:R-:W-:Y:S01]  /*4c50*/  LOP3.LUT R43, R100, 0xffff0000, RZ, 0xc0, !PT ;  /* 0xffff0000642b7812 */ /* 0x000fe200078ec0ff */
[----:B------:R-:W-:Y:S01]  /*4c60*/  IMAD.U32 R50, R102, 0x10000, RZ ;  /* 0x0001000066327824 */ /* 0x000fe200078e00ff */
[----:B------:R-:W-:Y:S01]  /*4c70*/  SHF.R.U64 R92, R36, 0x10, R37 ;  /* 0x00000010245c7819 */ /* 0x000fe20000001225 */
[----:B------:R-:W-:Y:S01]  /*4c80*/  IMAD.U32 R42, R98, 0x10000, RZ ;  /* 0x00010000622a7824 */ /* 0x000fe200078e00ff */
[----:B------:R-:W-:Y:S01]  /*4c90*/  SHF.R.U64 R86, R40, 0x10, R41 ;  /* 0x0000001028567819 */ /* 0x000fe20000001229 */
[----:B------:R-:W-:Y:S01]  /*4ca0*/  IMAD.U32 R41, R15, 0x10000, RZ ;  /* 0x000100000f297824 */ /* 0x000fe200078e00ff */
[----:B------:R-:W-:Y:S01]  /*4cb0*/  PRMT R97, R97, 0x5410, R88 ;  /* 0x0000541061617816 */ /* 0x000fe20000000058 */
[----:B------:R-:W-:Y:S01]  /*4cc0*/  FMUL.FTZ R88, R49, R50 ;  /* 0x0000003231587220 */ /* 0x000fe20000410000 */
[----:B------:R-:W-:Y:S01]  /*4cd0*/  LOP3.LUT R40, R13, 0xffff0000, RZ, 0xc0, !PT ;  /* 0xffff00000d287812 */ /* 0x000fe200078ec0ff */
[C---:B------:R-:W-:Y:S01]  /*4ce0*/  FMUL.FTZ R87, R48.reuse, R51 ;  /* 0x0000003330577220 */ /* 0x040fe20000410000 */
[----:B------:R-:W-:Y:S01]  /*4cf0*/  PRMT R99, R99, 0x5410, R92 ;  /* 0x0000541063637816 */ /* 0x000fe2000000005c */
[-C--:B------:R-:W-:Y:S01]  /*4d00*/  FMUL.FTZ R89, R48, R43.reuse ;  /* 0x0000002b30597220 */ /* 0x080fe20000410000 */
[----:B------:R-:W-:Y:S01]  /*4d10*/  PRMT R103, R103, 0x5410, R86 ;  /* 0x0000541067677816 */ /* 0x000fe20000000056 */
[-C--:B------:R-:W-:Y:S01]  /*4d20*/  FMUL.FTZ R49, R49, R42.reuse ;  /* 0x0000002a31317220 */ /* 0x080fe20000410000 */
[----:B------:R-:W-:Y:S01]  /*4d30*/  LOP3.LUT R102, R102, 0xffff0000, RZ, 0xc0, !PT ;  /* 0xffff000066667812 */ /* 0x000fe200078ec0ff */
[----:B------:R-:W-:Y:S01]  /*4d40*/  FFMA.FTZ R48, R40, R43, -R87 ;  /* 0x0000002b28307223 */ /* 0x000fe20000010857 */
[----:B------:R-:W-:Y:S01]  /*4d50*/  LOP3.LUT R98, R98, 0xffff0000, RZ, 0xc0, !PT ;  /* 0xffff000062627812 */ /* 0x000fe200078ec0ff */
[----:B------:R-:W-:Y:S01]  /*4d60*/  FFMA.FTZ R86, R40, R51, R89 ;  /* 0x0000003328567223 */ /* 0x000fe20000010059 */
[----:B------:R-:W-:Y:S01]  /*4d70*/  SHF.L.U32 R37, R32, 0x10, RZ ;  /* 0x0000001020257819 */ /* 0x000fe200000006ff */
[C---:B------:R-:W-:Y:S01]  /*4d80*/  FFMA.FTZ R88, R41.reuse, R42, -R88 ;  /* 0x0000002a29587223 */ /* 0x040fe20000010858 */
[----:B------:R-:W-:Y:S01]  /*4d90*/  FFMA.FTZ R49, R41, R50, R49 ;  /* 0x0000003229317223 */ /* 0x000fe20000010031 */
[----:B------:R-:W-:-:S02]  /*4da0*/  IMAD.U32 R40, R99, 0x10000, RZ ;  /* 0x0001000063287824 */ /* 0x000fc400078e00ff */
[----:B------:R-:W-:Y:S01]  /*4db0*/  FMUL.FTZ R43, R39, R102 ;  /* 0x00000066272b7220 */ /* 0x000fe20000410000 */
[----:B------:R-:W-:Y:S02]  /*4dc0*/  IMAD.U32 R41, R103, 0x10000, RZ ;  /* 0x0001000067297824 */ /* 0x000fe400078e00ff */
[----:B------:R-:W-:Y:S01]  /*4dd0*/  FMUL.FTZ R51, R39, R98 ;  /* 0x0000006227337220 */ /* 0x000fe20000410000 */
[----:B------:R-:W-:Y:S01]  /*4de0*/  IMAD.U32 R36, R12, 0x10000, RZ ;  /* 0x000100000c247824 */ /* 0x000fe200078e00ff */
[----:B------:R-:W-:Y:S01]  /*4df0*/  LOP3.LUT R32, R32, 0xffff0000, RZ, 0xc0, !PT ;  /* 0xffff000020207812 */ /* 0x000fe200078ec0ff */
[-C--:B------:R-:W-:Y:S01]  /*4e00*/  FMUL.FTZ R39, R37, R41.reuse ;  /* 0x0000002925277220 */ /* 0x080fe20000410000 */
        /* <DEDUP_REMOVED lines=38> */
.L_x_1941:
[----:B------:R-:W-:Y:S05]  /*5070*/  BSYNC B1 ;  /* 0x0000000000017941 */ /* 0x000fea0003800000 */
.L_x_1940:
        /* <DEDUP_REMOVED lines=10> */
.L_x_1907:
[----:B------:R-:W-:-:S13]  /*5120*/  ISETP.NE.AND P3, PT, R157, 0x3, PT ;  /* 0x000000039d00780c */ /* 0x000fda0003f65270 */
[----:B------:R-:W-:Y:S05]  /*5130*/  @!P3 BRA `(.L_x_1942) ;  /* 0x000000000004b947 */ /* 0x000fea0003800000 */
[----:B------:R-:W-:Y:S01]  /*5140*/  BPT.TRAP 0x1 ;  /* 0x000000040000795c */ /* 0x000fe20000300000 */
.L_x_1942:
[----:B------:R-:W-:Y:S01]  /*5150*/  IMAD R78, R22, 0x8, R2 ;  /* 0x00000008164e7824 */ /* 0x000fe200078e0202 */
[----:B------:R-:W-:Y:S01]  /*5160*/  SHF.L.U32 R90, R156, 0x1f, RZ ;  /* 0x0000001f9c5a7819 */ /* 0x000fe200000006ff */
[----:B------:R-:W-:Y:S01]  /*5170*/  IMAD R83, R26, -0x80, R28 ;  /* 0xffffff801a537824 */ /* 0x000fe200078e021c */
[----:B------:R-:W-:Y:S02]  /*5180*/  BSSY B1, `(.L_x_1943) ;  /* 0x0000004000017945 */ /* 0x000fe40003800000 */
[----:B------:R-:W1:Y:S02]  /*5190*/  SYNCS.PHASECHK.TRANS64.TRYWAIT P4, [R78+URZ+0x16890], R90 ;  /* 0x0168905a4e0075a7 */ /* 0x000e64000808017f */
[----:B------:R-:W-:Y:S01]  /*51a0*/  VIMNMX R83, R83, 0x80, PT ;  /* 0x0000008053537848 */ /* 0x000fe20003fe0100 */
[----:B-1----:R-:W-:Y:S06]  /*51b0*/  @!P4 BRA `(.L_x_1944) ;  /* 0x0000013000dcc947 */ /* 0x002fec0003800000 */
.L_x_2157:
[----:B------:R-:W-:Y:S05]  /*51c0*/  BSYNC B1 ;  /* 0x0000000000017941 */ /* 0x000fea0003800000 */
.L_x_1943:
[----:B------:R-:W-:Y:S01]  /*51d0*/  ISETP.GE.AND P4, PT, R19, R83, PT ;  /* 0x000000531300720c */ /* 0x000fe20003f86270 */
[----:B------:R-:W-:-:S12]  /*51e0*/  BSSY B1, `(.L_x_1945) ;  /* 0x0000006000017945 */ /* 0x000fd80003800000 */
[----:B------:R-:W-:Y:S05]  /*51f0*/  @P4 BRA `(.L_x_1946) ;  /* 0x0000000000104947 */ /* 0x000fea0003800000 */
[----:B------:R-:W2:Y:S04]  /*5200*/  @!P1 LDS.128 R12, [R82+0xe000] ;  /* 0x00e00000520c9984 */ /* 0x000ea80000000c00 */
[----:B0-----:R-:W0:Y:S04]  /*5210*/  @!P2 LDS.128 R32, [R79+0xe000] ;  /* 0x00e000004f20a984 */ /* 0x001e280000000c00 */
[----:B--2---:R2:W-:Y:S04]  /*5220*/  @!P1 STG.E.128 desc[UR40][R38.64], R12 ;  /* 0x0000000c26009986 */ /* 0x0045e8000c101d28 */
[----:B0-----:R2:W-:Y:S02]  /*5230*/  @!P2 STG.E.128 desc[UR40][R38.64+0x40], R32 ;  /* 0x000040202600a986 */ /* 0x0015e4000c101d28 */
.L_x_1946:
[----:B------:R-:W-:Y:S05]  /*5240*/  BSYNC B1 ;  /* 0x0000000000017941 */ /* 0x000fea0003800000 */
.L_x_1945:
[----:B--2---:R-:W-:-:S05]  /*5250*/  VIADD R12, R19, 0x60 ;  /* 0x00000060130c7836 */ /* 0x004fca0000000000 */
[----:B------:R-:W-:-:S13]  /*5260*/  ISETP.GE.AND P4, PT, R12, R83, PT ;  /* 0x000000530c00720c */ /* 0x000fda0003f86270 */
[----:B------:R-:W-:Y:S05]  /*5270*/  @P4 BRA `(.L_x_1924) ;  /* 0x0000000000104947 */ /* 0x000fea0003800000 */
[----:B------:R-:W2:Y:S04]  /*5280*/  @!P1 LDS.128 R12, [R82+0x11000] ;  /* 0x01100000520c9984 */ /* 0x000ea80000000c00 */
[----:B0-----:R-:W0:Y:S04]  /*5290*/  @!P2 LDS.128 R32, [R79+0x11000] ;  /* 0x011000004f20a984 */ /* 0x001e280000000c00 */
[----:B--2---:R2:W-:Y:S04]  /*52a0*/  @!P1 STG.E.128 desc[UR40][R36.64], R12 ;  /* 0x0000000c24009986 */ /* 0x0045e8000c101d28 */
[----:B0-----:R2:W-:Y:S02]  /*52b0*/  @!P2 STG.E.128 desc[UR40][R36.64+0x40], R32 ;  /* 0x000040202400a986 */ /* 0x0015e4000c101d28 */
.L_x_1924:
[----:B------:R-:W-:Y:S05]  /*52c0*/  BSYNC B0 ;  /* 0x0000000000007941 */ /* 0x000fea0003800000 */
.L_x_1906:
        /* <DEDUP_REMOVED lines=12> */
[----:B------:R-:W-:-:S04]  /*5390*/  @!P4 IADD3 R12, R78, 0x168a0, RZ ;  /* 0x000168a04e0cc810 */ /* 0x000fc80007ffe0ff */
[----:B------:R-:W-:-:S04]  /*53a0*/  @!P4 PRMT R12, RZ, 0x654, R12 ;  /* 0x00000654ff0cc816 */ /* 0x000fc8000000000c */
[----:B------:R1:W-:Y:S01]  /*53b0*/  @!P4 SYNCS.ARRIVE.TRANS64.RED.A1T0 RZ, [R12+URZ], RZ ;  /* 0x000000ff0cffc9a7 */ /* 0x0003e2000810043f */
[----:B------:R-:W-:Y:S05]  /*53c0*/  @!P3 BRA `(.L_x_1948) ;  /* 0x000000000004b947 */ /* 0x000fea0003800000 */
[----:B------:R-:W-:Y:S01]  /*53d0*/  BPT.TRAP 0x1 ;  /* 0x000000040000795c */ /* 0x000fe20000300000 */
.L_x_1948:
[----:B------:R-:W-:Y:S05]  /*53e0*/  BSYNC B0 ;  /* 0x0000000000007941 */ /* 0x000fea0003800000 */
.L_x_1947:
[----:B------:R-:W2:Y:S01]  /*53f0*/  SYNCS.PHASECHK.TRANS64.TRYWAIT P3, [R78+URZ+0x168b0], R90 ;  /* 0x0168b05a4e0075a7 */ /* 0x000ea2000806017f */
[----:B------:R-:W-:Y:S01]  /*5400*/  ULDC UR42, c[0x0][0x2e4] ;  /* 0x0000b900002a7ab9 */ /* 0x000fe20000000800 */
[----:B------:R-:W-:Y:S01]  /*5410*/  ULDC.64 UR38, c[0x0][0x318] ;  /* 0x0000c60000267ab9 */ /* 0x000fe20000000a00 */
[----:B------:R-:W-:Y:S01]  /*5420*/  ULDC.64 UR36, c[0x0][0x308] ;  /* 0x0000c20000247ab9 */ /* 0x000fe20000000a00 */
[----:B------:R-:W-:Y:S01]  /*5430*/  BSSY B0, `(.L_x_1949) ;  /* 0x0000003000007945 */ /* 0x000fe20003800000 */
[----:B0---4-:R-:W-:-:S03]  /*5440*/  IMAD.WIDE R32, R26, 0x80, R6 ;  /* 0x000000801a207825 */ /* 0x011fc600078e0206 */
[----:B--2---:R-:W-:Y:S05]  /*5450*/  @!P3 BRA `(.L_x_1950) ;  /* 0x000001300048b947 */ /* 0x004fea0003800000 */
.L_x_2158:
[----:B------:R-:W-:Y:S05]  /*5460*/  BSYNC B0 ;  /* 0x0000000000007941 */ /* 0x000fea0003800000 */
.L_x_1949:
        /* <DEDUP_REMOVED lines=17> */
.L_x_1952:
[----:B------:R-:W-:Y:S05]  /*5580*/  BSYNC B0 ;  /* 0x0000000000007941 */ /* 0x000fea0003800000 */
.L_x_1951:
[----:B-12---:R-:W-:Y:S01]  /*5590*/  VIADD R12, R19, 0x60 ;  /* 0x00000060130c7836 */ /* 0x006fe20000000000 */
        /* <DEDUP_REMOVED lines=19> */
.L_x_1954:
[----:B------:R-:W-:Y:S05]  /*56d0*/  BSYNC B0 ;  /* 0x0000000000007941 */ /* 0x000fea0003800000 */
.L_x_1953:
[----:B-1----:R-:W2:Y:S01]  /*56e0*/  LDL R12, [R1] ;  /* 0x00000000010c7983 */ /* 0x002ea20000100800 */
[----:B------:R-:W-:Y:S02]  /*56f0*/  VIADD R22, R22, 0x1 ;  /* 0x0000000116167836 */ /* 0x000fe40000000000 */
[----:B0-----:R-:W-:Y:S01]  /*5700*/  @!P4 VIADD R78, R78, 0x168c0 ;  /* 0x000168c04e4ec836 */ /* 0x001fe20000000000 */
        /* <DEDUP_REMOVED lines=10> */
[----:B------:R-:W-:Y:S02]  /*57b0*/  SEL R22, R22, RZ, P3 ;  /* 0x000000ff16167207 */ /* 0x000fe40001800000 */
[----:B------:R-:W-:Y:S01]  /*57c0*/  LOP3.LUT R156, R156, R13, RZ, 0x3c, !PT ;  /* 0x0000000d9c9c7212 */ /* 0x000fe200078e3cff */
[----:B------:R0:W-:Y:S01]  /*57d0*/  @!P4 SYNCS.ARRIVE.TRANS64.RED.A1T0 RZ, [R78+URZ], RZ ;  /* 0x000000ff4effc9a7 */ /* 0x0001e2000810043f */
[----:B--2---:R-:W-:-:S13]  /*57e0*/  LOP3.LUT P5, RZ, R12, 0x2, RZ, 0xc0, !PT ;  /* 0x000000020cff7812 */ /* 0x004fda00078ac0ff */
[----:B0-----:R-:W-:Y:S05]  /*57f0*/  @P5 BRA `(.L_x_1955) ;  /* 0xffffffc800b45947 */ /* 0x001fea000383ffff */
[----:B------:R-:W0:Y:S01]  /*5800*/  S2R R12, SR_TID.X ;  /* 0x00000000000c7919 */ /* 0x000e220000002100 */
[----:B------:R-:W-:Y:S02]  /*5810*/  PLOP3.LUT P0, PT, PT, PT, PT, 0x8, 0x0 ;  /* 0x000000000000781c */ /* 0x000fe40003f0e170 */
[----:B0-----:R-:W-:-:S04]  /*5820*/  SHF.R.U32.HI R12, RZ, 0x7, R12 ;  /* 0x00000007ff0c7819 */ /* 0x001fc8000001160c */
[----:B------:R-:W-:-:S13]  /*5830*/  ISETP.NE.AND P5, PT, R12, 0x1, PT ;  /* 0x000000010c00780c */ /* 0x000fda0003fa5270 */
[----:B------:R-:W-:Y:S06]  /*5840*/  @!P5 BAR.ARV 0x9, 0x100 ;  /* 0x024400000000db1d */ /* 0x000fec0000002000 */
.L_x_1901:
        /* <DEDUP_REMOVED lines=16> */
[----:B------:R-:W-:Y:S01]  /*5950*/  CS2R R46, SRZ ;  /* 0x00000000002e7805 */ /* 0x000fe2000001ff00 */
[----:B------:R-:W-:Y:S01]  /*5960*/  IMAD.MOV.U32 R48, RZ, RZ, RZ ;  /* 0x000000ffff307224 */ /* 0x000fe200078e00ff */
[----:B------:R-:W-:Y:S02]  /*5970*/  CS2R R14, SRZ ;  /* 0x00000000000e7805 */ /* 0x000fe4000001ff00 */
[----:B------:R-:W-:Y:S01]  /*5980*/  MOV R50, RZ ;  /* 0x000000ff00327202 */ /* 0x000fe20000000f00 */
[----:B------:R-:W-:Y:S02]  /*5990*/  IMAD.MOV.U32 R13, RZ, RZ, RZ ;  /* 0x000000ffff0d7224 */ /* 0x000fe400078e00ff */
[----:B------:R-:W-:Y:S01]  /*59a0*/  IMAD.MOV.U32 R52, RZ, RZ, RZ ;  /* 0x000000ffff347224 */ /* 0x000fe200078e00ff */
[----:B------:R-:W-:Y:S06]  /*59b0*/  @P0 BRA `(.L_x_1956) ;  /* 0x00000000000c0947 */ /* 0x000fec0003800000 */
[----:B------:R-:W0:Y:S01]  /*59c0*/  FENCE.VIEW.ASYNC.G ;  /* 0x00000000000073c6 */ /* 0x000e220000000100 */
[----:B------:R-:W-:Y:S05]  /*59d0*/  WARPSYNC.ALL ;  /* 0x0000000000007948 */ /* 0x000fea0003800000 */
[----:B0-----:R-:W-:Y:S06]  /*59e0*/  BAR.ARV 0xc, 0x1a0 ;  /* 0x0306800000007b1d */ /* 0x001fec0000002000 */
.L_x_1956:
[----:B------:R-:W-:Y:S02]  /*59f0*/  IMAD.MOV.U32 R12, RZ, RZ, RZ ;  /* 0x000000ffff0c7224 */ /* 0x000fe400078e00ff */
[----:B------:R-:W-:Y:S01]  /*5a00*/  IMAD.MOV.U32 R49, RZ, RZ, RZ ;  /* 0x000000ffff317224 */ /* 0x000fe200078e00ff */
[----:B------:R-:W-:Y:S06]  /*5a10*/  @!P2 BRA `(.L_x_1957) ;  /* 0x000000c00098a947 */ /* 0x000fec0003800000 */
[----:B------:R-:W0:Y:S01]  /*5a20*/  S2R R4, SR_TID.X ;  /* 0x0000000000047919 */ /* 0x000e220000002100 */
[----:B------:R-:W-:Y:S01]  /*5a30*/  UMOV UR4, 0xffffffff ;  /* 0xffffffff00047882 */ /* 0x000fe20000000000 */
[----:B0-----:R-:W-:-:S05]  /*5a40*/  VIADD R4, R4, 0xffffff80 ;  /* 0xffffff8004047836 */ /* 0x001fca0000000000 */
[----:B------:R-:W-:-:S04]  /*5a50*/  SHF.R.S32.HI R0, RZ, 0x1f, R4 ;  /* 0x0000001fff007819 */ /* 0x000fc80000011404 */
[----:B------:R-:W-:-:S04]  /*5a60*/  LEA.HI R0, R0, R4, RZ, 0x7 ;  /* 0x0000000400007211 */ /* 0x000fc800078f38ff */
[----:B------:R-:W-:Y:S01]  /*5a70*/  SHF.R.S32.HI R13, RZ, 0x7, R0 ;  /* 0x00000007ff0d7819 */ /* 0x000fe20000011400 */
[----:B------:R-:W-:Y:S06]  /*5a80*/  BRA.DIV UR4, `(.L_x_1958) ;  /* 0x0000012a04d07947 */ /* 0x000fec000b800000 */
[----:B------:R0:W2:Y:S02]  /*5a90*/  SHFL.IDX PT, R155, R13, RZ, 0x1f ;  /* 0x00001fff0d9b7589 */ /* 0x0000a400000e0000 */
.L_x_2161:
[----:B------:R-:W3:Y:S01]  /*5aa0*/  LDL.LU R4, [R1] ;  /* 0x0000000001047983 */ /* 0x000ee20000300800 */
[----:B------:R-:W-:Y:S01]  /*5ab0*/  VIADD R3, R2, 0x8400 ;  /* 0x0000840002037836 */ /* 0x000fe20000000000 */
[----:B------:R-:W-:Y:S01]  /*5ac0*/  BSSY B6, `(.L_x_1959) ;  /* 0x000001c000067945 */ /* 0x000fe20003800000 */
[----:B--2---:R-:W-:-:S03]  /*5ad0*/  IMAD.HI R0, R155, 0x55555556, RZ ;  /* 0x555555569b007827 */ /* 0x004fc600078e02ff */
[----:B------:R-:W-:Y:S02]  /*5ae0*/  LOP3.LUT P0, RZ, R3, 0x3ff, RZ, 0xc0, !PT ;  /* 0x000003ff03ff7812 */ /* 0x000fe4000780c0ff */
[----:B------:R-:W-:-:S05]  /*5af0*/  LEA.HI R0, R0, R0, RZ, 0x1 ;  /* 0x0000000000007211 */ /* 0x000fca00078f08ff */
[----:B------:R-:W-:-:S04]  /*5b00*/  IMAD R0, R0, -0x3, R155 ;  /* 0xfffffffd00007824 */ /* 0x000fc800078e029b */
[----:B------:R-:W-:-:S05]  /*5b10*/  IMAD R0, R0, 0x2000, R3 ;  /* 0x0000200000007824 */ /* 0x000fca00078e0203 */
[----:B------:R-:W-:-:S04]  /*5b20*/  SHF.R.U32.HI R0, RZ, 0x4, R0 ;  /* 0x00000004ff007819 */ /* 0x000fc80000011600 */
[----:B------:R-:W-:Y:S02]  /*5b30*/  LOP3.LUT R36, R0, 0x3fff, RZ, 0xc0, !PT ;  /* 0x00003fff00247812 */ /* 0x000fe400078ec0ff */
[----:B---3--:R-:W-:-:S04]  /*5b40*/  LOP3.LUT R4, R4, 0xfffffffe, RZ, 0xc0, !PT ;  /* 0xfffffffe04047812 */ /* 0x008fc800078ec0ff */
[----:B------:R-:W-:-:S05]  /*5b50*/  @P0 LOP3.LUT R4, R4, 0x1, RZ, 0xfc, !PT ;  /* 0x0000000104040812 */ /* 0x000fca00078efcff */
[----:B------:R2:W-:Y:S01]  /*5b60*/  STL [R1], R4 ;  /* 0x0000000401007387 */ /* 0x0005e20000100800 */
[----:B------:R-:W-:Y:S05]  /*5b70*/  @!P0 BRA `(.L_x_1960) ;  /* 0x0000000000408947 */ /* 0x000fea0003800000 */
[----:B------:R-:W-:Y:S01]  /*5b80*/  MOV R0, 0x0 ;  /* 0x0000000000007802 */ /* 0x000fe20000000f00 */
[----:B------:R-:W-:Y:S01]  /*5b90*/  ULDC.64 UR4, c[0x4][0xa8] ;  /* 0x01002a0000047ab9 */ /* 0x000fe20000000a00 */
[----:B------:R-:W-:Y:S01]  /*5ba0*/  ULDC.64 UR6, c[0x4][0xb0] ;  /* 0x01002c0000067ab9 */ /* 0x000fe20000000a00 */
[----:B--2---:R-:W-:Y:S01]  /*5bb0*/  IMAD.U32 R4, RZ, RZ, UR4 ;  /* 0x00000004ff047e24 */ /* 0x004fe2000f8e00ff */
[----:B------:R2:W3:Y:S01]  /*5bc0*/  LDC.64 R14, c[0x4][R0] ;  /* 0x01000000000e7b82 */ /* 0x0004e20000000a00 */
[----:B------:R-:W-:Y:S01]  /*5bd0*/  IMAD.U32 R5, RZ, RZ, UR5 ;  /* 0x00000005ff057e24 */ /* 0x000fe2000f8e00ff */
[----:B------:R-:W-:Y:S01]  /*5be0*/  ULDC.64 UR4, c[0x4][0x20] ;  /* 0x0100080000047ab9 */ /* 0x000fe20000000a00 */
[----:B------:R-:W-:Y:S01]  /*5bf0*/  IMAD.U32 R6, RZ, RZ, UR6 ;  /* 0x00000006ff067e24 */ /* 0x000fe2000f8e00ff */
[----:B0-----:R-:W-:Y:S01]  /*5c00*/  MOV R13, RZ ;  /* 0x000000ff000d7202 */ /* 0x001fe20000000f00 */
[----:B------:R-:W-:Y:S02]  /*5c10*/  IMAD.U32 R7, RZ, RZ, UR7 ;  /* 0x00000007ff077e24 */ /* 0x000fe4000f8e00ff */
[----:B------:R-:W-:-:S02]  /*5c20*/  IMAD.U32 R10, RZ, RZ, UR4 ;  /* 0x00000004ff0a7e24 */ /* 0x000fc4000f8e00ff */
[----:B-1----:R-:W-:Y:S02]  /*5c30*/  IMAD.U32 R11, RZ, RZ, UR5 ;  /* 0x00000005ff0b7e24 */ /* 0x002fe4000f8e00ff */
[----:B------:R-:W-:Y:S02]  /*5c40*/  IMAD.MOV.U32 R8, RZ, RZ, 0x70 ;  /* 0x00000070ff087424 */ /* 0x000fe400078e00ff */
[----:B--2---:R-:W-:-:S07]  /*5c50*/  IMAD.MOV.U32 R12, RZ, RZ, 0x1 ;  /* 0x00000001ff0c7424 */ /* 0x004fce00078e00ff */
[----:B------:R-:W-:-:S07]  /*5c60*/  LEPC R20, `(.L_x_1960) ;  /* 0x000000001014794e */ /* 0x000fce0000000000 */
[----:B---3-5:R-:W-:Y:S05]  /*5c70*/  CALL.ABS.NOINC R14 ;  /* 0x000000000e007343 */ /* 0x028fea0003c00000 */
.L_x_1960:
[----:B------:R-:W-:Y:S05]  /*5c80*/  BSYNC B6 ;  /* 0x0000000000067941 */ /* 0x000fea0003800000 */
.L_x_1959:
[----:B------:R-:W-:Y:S02]  /*5c90*/  ULDC UR4, c[0x0][0x3d4] ;  /* 0x0000f50000047ab9 */ /* 0x000fe40000000800 */
[----:B------:R-:W-:-:S13]  /*5ca0*/  ISETP.LT.AND P0, PT, RZ, UR4, PT ;  /* 0x00000004ff007c0c */ /* 0x000fda000bf01270 */
[----:B------:R-:W-:Y:S05]  /*5cb0*/  @P0 BRA `(.L_x_1961) ;  /* 0x0000000000400947 */ /* 0x000fea0003800000 */
[----:B------:R-:W3:Y:S02]  /*5cc0*/  LDL R20, [R1+0x34] ;  /* 0x0000340001147983 */ /* 0x000ee40000100800 */
[----:B---3--:R-:W-:-:S04]  /*5cd0*/  LEA.HI R0, R20, R20, RZ, 0x1 ;  /* 0x0000001414007211 */ /* 0x008fc800078f08ff */
[----:B------:R-:W-:-:S05]  /*5ce0*/  LOP3.LUT R0, R0, 0xfffffffe, RZ, 0xc0, !PT ;  /* 0xfffffffe00007812 */ /* 0x000fca00078ec0ff */
[----:B------:R-:W-:-:S05]  /*5cf0*/  IMAD.IADD R0, R20, 0x1, -R0 ;  /* 0x0000000114007824 */ /* 0x000fca00078e0a00 */
[----:B------:R-:W-:-:S04]  /*5d00*/  SHF.L.U32 R3, R0, 0x1f, RZ ;  /* 0x0000001f00037819 */ /* 0x000fc800000006ff */
[----:B------:R3:W4:Y:S03]  /*5d10*/  SYNCS.PHASECHK.TRANS64.TRYWAIT P0, [R2+URZ+0x16800], R3 ;  /* 0x01680003020075a7 */ /* 0x000726000800017f */
[----:B----4-:R-:W-:Y:S05]  /*5d20*/  @!P0 NANOSLEEP.SYNCS 0x989680 ;  /* 0x009896800000895d */ /* 0x010fea0003900000 */
[----:B------:R-:W4:Y:S01]  /*5d30*/  @!P0 SYNCS.PHASECHK.TRANS64 P0, [R2+URZ+0x16800], R3 ;  /* 0x01680003020085a7 */ /* 0x000f22000800007f */
[----:B------:R-:W-:Y:S04]  /*5d40*/  BSSY B0, `(.L_x_1962) ;  /* 0x0000006000007945 */ /* 0x000fe80003800000 */
[----:B----4-:R-:W-:Y:S05]  /*5d50*/  @P0 BRA `(.L_x_1963) ;  /* 0x0000000000100947 */ /* 0x010fea0003800000 */
.L_x_1964:
[----:B----4-:R4:W0:Y:S02]  /*5d60*/  SYNCS.PHASECHK.TRANS64.TRYWAIT P0, [R2+URZ+0x16800], R3 ;  /* 0x01680003020075a7 */ /* 0x010824000800017f */
[----:B0-----:R-:W-:Y:S05]  /*5d70*/  @!P0 NANOSLEEP.SYNCS 0x989680 ;  /* 0x009896800000895d */ /* 0x001fea0003900000 */
[----:B------:R-:W0:Y:S02]  /*5d80*/  @!P0 SYNCS.PHASECHK.TRANS64 P0, [R2+URZ+0x16800], R3 ;  /* 0x01680003020085a7 */ /* 0x000e24000800007f */
[----:B0-----:R-:W-:Y:S05]  /*5d90*/  @!P0 BRA `(.L_x_1964) ;  /* 0xfffffffc00f08947 */ /* 0x001fea000383ffff */
.L_x_1963:
[----:B------:R-:W-:Y:S05]  /*5da0*/  BSYNC B0 ;  /* 0x0000000000007941 */ /* 0x000fea0003800000 */
.L_x_1962:
[----:B------:R-:W-:Y:S05]  /*5db0*/  BRA `(.L_x_1965) ;  /* 0x0000003000cc7947 */ /* 0x000fea0003800000 */
.L_x_1961:
[----:B------:R-:W3:Y:S01]  /*5dc0*/  S2R R0, SR_TID.X ;  /* 0x0000000000007919 */ /* 0x000ee20000002100 */
[----:B------:R-:W-:Y:S01]  /*5dd0*/  ULDC.64 UR6, c[0x0][0x3e8] ;  /* 0x0000fa0000067ab9 */ /* 0x000fe20000000a00 */
[--C-:B------:R-:W-:Y:S01]  /*5de0*/  SHF.R.S32.HI R7, RZ, 0x1f, R16.reuse ;  /* 0x0000001fff077819 */ /* 0x100fe20000011410 */
[----:B------:R-:W-:Y:S01]  /*5df0*/  ULDC.64 UR4, c[0x0][0x3d8] ;  /* 0x0000f60000047ab9 */ /* 0x000fe20000000a00 */
[----:B---3--:R-:W-:Y:S02]  /*5e00*/  VIADD R3, R0, 0xffffff80 ;  /* 0xffffff8000037836 */ /* 0x008fe40000000000 */
[----:B------:R-:W3:Y:S01]  /*5e10*/  LDL R0, [R1] ;  /* 0x0000000001007983 */ /* 0x000ee20000100800 */
[----:B------:R-:W-:Y:S01]  /*5e20*/  SHF.R.S32.HI R10, RZ, 0x1f, R19 ;  /* 0x0000001fff0a7819 */ /* 0x000fe20000011413 */
[----:B------:R-:W-:Y:S01]  /*5e30*/  IMAD.MOV.U32 R6, RZ, RZ, R16 ;  /* 0x000000ffff067224 */ /* 0x000fe200078e0010 */
[----:B------:R-:W-:Y:S01]  /*5e40*/  SHF.R.S32.HI R30, RZ, 0x1f, R3 ;  /* 0x0000001fff1e7819 */ /* 0x000fe20000011403 */
[----:B-----5:R-:W-:Y:S01]  /*5e50*/  IMAD.WIDE.U32 R42, R24, UR4, RZ ;  /* 0x00000004182a7c25 */ /* 0x020fe2000f8e00ff */
[----:B------:R-:W-:Y:S02]  /*5e60*/  BSSY B6, `(.L_x_1966) ;  /* 0x0000030000067945 */ /* 0x000fe40003800000 */
[----:B------:R-:W-:Y:S01]  /*5e70*/  LEA.HI R30, R30, R3, RZ, 0x2 ;  /* 0x000000031e1e7211 */ /* 0x000fe200078f10ff */
[----:B------:R-:W-:-:S02]  /*5e80*/  IMAD R12, R10, UR6, RZ ;  /* 0x000000060a0c7c24 */ /* 0x000fc4000f8e02ff */
[----:B------:R-:W-:Y:S01]  /*5e90*/  IMAD.WIDE.U32 R8, R19, UR4, R6 ;  /* 0x0000000413087c25 */ /* 0x000fe2000f8e0006 */
[----:B------:R-:W-:-:S03]  /*5ea0*/  LOP3.LUT R30, R30, 0xfffffffc, RZ, 0xc0, !PT ;  /* 0xfffffffc1e1e7812 */ /* 0x000fc600078ec0ff */
[----:B------:R-:W-:Y:S01]  /*5eb0*/  IMAD.WIDE.U32 R40, R24, UR6, RZ ;  /* 0x0000000618287c25 */ /* 0x000fe2000f8e00ff */
[----:B------:R-:W-:-:S03]  /*5ec0*/  IADD3 R25, P2, R8, R42, RZ ;  /* 0x0000002a08197210 */ /* 0x000fc60007f5e0ff */
[----:B------:R-:W-:Y:S02]  /*5ed0*/  IMAD.IADD R30, R3, 0x1, -R30 ;  /* 0x00000001031e7824 */ /* 0x000fe400078e0a1e */
[----:B------:R-:W-:Y:S02]  /*5ee0*/  IMAD R12, R19, UR7, R12 ;  /* 0x00000007130c7c24 */ /* 0x000fe4000f8e020c */
[----:B------:R-:W-:-:S05]  /*5ef0*/  IMAD.SHL.U32 R26, R30, 0x4, RZ ;  /* 0x000000041e1a7824 */ /* 0x000fca00078e00ff */
[----:B------:R-:W-:-:S03]  /*5f00*/  SHF.R.S32.HI R27, RZ, 0x1f, R26 ;  /* 0x0000001fff1b7819 */ /* 0x000fc6000001141a */
[----:B--2---:R-:W-:-:S03]  /*5f10*/  IMAD.WIDE.U32 R4, R19, UR4, R26 ;  /* 0x0000000413047c25 */ /* 0x004fc6000f8e001a */
[----:B------:R-:W-:Y:S02]  /*5f20*/  IADD3 R38, P0, R4, R42, RZ ;  /* 0x0000002a04267210 */ /* 0x000fe40007f1e0ff */
[----:B---3--:R-:W-:Y:S02]  /*5f30*/  LOP3.LUT P4, RZ, R0, 0x1, RZ, 0xc0, !PT ;  /* 0x0000000100ff7812 */ /* 0x008fe4000788c0ff */
[----:B------:R-:W-:-:S05]  /*5f40*/  SHF.R.S32.HI R0, RZ, 0x1f, R24 ;  /* 0x0000001fff007819 */ /* 0x000fca0000011418 */
[C---:B-1----:R-:W-:Y:S02]  /*5f50*/  IMAD R11, R0.reuse, UR6, RZ ;  /* 0x00000006000b7c24 */ /* 0x042fe4000f8e02ff */
[----:B------:R-:W-:Y:S02]  /*5f60*/  IMAD R3, R0, UR4, RZ ;  /* 0x0000000400037c24 */ /* 0x000fe4000f8e02ff */
[----:B------:R-:W-:Y:S02]  /*5f70*/  IMAD R0, R10, UR4, RZ ;  /* 0x000000040a007c24 */ /* 0x000fe4000f8e02ff */
[----:B------:R-:W-:Y:S02]  /*5f80*/  IMAD R45, R24, UR7, R11 ;  /* 0x00000007182d7c24 */ /* 0x000fe4000f8e020b */
[----:B------:R-:W-:-:S04]  /*5f90*/  IMAD.WIDE.U32 R10, R19, UR6, R6 ;  /* 0x00000006130a7c25 */ /* 0x000fc8000f8e0006 */
[----:B------:R-:W-:Y:S01]  /*5fa0*/  IMAD R3, R24, UR5, R3 ;  /* 0x0000000518037c24 */ /* 0x000fe2000f8e0203 */
[----:B------:R-:W-:Y:S01]  /*5fb0*/  IADD3 R33, P3, R10, R40, RZ ;  /* 0x000000280a217210 */ /* 0x000fe20007f7e0ff */
[----:B------:R-:W-:-:S04]  /*5fc0*/  IMAD.WIDE.U32 R6, R19, UR6, R26 ;  /* 0x0000000613067c25 */ /* 0x000fc8000f8e001a */
[----:B------:R-:W-:Y:S01]  /*5fd0*/  IMAD R0, R19, UR5, R0 ;  /* 0x0000000513007c24 */ /* 0x000fe2000f8e0200 */
[----:B------:R-:W-:Y:S01]  /*5fe0*/  IADD3 R34, P1, R6, R40, RZ ;  /* 0x0000002806227210 */ /* 0x000fe20007f3e0ff */
[----:B------:R-:W-:Y:S02]  /*5ff0*/  IMAD.IADD R37, R3, 0x1, R43 ;  /* 0x0000000103257824 */ /* 0x000fe400078e022b */
[----:B------:R-:W-:-:S03]  /*6000*/  IMAD.IADD R45, R45, 0x1, R41 ;  /* 0x000000012d2d7824 */ /* 0x000fc600078e0229 */
[----:B------:R-:W-:Y:S02]  /*6010*/  IADD3.X R31, R37, R0, R9, P2, !PT ;  /* 0x00000000251f7210 */ /* 0x000fe400017fe409 */
[----:B------:R-:W-:Y:S02]  /*6020*/  IADD3.X R49, R45, R12, R11, P3, !PT ;  /* 0x0000000c2d317210 */ /* 0x000fe40001ffe40b */
[----:B------:R-:W-:Y:S02]  /*6030*/  IADD3.X R39, R37, R5, R0, P0, !PT ;  /* 0x0000000525277210 */ /* 0x000fe400007fe400 */
[----:B------:R-:W-:Y:S01]  /*6040*/  IADD3.X R35, R45, R7, R12, P1, !PT ;  /* 0x000000072d237210 */ /* 0x000fe20000ffe40c */
[----:B------:R-:W-:Y:S06]  /*6050*/  @!P4 BRA `(.L_x_1967) ;  /* 0x000000000040c947 */ /* 0x000fec0003800000 */
        /* <DEDUP_REMOVED lines=8> */
[----:B0-----:R-:W-:Y:S01]  /*60e0*/  MOV R13, RZ ;  /* 0x000000ff000d7202 */ /* 0x001fe20000000f00 */
[----:B------:R-:W-:Y:S02]  /*60f0*/  IMAD.U32 R7, RZ, RZ, UR7 ;  /* 0x00000007ff077e24 */ /* 0x000fe4000f8e00ff */
[----:B------:R-:W-:-:S02]  /*6100*/  IMAD.U32 R10, RZ, RZ, UR4 ;  /* 0x00000004ff0a7e24 */ /* 0x000fc4000f8e00ff */
[----:B------:R-:W-:Y:S02]  /*6110*/  IMAD.U32 R11, RZ, RZ, UR5 ;  /* 0x00000005ff0b7e24 */ /* 0x000fe4000f8e00ff */
[----:B------:R-:W-:Y:S02]  /*6120*/  IMAD.MOV.U32 R8, RZ, RZ, 0x70 ;  /* 0x00000070ff087424 */ /* 0x000fe400078e00ff */
[----:B-1----:R-:W-:-:S07]  /*6130*/  IMAD.MOV.U32 R12, RZ, RZ, 0x1 ;  /* 0x00000001ff0c7424 */ /* 0x002fce00078e00ff */
[----:B------:R-:W-:-:S07]  /*6140*/  LEPC R20, `(.L_x_1967) ;  /* 0x000000001014794e */ /* 0x000fce0000000000 */
[----:B--2---:R-:W-:Y:S05]  /*6150*/  CALL.ABS.NOINC R14 ;  /* 0x000000000e007343 */ /* 0x004fea0003c00000 */
.L_x_1967:
[----:B------:R-:W-:Y:S05]  /*6160*/  BSYNC B6 ;  /* 0x0000000000067941 */ /* 0x000fea0003800000 */
.L_x_1966:
[----:B------:R-:W2:Y:S01]  /*6170*/  LDL R20, [R1+0x8] ;  /* 0x0000080001147983 */ /* 0x000ea20000100800 */
[----:B------:R-:W1:Y:S01]  /*6180*/  LDC.64 R10, c[0x0][0x3d8] ;  /* 0x0000f600ff0a7b82 */ /* 0x000e620000000a00 */
[----:B------:R-:W-:Y:S01]  /*6190*/  SHF.R.S32.HI R3, RZ, 0x1f, R153 ;  /* 0x0000001fff037819 */ /* 0x000fe20000011499 */
[----:B------:R-:W-:Y:S01]  /*61a0*/  ULDC.U8 UR4, c[0x0][0x3f0] ;  /* 0x0000fc0000047ab9 */ /* 0x000fe20000000000 */
[----:B------:R-:W-:Y:S01]  /*61b0*/  BSSY B0, `(.L_x_1968) ;  /* 0x00002eb000007945 */ /* 0x000fe20003800000 */
[----:B------:R-:W-:-:S04]  /*61c0*/  ISETP.NE.AND P0, PT, RZ, UR4, PT ;  /* 0x00000004ff007c0c */ /* 0x000fc8000bf05270 */
[----:B0-----:R-:W0:Y:S01]  /*61d0*/  LDC.64 R12, c[0x0][0x3e8] ;  /* 0x0000fa00ff0c7b82 */ /* 0x001e220000000a00 */
[-C--:B-1----:R-:W-:Y:S02]  /*61e0*/  IMAD R0, R3, R10.reuse, RZ ;  /* 0x0000000a03007224 */ /* 0x082fe400078e02ff */
[----:B------:R-:W-:-:S04]  /*61f0*/  IMAD.WIDE.U32 R28, R153, R10, RZ ;  /* 0x0000000a991c7225 */ /* 0x000fc800078e00ff */
[-C--:B0-----:R-:W-:Y:S02]  /*6200*/  IMAD R4, R3, R12.reuse, RZ ;  /* 0x0000000c03047224 */ /* 0x081fe400078e02ff */
[----:B------:R-:W-:-:S04]  /*6210*/  IMAD.WIDE.U32 R8, R153, R12, RZ ;  /* 0x0000000c99087225 */ /* 0x000fc800078e00ff */
[C---:B------:R-:W-:Y:S02]  /*6220*/  IMAD R3, R153.reuse, R11, R0 ;  /* 0x0000000b99037224 */ /* 0x040fe400078e0200 */
[----:B------:R-:W-:Y:S02]  /*6230*/  IMAD R5, R153, R13, R4 ;  /* 0x0000000d99057224 */ /* 0x000fe400078e0204 */
[----:B------:R-:W-:Y:S02]  /*6240*/  IMAD.IADD R3, R29, 0x1, R3 ;  /* 0x000000011d037824 */ /* 0x000fe400078e0203 */
[----:B------:R-:W-:Y:S02]  /*6250*/  IMAD.IADD R47, R9, 0x1, R5 ;  /* 0x00000001092f7824 */ /* 0x000fe400078e0205 */
[----:B------:R-:W-:-:S04]  /*6260*/  IMAD.WIDE.U32 R14, R28, 0xc0, RZ ;  /* 0x000000c01c0e7825 */ /* 0x000fc800078e00ff */
[----:B------:R-:W-:-:S04]  /*6270*/  IMAD.WIDE.U32 R4, R8, 0xc0, RZ ;  /* 0x000000c008047825 */ /* 0x000fc800078e00ff */
[----:B------:R-:W-:Y:S02]  /*6280*/  IMAD R21, R3, 0xc0, RZ ;  /* 0x000000c003157824 */ /* 0x000fe400078e02ff */
[----:B------:R-:W-:Y:S02]  /*6290*/  IMAD R47, R47, 0xc0, RZ ;  /* 0x000000c02f2f7824 */ /* 0x000fe400078e02ff */
[----:B------:R-:W-:Y:S02]  /*62a0*/  IMAD.IADD R51, R15, 0x1, R21 ;  /* 0x000000010f337824 */ /* 0x000fe400078e0215 */
[----:B------:R-:W-:Y:S02]  /*62b0*/  IMAD.IADD R53, R5, 0x1, R47 ;  /* 0x0000000105357824 */ /* 0x000fe400078e022f */
[----:B--2---:R-:W-:-:S05]  /*62c0*/  IMAD R20, R153, -0xc0, R20 ;  /* 0xffffff4099147824 */ /* 0x004fca00078e0214 */
[----:B------:R-:W-:Y:S01]  /*62d0*/  VIMNMX R20, R20, 0xc0, PT ;  /* 0x000000c014147848 */ /* 0x000fe20003fe0100 */
[----:B------:R-:W-:Y:S06]  /*62e0*/  @!P0 BRA `(.L_x_1969) ;  /* 0x0000001400d08947 */ /* 0x000fec0003800000 */
[----:B------:R-:W0:Y:S01]  /*62f0*/  LDC R0, c[0x0][0x428] ;  /* 0x00010a00ff007b82 */ /* 0x000e220000000800 */
[CC--:B------:R-:W-:Y:S01]  /*6300*/  ISETP.GE.AND P0, PT, R19.reuse, R20.reuse, PT ;  /* 0x000000141300720c */ /* 0x0c0fe20003f06270 */
[----:B------:R-:W-:Y:S01]  /*6310*/  VIADD R24, R19, 0x60 ;  /* 0x0000006013187836 */ /* 0x000fe20000000000 */
[----:B------:R-:W-:Y:S01]  /*6320*/  BSSY B1, `(.L_x_1970) ;  /* 0x0000028000017945 */ /* 0x000fe20003800000 */
[----:B------:R-:W-:Y:S01]  /*6330*/  IMAD.MOV.U32 R44, RZ, RZ, R40 ;  /* 0x000000ffff2c7224 */ /* 0x000fe200078e0028 */
[----:B------:R-:W-:Y:S01]  /*6340*/  CS2R R40, SRZ ;  /* 0x0000000000287805 */ /* 0x000fe2000001ff00 */
[----:B------:R-:W-:Y:S01]  /*6350*/  IMAD.MOV.U32 R7, RZ, RZ, R37 ;  /* 0x000000ffff077224 */ /* 0x000fe200078e0025 */
[----:B------:R-:W-:Y:S02]  /*6360*/  ISETP.GE.AND P1, PT, R24, R20, PT ;  /* 0x000000141800720c */ /* 0x000fe40003f26270 */
[----:B------:R-:W-:Y:S02]  /*6370*/  CS2R R32, SRZ ;  /* 0x0000000000207805 */ /* 0x000fe4000001ff00 */
[----:B0-----:R-:W-:Y:S01]  /*6380*/  ISETP.NE.AND P2, PT, R0, 0x1, PT ;  /* 0x000000010000780c */ /* 0x001fe20003f45270 */
[----:B------:R-:W-:-:S04]  /*6390*/  IMAD R0, R153, 0xc0, R19 ;  /* 0x000000c099007824 */ /* 0x000fc800078e0213 */
[----:B------:R-:W-:Y:S01]  /*63a0*/  IMAD R3, R30, 0x60, R0 ;  /* 0x000000601e037824 */ /* 0x000fe200078e0200 */
[----:B------:R-:W-:-:S07]  /*63b0*/  CS2R R30, SRZ ;  /* 0x00000000001e7805 */ /* 0x000fce000001ff00 */
[----:B------:R-:W0:Y:S08]  /*63c0*/  @P2 LDC R6, c[0x0][0x42c] ;  /* 0x00010b00ff062b82 */ /* 0x000e300000000800 */
[----:B------:R-:W1:Y:S01]  /*63d0*/  @P2 LDC R25, c[0x0][0x430] ;  /* 0x00010c00ff192b82 */ /* 0x000e620000000800 */
[----:B0-----:R-:W-:-:S04]  /*63e0*/  @P2 IMAD.HI.U32 R0, R3, R6, RZ ;  /* 0x0000000603002227 */ /* 0x001fc800078e00ff */
[----:B------:R-:W-:Y:S01]  /*63f0*/  IMAD.MOV.U32 R6, RZ, RZ, R42 ;  /* 0x000000ffff067224 */ /* 0x000fe200078e002a */
[----:B------:R-:W-:Y:S02]  /*6400*/  CS2R R42, SRZ ;  /* 0x00000000002a7805 */ /* 0x000fe4000001ff00 */
        /* <DEDUP_REMOVED lines=25> */
.L_x_1971:
[----:B------:R-:W-:Y:S05]  /*65a0*/  BSYNC B1 ;  /* 0x0000000000017941 */ /* 0x000fea0003800000 */
.L_x_1970:
[----:B------:R-:W-:Y:S01]  /*65b0*/  BSSY B1, `(.L_x_1972) ;  /* 0x0000023000017945 */ /* 0x000fe20003800000 */
[----:B0-----:R-:W-:Y:S02]  /*65c0*/  CS2R R20, SRZ ;  /* 0x0000000000147805 */ /* 0x001fe4000001ff00 */
[----:B------:R-:W-:Y:S02]  /*65d0*/  CS2R R28, SRZ ;  /* 0x00000000001c7805 */ /* 0x000fe4000001ff00 */
        /* <DEDUP_REMOVED lines=10> */
[----:B------:R-:W-:-:S03]  /*6680*/  CS2R R28, SRZ ;  /* 0x00000000001c7805 */ /* 0x000fc6000001ff00 */
        /* <DEDUP_REMOVED lines=9> */
[----:B------:R-:W-:Y:S02]  /*6720*/  CS2R R20, SRZ ;  /* 0x0000000000147805 */ /* 0x000fe4000001ff00 */
[----:B------:R-:W-:-:S02]  /*6730*/  IADD3.X R9, R35, R25, R9, P4, !PT ;  /* 0x0000001923097210 */ /* 0x000fc400027fe409 */
[----:B------:R-:W-:Y:S02]  /*6740*/  CS2R R24, SRZ ;  /* 0x0000000000187805 */ /* 0x000fe4000001ff00 */
[C---:B------:R-:W-:Y:S02]  /*6750*/  LEA R4, P3, R15.reuse, UR6, 0x1 ;  /* 0x000000060f047c11 */ /* 0x040fe4000f8608ff */
[C---:B------:R-:W-:Y:S02]  /*6760*/  LEA R14, P4, R0.reuse, UR4, 0x1 ;  /* 0x00000004000e7c11 */ /* 0x040fe4000f8808ff */
[----:B------:R-:W-:Y:S02]  /*6770*/  LEA.HI.X R5, R15, UR7, R38, 0x1, P3 ;  /* 0x000000070f057c11 */ /* 0x000fe400098f0c26 */
[----:B------:R-:W-:Y:S02]  /*6780*/  LEA.HI.X R15, R0, UR5, R9, 0x1, P4 ;  /* 0x00000005000f7c11 */ /* 0x000fe4000a0f0c09 */
[----:B------:R-:W-:Y:S01]  /*6790*/  CS2R R8, SRZ ;  /* 0x0000000000087805 */ /* 0x000fe2000001ff00 */
[----:B------:R0:W5:Y:S05]  /*67a0*/  @!P5 LDG.E.64 R28, desc[UR40][R4.64] ;  /* 0x00000028041cd981 */ /* 0x00016a000c1e1b00 */
[----:B------:R0:W5:Y:S04]  /*67b0*/  @!P2 LDG.E.64 R8, desc[UR40][R4.64+0x20] ;  /* 0x000020280408a981 */ /* 0x000168000c1e1b00 */
[----:B------:R0:W5:Y:S04]  /*67c0*/  @!P5 LDG.E.64 R24, desc[UR40][R14.64] ;  /* 0x000000280e18d981 */ /* 0x000168000c1e1b00 */
[----:B------:R0:W5:Y:S02]  /*67d0*/  @!P2 LDG.E.64 R20, desc[UR40][R14.64+0x20] ;  /* 0x000020280e14a981 */ /* 0x000164000c1e1b00 */
.L_x_1973:
[----:B------:R-:W-:Y:S05]  /*67e0*/  BSYNC B1 ;  /* 0x0000000000017941 */ /* 0x000fea0003800000 */
.L_x_1972:
[----:B0-----:R-:W2:Y:S04]  /*67f0*/  LDL R14, [R1+0x34] ;  /* 0x00003400010e7983 */ /* 0x001ea80000100800 */
[----:B------:R-:W3:Y:S01]  /*6800*/  LDL R34, [R1+0x18] ;  /* 0x0000180001227983 */ /* 0x000ee20000100800 */
[C---:B------:R-:W-:Y:S01]  /*6810*/  IMAD.WIDE.U32 R6, R3.reuse, R10, R6 ;  /* 0x0000000a03067225 */ /* 0x040fe200078e0006 */
[----:B------:R-:W-:Y:S01]  /*6820*/  ULDC.64 UR4, c[0x0][0x3c8] ;  /* 0x0000f20000047ab9 */ /* 0x000fe20000000a00 */
[----:B------:R-:W-:Y:S02]  /*6830*/  ULDC.64 UR6, c[0x0][0x3e0] ;  /* 0x0000f80000067ab9 */ /* 0x000fe40000000a00 */
[----:B------:R-:W-:-:S04]  /*6840*/  IMAD.WIDE.U32 R44, R3, R12, R44 ;  /* 0x0000000c032c7225 */ /* 0x000fc800078e002c */
[C---:B------:R-:W-:Y:S02]  /*6850*/  IMAD R10, R37.reuse, R10, RZ ;  /* 0x0000000a250a7224 */ /* 0x040fe400078e02ff */
[----:B------:R-:W-:Y:S02]  /*6860*/  IMAD R12, R37, R12, RZ ;  /* 0x0000000c250c7224 */ /* 0x000fe400078e02ff */
[C---:B------:R-:W-:Y:S02]  /*6870*/  IMAD R5, R3.reuse, R11, R10 ;  /* 0x0000000b03057224 */ /* 0x040fe400078e020a */
[----:B------:R-:W-:Y:S02]  /*6880*/  IMAD R3, R3, R13, R12 ;  /* 0x0000000d03037224 */ /* 0x000fe400078e020c */
[----:B------:R-:W-:Y:S02]  /*6890*/  IMAD.IADD R5, R7, 0x1, R5 ;  /* 0x0000000107057824 */ /* 0x000fe400078e0205 */
[----:B------:R-:W-:Y:S01]  /*68a0*/  IMAD.IADD R3, R45, 0x1, R3 ;  /* 0x000000012d037824 */ /* 0x000fe200078e0203 */
[----:B--2---:R-:W-:-:S02]  /*68b0*/  LEA.HI R0, R14, R14, RZ, 0x1 ;  /* 0x0000000e0e007211 */ /* 0x004fc400078f08ff */
[----:B---3--:R-:W-:Y:S02]  /*68c0*/  SHF.L.U32 R4, R34, 0x6, RZ ;  /* 0x0000000622047819 */ /* 0x008fe400000006ff */
[----:B------:R-:W-:Y:S02]  /*68d0*/  LOP3.LUT R10, R0, 0xfffffffe, RZ, 0xc0, !PT ;  /* 0xfffffffe000a7812 */ /* 0x000fe400078ec0ff */
[----:B------:R-:W-:Y:S02]  /*68e0*/  LOP3.LUT R15, R4, 0x1c0, RZ, 0xc0, !PT ;  /* 0x000001c0040f7812 */ /* 0x000fe400078ec0ff */
[----:B------:R-:W-:Y:S01]  /*68f0*/  LEA R4, P2, R6, UR4, 0x1 ;  /* 0x0000000406047c11 */ /* 0x000fe2000f8408ff */
[----:B------:R-:W-:Y:S01]  /*6900*/  IMAD.IADD R7, R14, 0x1, -R10 ;  /* 0x000000010e077824 */ /* 0x000fe200078e0a0a */
[----:B------:R-:W-:Y:S01]  /*6910*/  LEA R0, P3, R44, UR6, 0x1 ;  /* 0x000000062c007c11 */ /* 0x000fe2000f8608ff */
[----:B------:R-:W-:Y:S01]  /*6920*/  UMOV UR4, 0xffffffff ;  /* 0xffffffff00047882 */ /* 0x000fe20000000000 */
[----:B------:R-:W-:-:S02]  /*6930*/  LOP3.LUT R11, R15, 0x18, R16, 0xf8, !PT ;  /* 0x000000180f0b7812 */ /* 0x000fc400078ef810 */
[----:B------:R-:W-:Y:S02]  /*6940*/  SHF.R.U32.HI R12, RZ, 0x3, R15 ;  /* 0x00000003ff0c7819 */ /* 0x000fe4000001160f */
[----:B------:R-:W-:Y:S02]  /*6950*/  LEA.HI.X R5, R6, UR5, R5, 0x1, P2 ;  /* 0x0000000506057c11 */ /* 0x000fe400090f0c05 */
[----:B------:R-:W-:Y:S02]  /*6960*/  LEA.HI.X R3, R44, UR7, R3, 0x1, P3 ;  /* 0x000000072c037c11 */ /* 0x000fe400098f0c03 */
[----:B------:R-:W-:Y:S02]  /*6970*/  LOP3.LUT R10, R11, R12, RZ, 0x3c, !PT ;  /* 0x0000000c0b0a7212 */ /* 0x000fe400078e3cff */
[----:B------:R-:W-:Y:S01]  /*6980*/  SHF.L.U32 R7, R7, 0x1f, RZ ;  /* 0x0000001f07077819 */ /* 0x000fe200000006ff */
[----:B------:R-:W-:Y:S06]  /*6990*/  BRA.DIV UR4, `(.L_x_1974) ;  /* 0x0000011e04347947 */ /* 0x000fec000b800000 */
.L_x_2164:
[----:B------:R-:W-:-:S03]  /*69a0*/  UMOV UR4, 0xffffffff ;  /* 0xffffffff00047882 */ /* 0x000fc60000000000 */
[----:B------:R-:W-:Y:S05]  /*69b0*/  BRA.DIV UR4, `(.L_x_1975) ;  /* 0x0000011e04547947 */ /* 0x000fea000b800000 */
.L_x_2167:
[----:B------:R-:W-:-:S03]  /*69c0*/  UMOV UR4, 0xffffffff ;  /* 0xffffffff00047882 */ /* 0x000fc60000000000 */
[----:B------:R-:W-:Y:S05]  /*69d0*/  BRA.DIV UR4, `(.L_x_1976) ;  /* 0x0000011e04747947 */ /* 0x000fea000b800000 */
.L_x_2170:
[----:B------:R-:W-:-:S03]  /*69e0*/  UMOV UR4, 0xffffffff ;  /* 0xffffffff00047882 */ /* 0x000fc60000000000 */
[----:B------:R-:W-:Y:S05]  /*69f0*/  BRA.DIV UR4, `(.L_x_1977) ;  /* 0x0000011e04947947 */ /* 0x000fea000b800000 */
.L_x_2173:
[----:B------:R-:W-:-:S03]  /*6a00*/  UMOV UR4, 0xffffffff ;  /* 0xffffffff00047882 */ /* 0x000fc60000000000 */
[----:B------:R-:W-:Y:S05]  /*6a10*/  BRA.DIV UR4, `(.L_x_1978) ;  /* 0x0000011e04b47947 */ /* 0x000fea000b800000 */
.L_x_2176:
[----:B------:R-:W-:-:S03]  /*6a20*/  UMOV UR4, 0xffffffff ;  /* 0xffffffff00047882 */ /* 0x000fc60000000000 */
[----:B------:R-:W-:Y:S05]  /*6a30*/  BRA.DIV UR4, `(.L_x_1979) ;  /* 0x0000011e04d47947 */ /* 0x000fea000b800000 */
.L_x_2179:
[----:B------:R-:W-:-:S03]  /*6a40*/  UMOV UR4, 0xffffffff ;  /* 0xffffffff00047882 */ /* 0x000fc60000000000 */
[----:B------:R-:W-:Y:S05]  /*6a50*/  BRA.DIV UR4, `(.L_x_1980) ;  /* 0x0000011e04f47947 */ /* 0x000fea000b800000 */
.L_x_2182:
[----:B------:R-:W-:-:S03]  /*6a60*/  UMOV UR4, 0xffffffff ;  /* 0xffffffff00047882 */ /* 0x000fc60000000000 */
[----:B------:R-:W-:Y:S05]  /*6a70*/  BRA.DIV UR4, `(.L_x_1981) ;  /* 0x0000012204147947 */ /* 0x000fea000b800000 */
.L_x_2185:
[----:B------:R-:W0:Y:S01]  /*6a80*/  S2R R6, SR_TID.X ;  /* 0x0000000000067919 */ /* 0x000e220000002100 */
[----:B------:R-:W1:Y:S01]  /*6a90*/  SYNCS.PHASECHK.TRANS64.TRYWAIT P2, [R2+URZ+0x16800], R7 ;  /* 0x01680007020075a7 */ /* 0x000e62000804017f */
[----:B-----5:R-:W-:Y:S01]  /*6aa0*/  IMAD.MOV.U32 R3, RZ, RZ, R41 ;  /* 0x000000ffff037224 */ /* 0x020fe200078e0029 */
[----:B------:R-:W-:Y:S01]  /*6ab0*/  LOP3.LUT P3, RZ, R34, 0x4, RZ, 0xc0, !PT ;  /* 0x0000000422ff7812 */ /* 0x000fe2000786c0ff */
        /* <DEDUP_REMOVED lines=12> */
[----:B------:R-:W-:-:S02]  /*6b80*/  IMAD.MOV.U32 R5, RZ, RZ, R31 ;  /* 0x000000ffff057224 */ /* 0x000fc400078e001f */
[----:B------:R-:W-:Y:S01]  /*6b90*/  IMAD.MOV.U32 R34, RZ, RZ, R29 ;  /* 0x000000ffff227224 */ /* 0x000fe200078e001d */
[----:B------:R-:W-:Y:S01]  /*6ba0*/  PRMT R39, R0, 0x7610, R39 ;  /* 0x0000761000277816 */ /* 0x000fe20000000027 */
[----:B0-----:R-:W-:-:S05]  /*6bb0*/  VIADD R13, R6, 0xffffff80 ;  /* 0xffffff80060d7836 */ /* 0x001fca0000000000 */
[----:B------:R-:W-:-:S04]  /*6bc0*/  SHF.R.S32.HI R6, RZ, 0x1f, R13 ;  /* 0x0000001fff067819 */ /* 0x000fc8000001140d */
[----:B------:R-:W-:Y:S01]  /*6bd0*/  LEA.HI R6, R6, R13, RZ, 0x5 ;  /* 0x0000000d06067211 */ /* 0x000fe200078f28ff */
[----:B------:R-:W-:-:S03]  /*6be0*/  IMAD.MOV.U32 R13, RZ, RZ, R25 ;  /* 0x000000ffff0d7224 */ /* 0x000fc600078e0019 */
[----:B------:R-:W-:Y:S02]  /*6bf0*/  SHF.R.S32.HI R6, RZ, 0x5, R6 ;  /* 0x00000005ff067819 */ /* 0x000fe40000011406 */
[----:B------:R-:W-:Y:S01]  /*6c00*/  PRMT R13, R13, 0x5410, R5 ;  /* 0x000054100d0d7816 */ /* 0x000fe20000000005 */
[----:B------:R-:W-:Y:S02]  /*6c10*/  IMAD.MOV.U32 R5, RZ, RZ, R21 ;  /* 0x000000ffff057224 */ /* 0x000fe400078e0015 */
[----:B------:R-:W-:Y:S01]  /*6c20*/  IMAD R3, R6, 0x200, R10 ;  /* 0x0000020006037824 */ /* 0x000fe200078e020a */
[----:B------:R-:W-:Y:S01]  /*6c30*/  PRMT R10, R10, 0x5410, R4 ;  /* 0x000054100a0a7816 */ /* 0x000fe20000000004 */
[----:B------:R-:W-:Y:S01]  /*6c40*/  IMAD.MOV.U32 R6, RZ, RZ, R24 ;  /* 0x000000ffff067224 */ /* 0x000fe200078e0018 */
[----:B------:R-:W-:Y:S01]  /*6c50*/  PRMT R11, R5, 0x7610, R11 ;  /* 0x00007610050b7816 */ /* 0x000fe2000000000b */
[----:B------:R-:W-:Y:S01]  /*6c60*/  IMAD R3, R3, 0x2, R2 ;  /* 0x0000000203037824 */ /* 0x000fe200078e0202 */
[----:B------:R-:W-:Y:S01]  /*6c70*/  PRMT R14, R13, 0x7610, R14 ;  /* 0x000076100d0e7816 */ /* 0x000fe2000000000e */
[----:B------:R-:W-:Y:S01]  /*6c80*/  IMAD.MOV.U32 R5, RZ, RZ, R9 ;  /* 0x000000ffff057224 */ /* 0x000fe200078e0009 */
[----:B------:R-:W-:Y:S01]  /*6c90*/  PRMT R15, R6, 0x7610, R15 ;  /* 0x00007610060f7816 */ /* 0x000fe2000000000f */
[C---:B------:R-:W-:Y:S01]  /*6ca0*/  VIADD R4, R3.reuse, 0x8400 ;  /* 0x0000840003047836 */ /* 0x040fe20000000000 */
[----:B------:R-:W-:Y:S01]  /*6cb0*/  IADD3 R0, R3, 0x8440, RZ ;  /* 0x0000844003007810 */ /* 0x000fe20007ffe0ff */
[----:B------:R-:W-:-:S02]  /*6cc0*/  IMAD.MOV.U32 R6, RZ, RZ, R28 ;  /* 0x000000ffff067224 */ /* 0x000fc400078e001c */
[----:B------:R-:W-:Y:S02]  /*6cd0*/  @P3 VIADD R0, R4, 0xffffffc0 ;  /* 0xffffffc004003836 */ /* 0x000fe40000000000 */
[----:B------:R-:W-:Y:S01]  /*6ce0*/  IMAD.MOV.U32 R4, RZ, RZ, R20 ;  /* 0x000000ffff047224 */ /* 0x000fe200078e0014 */
[----:B------:R-:W-:-:S04]  /*6cf0*/  PRMT R35, R6, 0x7610, R35 ;  /* 0x0000761006237816 */ /* 0x000fc80000000023 */
[----:B------:R-:W-:Y:S01]  /*6d00*/  PRMT R10, R4, 0x7610, R10 ;  /* 0x00007610040a7816 */ /* 0x000fe2000000000a */
[----:B------:R-:W-:Y:S01]  /*6d10*/  IMAD.MOV.U32 R4, RZ, RZ, R8 ;  /* 0x000000ffff047224 */ /* 0x000fe200078e0008 */
[----:B-1----:R-:W-:Y:S06]  /*6d20*/  @!P2 BRA `(.L_x_1983) ;  /* 0x0000011c0090a947 */ /* 0x002fec0003800000 */
.L_x_2186:
[----:B------:R-:W-:Y:S05]  /*6d30*/  BSYNC B1 ;  /* 0x0000000000017941 */ /* 0x000fea0003800000 */
.L_x_1982:
[----:B------:R-:W-:Y:S01]  /*6d40*/  BSSY B1, `(.L_x_1984) ;  /* 0x0000068000017945 */ /* 0x000fe20003800000 */
[----:B------:R-:W-:Y:S02]  /*6d50*/  PRMT R12, R4, 0x7610, R12 ;  /* 0x00007610040c7816 */ /* 0x000fe4000000000c */
[----:B------:R-:W-:Y:S01]  /*6d60*/  PRMT R13, R5, 0x7610, R13 ;  /* 0x00007610050d7816 */ /* 0x000fe2000000000d */
[----:B------:R-:W-:Y:S06]  /*6d70*/  @P0 BRA `(.L_x_1985) ;  /* 0x0000000400900947 */ /* 0x000fec0003800000 */
[----:B------:R-:W1:Y:S01]  /*6d80*/  LDC R5, c[0x0][0x3d4] ;  /* 0x0000f500ff057b82 */ /* 0x000e620000000800 */
[C---:B------:R-:W-:Y:S01]  /*6d90*/  VIADD R4, R26.reuse, 0x10 ;  /* 0x000000101a047836 */ /* 0x040fe20000000000 */
[----:B------:R-:W-:Y:S01]  /*6da0*/  BSSY B2, `(.L_x_1986) ;  /* 0x0000032000027945 */ /* 0x000fe20003800000 */
[----:B-1----:R-:W-:-:S03]  /*6db0*/  ISETP.GE.AND P0, PT, R26, R5, PT ;  /* 0x000000051a00720c */ /* 0x002fc60003f06270 */
[----:B------:R-:W-:-:S10]  /*6dc0*/  ISETP.GE.AND P2, PT, R4, R5, PT ;  /* 0x000000050400720c */ /* 0x000fd40003f46270 */
[----:B------:R-:W-:Y:S05]  /*6dd0*/  @P0 BRA `(.L_x_1987) ;  /* 0x0000000000b80947 */ /* 0x000fea0003800000 */
[----:B0-----:R-:W0:Y:S01]  /*6de0*/  LDS.128 R4, [R3+0x8400] ;  /* 0x0084000003047984 */ /* 0x001e220000000c00 */
[----:B------:R-:W-:Y:S02]  /*6df0*/  SHF.R.U64 R37, R42, 0x10, R43 ;  /* 0x000000102a257819 */ /* 0x000fe4000000122b */
        /* <DEDUP_REMOVED lines=9> */
[----:B------:R-:W-:Y:S02]  /*6e90*/  PRMT R44, R11, 0x5432, R44 ;  /* 0x000054320b2c7816 */ /* 0x000fe4000000002c */
[----:B------:R-:W-:Y:S02]  /*6ea0*/  LOP3.LUT R42, R42, 0xffff0000, RZ, 0xc0, !PT ;  /* 0xffff00002a2a7812 */ /* 0x000fe400078ec0ff */
[C---:B0-----:R-:W-:Y:S01]  /*6eb0*/  LOP3.LUT R38, R6.reuse, 0xffff0000, RZ, 0xc0, !PT ;  /* 0xffff000006267812 */ /* 0x041fe200078ec0ff */
[----:B------:R-:W-:Y:S01]  /*6ec0*/  IMAD.U32 R37, R6, 0x10000, RZ ;  /* 0x0001000006257824 */ /* 0x000fe200078e00ff */
[C---:B------:R-:W-:Y:S01]  /*6ed0*/  LOP3.LUT R40, R7.reuse, 0xffff0000, RZ, 0xc0, !PT ;  /* 0xffff000007287812 */ /* 0x040fe200078ec0ff */
[----:B------:R-:W-:Y:S01]  /*6ee0*/  IMAD.U32 R39, R7, 0x10000, RZ ;  /* 0x0001000007277824 */ /* 0x000fe200078e00ff */
[----:B------:R-:W-:Y:S01]  /*6ef0*/  SHF.L.U32 R7, R5, 0x10, RZ ;  /* 0x0000001005077819 */ /* 0x000fe200000006ff */
[C---:B------:R-:W-:Y:S01]  /*6f00*/  FMUL.FTZ R48, R38.reuse, R46 ;  /* 0x0000002e26307220 */ /* 0x040fe20000410000 */
[----:B------:R-:W-:Y:S01]  /*6f10*/  FMUL.FTZ R47, R38, R43 ;  /* 0x0000002b262f7220 */ /* 0x000fe20000410000 */
[----:B------:R-:W-:Y:S01]  /*6f20*/  FMUL.FTZ R38, R40, R45 ;  /* 0x0000002d28267220 */ /* 0x000fe20000410000 */
[----:B------:R-:W-:-:S02]  /*6f30*/  IMAD.U32 R6, R4, 0x10000, RZ ;  /* 0x0001000004067824 */ /* 0x000fc400078e00ff */
[C---:B------:R-:W-:Y:S01]  /*6f40*/  FFMA.FTZ R48, R37.reuse, R43, -R48 ;  /* 0x0000002b25307223 */ /* 0x040fe20000010830 */
[----:B------:R-:W-:Y:S01]  /*6f50*/  FFMA.FTZ R47, R37, R46, R47 ;  /* 0x0000002e252f7223 */ /* 0x000fe2000001002f */
        /* <DEDUP_REMOVED lines=22> */
.L_x_1987:
[----:B------:R-:W-:Y:S05]  /*70c0*/  BSYNC B2 ;  /* 0x0000000000027941 */ /* 0x000fea0003800000 */
.L_x_1986:
[----:B------:R-:W-:Y:S05]  /*70d0*/  @P2 BRA `(.L_x_1985) ;  /* 0x0000000000b82947 */ /* 0x000fea0003800000 */
[----:B01----:R-:W0:Y:S01]  /*70e0*/  LDS.128 R4, [R0] ;  /* 0x0000000000047984 */ /* 0x003e220000000c00 */
[----:B------:R-:W-:Y:S02]  /*70f0*/  SHF.R.U32.HI R41, RZ, 0x10, R33 ;  /* 0x00000010ff297819 */ /* 0x000fe40000011621 */
[----:B------:R-:W-:Y:S02]  /*7100*/  SHF.R.U32.HI R38, RZ, 0x10, R31 ;  /* 0x00000010ff267819 */ /* 0x000fe4000001161f */
[----:B------:R-:W-:Y:S02]  /*7110*/  PRMT R41, R49, 0x5410, R41 ;  /* 0x0000541031297816 */ /* 0x000fe40000000029 */
[----:B------:R-:W-:Y:S02]  /*7120*/  PRMT R38, R13, 0x5432, R38 ;  /* 0x000054320d267816 */ /* 0x000fe40000000026 */
[----:B------:R-:W-:Y:S01]  /*7130*/  SHF.R.U64 R37, R30, 0x10, R31 ;  /* 0x000000101e257819 */ /* 0x000fe2000000121f */
[C---:B------:R-:W-:Y:S01]  /*7140*/  IMAD.U32 R42, R41.reuse, 0x10000, RZ ;  /* 0x00010000292a7824 */ /* 0x040fe200078e00ff */
[----:B------:R-:W-:Y:S01]  /*7150*/  SHF.R.U64 R40, R32, 0x10, R33 ;  /* 0x0000001020287819 */ /* 0x000fe20000001221 */
[----:B------:R-:W-:Y:S01]  /*7160*/  IMAD.U32 R39, R38, 0x10000, RZ ;  /* 0x0001000026277824 */ /* 0x000fe200078e00ff */
[----:B------:R-:W-:-:S02]  /*7170*/  LOP3.LUT R41, R41, 0xffff0000, RZ, 0xc0, !PT ;  /* 0xffff000029297812 */ /* 0x000fc400078ec0ff */
[----:B------:R-:W-:Y:S02]  /*7180*/  LOP3.LUT R38, R38, 0xffff0000, RZ, 0xc0, !PT ;  /* 0xffff000026267812 */ /* 0x000fe400078ec0ff */
[----:B------:R-:W-:Y:S02]  /*7190*/  PRMT R40, R12, 0x5432, R40 ;  /* 0x000054320c287816 */ /* 0x000fe40000000028 */
        /* <DEDUP_REMOVED lines=10> */
[----:B------:R-:W-:Y:S01]  /*7240*/  FMUL.FTZ R39, R33, R38 ;  /* 0x0000002621277220 */ /* 0x000fe20000410000 */
[----:B------:R-:W-:Y:S02]  /*7250*/  IMAD.U32 R7, R5, 0x10000, RZ ;  /* 0x0001000005077824 */ /* 0x000fe400078e00ff */
[----:B------:R-:W-:Y:S01]  /*7260*/  FFMA.FTZ R42, R30, R42, R31 ;  /* 0x0000002a1e2a7223 */ /* 0x000fe2000001001f */
[----:B------:R-:W-:Y:S01]  /*7270*/  IMAD.U32 R33, R40, 0x10000, RZ ;  /* 0x0001000028217824 */ /* 0x000fe200078e00ff */
[----:B------:R-:W-:Y:S01]  /*7280*/  LOP3.LUT R4, R4, 0xffff0000, RZ, 0xc0, !PT ;  /* 0xffff000004047812 */ /* 0x000fe200078ec0ff */
[----:B------:R-:W-:Y:S01]  /*7290*/  IMAD.U32 R31, R37, 0x10000, RZ ;  /* 0x00010000251f7824 */ /* 0x000fe200078e00ff */
[----:B------:R-:W-:Y:S01]  /*72a0*/  LOP3.LUT R5, R5, 0xffff0000, RZ, 0xc0, !PT ;  /* 0xffff000005057812 */ /* 0x000fe200078ec0ff */
[----:B------:R-:W-:Y:S01]  /*72b0*/  FFMA.FTZ R45, R32, R38, -R45 ;  /* 0x00000026202d7223 */ /* 0x000fe2000001082d */
        /* <DEDUP_REMOVED lines=16> */
.L_x_1985:
[----:B------:R-:W-:Y:S05]  /*73c0*/  BSYNC B1 ;  /* 0x0000000000017941 */ /* 0x000fea0003800000 */
.L_x_1984:
[----:B------:R-:W-:Y:S05]  /*73d0*/  @P1 BRA `(.L_x_1988) ;  /* 0x0000001c00201947 */ /* 0x000fea0003800000 */
[----:B-12---:R-:W1:Y:S01]  /*73e0*/  LDC R5, c[0x0][0x3d4] ;  /* 0x0000f500ff057b82 */ /* 0x006e620000000800 */
[C---:B------:R-:W-:Y:S01]  /*73f0*/  VIADD R4, R26.reuse, 0x10 ;  /* 0x000000101a047836 */ /* 0x040fe20000000000 */
[----:B------:R-:W-:Y:S01]  /*7400*/  BSSY B1, `(.L_x_1989) ;  /* 0x0000032000017945 */ /* 0x000fe20003800000 */
[----:B-1----:R-:W-:-:S03]  /*7410*/  ISETP.GE.AND P0, PT, R26, R5, PT ;  /* 0x000000051a00720c */ /* 0x002fc60003f06270 */
[----:B------:R-:W-:-:S10]  /*7420*/  ISETP.GE.AND P1, PT, R4, R5, PT ;  /* 0x000000050400720c */ /* 0x000fd40003f26270 */
[----:B------:R-:W-:Y:S05]  /*7430*/  @P0 BRA `(.L_x_1990) ;  /* 0x0000000000b80947 */ /* 0x000fea0003800000 */
[----:B0-----:R-:W0:Y:S01]  /*7440*/  LDS.128 R4, [R3+0xb400] ;  /* 0x00b4000003047984 */ /* 0x001e220000000c00 */
[----:B------:R-:W-:Y:S02]  /*7450*/  SHF.R.U64 R26, R28, 0x10, R29 ;  /* 0x000000101c1a7819 */ /* 0x000fe4000000121d */
[----:B------:R-:W-:Y:S02]  /*7460*/  SHF.R.U64 R24, R24, 0x10, R25 ;  /* 0x0000001018187819 */ /* 0x000fe40000001219 */
[----:B------:R-:W-:Y:S02]  /*7470*/  SHF.R.U32.HI R29, RZ, 0x10, R29 ;  /* 0x00000010ff1d7819 */ /* 0x000fe4000001161d */
[----:B------:R-:W-:Y:S02]  /*7480*/  SHF.R.U32.HI R25, RZ, 0x10, R25 ;  /* 0x00000010ff197819 */ /* 0x000fe40000011619 */
[----:B------:R-:W-:Y:S02]  /*7490*/  PRMT R34, R34, 0x5410, R29 ;  /* 0x0000541022227816 */ /* 0x000fe4000000001d */
[----:B------:R-:W-:-:S02]  /*74a0*/  PRMT R28, R14, 0x5410, R25 ;  /* 0x000054100e1c7816 */ /* 0x000fc40000000019 */
[----:B------:R-:W-:Y:S02]  /*74b0*/  PRMT R35, R35, 0x5410, R26 ;  /* 0x0000541023237816 */ /* 0x000fe4000000001a */
[----:B------:R-:W-:Y:S01]  /*74c0*/  PRMT R27, R15, 0x5410, R24 ;  /* 0x000054100f1b7816 */ /* 0x000fe20000000018 */
[----:B------:R-:W-:Y:S01]  /*74d0*/  IMAD.U32 R29, R28, 0x10000, RZ ;  /* 0x000100001c1d7824 */ /* 0x000fe200078e00ff */
[----:B------:R-:W-:Y:S02]  /*74e0*/  SHF.L.U32 R26, R34, 0x10, RZ ;  /* 0x00000010221a7819 */ /* 0x000fe400000006ff */
[----:B------:R-:W-:Y:S02]  /*74f0*/  LOP3.LUT R28, R28, 0xffff0000, RZ, 0xc0, !PT ;  /* 0xffff00001c1c7812 */ /* 0x000fe400078ec0ff */
[----:B------:R-:W-:Y:S02]  /*7500*/  LOP3.LUT R34, R34, 0xffff0000, RZ, 0xc0, !PT ;  /* 0xffff000022227812 */ /* 0x000fe400078ec0ff */
[C---:B0-----:R-:W-:Y:S01]  /*7510*/  LOP3.LUT R15, R6.reuse, 0xffff0000, RZ, 0xc0, !PT ;  /* 0xffff0000060f7812 */ /* 0x041fe200078ec0ff */
[----:B------:R-:W-:Y:S01]  /*7520*/  IMAD.U32 R14, R6, 0x10000, RZ ;  /* 0x00010000060e7824 */ /* 0x000fe200078e00ff */
[C---:B------:R-:W-:Y:S01]  /*7530*/  LOP3.LUT R25, R7.reuse, 0xffff0000, RZ, 0xc0, !PT ;  /* 0xffff000007197812 */ /* 0x040fe200078ec0ff */
[----:B------:R-:W-:-:S02]  /*7540*/  IMAD.U32 R24, R7, 0x10000, RZ ;  /* 0x0001000007187824 */ /* 0x000fc400078e00ff */
[C---:B------:R-:W-:Y:S01]  /*7550*/  FMUL.FTZ R30, R15.reuse, R26 ;  /* 0x0000001a0f1e7220 */ /* 0x040fe20000410000 */
[-C--:B------:R-:W-:Y:S01]  /*7560*/  FMUL.FTZ R31, R15, R29.reuse ;  /* 0x0000001d0f1f7220 */ /* 0x080fe20000410000 */
[----:B------:R-:W-:Y:S01]  /*7570*/  FMUL.FTZ R15, R25, R28 ;  /* 0x0000001c190f7220 */ /* 0x000fe20000410000 */
[----:B------:R-:W-:Y:S02]  /*7580*/  IMAD.U32 R6, R4, 0x10000, RZ ;  /* 0x0001000004067824 */ /* 0x000fe400078e00ff */
[C---:B------:R-:W-:Y:S01]  /*7590*/  FFMA.FTZ R30, R14.reuse, R29, R30 ;  /* 0x0000001d0e1e7223 */ /* 0x040fe2000001001e */
[----:B------:R-:W-:Y:S02]  /*75a0*/  IMAD.U32 R7, R5, 0x10000, RZ ;  /* 0x0001000005077824 */ /* 0x000fe400078e00ff */
[----:B------:R-:W-:Y:S01]  /*75b0*/  FFMA.FTZ R31, R14, R26, -R31 ;  /* 0x0000001a0e1f7223 */ /* 0x000fe2000001081f */
[-C--:B------:R-:W-:Y:S01]  /*75c0*/  FMUL.FTZ R29, R25, R34.reuse ;  /* 0x00000022191d7220 */ /* 0x080fe20000410000 */
[----:B------:R-:W-:Y:S01]  /*75d0*/  LOP3.LUT R4, R4, 0xffff0000, RZ, 0xc0, !PT ;  /* 0xffff000004047812 */ /* 0x000fe200078ec0ff */
        /* <DEDUP_REMOVED lines=20> */
.L_x_1990:
[----:B------:R-:W-:Y:S05]  /*7720*/  BSYNC B1 ;  /* 0x0000000000017941 */ /* 0x000fea0003800000 */
.L_x_1989:
[----:B------:R-:W-:Y:S05]  /*7730*/  @P1 BRA `(.L_x_1988) ;  /* 0x0000001800481947 */ /* 0x000fea0003800000 */
[----:B01----:R-:W0:Y:S01]  /*7740*/  LDS.128 R4, [R0+0x3000] ;  /* 0x0030000000047984 */ /* 0x003e220000000c00 */
        /* <DEDUP_REMOVED lines=18> */
[C---:B------:R-:W-:Y:S01]  /*7870*/  FMUL.FTZ R25, R7.reuse, R15 ;  /* 0x0000000f07197220 */ /* 0x040fe20000410000 */
[----:B------:R-:W-:Y:S02]  /*7880*/  IMAD.U32 R3, R4, 0x10000, RZ ;  /* 0x0001000004037824 */ /* 0x000fe400078e00ff */
[C---:B------:R-:W-:Y:S01]  /*7890*/  FFMA.FTZ R21, R8.reuse, R11, -R21 ;  /* 0x0000000b08157223 */ /* 0x040fe20000010815 */
[----:B------:R-:W-:Y:S01]  /*78a0*/  FFMA.FTZ R20, R8, R20, R9 ;  /* 0x0000001408147223 */ /* 0x000fe20000010009 */
[-C--:B------:R-:W-:Y:S01]  /*78b0*/  FMUL.FTZ R9, R7, R13.reuse ;  /* 0x0000000d07097220 */ /* 0x080fe20000410000 */
[C---:B------:R-:W-:Y:S01]  /*78c0*/  IMAD.U32 R6, R5.reuse, 0x10000, RZ ;  /* 0x0001000005067824 */ /* 0x040fe200078e00ff */
        /* <DEDUP_REMOVED lines=20> */
[----:B------:R3:W-:Y:S01]  /*7a10*/  STS.128 [R0+0x3000], R4 ;  /* 0x0030000400007388 */ /* 0x0007e20000000c00 */
[----:B------:R-:W-:Y:S05]  /*7a20*/  BRA `(.L_x_1988) ;  /* 0x00000014008c7947 */ /* 0x000fea0003800000 */
.L_x_1969:
[----:B------:R-:W2:Y:S01]  /*7a30*/  LDL R50, [R1+0x34] ;  /* 0x0000340001327983 */ /* 0x000ea20000100800 */
[----:B------:R-:W0:Y:S01]  /*7a40*/  LDC R21, c[0x0][0x3d4] ;  /* 0x0000f500ff157b82 */ /* 0x000e220000000800 */
[C---:B------:R-:W-:Y:S01]  /*7a50*/  VIADD R48, R19.reuse, 0x60 ;  /* 0x0000006013307836 */ /* 0x040fe20000000000 */
[-C--:B------:R-:W-:Y:S01]  /*7a60*/  ISETP.GE.AND P1, PT, R19, R20.reuse, PT ;  /* 0x000000141300720c */ /* 0x080fe20003f26270 */
[----:B------:R-:W-:Y:S01]  /*7a70*/  ULDC.64 UR4, c[0x0][0x3c8] ;  /* 0x0000f20000047ab9 */ /* 0x000fe20000000a00 */
[----:B------:R-:W-:Y:S02]  /*7a80*/  ULDC.64 UR6, c[0x0][0x3e0] ;  /* 0x0000f80000067ab9 */ /* 0x000fe40000000a00 */
        /* <DEDUP_REMOVED lines=10> */
[----:B------:R-:W-:Y:S01]  /*7b30*/  @!P1 IADD3.X R14, R51, R31, RZ, P3, !PT ;  /* 0x0000001f330e9210 */ /* 0x000fe20001ffe4ff */
[----:B------:R-:W1:Y:S01]  /*7b40*/  @!P0 LDC.64 R38, c[0x0][0x3c8] ;  /* 0x0000f200ff268b82 */ /* 0x000e620000000a00 */
[----:B------:R-:W-:Y:S01]  /*7b50*/  @!P1 LEA R8, P3, R3, UR4, 0x1 ;  /* 0x0000000403089c11 */ /* 0x000fe2000f8608ff */
[----:B------:R-:W-:Y:S01]  /*7b60*/  @!P0 IMAD.WIDE.U32 R6, R12, 0x60, R6 ;  /* 0x000000600c068825 */ /* 0x000fe200078e0006 */
[----:B------:R-:W-:-:S02]  /*7b70*/  @!P0 IADD3 R24, P4, R25, R4, RZ ;  /* 0x0000000419188210 */ /* 0x000fc40007f9e0ff */
[----:B------:R-:W-:Y:S01]  /*7b80*/  @!P1 LEA.HI.X R9, R3, UR5, R14, 0x1, P3 ;  /* 0x0000000503099c11 */ /* 0x000fe200098f0c0e */
[----:B------:R-:W-:Y:S01]  /*7b90*/  @!P0 IMAD R15, R11, 0x60, RZ ;  /* 0x000000600b0f8824 */ /* 0x000fe200078e02ff */
[----:B------:R-:W-:Y:S01]  /*7ba0*/  @!P0 IADD3 R0, P5, R33, R6, RZ ;  /* 0x0000000621008210 */ /* 0x000fe20007fbe0ff */
[----:B------:R-:W-:-:S03]  /*7bb0*/  @!P0 IMAD R4, R13, 0x60, RZ ;  /* 0x000000600d048824 */ /* 0x000fc600078e02ff */
[----:B------:R-:W-:Y:S02]  /*7bc0*/  @!P0 IADD3.X R25, R31, R15, R5, P4, !PT ;  /* 0x0000000f1f198210 */ /* 0x000fe400027fe405 */
[----:B------:R-:W-:Y:S01]  /*7bd0*/  @!P0 IADD3.X R3, R49, R4, R7, P5, !PT ;  /* 0x0000000431038210 */ /* 0x000fe20002ffe407 */
[----:B------:R-:W3:Y:S01]  /*7be0*/  S2R R44, SR_TID.X ;  /* 0x00000000002c7919 */ /* 0x000ee20000002100 */
[----:B0-----:R-:W-:Y:S02]  /*7bf0*/  @!P0 LEA R46, P4, R0, R46, 0x1 ;  /* 0x0000002e002e8211 */ /* 0x001fe400078808ff */
[----:B------:R-:W-:Y:S02]  /*7c00*/  CS2R R28, SRZ ;  /* 0x00000000001c7805 */ /* 0x000fe4000001ff00 */
[----:B------:R-:W-:Y:S02]  /*7c10*/  CS2R R30, SRZ ;  /* 0x00000000001e7805 */ /* 0x000fe4000001ff00 */
[----:B------:R-:W-:-:S02]  /*7c20*/  CS2R R32, SRZ ;  /* 0x0000000000207805 */ /* 0x000fc4000001ff00 */
[----:B------:R-:W-:Y:S02]  /*7c30*/  @!P0 LEA.HI.X R47, R0, R47, R3, 0x1, P4 ;  /* 0x0000002f002f8211 */ /* 0x000fe400020f0c03 */
[----:B------:R-:W-:Y:S01]  /*7c40*/  CS2R R34, SRZ ;  /* 0x0000000000227805 */ /* 0x000fe2000001ff00 */
[----:B------:R-:W0:Y:S01]  /*7c50*/  LDC R0, c[0x0][0x428] ;  /* 0x00010a00ff007b82 */ /* 0x000e220000000800 */
[----:B------:R-:W-:Y:S02]  /*7c60*/  CS2R R4, SRZ ;  /* 0x0000000000047805 */ /* 0x000fe4000001ff00 */
[----:B------:R-:W-:Y:S02]  /*7c70*/  CS2R R6, SRZ ;  /* 0x0000000000067805 */ /* 0x000fe4000001ff00 */
[C---:B-1----:R-:W-:Y:S01]  /*7c80*/  @!P0 LEA R38, P3, R24.reuse, R38, 0x1 ;  /* 0x0000002618268211 */ /* 0x042fe200078608ff */
[----:B------:R-:W-:Y:S01]  /*7c90*/  @!P1 IMAD.X R15, R53, 0x1, R49, P2 ;  /* 0x00000001350f9824 */ /* 0x000fe200010e0631 */
[----:B------:R-:W5:Y:S01]  /*7ca0*/  @!P0 LDG.E.128 R32, desc[UR40][R46.64] ;  /* 0x000000282e208981 */ /* 0x000f62000c1e1d00 */
[----:B------:R-:W-:Y:S01]  /*7cb0*/  IMAD R3, R153, 0xc0, R19 ;  /* 0x000000c099037824 */ /* 0x000fe200078e0213 */
[----:B------:R-:W-:-:S02]  /*7cc0*/  @!P0 LEA.HI.X R39, R24, R39, R25, 0x1, P3 ;  /* 0x0000002718278211 */ /* 0x000fc400018f0c19 */
[----:B------:R1:W5:Y:S01]  /*7cd0*/  @!P1 LDG.E.128 R4, desc[UR40][R8.64] ;  /* 0x0000002808049981 */ /* 0x000362000c1e1d00 */
[----:B------:R-:W-:-:S03]  /*7ce0*/  @!P1 LEA R14, P2, R26, UR6, 0x1 ;  /* 0x000000061a0e9c11 */ /* 0x000fc6000f8408ff */
[----:B------:R-:W5:Y:S01]  /*7cf0*/  @!P0 LDG.E.128 R28, desc[UR40][R38.64] ;  /* 0x00000028261c8981 */ /* 0x000f62000c1e1d00 */
[----:B------:R-:W-:Y:S02]  /*7d00*/  @!P1 LEA.HI.X R15, R26, UR7, R15, 0x1, P2 ;  /* 0x000000071a0f9c11 */ /* 0x000fe400090f0c0f */
[----:B0-----:R-:W-:Y:S01]  /*7d10*/  ISETP.NE.AND P0, PT, R0, 0x1, PT ;  /* 0x000000010000780c */ /* 0x001fe20003f05270 */
[----:B---3--:R-:W-:-:S05]  /*7d20*/  VIADD R52, R44, 0xffffff80 ;  /* 0xffffff802c347836 */ /* 0x008fca0000000000 */
[----:B------:R-:W-:-:S07]  /*7d30*/  SHF.R.S32.HI R44, RZ, 0x1f, R52 ;  /* 0x0000001fff2c7819 */ /* 0x000fce0000011434 */
[----:B------:R-:W0:Y:S01]  /*7d40*/  @P0 LDC R0, c[0x0][0x42c] ;  /* 0x00010b00ff000b82 */ /* 0x000e220000000800 */
[----:B------:R-:W-:-:S07]  /*7d50*/  LEA.HI R44, R44, R52, RZ, 0x2 ;  /* 0x000000342c2c7211 */ /* 0x000fce00078f10ff */
[----:B-1----:R-:W1:Y:S01]  /*7d60*/  @P0 LDC R9, c[0x0][0x430] ;  /* 0x00010c00ff090b82 */ /* 0x002e620000000800 */
[----:B------:R-:W-:-:S05]  /*7d70*/  LOP3.LUT R44, R44, 0xfffffffc, RZ, 0xc0, !PT ;  /* 0xfffffffc2c2c7812 */ /* 0x000fca00078ec0ff */
[----:B------:R-:W-:-:S04]  /*7d80*/  IMAD.IADD R44, R52, 0x1, -R44 ;  /* 0x00000001342c7824 */ /* 0x000fc800078e0a2c */
[----:B------:R-:W-:-:S04]  /*7d90*/  IMAD R3, R44, 0x60, R3 ;  /* 0x000000602c037824 */ /* 0x000fc800078e0203 */
[----:B0-----:R-:W-:Y:S01]  /*7da0*/  @P0 IMAD.HI.U32 R0, R3, R0, RZ ;  /* 0x0000000003000227 */ /* 0x001fe200078e00ff */
[----:B------:R-:W-:Y:S02]  /*7db0*/  CS2R R24, SRZ ;  /* 0x0000000000187805 */ /* 0x000fe4000001ff00 */
[----:B------:R-:W-:Y:S02]  /*7dc0*/  CS2R R26, SRZ ;  /* 0x00000000001a7805 */ /* 0x000fe4000001ff00 */
[----:B-1----:R-:W-:-:S04]  /*7dd0*/  @P0 SHF.R.U32.HI R3, RZ, R9, R0 ;  /* 0x00000009ff030219 */ /* 0x002fc80000011600 */
[----:B------:R0:W5:Y:S01]  /*7de0*/  @!P1 LDG.E.128 R24, desc[UR40][R14.64] ;  /* 0x000000280e189981 */ /* 0x000162000c1e1d00 */
[----:B------:R-:W-:Y:S01]  /*7df0*/  SHF.R.S32.HI R9, RZ, 0x1f, R3 ;  /* 0x0000001fff097819 */ /* 0x000fe20000011403 */
[----:B------:R-:W-:-:S04]  /*7e00*/  IMAD.MOV.U32 R44, RZ, RZ, R40 ;  /* 0x000000ffff2c7224 */ /* 0x000fc800078e0028 */
[C---:B------:R-:W-:Y:S02]  /*7e10*/  IMAD R0, R9.reuse, R10, RZ ;  /* 0x0000000a09007224 */ /* 0x040fe400078e02ff */
[----:B0-----:R-:W-:Y:S02]  /*7e20*/  IMAD.MOV.U32 R14, RZ, RZ, R42 ;  /* 0x000000ffff0e7224 */ /* 0x001fe400078e002a */
[----:B------:R-:W-:Y:S02]  /*7e30*/  IMAD.MOV.U32 R15, RZ, RZ, R37 ;  /* 0x000000ffff0f7224 */ /* 0x000fe400078e0025 */
        /* <DEDUP_REMOVED lines=12> */
[----:B--2---:R-:W-:Y:S01]  /*7f00*/  LEA.HI R10, R50, R50, RZ, 0x1 ;  /* 0x00000032320a7211 */ /* 0x004fe200078f08ff */
[----:B------:R-:W-:Y:S06]  /*7f10*/  BRA.DIV UR4, `(.L_x_1991) ;  /* 0x0000010e04287947 */ /* 0x000fec000b800000 */
.L_x_2189:
[----:B------:R-:W-:-:S03]  /*7f20*/  UMOV UR4, 0xffffffff ;  /* 0xffffffff00047882 */ /* 0x000fc60000000000 */
[----:B------:R-:W-:Y:S05]  /*7f30*/  BRA.DIV UR4, `(.L_x_1992) ;  /* 0x0000010e04487947 */ /* 0x000fea000b800000 */
.L_x_2192:
[----:B------:R-:W-:-:S03]  /*7f40*/  UMOV UR4, 0xffffffff ;  /* 0xffffffff00047882 */ /* 0x000fc60000000000 */
[----:B------:R-:W-:Y:S05]  /*7f50*/  BRA.DIV UR4, `(.L_x_1993) ;  /* 0x0000010e04687947 */ /* 0x000fea000b800000 */
.L_x_2195:
[----:B------:R-:W-:-:S03]  /*7f60*/  UMOV UR4, 0xffffffff ;  /* 0xffffffff00047882 */ /* 0x000fc60000000000 */
[----:B------:R-:W-:Y:S05]  /*7f70*/  BRA.DIV UR4, `(.L_x_1994) ;  /* 0x0000010e04887947 */ /* 0x000fea000b800000 */
.L_x_2198:
[----:B------:R-:W-:-:S03]  /*7f80*/  UMOV UR4, 0xffffffff ;  /* 0xffffffff00047882 */ /* 0x000fc60000000000 */
[----:B------:R-:W-:Y:S05]  /*7f90*/  BRA.DIV UR4, `(.L_x_1995) ;  /* 0x0000010e04a87947 */ /* 0x000fea000b800000 */
.L_x_2201:
[----:B------:R-:W-:Y:S01]  /*7fa0*/  UMOV UR4, 0xffffffff ;  /* 0xffffffff00047882 */ /* 0x000fe20000000000 */
[----:B------:R-:W-:Y:S02]  /*7fb0*/  LOP3.LUT R10, R10, 0xfffffffe, RZ, 0xc0, !PT ;  /* 0xfffffffe0a0a7812 */ /* 0x000fe400078ec0ff */
[----:B------:R-:W-:Y:S05]  /*7fc0*/  BRA.DIV UR4, `(.L_x_1996) ;  /* 0x0000010e04c47947 */ /* 0x000fea000b800000 */
.L_x_2204:
[----:B------:R-:W-:Y:S01]  /*7fd0*/  UMOV UR4, 0xffffffff ;  /* 0xffffffff00047882 */ /* 0x000fe20000000000 */
[----:B------:R-:W-:Y:S02]  /*7fe0*/  IMAD.IADD R9, R50, 0x1, -R10 ;  /* 0x0000000132097824 */ /* 0x000fe400078e0a0a */
[----:B------:R-:W-:Y:S05]  /*7ff0*/  BRA.DIV UR4, `(.L_x_1997) ;  /* 0x0000010e04e07947 */ /* 0x000fea000b800000 */
.L_x_2207:
[----:B------:R-:W-:Y:S01]  /*8000*/  UMOV UR4, 0xffffffff ;  /* 0xffffffff00047882 */ /* 0x000fe20000000000 */
[----:B------:R-:W-:Y:S02]  /*8010*/  SHF.L.U32 R9, R9, 0x1f, RZ ;  /* 0x0000001f09097819 */ /* 0x000fe400000006ff */
[----:B------:R-:W-:Y:S05]  /*8020*/  BRA.DIV UR4, `(.L_x_1998) ;  /* 0x0000010e04fc7947 */ /* 0x000fea000b800000 */
.L_x_2210:
        /* <DEDUP_REMOVED lines=19> */
[-C--:B------:R-:W-:Y:S02]  /*8160*/  ISETP.GE.OR P2, PT, R19, R20.reuse, P0 ;  /* 0x000000141300720c */ /* 0x080fe40000746670 */
[----:B------:R-:W-:Y:S02]  /*8170*/  ISETP.GE.OR P0, PT, R48, R20, P0 ;  /* 0x000000143000720c */ /* 0x000fe40000706670 */
        /* <DEDUP_REMOVED lines=14> */
[----:B0-----:R-:W-:Y:S06]  /*8260*/  @!P1 BRA `(.L_x_2000) ;  /* 0x0000010c00949947 */ /* 0x001fec0003800000 */
.L_x_2211:
[----:B------:R-:W-:Y:S05]  /*8270*/  BSYNC B1 ;  /* 0x0000000000017941 */ /* 0x000fea0003800000 */
.L_x_1999:
[----:B------:R-:W-:Y:S04]  /*8280*/  BSSY B1, `(.L_x_2001) ;  /* 0x0000070000017945 */ /* 0x000fe80003800000 */
[----:B------:R-:W-:Y:S05]  /*8290*/  @P2 BRA `(.L_x_2002) ;  /* 0x0000000400b82947 */ /* 0x000fea0003800000 */
[----:B------:R-:W2:Y:S01]  /*82a0*/  LDL R8, [R1+0x18] ;  /* 0x0000180001087983 */ /* 0x000ea20000100800 */
[----:B0-----:R-:W-:Y:S01]  /*82b0*/  IMAD.IADD R9, R16, 0x1, R21 ;  /* 0x0000000110097824 */ /* 0x001fe200078e0215 */
[----:B------:R-:W-:Y:S01]  /*82c0*/  SHF.R.U64 R44, R4, 0x10, R5 ;  /* 0x00000010042c7819 */ /* 0x000fe20000001205 */
[----:B------:R-:W0:Y:S01]  /*82d0*/  S2R R10, SR_TID.X ;  /* 0x00000000000a7919 */ /* 0x000e220000002100 */
[----:B------:R-:W-:Y:S02]  /*82e0*/  SHF.R.U64 R49, R24, 0x10, R25 ;  /* 0x0000001018317819 */ /* 0x000fe40000001219 */
[----:B------:R-:W-:Y:S02]  /*82f0*/  SHF.R.U32.HI R46, RZ, 0x10, R5 ;  /* 0x00000010ff2e7819 */ /* 0x000fe40000011605 */
[----:B------:R-:W-:Y:S02]  /*8300*/  SHF.R.U32.HI R51, RZ, 0x10, R25 ;  /* 0x00000010ff337819 */ /* 0x000fe40000011619 */
[----:B------:R-:W-:-:S02]  /*8310*/  PRMT R44, R37, 0x5432, R44 ;  /* 0x00005432252c7816 */ /* 0x000fc4000000002c */
[----:B------:R-:W-:Y:S02]  /*8320*/  PRMT R49, R45, 0x5410, R49 ;  /* 0x000054102d317816 */ /* 0x000fe40000000031 */
[--C-:B------:R-:W-:Y:S01]  /*8330*/  SHF.R.U64 R47, R6, 0x10, R7.reuse ;  /* 0x00000010062f7819 */ /* 0x100fe20000001207 */
[----:B------:R-:W-:Y:S01]  /*8340*/  IMAD.U32 R45, R44, 0x10000, RZ ;  /* 0x000100002c2d7824 */ /* 0x000fe200078e00ff */
[----:B------:R-:W-:Y:S02]  /*8350*/  SHF.R.U32.HI R48, RZ, 0x10, R7 ;  /* 0x00000010ff307819 */ /* 0x000fe40000011607 */
[----:B------:R-:W-:Y:S01]  /*8360*/  PRMT R51, R50, 0x5410, R51 ;  /* 0x0000541032337816 */ /* 0x000fe20000000033 */
[----:B------:R-:W-:Y:S01]  /*8370*/  IMAD.U32 R50, R49, 0x10000, RZ ;  /* 0x0001000031327824 */ /* 0x000fe200078e00ff */
[----:B------:R-:W-:Y:S02]  /*8380*/  SHF.R.U32.HI R53, RZ, 0x10, R27 ;  /* 0x00000010ff357819 */ /* 0x000fe4000001161b */
[----:B------:R-:W-:-:S02]  /*8390*/  PRMT R47, R55, 0x5410, R47 ;  /* 0x00005410372f7816 */ /* 0x000fc4000000002f */
[----:B------:R-:W-:Y:S02]  /*83a0*/  LOP3.LUT R49, R49, 0xffff0000, RZ, 0xc0, !PT ;  /* 0xffff000031317812 */ /* 0x000fe400078ec0ff */
[----:B------:R-:W-:Y:S02]  /*83b0*/  PRMT R46, R38, 0x5432, R46 ;  /* 0x00005432262e7816 */ /* 0x000fe4000000002e */
[----:B------:R-:W-:Y:S02]  /*83c0*/  LOP3.LUT R44, R44, 0xffff0000, RZ, 0xc0, !PT ;  /* 0xffff00002c2c7812 */ /* 0x000fe400078ec0ff */
[----:B------:R-:W-:Y:S02]  /*83d0*/  PRMT R53, R54, 0x5410, R53 ;  /* 0x0000541036357816 */ /* 0x000fe40000000035 */
[----:B------:R-:W-:Y:S02]  /*83e0*/  SHF.R.U64 R52, R26, 0x10, R27 ;  /* 0x000000101a347819 */ /* 0x000fe4000000121b */
[----:B------:R-:W-:Y:S01]  /*83f0*/  PRMT R48, R39, 0x5432, R48 ;  /* 0x0000543227307816 */ /* 0x000fe20000000030 */
[----:B0-----:R-:W-:Y:S01]  /*8400*/  VIADD R13, R10, 0xffffff80 ;  /* 0xffffff800a0d7836 */ /* 0x001fe20000000000 */
[----:B------:R-:W-:-:S04]  /*8410*/  PRMT R52, R20, 0x5432, R52 ;  /* 0x0000543214347816 */ /* 0x000fc80000000034 */
        /* <DEDUP_REMOVED lines=11> */
[----:B------:R-:W-:-:S03]  /*84d0*/  LEA R43, R12, R10, 0x9 ;  /* 0x0000000a0c2b7211 */ /* 0x000fc600078e48ff */
        /* <DEDUP_REMOVED lines=8> */
[C---:B------:R-:W-:Y:S01]  /*8560*/  IMAD.U32 R7, R10.reuse, 0x10000, RZ ;  /* 0x000100000a077824 */ /* 0x040fe200078e00ff */
        /* <DEDUP_REMOVED lines=8> */
[----:B------:R-:W-:Y:S01]  /*85f0*/  FMUL.FTZ R57, R11, R45 ;  /* 0x0000002d0b397220 */ /* 0x000fe20000410000 */
[----:B------:R-:W-:-:S02]  /*8600*/  IMAD.U32 R11, R51, 0x10000, RZ ;  /* 0x00010000330b7824 */ /* 0x000fc400078e00ff */
[----:B------:R-:W-:Y:S01]  /*8610*/  FMUL.FTZ R54, R12, R49 ;  /* 0x000000310c367220 */ /* 0x000fe20000410000 */
[C---:B------:R-:W-:Y:S01]  /*8620*/  FFMA.FTZ R55, R4.reuse, R45, -R55 ;  /* 0x0000002d04377223 */ /* 0x040fe20000010837 */
[----:B------:R-:W-:Y:S01]  /*8630*/  FFMA.FTZ R57, R4, R50, R57 ;  /* 0x0000003204397223 */ /* 0x000fe20000010039 */
[----:B------:R-:W-:Y:S02]  /*8640*/  IMAD.U32 R4, R46, 0x10000, RZ ;  /* 0x000100002e047824 */ /* 0x000fe400078e00ff */
[-C--:B------:R-:W-:Y:S01]  /*8650*/  FMUL.FTZ R12, R12, R44.reuse ;  /* 0x0000002c0c0c7220 */ /* 0x080fe20000410000 */
[----:B------:R-:W-:Y:S01]  /*8660*/  LOP3.LUT R51, R51, 0xffff0000, RZ, 0xc0, !PT ;  /* 0xffff000033337812 */ /* 0x000fe200078ec0ff */
[----:B------:R-:W-:Y:S01]  /*8670*/  FFMA.FTZ R54, R5, R44, -R54 ;  /* 0x0000002c05367223 */ /* 0x000fe20000010836 */
[----:B------:R-:W-:Y:S01]  /*8680*/  LOP3.LUT R46, R46, 0xffff0000, RZ, 0xc0, !PT ;  /* 0xffff00002e2e7812 */ /* 0x000fe200078ec0ff */
[C---:B------:R-:W-:Y:S01]  /*8690*/  FMUL.FTZ R45, R25.reuse, R11 ;  /* 0x0000000b192d7220 */ /* 0x040fe20000410000 */
[-C--:B------:R-:W-:Y:S01]  /*86a0*/  FMUL.FTZ R44, R25, R4.reuse ;  /* 0x00000004192c7220 */ /* 0x080fe20000410000 */
[----:B------:R-:W-:Y:S01]  /*86b0*/  FFMA.FTZ R12, R5, R49, R12 ;  /* 0x00000031050c7223 */ /* 0x000fe2000001000c */
[C---:B------:R-:W-:Y:S01]  /*86c0*/  FMUL.FTZ R5, R13.reuse, R51 ;  /* 0x000000330d057220 */ /* 0x040fe20000410000 */
[C---:B------:R-:W-:Y:S01]  /*86d0*/  FFMA.FTZ R45, R6.reuse, R4, -R45 ;  /* 0x00000004062d7223 */ /* 0x040fe2000001082d */
[----:B------:R-:W-:Y:S01]  /*86e0*/  FFMA.FTZ R44, R6, R11, R44 ;  /* 0x0000000b062c7223 */ /* 0x000fe2000001002c */
[-C--:B------:R-:W-:Y:S01]  /*86f0*/  FMUL.FTZ R13, R13, R46.reuse ;  /* 0x0000002e0d0d7220 */ /* 0x080fe20000410000 */
[----:B------:R-:W-:Y:S01]  /*8700*/  IMAD.U32 R27, R15, 0x10000, RZ ;  /* 0x000100000f1b7824 */ /* 0x000fe200078e00ff */
[----:B------:R-:W-:Y:S01]  /*8710*/  SHF.L.U32 R6, R52, 0x10, RZ ;  /* 0x0000001034067819 */ /* 0x000fe200000006ff */
[----:B------:R-:W-:Y:S01]  /*8720*/  FFMA.FTZ R46, R8, R46, -R5 ;  /* 0x0000002e082e7223 */ /* 0x000fe20000010805 */
[----:B------:R-:W-:Y:S01]  /*8730*/  IMAD.U32 R11, R53, 0x10000, RZ ;  /* 0x00010000350b7824 */ /* 0x000fe200078e00ff */
[----:B------:R-:W-:Y:S01]  /*8740*/  LOP3.LUT R15, R15, 0xffff0000, RZ, 0xc0, !PT ;  /* 0xffff00000f0f7812 */ /* 0x000fe200078ec0ff */
[C---:B------:R-:W-:Y:S01]  /*8750*/  IMAD.U32 R26, R14.reuse, 0x10000, RZ ;  /* 0x000100000e1a7824 */ /* 0x040fe200078e00ff */
[----:B------:R-:W-:Y:S01]  /*8760*/  LOP3.LUT R14, R14, 0xffff0000, RZ, 0xc0, !PT ;  /* 0xffff00000e0e7812 */ /* 0x000fe200078ec0ff */
[----:B------:R-:W-:-:S02]  /*8770*/  IMAD.U32 R4, R47, 0x10000, RZ ;  /* 0x000100002f047824 */ /* 0x000fc400078e00ff */
[C---:B------:R-:W-:Y:S01]  /*8780*/  FMUL.FTZ R49, R27.reuse, R11 ;  /* 0x0000000b1b317220 */ /* 0x040fe20000410000 */
[----:B------:R-:W-:Y:S02]  /*8790*/  IMAD.U32 R5, R48, 0x10000, RZ ;  /* 0x0001000030057824 */ /* 0x000fe400078e00ff */
[C---:B------:R-:W-:Y:S01]  /*87a0*/  FMUL.FTZ R50, R26.reuse, R6 ;  /* 0x000000061a327220 */ /* 0x040fe20000410000 */
[-C--:B------:R-:W-:Y:S01]  /*87b0*/  FMUL.FTZ R25, R26, R4.reuse ;  /* 0x000000041a197220 */ /* 0x080fe20000410000 */
[----:B------:R-:W-:Y:S01]  /*87c0*/  LOP3.LUT R52, R52, 0xffff0000, RZ, 0xc0, !PT ;  /* 0xffff000034347812 */ /* 0x000fe200078ec0ff */
[----:B------:R-:W-:Y:S01]  /*87d0*/  FMUL.FTZ R27, R27, R5 ;  /* 0x000000051b1b7220 */ /* 0x000fe20000410000 */
[----:B------:R-:W-:Y:S01]  /*87e0*/  LOP3.LUT R53, R53, 0xffff0000, RZ, 0xc0, !PT ;  /* 0xffff000035357812 */ /* 0x000fe200078ec0ff */
[----:B------:R-:W-:Y:S01]  /*87f0*/  FFMA.FTZ R50, R7, R4, -R50 ;  /* 0x0000000407327223 */ /* 0x000fe20000010832 */
[----:B------:R-:W-:Y:S01]  /*8800*/  LOP3.LUT R47, R47, 0xffff0000, RZ, 0xc0, !PT ;  /* 0xffff00002f2f7812 */ /* 0x000fe200078ec0ff */
[----:B------:R-:W-:Y:S01]  /*8810*/  FFMA.FTZ R25, R7, R6, R25 ;  /* 0x0000000607197223 */ /* 0x000fe20000010019 */
[----:B------:R-:W-:Y:S01]  /*8820*/  LOP3.LUT R48, R48, 0xffff0000, RZ, 0xc0, !PT ;  /* 0xffff000030307812 */ /* 0x000fe200078ec0ff */
[C---:B------:R-:W-:Y:S01]  /*8830*/  FFMA.FTZ R11, R24.reuse, R11, R27 ;  /* 0x0000000b180b7223 */ /* 0x040fe2000001001b */
[----:B------:R-:W-:Y:S01]  /*8840*/  FFMA.FTZ R7, R24, R5, -R49 ;  /* 0x0000000518077223 */ /* 0x000fe20000010831 */
[C---:B------:R-:W-:Y:S01]  /*8850*/  FMUL.FTZ R4, R14.reuse, R52 ;  /* 0x000000340e047220 */ /* 0x040fe20000410000 */
[C---:B------:R-:W-:Y:S01]  /*8860*/  FMUL.FTZ R27, R15.reuse, R53 ;  /* 0x000000350f1b7220 */ /* 0x040fe20000410000 */
[-C--:B------:R-:W-:Y:S01]  /*8870*/  FMUL.FTZ R5, R14, R47.reuse ;  /* 0x0000002f0e057220 */ /* 0x080fe20000410000 */
[-C--:B------:R-:W-:Y:S01]  /*8880*/  FMUL.FTZ R6, R15, R48.reuse ;  /* 0x000000300f067220 */ /* 0x080fe20000410000 */
[C---:B------:R-:W-:Y:S01]  /*8890*/  FFMA.FTZ R47, R9.reuse, R47, -R4 ;  /* 0x0000002f092f7223 */ /* 0x040fe20000010804 */
        /* <DEDUP_REMOVED lines=9> */
[----:B------:R-:W-:Y:S01]  /*8930*/  F2FP.BF16.F32.PACK_AB R9, R13, R44 ;  /* 0x0000002c0d09723e */ /* 0x000fe200000010ff */
[----:B------:R1:W-:Y:S01]  /*8940*/  STS.128 [R42+0x8400], R4 ;  /* 0x008400042a007388 */ /* 0x0003e20000000c00 */
[----:B------:R-:W-:-:S02]  /*8950*/  F2FP.BF16.F32.PACK_AB R10, R52, R25 ;  /* 0x00000019340a723e */ /* 0x000fc400000010ff */
[----:B------:R-:W-:-:S05]  /*8960*/  F2FP.BF16.F32.PACK_AB R11, R14, R11 ;  /* 0x0000000b0e0b723e */ /* 0x000fca00000010ff */
[----:B------:R1:W-:Y:S02]  /*8970*/  STS.128 [R43+0x8400], R8 ;  /* 0x008400082b007388 */ /* 0x0003e40000000c00 */
.L_x_2002:
[----:B------:R-:W-:Y:S05]  /*8980*/  BSYNC B1 ;  /* 0x0000000000017941 */ /* 0x000fea0003800000 */
.L_x_2001:
[----:B------:R-:W-:Y:S02]  /*8990*/  PRMT R13, R13, 0x5410, R0 ;  /* 0x000054100d0d7816 */ /* 0x000fe40000000000 */
[----:B------:R-:W-:Y:S01]  /*89a0*/  PRMT R15, R3, 0x7610, R15 ;  /* 0x00007610030f7816 */ /* 0x000fe2000000000f */
[----:B------:R-:W-:Y:S06]  /*89b0*/  @P0 BRA `(.L_x_1988) ;  /* 0x0000000400a80947 */ /* 0x000fec0003800000 */
        /* <DEDUP_REMOVED lines=11> */
[----:B------:R-:W-:Y:S02]  /*8a70*/  LOP3.LUT R0, R0, R5, RZ, 0x3c, !PT ;  /* 0x0000000500007212 */ /* 0x000fe400078e3cff */
[----:B------:R-:W-:Y:S02]  /*8a80*/  SHF.R.U64 R14, R28, 0x10, R29 ;  /* 0x000000101c0e7819 */ /* 0x000fe4000000121d */
[----:B------:R-:W-:Y:S02]  /*8a90*/  SHF.R.U64 R12, R30, 0x10, R31 ;  /* 0x000000101e0c7819 */ /* 0x000fe4000000121f */
[----:B------:R-:W-:Y:S02]  /*8aa0*/  SHF.R.U32.HI R30, RZ, 0x10, R35 ;  /* 0x00000010ff1e7819 */ /* 0x000fe40000011623 */
[----:B------:R-:W-:Y:S02]  /*8ab0*/  PRMT R41, R41, 0x5410, R14 ;  /* 0x0000541029297816 */ /* 0x000fe4000000000e */
[----:B------:R-:W-:-:S02]  /*8ac0*/  SHF.R.U32.HI R29, RZ, 0x10, R29 ;  /* 0x00000010ff1d7819 */ /* 0x000fc4000001161d */
[----:B------:R-:W-:Y:S01]  /*8ad0*/  SHF.R.U32.HI R27, RZ, 0x10, R33 ;  /* 0x00000010ff1b7819 */ /* 0x000fe20000011621 */
[----:B------:R-:W-:Y:S01]  /*8ae0*/  IMAD.U32 R25, R41, 0x10000, RZ ;  /* 0x0001000029197824 */ /* 0x000fe200078e00ff */
[----:B------:R-:W-:Y:S02]  /*8af0*/  SHF.R.U32.HI R31, RZ, 0x10, R31 ;  /* 0x00000010ff1f7819 */ /* 0x000fe4000001161f */
[----:B------:R-:W-:Y:S02]  /*8b00*/  PRMT R30, R15, 0x5410, R30 ;  /* 0x000054100f1e7816 */ /* 0x000fe4000000001e */
[----:B------:R-:W-:Y:S02]  /*8b10*/  PRMT R40, R40, 0x5410, R29 ;  /* 0x0000541028287816 */ /* 0x000fe4000000001d */
[----:B------:R-:W-:Y:S02]  /*8b20*/  PRMT R27, R20, 0x5410, R27 ;  /* 0x00005410141b7816 */ /* 0x000fe4000000001b */
[----:B------:R-:W-:-:S03]  /*8b30*/  PRMT R38, R38, 0x5410, R31 ;  /* 0x0000541026267816 */ /* 0x000fc6000000001f */
[----:B------:R-:W-:Y:S01]  /*8b40*/  IMAD.U32 R29, R27, 0x10000, RZ ;  /* 0x000100001b1d7824 */ /* 0x000fe200078e00ff */
[----:B------:R-:W-:Y:S02]  /*8b50*/  SHF.R.U64 R28, R34, 0x10, R35 ;  /* 0x00000010221c7819 */ /* 0x000fe40000001223 */
[----:B------:R-:W-:Y:S02]  /*8b60*/  PRMT R39, R39, 0x5410, R12 ;  /* 0x0000541027277816 */ /* 0x000fe4000000000c */
[----:B------:R-:W-:Y:S02]  /*8b70*/  LOP3.LUT R41, R41, 0xffff0000, RZ, 0xc0, !PT ;  /* 0xffff000029297812 */ /* 0x000fe400078ec0ff */
[----:B------:R-:W-:Y:S01]  /*8b80*/  PRMT R28, R13, 0x5432, R28 ;  /* 0x000054320d1c7816 */ /* 0x000fe2000000001c */
[----:B--2---:R-:W-:-:S04]  /*8b90*/  IMAD.IADD R3, R4, 0x1, R0 ;  /* 0x0000000104037824 */ /* 0x004fc800078e0200 */
[----:B------:R-:W-:Y:S01]  /*8ba0*/  IMAD R3, R3, 0x2, R2 ;  /* 0x0000000203037824 */ /* 0x000fe200078e0202 */
[----:B---3--:R-:W-:Y:S04]  /*8bb0*/  LDS.128 R4, [R42+0x8400] ;  /* 0x008400002a047984 */ /* 0x008fe80000000c00 */
[----:B0-----:R-:W0:Y:S01]  /*8bc0*/  LDS.128 R8, [R3+0x8400] ;  /* 0x0084000003087984 */ /* 0x001e220000000c00 */
[----:B------:R-:W-:-:S04]  /*8bd0*/  SHF.R.U64 R0, R32, 0x10, R33 ;  /* 0x0000001020007819 */ /* 0x000fc80000001221 */
[----:B------:R-:W-:-:S05]  /*8be0*/  PRMT R37, R37, 0x5410, R0 ;  /* 0x0000541025257816 */ /* 0x000fca0000000000 */
[C---:B------:R-:W-:Y:S01]  /*8bf0*/  IMAD.U32 R26, R37.reuse, 0x10000, RZ ;  /* 0x00010000251a7824 */ /* 0x040fe200078e00ff */
[----:B------:R-:W-:Y:S01]  /*8c00*/  LOP3.LUT R37, R37, 0xffff0000, RZ, 0xc0, !PT ;  /* 0xffff000025257812 */ /* 0x000fe200078ec0ff */
[----:B0-----:R-:W-:Y:S01]  /*8c10*/  IMAD.U32 R15, R8, 0x10000, RZ ;  /* 0x00010000080f7824 */ /* 0x001fe200078e00ff */
[----:B------:R-:W-:-:S03]  /*8c20*/  SHF.L.U32 R20, R9, 0x10, RZ ;  /* 0x0000001009147819 */ /* 0x000fc600000006ff */
[C---:B------:R-:W-:Y:S01]  /*8c30*/  FMUL.FTZ R31, R15.reuse, R26 ;  /* 0x0000001a0f1f7220 */ /* 0x040fe20000410000 */
[----:B------:R-:W-:Y:S01]  /*8c40*/  FMUL.FTZ R33, R15, R25 ;  /* 0x000000190f217220 */ /* 0x000fe20000410000 */
[----:B------:R-:W-:Y:S02]  /*8c50*/  IMAD.U32 R15, R40, 0x10000, RZ ;  /* 0x00010000280f7824 */ /* 0x000fe400078e00ff */
[----:B------:R-:W-:Y:S02]  /*8c60*/  IMAD.U32 R0, R4, 0x10000, RZ ;  /* 0x0001000004007824 */ /* 0x000fe400078e00ff */
[C---:B------:R-:W-:Y:S01]  /*8c70*/  FMUL.FTZ R35, R20.reuse, R29 ;  /* 0x0000001d14237220 */ /* 0x040fe20000410000 */
[----:B------:R-:W-:Y:S02]  /*8c80*/  IMAD.U32 R12, R5, 0x10000, RZ ;  /* 0x00010000050c7824 */ /* 0x000fe400078e00ff */
[----:B------:R-:W-:Y:S01]  /*8c90*/  FMUL.FTZ R43, R20, R15 ;  /* 0x0000000f142b7220 */ /* 0x000fe20000410000 */
[----:B------:R-:W-:Y:S01]  /*8ca0*/  FFMA.FTZ R32, R0, R25, -R31 ;  /* 0x0000001900207223 */ /* 0x000fe2000001081f */
[----:B------:R-:W-:-:S02]  /*8cb0*/  IMAD.U32 R24, R11, 0x10000, RZ ;  /* 0x000100000b187824 */ /* 0x000fc400078e00ff */
[----:B------:R-:W-:Y:S01]  /*8cc0*/  FFMA.FTZ R35, R12, R15, -R35 ;  /* 0x0000000f0c237223 */ /* 0x000fe20000010823 */
[----:B------:R-:W-:Y:S02]  /*8cd0*/  IMAD.U32 R31, R30, 0x10000, RZ ;  /* 0x000100001e1f7824 */ /* 0x000fe400078e00ff */
[----:B------:R-:W-:Y:S01]  /*8ce0*/  FFMA.FTZ R43, R12, R29, R43 ;  /* 0x0000001d0c2b7223 */ /* 0x000fe2000001002b */
[----:B------:R-:W-:Y:S02]  /*8cf0*/  LOP3.LUT R9, R9, 0xffff0000, RZ, 0xc0, !PT ;  /* 0xffff000009097812 */ /* 0x000fe400078ec0ff */
[----:B------:R-:W-:Y:S01]  /*8d00*/  LOP3.LUT R12, R27, 0xffff0000, RZ, 0xc0, !PT ;  /* 0xffff00001b0c7812 */ /* 0x000fe200078ec0ff */
[----:B------:R-:W-:Y:S01]  /*8d10*/  IMAD.U32 R14, R7, 0x10000, RZ ;  /* 0x00010000070e7824 */ /* 0x000fe200078e00ff */
[----:B------:R-:W-:Y:S01]  /*8d20*/  LOP3.LUT R40, R40, 0xffff0000, RZ, 0xc0, !PT ;  /* 0xffff000028287812 */ /* 0x000fe200078ec0ff */
[----:B------:R-:W-:Y:S01]  /*8d30*/  IMAD.U32 R25, R38, 0x10000, RZ ;  /* 0x0001000026197824 */ /* 0x000fe200078e00ff */
[----:B------:R-:W-:Y:S01]  /*8d40*/  LOP3.LUT R8, R8, 0xffff0000, RZ, 0xc0, !PT ;  /* 0xffff000008087812 */ /* 0x000fe200078ec0ff */
[----:B------:R-:W-:Y:S01]  /*8d50*/  FMUL.FTZ R15, R24, R31 ;  /* 0x0000001f180f7220 */ /* 0x000fe20000410000 */
[----:B------:R-:W-:Y:S01]  /*8d60*/  LOP3.LUT R5, R5, 0xffff0000, RZ, 0xc0, !PT ;  /* 0xffff000005057812 */ /* 0x000fe200078ec0ff */
[----:B------:R-:W-:Y:S01]  /*8d70*/  FFMA.FTZ R33, R0, R26, R33 ;  /* 0x0000001a00217223 */ /* 0x000fe20000010021 */
[C---:B------:R-:W-:Y:S01]  /*8d80*/  FMUL.FTZ R20, R9.reuse, R12 ;  /* 0x0000000c09147220 */ /* 0x040fe20000410000 */
[----:B------:R-:W-:Y:S01]  /*8d90*/  LOP3.LUT R4, R4, 0xffff0000, RZ, 0xc0, !PT ;  /* 0xffff000004047812 */ /* 0x000fe200078ec0ff */
[-C--:B------:R-:W-:Y:S01]  /*8da0*/  FMUL.FTZ R24, R24, R25.reuse ;  /* 0x0000001918187220 */ /* 0x080fe20000410000 */
[----:B------:R-:W-:Y:S01]  /*8db0*/  FFMA.FTZ R26, R14, R25, -R15 ;  /* 0x000000190e1a7223 */ /* 0x000fe2000001080f */
[----:B------:R-:W-:Y:S01]  /*8dc0*/  FMUL.FTZ R9, R9, R40 ;  /* 0x0000002809097220 */ /* 0x000fe20000410000 */
[C---:B------:R-:W-:Y:S01]  /*8dd0*/  FMUL.FTZ R15, R8.reuse, R37 ;  /* 0x00000025080f7220 */ /* 0x040fe20000410000 */
[----:B------:R-:W-:Y:S01]  /*8de0*/  FMUL.FTZ R25, R8, R41 ;  /* 0x0000002908197220 */ /* 0x000fe20000410000 */
[----:B------:R-:W-:-:S02]  /*8df0*/  IMAD.U32 R21, R10, 0x10000, RZ ;  /* 0x000100000a157824 */ /* 0x000fc400078e00ff */
[----:B------:R-:W-:Y:S02]  /*8e00*/  IMAD.U32 R8, R28, 0x10000, RZ ;  /* 0x000100001c087824 */ /* 0x000fe400078e00ff */
[----:B------:R-:W-:Y:S01]  /*8e10*/  FFMA.FTZ R31, R14, R31, R24 ;  /* 0x0000001f0e1f7223 */ /* 0x000fe20000010018 */
[C---:B------:R-:W-:Y:S01]  /*8e20*/  FFMA.FTZ R20, R5.reuse, R40, -R20 ;  /* 0x0000002805147223 */ /* 0x040fe20000010814 */
[----:B------:R-:W-:Y:S01]  /*8e30*/  FFMA.FTZ R12, R5, R12, R9 ;  /* 0x0000000c050c7223 */ /* 0x000fe20000010009 */
[----:B------:R-:W-:Y:S01]  /*8e40*/  LOP3.LUT R10, R10, 0xffff0000, RZ, 0xc0, !PT ;  /* 0xffff00000a0a7812 */ /* 0x000fe200078ec0ff */
[C---:B------:R-:W-:Y:S01]  /*8e50*/  FFMA.FTZ R15, R4.reuse, R41, -R15 ;  /* 0x00000029040f7223 */ /* 0x040fe2000001080f */
[----:B------:R-:W-:Y:S02]  /*8e60*/  IMAD.U32 R0, R39, 0x10000, RZ ;  /* 0x0001000027007824 */ /* 0x000fe400078e00ff */
[----:B------:R-:W-:Y:S01]  /*8e70*/  FFMA.FTZ R14, R4, R37, R25 ;  /* 0x00000025040e7223 */ /* 0x000fe20000010019 */
[----:B------:R-:W-:Y:S01]  /*8e80*/  LOP3.LUT R5, R28, 0xffff0000, RZ, 0xc0, !PT ;  /* 0xffff00001c057812 */ /* 0x000fe200078ec0ff */
[----:B------:R-:W-:Y:S01]  /*8e90*/  IMAD.U32 R13, R6, 0x10000, RZ ;  /* 0x00010000060d7824 */ /* 0x000fe200078e00ff */
[----:B------:R-:W-:Y:S01]  /*8ea0*/  LOP3.LUT R11, R11, 0xffff0000, RZ, 0xc0, !PT ;  /* 0xffff00000b0b7812 */ /* 0x000fe200078ec0ff */
[----:B------:R-:W-:Y:S01]  /*8eb0*/  FMUL.FTZ R4, R21, R8 ;  /* 0x0000000815047220 */ /* 0x000fe20000410000 */
[----:B------:R-:W-:-:S02]  /*8ec0*/  LOP3.LUT R39, R39, 0xffff0000, RZ, 0xc0, !PT ;  /* 0xffff000027277812 */ /* 0x000fc400078ec0ff */
[----:B------:R-:W-:Y:S02]  /*8ed0*/  LOP3.LUT R30, R30, 0xffff0000, RZ, 0xc0, !PT ;  /* 0xffff00001e1e7812 */ /* 0x000fe400078ec0ff */
[----:B------:R-:W-:Y:S01]  /*8ee0*/  LOP3.LUT R38, R38, 0xffff0000, RZ, 0xc0, !PT ;  /* 0xffff000026267812 */ /* 0x000fe200078ec0ff */
[-C--:B------:R-:W-:Y:S01]  /*8ef0*/  FMUL.FTZ R24, R21, R0.reuse ;  /* 0x0000000015187220 */ /* 0x080fe20000410000 */
[----:B------:R-:W-:Y:S01]  /*8f00*/  LOP3.LUT R6, R6, 0xffff0000, RZ, 0xc0, !PT ;  /* 0xffff000006067812 */ /* 0x000fe200078ec0ff */
[----:B------:R-:W-:Y:S01]  /*8f10*/  FFMA.FTZ R0, R13, R0, -R4 ;  /* 0x000000000d007223 */ /* 0x000fe20000010804 */
[----:B------:R-:W-:Y:S01]  /*8f20*/  LOP3.LUT R7, R7, 0xffff0000, RZ, 0xc0, !PT ;  /* 0xffff000007077812 */ /* 0x000fe200078ec0ff */
[C---:B------:R-:W-:Y:S01]  /*8f30*/  FMUL.FTZ R9, R10.reuse, R5 ;  /* 0x000000050a097220 */ /* 0x040fe20000410000 */
[-C--:B------:R-:W-:Y:S01]  /*8f40*/  FMUL.FTZ R10, R10, R39.reuse ;  /* 0x000000270a0a7220 */ /* 0x080fe20000410000 */
[C---:B------:R-:W-:Y:S01]  /*8f50*/  FMUL.FTZ R4, R11.reuse, R30 ;  /* 0x0000001e0b047220 */ /* 0x040fe20000410000 */
[----:B------:R-:W-:Y:S01]  /*8f60*/  FMUL.FTZ R21, R11, R38 ;  /* 0x000000260b157220 */ /* 0x000fe20000410000 */
[----:B------:R-:W-:Y:S01]  /*8f70*/  FFMA.FTZ R24, R13, R8, R24 ;  /* 0x000000080d187223 */ /* 0x000fe20000010018 */
[C---:B------:R-:W-:Y:S01]  /*8f80*/  FFMA.FTZ R39, R6.reuse, R39, -R9 ;  /* 0x0000002706277223 */ /* 0x040fe20000010809 */
[----:B------:R-:W-:Y:S01]  /*8f90*/  FFMA.FTZ R11, R6, R5, R10 ;  /* 0x00000005060b7223 */ /* 0x000fe2000001000a */
[C---:B------:R-:W-:Y:S01]  /*8fa0*/  FFMA.FTZ R13, R7.reuse, R38, -R4 ;  /* 0x00000026070d7223 */ /* 0x040fe20000010804 */
        /* <DEDUP_REMOVED lines=11> */
.L_x_1988:
[----:B------:R-:W-:Y:S05]  /*9060*/  BSYNC B0 ;  /* 0x0000000000007941 */ /* 0x000fea0003800000 */
.L_x_1968:
[----:B------:R-:W-:Y:S01]  /*9070*/  @!PT LDS RZ, [RZ] ;  /* 0x00000000fffff984 */ /* 0x000fe20000000800 */
[----:B------:R-:W-:Y:S01]  /*9080*/  @!PT LDS RZ, [RZ] ;  /* 0x00000000fffff984 */ /* 0x000fe20000000800 */
[----:B------:R-:W-:Y:S01]  /*9090*/  @!PT LDS RZ, [RZ] ;  /* 0x00000000fffff984 */ /* 0x000fe20000000800 */
[----:B------:R-:W-:Y:S01]  /*90a0*/  @!PT LDS RZ, [RZ] ;  /* 0x00000000fffff984 */ /* 0x000fe20000000800 */
[----:B------:R5:W-:Y:S06]  /*90b0*/  MEMBAR.ALL.CTA ;  /* 0x0000000000007992 */ /* 0x000bec0000008000 */
[----:B-----5:R-:W5:Y:S01]  /*90c0*/  FENCE.VIEW.ASYNC.S ;  /* 0x00000000000073c6 */ /* 0x020f620000000000 */
[----:B------:R-:W-:Y:S05]  /*90d0*/  WARPSYNC.ALL ;  /* 0x0000000000007948 */ /* 0x000fea0003800000 */
[----:B-----5:R-:W-:Y:S06]  /*90e0*/  BAR.SYNC.DEFER_BLOCKING 0xd, 0x180 ;  /* 0x0346000000007b1d */ /* 0x020fec0000010000 */
.L_x_1965:
[----:B------:R-:W-:-:S13]  /*90f0*/  ISETP.NE.AND P0, PT, R157, 0x3, PT ;  /* 0x000000039d00780c */ /* 0x000fda0003f05270 */
[----:B------:R-:W-:Y:S05]  /*9100*/  @!P0 BRA `(.L_x_2003) ;  /* 0x0000000000048947 */ /* 0x000fea0003800000 */
[----:B------:R-:W-:Y:S01]  /*9110*/  BPT.TRAP 0x1 ;  /* 0x000000040000795c */ /* 0x000fe20000300000 */
.L_x_2003:
[----:B--23--:R-:W-:Y:S01]  /*9120*/  IMAD R0, R18, 0x8, R2 ;  /* 0x0000000812007824 */ /* 0x00cfe200078e0202 */
[----:B01--4-:R-:W-:-:S04]  /*9130*/  SHF.L.U32 R7, R23, 0x1f, RZ ;  /* 0x0000001f17077819 */ /* 0x013fc800000006ff */
[----:B------:R0:W1:Y:S01]  /*9140*/  SYNCS.PHASECHK.TRANS64.TRYWAIT P1, [R0+URZ+0x16830], R7 ;  /* 0x01683007000075a7 */ /* 0x000062000802017f */
[----:B------:R-:W-:Y:S05]  /*9150*/  @!P0 BRA `(.L_x_2004) ;  /* 0x0000000000048947 */ /* 0x000fea0003800000 */
[----:B------:R-:W-:Y:S01]  /*9160*/  BPT.TRAP 0x1 ;  /* 0x000000040000795c */ /* 0x000fe20000300000 */
.L_x_2004:
[----:B------:R-:W-:Y:S01]  /*9170*/  VIADD R3, R2, 0xe400 ;  /* 0x0000e40002037836 */ /* 0x000fe20000000000 */
[----:B------:R-:W-:Y:S01]  /*9180*/  LOP3.LUT R4, R36, 0x10000, RZ, 0xfc, !PT ;  /* 0x0001000024047812 */ /* 0x000fe200078efcff */
[----:B------:R-:W-:-:S03]  /*9190*/  IMAD.MOV.U32 R5, RZ, RZ, 0x40000040 ;  /* 0x40000040ff057424 */ /* 0x000fc600078e00ff */
[----:B------:R-:W-:-:S04]  /*91a0*/  SHF.R.U32.HI R3, RZ, 0x4, R3 ;  /* 0x00000004ff037819 */ /* 0x000fc80000011603 */
[----:B------:R-:W-:-:S04]  /*91b0*/  LOP3.LUT R3, R3, 0x3fff, RZ, 0xc0, !PT ;  /* 0x00003fff03037812 */ /* 0x000fc800078ec0ff */
[----:B------:R-:W-:-:S05]  /*91c0*/  LOP3.LUT R3, R3, 0x10000, RZ, 0xfc, !PT ;  /* 0x0001000003037812 */ /* 0x000fca00078efcff */
[----:B------:R2:W-:Y:S01]  /*91d0*/  STL [R1+0x4], R3 ;  /* 0x0000040301007387 */ /* 0x0005e20000100800 */
[----:B-1----:R-:W-:Y:S05]  /*91e0*/  @P1 BRA `(.L_x_2005) ;  /* 0x0000000000081947 */ /* 0x002fea0003800000 */
[----:B------:R-:W1:Y:S02]  /*91f0*/  SYNCS.PHASECHK.TRANS64.TRYWAIT P1, [R0+URZ+0x16830], R7 ;  /* 0x01683007000075a7 */ /* 0x000e64000802017f */
[----:B-1----:R-:W-:Y:S05]  /*9200*/  @!P1 BRA `(.L_x_2006) ;  /* 0x000000fc00c09947 */ /* 0x002fea0003800000 */
.L_x_2005:
[----:B--2---:R-:W2:Y:S01]  /*9210*/  LDL R3, [R1+0x4] ;  /* 0x0000040001037983 */ /* 0x004ea20000100800 */
[----:B------:R-:W-:Y:S01]  /*9220*/  MOV R11, 0x40000040 ;  /* 0x40000040000b7802 */ /* 0x000fe20000000f00 */
[----:B------:R-:W-:Y:S05]  /*9230*/  WARPSYNC.ALL ;  /* 0x0000000000007948 */ /* 0x000fea0003800000 */
[C---:B------:R-:W-:Y:S01]  /*9240*/  R2UR UR4, R4.reuse ;  /* 0x00000000040472ca */ /* 0x040fe200000e0000 */
[----:B------:R-:W3:Y:S01]  /*9250*/  LDL R95, [R1+0x10] ;  /* 0x00001000015f7983 */ /* 0x000ee20000100800 */
[----:B------:R-:W-:Y:S02]  /*9260*/  R2UR UR5, R5 ;  /* 0x00000000050572ca */ /* 0x000fe400000e0000 */
[----:B------:R-:W-:Y:S01]  /*9270*/  R2UR UR7, R11 ;  /* 0x000000000b0772ca */ /* 0x000fe200000e0000 */
[----:B-----5:R-:W-:Y:S01]  /*9280*/  WARPGROUP.ARRIVE ;  /* 0x00000000000079c5 */ /* 0x020fe20000000000 */
[----:B------:R-:W-:Y:S01]  /*9290*/  VIADD R12, R4, 0x2 ;  /* 0x00000002040c7836 */ /* 0x000fe20000000000 */
[----:B------:R-:W4:Y:S01]  /*92a0*/  LDL R97, [R1+0x8] ;  /* 0x0000080001617983 */ /* 0x000f220000100800 */
[----:B------:R-:W-:-:S02]  /*92b0*/  IMAD.MOV.U32 R13, RZ, RZ, 0x40000040 ;  /* 0x40000040ff0d7424 */ /* 0x000fc400078e00ff */
[----:B01----:R-:W-:Y:S01]  /*92c0*/  IMAD.MOV.U32 R7, RZ, RZ, 0x40000040 ;  /* 0x40000040ff077424 */ /* 0x003fe200078e00ff */
[----:B------:R-:W3:Y:S04]  /*92d0*/  LDL R89, [R1+0x24] ;  /* 0x0000240001597983 */ /* 0x000ee80000100800 */
[----:B------:R-:W4:Y:S01]  /*92e0*/  LDL R90, [R1+0x20] ;  /* 0x00002000015a7983 */ /* 0x000f220000100800 */
[----:B------:R-:W-:Y:S02]  /*92f0*/  VIADD R8, R4, 0x4 ;  /* 0x0000000404087836 */ /* 0x000fe40000000000 */
[----:B------:R-:W-:Y:S02]  /*9300*/  IMAD.MOV.U32 R9, RZ, RZ, 0x40000040 ;  /* 0x40000040ff097424 */ /* 0x000fe400078e00ff */
[----:B--2---:R-:W-:-:S05]  /*9310*/  IMAD R10, R18, 0x400, R3 ;  /* 0x00000400120a7824 */ /* 0x004fca00078e0203 */
[----:B------:R-:W-:-:S13]  /*9320*/  R2UR UR6, R10 ;  /* 0x000000000a0672ca */ /* 0x000fda00000e0000 */
[----:B------:R-:W-:Y:S01]  /*9330*/  HGMMA.64x128x16.F32.BF16 R24, gdesc[UR4], RZ, !UPT, gsb0 ;  /* 0x01e00000041879f0 */ /* 0x000fe2000c0018ff */
[----:B------:R-:W-:Y:S01]  /*9340*/  VIADD R6, R10, 0x2 ;  /* 0x000000020a067836 */ /* 0x000fe20000000000 */
[----:B------:R-:W-:Y:S02]  /*9350*/  R2UR UR4, R12 ;  /* 0x000000000c0472ca */ /* 0x000fe400000e0000 */
[----:B------:R-:W-:Y:S02]  /*9360*/  R2UR UR5, R13 ;  /* 0x000000000d0572ca */ /* 0x000fe400000e0000 */
[----:B------:R-:W-:Y:S02]  /*9370*/  R2UR UR6, R6 ;  /* 0x00000000060672ca */ /* 0x000fe400000e0000 */
[----:B------:R-:W-:Y:S01]  /*9380*/  R2UR UR7, R7 ;  /* 0x00000000070772ca */ /* 0x000fe200000e0000 */
[----:B------:R-:W-:Y:S02]  /*9390*/  VIADD R6, R10, 0x4 ;  /* 0x000000040a067836 */ /* 0x000fe40000000000 */
[----:B------:R-:W-:Y:S01]  /*93a0*/  IMAD.MOV.U32 R7, RZ, RZ, 0x40000040 ;  /* 0x40000040ff077424 */ /* 0x000fe200078e00ff */
[----:B------:R-:W-:-:S02]  /*93b0*/  WARPGROUP.DEPBAR.LE gsb0, 0x0 ;  /* 0x00008000000079c5 */ /* 0x000fc40000010000 */
[----:B------:R-:W-:-:S07]  /*93c0*/  WARPGROUP.ARRIVE ;  /* 0x00000000000079c5 */ /* 0x000fce0000000000 */
        /* <DEDUP_REMOVED lines=19> */
[----:B------:R-:W-:Y:S01]  /*9500*/  ULDC UR4, c[0x0][0x9d8] ;  /* 0x0002760000047ab9 */ /* 0x000fe20000000800 */
[----:B---3--:R-:W-:Y:S01]  /*9510*/  IMAD R89, R153, 0xc0, R89 ;  /* 0x000000c099597824 */ /* 0x008fe200078e0259 */
[----:B------:R-:W-:Y:S01]  /*9520*/  ULDC UR5, c[0x0][0x988] ;  /* 0x0002620000057ab9 */ /* 0x000fe20000000800 */
[----:B------:R-:W-:Y:S02]  /*9530*/  WARPGROUP.DEPBAR.LE gsb0, 0x0 ;  /* 0x00008000000079c5 */ /* 0x000fe40000010000 */
[----:B------:R-:W-:-:S04]  /*9540*/  FMUL.FTZ R27, R27, UR4 ;  /* 0x000000041b1b7c20 */ /* 0x000fc80008410000 */
[----:B------:R0:W-:Y:S02]  /*9550*/  MUFU.TANH R110, R27 ;  /* 0x0000001b006e7308 */ /* 0x0001e40000002400 */
[----:B0-----:R-:W-:-:S04]  /*9560*/  IMAD.MOV.U32 R27, RZ, RZ, -0x80 ;  /* 0xffffff80ff1b7424 */ /* 0x001fc800078e00ff */
[----:B------:R-:W-:-:S04]  /*9570*/  IMAD R27, R152, R27, 0x80 ;  /* 0x00000080981b7424 */ /* 0x000fc800078e021b */
[----:B------:R-:W-:Y:S02]  /*9580*/  IMAD.IADD R27, R95, 0x1, R27 ;  /* 0x000000015f1b7824 */ /* 0x000fe400078e021b */
[----:B------:R-:W-:-:S03]  /*9590*/  FMUL.FTZ R26, R26, UR4 ;  /* 0x000000041a1a7c20 */ /* 0x000fc60008410000 */
[--C-:B----4-:R-:W-:Y:S01]  /*95a0*/  IADD3 R106, -R97, 0x1, R27.reuse ;  /* 0x00000001616a7810 */ /* 0x110fe20007ffe11b */
[----:B------:R-:W-:Y:S01]  /*95b0*/  FMUL.FTZ R34, R34, UR4 ;  /* 0x0000000422227c20 */ /* 0x000fe20008410000 */
[----:B------:R-:W0:Y:S01]  /*95c0*/  MUFU.TANH R112, R26 ;  /* 0x0000001a00707308 */ /* 0x000e220000002400 */
[----:B------:R-:W-:Y:S02]  /*95d0*/  FMUL.FTZ R30, R30, UR4 ;  /* 0x000000041e1e7c20 */ /* 0x000fe40008410000 */
[C---:B------:R-:W-:Y:S02]  /*95e0*/  IMAD R106, R90.reuse, -0x2, R106 ;  /* 0xfffffffe5a6a7824 */ /* 0x040fe400078e026a */
[----:B------:R-:W-:Y:S01]  /*95f0*/  FMUL.FTZ R31, R31, UR4 ;  /* 0x000000041f1f7c20 */ /* 0x000fe20008410000 */
[----:B------:R-:W-:Y:S02]  /*9600*/  IMAD R91, R90, -0x2, R27 ;  /* 0xfffffffe5a5b7824 */ /* 0x000fe400078e021b */
[----:B------:R1:W-:Y:S01]  /*9610*/  MUFU.TANH R98, R34 ;  /* 0x0000002200627308 */ /* 0x0003e20000002400 */
[----:B------:R-:W-:-:S07]  /*9620*/  FMUL.FTZ R102, R35, UR4 ;  /* 0x0000000423667c20 */ /* 0x000fce0008410000 */
[----:B------:R-:W2:Y:S01]  /*9630*/  MUFU.TANH R108, R30 ;  /* 0x0000001e006c7308 */ /* 0x000ea20000002400 */
[----:B-1----:R-:W-:Y:S01]  /*9640*/  FMUL.FTZ R34, R50, UR4 ;  /* 0x0000000432227c20 */ /* 0x002fe20008410000 */
[----:B------:R-:W-:-:S04]  /*9650*/  IADD3 R50, R106, 0x8, R89 ;  /* 0x000000086a327810 */ /* 0x000fc80007ffe059 */
[----:B------:R-:W-:Y:S02]  /*9660*/  VIMNMX R27, R91, R50, PT ;  /* 0x000000325b1b7248 */ /* 0x000fe40003fe0100 */
[----:B------:R-:W1:Y:S01]  /*9670*/  MUFU.TANH R31, R31 ;  /* 0x0000001f001f7308 */ /* 0x000e620000002400 */
[----:B------:R-:W-:Y:S01]  /*9680*/  FMUL.FTZ R104, R38, UR4 ;  /* 0x0000000426687c20 */ /* 0x000fe20008410000 */
[C---:B------:R-:W-:Y:S02]  /*9690*/  ISETP.GT.AND P1, PT, R27.reuse, RZ, PT ;  /* 0x000000ff1b00720c */ /* 0x040fe40003f24270 */
[----:B------:R-:W-:Y:S01]  /*96a0*/  ISETP.GT.AND P2, PT, R27, 0x1, PT ;  /* 0x000000011b00780c */ /* 0x000fe20003f44270 */
[----:B------:R-:W-:Y:S01]  /*96b0*/  FMUL.FTZ R96, R39, UR4 ;  /* 0x0000000427607c20 */ /* 0x000fe20008410000 */
[----:B------:R-:W-:Y:S02]  /*96c0*/  ISETP.GT.AND P3, PT, R27, 0x8, PT ;  /* 0x000000081b00780c */ /* 0x000fe40003f64270 */
[----:B------:R-:W3:Y:S01]  /*96d0*/  MUFU.TANH R102, R102 ;  /* 0x0000006600667308 */ /* 0x000ee20000002400 */
[----:B0-----:R-:W-:-:S02]  /*96e0*/  FSEL R112, R112, -INF , P1 ;  /* 0xff80000070707808 */ /* 0x001fc40000800000 */
[----:B------:R-:W-:Y:S01]  /*96f0*/  FSEL R110, R110, -INF , P2 ;  /* 0xff8000006e6e7808 */ /* 0x000fe20001000000 */
[----:B------:R-:W-:Y:S01]  /*9700*/  FMUL.FTZ R94, R42, UR4 ;  /* 0x000000042a5e7c20 */ /* 0x000fe20008410000 */
[----:B------:R-:W-:Y:S02]  /*9710*/  ISETP.GT.AND P1, PT, R27, 0x9, PT ;  /* 0x000000091b00780c */ /* 0x000fe40003f24270 */
[----:B--2---:R-:W-:Y:S01]  /*9720*/  FSEL R108, R108, -INF , P3 ;  /* 0xff8000006c6c7808 */ /* 0x004fe20001800000 */
[----:B------:R-:W0:Y:S01]  /*9730*/  MUFU.TANH R104, R104 ;  /* 0x0000006800687308 */ /* 0x000e220000002400 */
[----:B------:R-:W-:Y:S01]  /*9740*/  FMNMX.FTZ R35, R112, R110, !PT ;  /* 0x0000006e70237209 */ /* 0x000fe20007810000 */
[----:B------:R-:W-:Y:S01]  /*9750*/  FMUL.FTZ R92, R43, UR4 ;  /* 0x000000042b5c7c20 */ /* 0x000fe20008410000 */
[----:B------:R-:W-:Y:S02]  /*9760*/  ISETP.GT.AND P2, PT, R27, 0x10, PT ;  /* 0x000000101b00780c */ /* 0x000fe40003f44270 */
[----:B-1----:R-:W-:-:S02]  /*9770*/  FSEL R100, R31, -INF , P1 ;  /* 0xff8000001f647808 */ /* 0x002fc40000800000 */
[----:B------:R-:W-:Y:S01]  /*9780*/  FMNMX.FTZ R35, R108, R35, !PT ;  /* 0x000000236c237209 */ /* 0x000fe20007810000 */
[----:B------:R-:W1:Y:S01]  /*9790*/  MUFU.TANH R96, R96 ;  /* 0x0000006000607308 */ /* 0x000e620000002400 */
[----:B------:R-:W-:Y:S01]  /*97a0*/  ISETP.GT.AND P1, PT, R27, 0x11, PT ;  /* 0x000000111b00780c */ /* 0x000fe20003f24270 */
[----:B------:R-:W-:Y:S01]  /*97b0*/  FMUL.FTZ R88, R46, UR4 ;  /* 0x000000042e587c20 */ /* 0x000fe20008410000 */
[----:B------:R-:W-:Y:S02]  /*97c0*/  FSEL R98, R98, -INF , P2 ;  /* 0xff80000062627808 */ /* 0x000fe40001000000 */
[----:B------:R-:W-:-:S03]  /*97d0*/  FMNMX.FTZ R35, R100, R35, !PT ;  /* 0x0000002364237209 */ /* 0x000fc60007810000 */
[----:B------:R-:W2:Y:S01]  /*97e0*/  MUFU.TANH R94, R94 ;  /* 0x0000005e005e7308 */ /* 0x000ea20000002400 */
[----:B------:R-:W-:Y:S01]  /*97f0*/  ISETP.GT.AND P2, PT, R27, 0x18, PT ;  /* 0x000000181b00780c */ /* 0x000fe20003f44270 */
[----:B------:R-:W-:Y:S01]  /*9800*/  FMUL.FTZ R30, R47, UR4 ;  /* 0x000000042f1e7c20 */ /* 0x000fe20008410000 */
[----:B---3--:R-:W-:Y:S02]  /*9810*/  FSEL R102, R102, -INF , P1 ;  /* 0xff80000066667808 */ /* 0x008fe40000800000 */
[----:B------:R-:W-:-:S03]  /*9820*/  FMNMX.FTZ R35, R98, R35, !PT ;  /* 0x0000002362237209 */ /* 0x000fc60007810000 */
[----:B------:R-:W3:Y:S01]  /*9830*/  MUFU.TANH R92, R92 ;  /* 0x0000005c005c7308 */ /* 0x000ee20000002400 */
[----:B------:R-:W-:Y:S02]  /*9840*/  ISETP.GT.AND P1, PT, R27, 0x19, PT ;  /* 0x000000191b00780c */ /* 0x000fe40003f24270 */
[----:B0-----:R-:W-:Y:S02]  /*9850*/  FSEL R104, R104, -INF , P2 ;  /* 0xff80000068687808 */ /* 0x001fe40001000000 */
[----:B------:R-:W-:-:S03]  /*9860*/  FMNMX.FTZ R35, R102, R35, !PT ;  /* 0x0000002366237209 */ /* 0x000fc60007810000 */
[----:B------:R-:W0:Y:S01]  /*9870*/  MUFU.TANH R88, R88 ;  /* 0x0000005800587308 */ /* 0x000e220000002400 */
[----:B------:R-:W-:Y:S01]  /*9880*/  ISETP.GT.AND P2, PT, R27, 0x20, PT ;  /* 0x000000201b00780c */ /* 0x000fe20003f44270 */
[----:B------:R-:W-:Y:S01]  /*9890*/  FMUL.FTZ R26, R51, UR4 ;  /* 0x00000004331a7c20 */ /* 0x000fe20008410000 */
[----:B-1----:R-:W-:Y:S02]  /*98a0*/  FSEL R96, R96, -INF , P1 ;  /* 0xff80000060607808 */ /* 0x002fe40000800000 */
[----:B------:R-:W-:-:S03]  /*98b0*/  FMNMX.FTZ R35, R104, R35, !PT ;  /* 0x0000002368237209 */ /* 0x000fc60007810000 */
[----:B------:R-:W1:Y:S01]  /*98c0*/  MUFU.TANH R30, R30 ;  /* 0x0000001e001e7308 */ /* 0x000e620000002400 */
[----:B------:R-:W-:Y:S01]  /*98d0*/  ISETP.GT.AND P1, PT, R27, 0x21, PT ;  /* 0x000000211b00780c */ /* 0x000fe20003f24270 */
[----:B------:R-:W-:Y:S01]  /*98e0*/  FMUL.FTZ R38, R54, UR4 ;  /* 0x0000000436267c20 */ /* 0x000fe20008410000 */
[----:B--2---:R-:W-:Y:S02]  /*98f0*/  FSEL R94, R94, -INF , P2 ;  /* 0xff8000005e5e7808 */ /* 0x004fe40001000000 */
[----:B------:R-:W-:-:S03]  /*9900*/  FMNMX.FTZ R35, R96, R35, !PT ;  /* 0x0000002360237209 */ /* 0x000fc60007810000 */
[----:B------:R-:W2:Y:S01]  /*9910*/  MUFU.TANH R34, R34 ;  /* 0x0000002200227308 */ /* 0x000ea20000002400 */
[----:B------:R-:W-:Y:S01]  /*9920*/  ISETP.GT.AND P2, PT, R27, 0x28, PT ;  /* 0x000000281b00780c */ /* 0x000fe20003f44270 */
[----:B------:R-:W-:Y:S01]  /*9930*/  FMUL.FTZ R42, R55, UR4 ;  /* 0x00000004372a7c20 */ /* 0x000fe20008410000 */
[----:B---3--:R-:W-:Y:S02]  /*9940*/  FSEL R92, R92, -INF , P1 ;  /* 0xff8000005c5c7808 */ /* 0x008fe40000800000 */
[----:B------:R-:W-:-:S03]  /*9950*/  FMNMX.FTZ R35, R94, R35, !PT ;  /* 0x000000235e237209 */ /* 0x000fc60007810000 */
[----:B------:R-:W3:Y:S01]  /*9960*/  MUFU.TANH R26, R26 ;  /* 0x0000001a001a7308 */ /* 0x000ee20000002400 */
[----:B------:R-:W-:Y:S01]  /*9970*/  FMUL.FTZ R20, R33, UR4 ;  /* 0x0000000421147c20 */ /* 0x000fe20008410000 */
[----:B------:R-:W-:Y:S01]  /*9980*/  FMUL.FTZ R33, R48, UR4 ;  /* 0x0000000430217c20 */ /* 0x000fe20008410000 */
[C---:B------:R-:W-:Y:S01]  /*9990*/  ISETP.GT.AND P1, PT, R27.reuse, 0x29, PT ;  /* 0x000000291b00780c */ /* 0x040fe20003f24270 */
[----:B------:R-:W-:Y:S01]  /*99a0*/  FMUL.FTZ R48, R58, UR4 ;  /* 0x000000043a307c20 */ /* 0x000fe20008410000 */
[----:B0-----:R-:W-:Y:S02]  /*99b0*/  FSEL R88, R88, -INF , P2 ;  /* 0xff80000058587808 */ /* 0x001fe40001000000 */
[----:B------:R-:W-:Y:S01]  /*99c0*/  FMNMX.FTZ R35, R92, R35, !PT ;  /* 0x000000235c237209 */ /* 0x000fe20007810000 */
[----:B------:R-:W0:Y:S01]  /*99d0*/  MUFU.TANH R38, R38 ;  /* 0x0000002600267308 */ /* 0x000e220000002400 */
[----:B------:R-:W-:Y:S01]  /*99e0*/  ISETP.GT.AND P2, PT, R27, 0x30, PT ;  /* 0x000000301b00780c */ /* 0x000fe20003f44270 */
[----:B------:R-:W-:Y:S01]  /*99f0*/  FMUL.FTZ R46, R59, UR4 ;  /* 0x000000043b2e7c20 */ /* 0x000fe20008410000 */
[----:B-1----:R-:W-:-:S02]  /*9a00*/  FSEL R30, R30, -INF , P1 ;  /* 0xff8000001e1e7808 */ /* 0x002fc40000800000 */
[----:B------:R-:W-:-:S03]  /*9a10*/  FMNMX.FTZ R35, R88, R35, !PT ;  /* 0x0000002358237209 */ /* 0x000fc60007810000 */
[----:B------:R-:W1:Y:S01]  /*9a20*/  MUFU.TANH R42, R42 ;  /* 0x0000002a002a7308 */ /* 0x000e620000002400 */
[----:B------:R-:W-:Y:S01]  /*9a30*/  ISETP.GT.AND P1, PT, R27, 0x31, PT ;  /* 0x000000311b00780c */ /* 0x000fe20003f24270 */
[----:B------:R-:W-:Y:S01]  /*9a40*/  FMUL.FTZ R50, R62, UR4 ;  /* 0x000000043e327c20 */ /* 0x000fe20008410000 */
[----:B--2---:R-:W-:Y:S02]  /*9a50*/  FSEL R34, R34, -INF , P2 ;  /* 0xff80000022227808 */ /* 0x004fe40001000000 */
[----:B------:R-:W-:-:S03]  /*9a60*/  FMNMX.FTZ R35, R30, R35, !PT ;  /* 0x000000231e237209 */ /* 0x000fc60007810000 */
[----:B------:R-:W2:Y:S01]  /*9a70*/  MUFU.TANH R48, R48 ;  /* 0x0000003000307308 */ /* 0x000ea20000002400 */
[----:B------:R-:W-:Y:S01]  /*9a80*/  FMUL.FTZ R3, R24, UR4 ;  /* 0x0000000418037c20 */ /* 0x000fe20008410000 */
[----:B------:R-:W-:Y:S01]  /*9a90*/  FMUL.FTZ R24, R37, UR4 ;  /* 0x0000000425187c20 */ /* 0x000fe20008410000 */
[----:B------:R-:W-:Y:S01]  /*9aa0*/  FMUL.FTZ R37, R52, UR4 ;  /* 0x0000000434257c20 */ /* 0x000fe20008410000 */
[----:B------:R-:W-:Y:S01]  /*9ab0*/  ISETP.GT.AND P2, PT, R27, 0x38, PT ;  /* 0x000000381b00780c */ /* 0x000fe20003f44270 */
[----:B------:R-:W-:Y:S01]  /*9ac0*/  FMUL.FTZ R52, R63, UR4 ;  /* 0x000000043f347c20 */ /* 0x000fe20008410000 */
[----:B---3--:R-:W-:Y:S02]  /*9ad0*/  FSEL R26, R26, -INF , P1 ;  /* 0xff8000001a1a7808 */ /* 0x008fe40000800000 */
[----:B------:R-:W3:Y:S01]  /*9ae0*/  MUFU.TANH R46, R46 ;  /* 0x0000002e002e7308 */ /* 0x000ee20000002400 */
[----:B------:R-:W-:Y:S01]  /*9af0*/  FMNMX.FTZ R35, R34, R35, !PT ;  /* 0x0000002322237209 */ /* 0x000fe20007810000 */
[----:B------:R-:W-:Y:S01]  /*9b00*/  FMUL.FTZ R54, R66, UR4 ;  /* 0x0000000442367c20 */ /* 0x000fe20008410000 */
[----:B------:R-:W-:-:S02]  /*9b10*/  ISETP.GT.AND P1, PT, R27, 0x39, PT ;  /* 0x000000391b00780c */ /* 0x000fc40003f24270 */
[----:B0-----:R-:W-:Y:S02]  /*9b20*/  FSEL R38, R38, -INF , P2 ;  /* 0xff80000026267808 */ /* 0x001fe40001000000 */
[----:B------:R-:W-:Y:S01]  /*9b30*/  FMNMX.FTZ R35, R26, R35, !PT ;  /* 0x000000231a237209 */ /* 0x000fe20007810000 */
[----:B------:R-:W0:Y:S01]  /*9b40*/  MUFU.TANH R50, R50 ;  /* 0x0000003200327308 */ /* 0x000e220000002400 */
[----:B------:R-:W-:Y:S01]  /*9b50*/  FMUL.FTZ R11, R28, UR4 ;  /* 0x000000041c0b7c20 */ /* 0x000fe20008410000 */
[----:B------:R-:W-:Y:S01]  /*9b60*/  FMUL.FTZ R28, R41, UR4 ;  /* 0x00000004291c7c20 */ /* 0x000fe20008410000 */
[----:B------:R-:W-:Y:S01]  /*9b70*/  FMUL.FTZ R41, R56, UR4 ;  /* 0x0000000438297c20 */ /* 0x000fe20008410000 */
[----:B------:R-:W-:Y:S01]  /*9b80*/  ISETP.GT.AND P2, PT, R27, 0x40, PT ;  /* 0x000000401b00780c */ /* 0x000fe20003f44270 */
[----:B------:R-:W-:Y:S01]  /*9b90*/  FMUL.FTZ R56, R67, UR4 ;  /* 0x0000000443387c20 */ /* 0x000fe20008410000 */
[----:B-1----:R-:W-:Y:S02]  /*9ba0*/  FSEL R42, R42, -INF , P1 ;  /* 0xff8000002a2a7808 */ /* 0x002fe40000800000 */
[----:B------:R-:W1:Y:S01]  /*9bb0*/  MUFU.TANH R52, R52 ;  /* 0x0000003400347308 */ /* 0x000e620000002400 */
[----:B------:R-:W-:-:S02]  /*9bc0*/  FMNMX.FTZ R35, R38, R35, !PT ;  /* 0x0000002326237209 */ /* 0x000fc40007810000 */
[C---:B------:R-:W-:Y:S02]  /*9bd0*/  ISETP.GT.AND P1, PT, R27.reuse, 0x41, PT ;  /* 0x000000411b00780c */ /* 0x040fe40003f24270 */
[----:B--2---:R-:W-:Y:S02]  /*9be0*/  FSEL R48, R48, -INF , P2 ;  /* 0xff80000030307808 */ /* 0x004fe40001000000 */
[----:B------:R-:W-:Y:S01]  /*9bf0*/  FMNMX.FTZ R35, R42, R35, !PT ;  /* 0x000000232a237209 */ /* 0x000fe20007810000 */
[----:B------:R-:W2:Y:S01]  /*9c00*/  MUFU.TANH R54, R54 ;  /* 0x0000003600367308 */ /* 0x000ea20000002400 */
[----:B------:R-:W-:Y:S01]  /*9c10*/  FMUL.FTZ R70, R70, UR4 ;  /* 0x0000000446467c20 */ /* 0x000fe20008410000 */
[----:B------:R-:W-:Y:S02]  /*9c20*/  ISETP.GT.AND P2, PT, R27, 0x48, PT ;  /* 0x000000481b00780c */ /* 0x000fe40003f44270 */
[----:B---3--:R-:W-:Y:S02]  /*9c30*/  FSEL R46, R46, -INF , P1 ;  /* 0xff8000002e2e7808 */ /* 0x008fe40000800000 */
[----:B------:R-:W-:-:S02]  /*9c40*/  FMNMX.FTZ R35, R48, R35, !PT ;  /* 0x0000002330237209 */ /* 0x000fc40007810000 */
[----:B------:R-:W3:Y:S01]  /*9c50*/  MUFU.TANH R56, R56 ;  /* 0x0000003800387308 */ /* 0x000ee20000002400 */
[----:B------:R-:W-:Y:S01]  /*9c60*/  FMUL.FTZ R71, R71, UR4 ;  /* 0x0000000447477c20 */ /* 0x000fe20008410000 */
[C---:B------:R-:W-:Y:S02]  /*9c70*/  ISETP.GT.AND P1, PT, R27.reuse, 0x49, PT ;  /* 0x000000491b00780c */ /* 0x040fe40003f24270 */
[----:B0-----:R-:W-:Y:S02]  /*9c80*/  FSEL R50, R50, -INF , P2 ;  /* 0xff80000032327808 */ /* 0x001fe40001000000 */
[----:B------:R-:W-:Y:S02]  /*9c90*/  FMNMX.FTZ R35, R46, R35, !PT ;  /* 0x000000232e237209 */ /* 0x000fe40007810000 */
[----:B------:R-:W0:Y:S01]  /*9ca0*/  MUFU.TANH R58, R70 ;  /* 0x00000046003a7308 */ /* 0x000e220000002400 */
[----:B------:R-:W-:Y:S01]  /*9cb0*/  FMUL.FTZ R74, R74, UR4 ;  /* 0x000000044a4a7c20 */ /* 0x000fe20008410000 */
[----:B------:R-:W-:-:S02]  /*9cc0*/  ISETP.GT.AND P2, PT, R27, 0x50, PT ;  /* 0x000000501b00780c */ /* 0x000fc40003f44270 */
[----:B-1----:R-:W-:Y:S02]  /*9cd0*/  FSEL R52, R52, -INF , P1 ;  /* 0xff80000034347808 */ /* 0x002fe40000800000 */
[----:B------:R-:W-:Y:S02]  /*9ce0*/  FMNMX.FTZ R35, R50, R35, !PT ;  /* 0x0000002332237209 */ /* 0x000fe40007810000 */
[----:B------:R-:W1:Y:S01]  /*9cf0*/  MUFU.TANH R62, R71 ;  /* 0x00000047003e7308 */ /* 0x000e620000002400 */
[----:B------:R-:W-:Y:S01]  /*9d00*/  FMUL.FTZ R75, R75, UR4 ;  /* 0x000000044b4b7c20 */ /* 0x000fe20008410000 */
[----:B------:R-:W-:Y:S02]  /*9d10*/  ISETP.GT.AND P1, PT, R27, 0x51, PT ;  /* 0x000000511b00780c */ /* 0x000fe40003f24270 */
[----:B--2---:R-:W-:Y:S02]  /*9d20*/  FSEL R54, R54, -INF , P2 ;  /* 0xff80000036367808 */ /* 0x004fe40001000000 */
[----:B------:R-:W-:-:S02]  /*9d30*/  FMNMX.FTZ R35, R52, R35, !PT ;  /* 0x0000002334237209 */ /* 0x000fc40007810000 */
[----:B------:R-:W2:Y:S01]  /*9d40*/  MUFU.TANH R70, R74 ;  /* 0x0000004a00467308 */ /* 0x000ea20000002400 */
[----:B------:R-:W-:Y:S01]  /*9d50*/  FMUL.FTZ R78, R78, UR4 ;  /* 0x000000044e4e7c20 */ /* 0x000fe20008410000 */
[----:B------:R-:W-:Y:S01]  /*9d60*/  ISETP.GT.AND P2, PT, R27, 0x58, PT ;  /* 0x000000581b00780c */ /* 0x000fe20003f44270 */
[----:B------:R-:W-:Y:S01]  /*9d70*/  FMUL.FTZ R79, R79, UR4 ;  /* 0x000000044f4f7c20 */ /* 0x000fe20008410000 */
[----:B---3--:R-:W-:Y:S02]  /*9d80*/  FSEL R56, R56, -INF , P1 ;  /* 0xff80000038387808 */ /* 0x008fe40000800000 */
[----:B------:R-:W-:Y:S02]  /*9d90*/  FMNMX.FTZ R35, R54, R35, !PT ;  /* 0x0000002336237209 */ /* 0x000fe40007810000 */
[----:B------:R-:W3:Y:S01]  /*9da0*/  MUFU.TANH R66, R75 ;  /* 0x0000004b00427308 */ /* 0x000ee20000002400 */
[----:B------:R-:W-:Y:S01]  /*9db0*/  ISETP.GT.AND P1, PT, R27, 0x59, PT ;  /* 0x000000591b00780c */ /* 0x000fe20003f24270 */
[----:B------:R-:W-:Y:S01]  /*9dc0*/  FMUL.FTZ R82, R82, UR4 ;  /* 0x0000000452527c20 */ /* 0x000fe20008410000 */
[----:B0-----:R-:W-:-:S02]  /*9dd0*/  FSEL R58, R58, -INF , P2 ;  /* 0xff8000003a3a7808 */ /* 0x001fc40001000000 */
        /* <DEDUP_REMOVED lines=21> */
[----:B------:R-:W-:Y:S02]  /*9f30*/  ISETP.GT.AND P2, PT, R27, 0x70, PT ;  /* 0x000000701b00780c */ /* 0x000fe40003f44270 */
[----:B-1----:R-:W-:Y:S02]  /*9f40*/  FSEL R78, R79, -INF , P1 ;  /* 0xff8000004f4e7808 */ /* 0x002fe40000800000 */
[----:B------:R-:W-:-:S03]  /*9f50*/  FMNMX.FTZ R35, R74, R35, !PT ;  /* 0x000000234a237209 */ /* 0x000fc60007810000 */
[----:B------:R-:W1:Y:S01]  /*9f60*/  MUFU.TANH R87, R87 ;  /* 0x0000005700577308 */ /* 0x000e620000002400 */
[----:B------:R-:W-:Y:S01]  /*9f70*/  FMUL.FTZ R43, R60, UR4 ;  /* 0x000000043c2b7c20 */ /* 0x000fe20008410000 */
[C---:B------:R-:W-:Y:S02]  /*9f80*/  ISETP.GT.AND P1, PT, R27.reuse, 0x71, PT ;  /* 0x000000711b00780c */ /* 0x040fe40003f24270 */
[----:B--2---:R-:W-:Y:S02]  /*9f90*/  FSEL R60, R82, -INF , P2 ;  /* 0xff800000523c7808 */ /* 0x004fe40001000000 */
[----:B------:R-:W-:Y:S02]  /*9fa0*/  FMNMX.FTZ R35, R78, R35, !PT ;  /* 0x000000234e237209 */ /* 0x000fe40007810000 */
[----:B------:R-:W-:Y:S02]  /*9fb0*/  ISETP.GT.AND P2, PT, R27, 0x78, PT ;  /* 0x000000781b00780c */ /* 0x000fe40003f44270 */
[----:B---3--:R-:W-:-:S02]  /*9fc0*/  FSEL R82, R83, -INF , P1 ;  /* 0xff80000053527808 */ /* 0x008fc40000800000 */
[----:B------:R-:W-:Y:S02]  /*9fd0*/  FMNMX.FTZ R35, R60, R35, !PT ;  /* 0x000000233c237209 */ /* 0x000fe40007810000 */
[----:B------:R-:W-:Y:S02]  /*9fe0*/  ISETP.GT.AND P1, PT, R27, 0x79, PT ;  /* 0x000000791b00780c */ /* 0x000fe40003f24270 */
[----:B0-----:R-:W-:Y:S02]  /*9ff0*/  FSEL R86, R86, -INF , P2 ;  /* 0xff80000056567808 */ /* 0x001fe40001000000 */
[----:B------:R-:W-:Y:S02]  /*a000*/  FMNMX.FTZ R35, R82, R35, !PT ;  /* 0x0000002352237209 */ /* 0x000fe40007810000 */
[----:B-1----:R-:W-:Y:S02]  /*a010*/  FSEL R90, R87, -INF , P1 ;  /* 0xff800000575a7808 */ /* 0x002fe40000800000 */
[----:B------:R-:W-:-:S04]  /*a020*/  FMNMX.FTZ R35, R86, R35, !PT ;  /* 0x0000002356237209 */ /* 0x000fc80007810000 */
[----:B------:R-:W-:Y:S01]  /*a030*/  FMNMX.FTZ R35, R90, R35, !PT ;  /* 0x000000235a237209 */ /* 0x000fe20007810000 */
[----:B------:R-:W-:-:S04]  /*a040*/  FMUL.FTZ R27, R64, UR4 ;  /* 0x00000004401b7c20 */ /* 0x000fc80008410000 */
[----:B------:R-:W0:Y:S01]  /*a050*/  SHFL.BFLY PT, R64, R35, 0x2, 0x1f ;  /* 0x0c401f0023407f89 */ /* 0x000e2200000e0000 */
[----:B------:R-:W-:Y:S01]  /*a060*/  FMUL.FTZ R10, R25, UR4 ;  /* 0x00000004190a7c20 */ /* 0x000fe20008410000 */
[----:B0-----:R-:W-:-:S05]  /*a070*/  FMNMX.FTZ R64, R35, R64, !PT ;  /* 0x0000004023407209 */ /* 0x001fca0007810000 */
[----:B------:R-:W0:Y:S01]  /*a080*/  SHFL.BFLY PT, R35, R64, 0x1, 0x1f ;  /* 0x0c201f0040237f89 */ /* 0x000e2200000e0000 */
[----:B------:R-:W1:Y:S01]  /*a090*/  MUFU.TANH R3, R3 ;  /* 0x0000000300037308 */ /* 0x000e620000002400 */
[----:B------:R-:W-:Y:S01]  /*a0a0*/  FMUL.FTZ R14, R29, UR4 ;  /* 0x000000041d0e7c20 */ /* 0x000fe20008410000 */
[----:B------:R-:W-:-:S06]  /*a0b0*/  MOV R51, UR5 ;  /* 0x0000000500337c02 */ /* 0x000fcc0008000f00 */
[----:B------:R-:W2:Y:S01]  /*a0c0*/  MUFU.TANH R10, R10 ;  /* 0x0000000a000a7308 */ /* 0x000ea20000002400 */
[----:B------:R-:W-:Y:S01]  /*a0d0*/  FMUL.FTZ R15, R32, UR4 ;  /* 0x00000004200f7c20 */ /* 0x000fe20008410000 */
[----:B------:R-:W-:-:S06]  /*a0e0*/  VIADDMNMX R67, R89, R106, R91, PT ;  /* 0x0000006a59437246 */ /* 0x000fcc000380015b */
[----:B------:R-:W3:Y:S01]  /*a0f0*/  MUFU.TANH R11, R11 ;  /* 0x0000000b000b7308 */ /* 0x000ee20000002400 */
[----:B0-----:R-:W-:-:S07]  /*a100*/  FMNMX.FTZ R35, R64, R35, !PT ;  /* 0x0000002340237209 */ /* 0x001fce0007810000 */
[----:B------:R-:W0:Y:S01]  /*a110*/  MUFU.TANH R14, R14 ;  /* 0x0000000e000e7308 */ /* 0x000e220000002400 */
[C---:B------:R-:W-:Y:S01]  /*a120*/  FSETP.NEU.FTZ.AND P1, PT, R35.reuse, -INF , PT ;  /* 0xff8000002300780b */ /* 0x040fe20003f3d000 */
[----:B------:R-:W-:Y:S01]  /*a130*/  FMUL.FTZ R63, R35, R51 ;  /* 0x00000033233f7220 */ /* 0x000fe20000410000 */
[----:B------:R-:W-:Y:S01]  /*a140*/  ISETP.GT.AND P2, PT, R67, 0x1, PT ;  /* 0x000000014300780c */ /* 0x000fe20003f44270 */
[----:B------:R-:W-:-:S04]  /*a150*/  FMUL.FTZ R21, R36, UR4 ;  /* 0x0000000424157c20 */ /* 0x000fc80008410000 */
[----:B------:R-:W4:Y:S01]  /*a160*/  MUFU.TANH R15, R15 ;  /* 0x0000000f000f7308 */ /* 0x000f220000002400 */
[----:B------:R-:W-:Y:S02]  /*a170*/  FSEL R63, R63, RZ, P1 ;  /* 0x000000ff3f3f7208 */ /* 0x000fe40000800000 */
[----:B------:R-:W-:Y:S01]  /*a180*/  ISETP.GT.AND P1, PT, R67, RZ, PT ;  /* 0x000000ff4300720c */ /* 0x000fe20003f24270 */
[----:B------:R-:W-:Y:S01]  /*a190*/  FMUL.FTZ R36, R49, UR4 ;  /* 0x0000000431247c20 */ /* 0x000fe20008410000 */
[----:B------:R-:W-:Y:S01]  /*a1a0*/  FMUL.FTZ R49, R72, UR4 ;  /* 0x0000000448317c20 */ /* 0x000fe20008410000 */
[----:B------:R-:W-:Y:S02]  /*a1b0*/  ISETP.GT.AND P3, PT, R67, 0x8, PT ;  /* 0x000000084300780c */ /* 0x000fe40003f64270 */
[----:B------:R-:W4:Y:S01]  /*a1c0*/  MUFU.TANH R20, R20 ;  /* 0x0000001400147308 */ /* 0x000f220000002400 */
[----:B-1----:R-:W-:Y:S02]  /*a1d0*/  FSEL R72, R3, -INF , P1 ;  /* 0xff80000003487808 */ /* 0x002fe40000800000 */
[----:B--2---:R-:W-:Y:S01]  /*a1e0*/  FSEL R10, R10, -INF , P2 ;  /* 0xff8000000a0a7808 */ /* 0x004fe20001000000 */
[----:B------:R-:W-:Y:S01]  /*a1f0*/  FMUL.FTZ R55, R76, UR4 ;  /* 0x000000044c377c20 */ /* 0x000fe20008410000 */
[----:B------:R-:W-:Y:S01]  /*a200*/  ISETP.GT.AND P1, PT, R67, 0x9, PT ;  /* 0x000000094300780c */ /* 0x000fe20003f24270 */
[----:B------:R-:W-:Y:S01]  /*a210*/  FMUL.FTZ R25, R40, UR4 ;  /* 0x0000000428197c20 */ /* 0x000fe20008410000 */
[----:B---3--:R-:W-:Y:S01]  /*a220*/  FSEL R76, R11, -INF , P3 ;  /* 0xff8000000b4c7808 */ /* 0x008fe20001800000 */
[----:B------:R-:W-:Y:S01]  /*a230*/  MUFU.TANH R21, R21 ;  /* 0x0000001500157308 */ /* 0x000fe20000002400 */
[----:B------:R-:W-:Y:S01]  /*a240*/  FMNMX.FTZ R3, R72, R10, !PT ;  /* 0x0000000a48037209 */ /* 0x000fe20007810000 */
[----:B------:R-:W-:Y:S01]  /*a250*/  FMUL.FTZ R59, R80, UR4 ;  /* 0x00000004503b7c20 */ /* 0x000fe20008410000 */
[----:B------:R-:W-:-:S02]  /*a260*/  ISETP.GT.AND P2, PT, R67, 0x10, PT ;  /* 0x000000104300780c */ /* 0x000fc40003f44270 */
[----:B0-----:R-:W-:Y:S02]  /*a270*/  FSEL R80, R14, -INF , P1 ;  /* 0xff8000000e507808 */ /* 0x001fe40000800000 */
[----:B------:R-:W-:Y:S01]  /*a280*/  FMNMX.FTZ R3, R76, R3, !PT ;  /* 0x000000034c037209 */ /* 0x000fe20007810000 */
[----:B------:R-:W0:Y:S01]  /*a290*/  MUFU.TANH R24, R24 ;  /* 0x0000001800187308 */ /* 0x000e220000002400 */
[----:B------:R-:W-:Y:S01]  /*a2a0*/  FMUL.FTZ R64, R84, UR4 ;  /* 0x0000000454407c20 */ /* 0x000fe20008410000 */
[----:B------:R-:W-:Y:S01]  /*a2b0*/  ISETP.GT.AND P1, PT, R67, 0x11, PT ;  /* 0x000000114300780c */ /* 0x000fe20003f24270 */
[----:B------:R-:W-:Y:S01]  /*a2c0*/  FMUL.FTZ R29, R44, UR4 ;  /* 0x000000042c1d7c20 */ /* 0x000fe20008410000 */
[----:B----4-:R-:W-:Y:S02]  /*a2d0*/  FSEL R84, R15, -INF , P2 ;  /* 0xff8000000f547808 */ /* 0x010fe40001000000 */
[----:B------:R-:W-:Y:S02]  /*a2e0*/  FMNMX.FTZ R3, R80, R3, !PT ;  /* 0x0000000350037209 */ /* 0x000fe40007810000 */
[----:B------:R-:W1:Y:S01]  /*a2f0*/  MUFU.TANH R25, R25 ;  /* 0x0000001900197308 */ /* 0x000e620000002400 */
[-CC-:B------:R-:W-:Y:S01]  /*a300*/  FFMA.FTZ R100, R100, R51.reuse, -R63.reuse ;  /* 0x0000003364647223 */ /* 0x180fe2000001083f */
[----:B------:R-:W-:Y:S01]  /*a310*/  FFMA.FTZ R145, R98, R51, -R63 ;  /* 0x0000003362917223 */ /* 0x000fe2000001083f */
[----:B------:R-:W-:Y:S01]  /*a320*/  ISETP.GT.AND P2, PT, R67, 0x18, PT ;  /* 0x000000184300780c */ /* 0x000fe20003f44270 */
[----:B------:R-:W-:Y:S01]  /*a330*/  FMUL.FTZ R32, R45, UR4 ;  /* 0x000000042d207c20 */ /* 0x000fe20008410000 */
[----:B------:R-:W-:-:S02]  /*a340*/  FSEL R98, R20, -INF , P1 ;  /* 0xff80000014627808 */ /* 0x000fc40000800000 */
[----:B------:R-:W-:Y:S01]  /*a350*/  FMNMX.FTZ R3, R84, R3, !PT ;  /* 0x0000000354037209 */ /* 0x000fe20007810000 */
[----:B------:R-:W2:Y:S01]  /*a360*/  MUFU.TANH R28, R28 ;  /* 0x0000001c001c7308 */ /* 0x000ea20000002400 */
[----:B------:R-:W-:Y:S02]  /*a370*/  ISETP.GT.AND P1, PT, R67, 0x19, PT ;  /* 0x000000194300780c */ /* 0x000fe40003f24270 */
[----:B------:R-:W-:-:S05]  /*a380*/  FMNMX.FTZ R3, R98, R3, !PT ;  /* 0x0000000362037209 */ /* 0x000fca0007810000 */
[----:B------:R-:W3:Y:S01]  /*a390*/  MUFU.TANH R29, R29 ;  /* 0x0000001d001d7308 */ /* 0x000ee20000002400 */
[----:B0-----:R-:W-:-:S07]  /*a3a0*/  FSEL R24, R24, -INF , P1 ;  /* 0xff80000018187808 */ /* 0x001fce0000800000 */
[----:B------:R0:W-:Y:S01]  /*a3b0*/  MUFU.EX2 R14, R100 ;  /* 0x00000064000e7308 */ /* 0x0001e20000000800 */
[----:B------:R-:W-:Y:S01]  /*a3c0*/  FFMA.FTZ R20, R102, R51, -R63 ;  /* 0x0000003366147223 */ /* 0x000fe2000001083f */
[----:B0-----:R-:W-:-:S06]  /*a3d0*/  FSEL R100, R21, -INF , P2 ;  /* 0xff80000015647808 */ /* 0x001fcc0001000000 */
[----:B------:R-:W0:Y:S01]  /*a3e0*/  MUFU.TANH R32, R32 ;  /* 0x0000002000207308 */ /* 0x000e220000002400 */
[C---:B------:R-:W-:Y:S02]  /*a3f0*/  ISETP.GT.AND P2, PT, R67.reuse, 0x20, PT ;  /* 0x000000204300780c */ /* 0x040fe40003f44270 */
[----:B------:R-:W-:Y:S02]  /*a400*/  FMNMX.FTZ R3, R100, R3, !PT ;  /* 0x0000000364037209 */ /* 0x000fe40007810000 */
[----:B------:R-:W-:Y:S02]  /*a410*/  ISETP.GT.AND P1, PT, R67, 0x21, PT ;  /* 0x000000214300780c */ /* 0x000fe40003f24270 */
[----:B-1----:R-:W-:Y:S01]  /*a420*/  FSEL R102, R25, -INF , P2 ;  /* 0xff80000019667808 */ /* 0x002fe20001000000 */
[----:B------:R-:W1:Y:S01]  /*a430*/  MUFU.TANH R33, R33 ;  /* 0x0000002100217308 */ /* 0x000e620000002400 */
[----:B------:R-:W-:Y:S01]  /*a440*/  FMNMX.FTZ R3, R24, R3, !PT ;  /* 0x0000000318037209 */ /* 0x000fe20007810000 */
[----:B------:R-:W-:Y:S01]  /*a450*/  FFMA.FTZ R147, R104, R51, -R63 ;  /* 0x0000003368937223 */ /* 0x000fe2000001083f */
[----:B------:R-:W-:Y:S01]  /*a460*/  ISETP.GT.AND P2, PT, R67, 0x28, PT ;  /* 0x000000284300780c */ /* 0x000fe20003f44270 */
[----:B------:R-:W-:Y:S01]  /*a470*/  FMUL.FTZ R40, R53, UR4 ;  /* 0x0000000435287c20 */ /* 0x000fe20008410000 */
[----:B--2---:R-:W-:-:S02]  /*a480*/  FSEL R104, R28, -INF , P1 ;  /* 0xff8000001c687808 */ /* 0x004fc40000800000 */
[----:B------:R-:W-:Y:S01]  /*a490*/  FMNMX.FTZ R3, R102, R3, !PT ;  /* 0x0000000366037209 */ /* 0x000fe20007810000 */
[----:B------:R-:W2:Y:S01]  /*a4a0*/  MUFU.TANH R36, R36 ;  /* 0x0000002400247308 */ /* 0x000ea20000002400 */
[----:B------:R-:W-:Y:S02]  /*a4b0*/  ISETP.GT.AND P1, PT, R67, 0x29, PT ;  /* 0x000000294300780c */ /* 0x000fe40003f24270 */
[----:B---3--:R-:W-:Y:S02]  /*a4c0*/  FSEL R106, R29, -INF , P2 ;  /* 0xff8000001d6a7808 */ /* 0x008fe40001000000 */
[----:B------:R-:W-:-:S03]  /*a4d0*/  FMNMX.FTZ R3, R104, R3, !PT ;  /* 0x0000000368037209 */ /* 0x000fc60007810000 */
[----:B------:R-:W3:Y:S01]  /*a4e0*/  MUFU.TANH R37, R37 ;  /* 0x0000002500257308 */ /* 0x000ee20000002400 */
[----:B------:R-:W-:Y:S01]  /*a4f0*/  ISETP.GT.AND P2, PT, R67, 0x30, PT ;  /* 0x000000304300780c */ /* 0x000fe20003f44270 */
[----:B------:R-:W-:Y:S01]  /*a500*/  FMUL.FTZ R44, R57, UR4 ;  /* 0x00000004392c7c20 */ /* 0x000fe20008410000 */
[----:B0-----:R-:W-:Y:S02]  /*a510*/  FSEL R32, R32, -INF , P1 ;  /* 0xff80000020207808 */ /* 0x001fe40000800000 */
[----:B------:R-:W-:-:S03]  /*a520*/  FMNMX.FTZ R3, R106, R3, !PT ;  /* 0x000000036a037209 */ /* 0x000fc60007810000 */
[----:B------:R-:W0:Y:S01]  /*a530*/  MUFU.TANH R40, R40 ;  /* 0x0000002800287308 */ /* 0x000e220000002400 */
[--C-:B------:R-:W-:Y:S01]  /*a540*/  FFMA.FTZ R28, R96, R51, -R63.reuse ;  /* 0x00000033601c7223 */ /* 0x100fe2000001083f */
[----:B------:R-:W-:Y:S02]  /*a550*/  ISETP.GT.AND P1, PT, R67, 0x31, PT ;  /* 0x000000314300780c */ /* 0x000fe40003f24270 */
[----:B-1----:R-:W-:Y:S02]  /*a560*/  FSEL R96, R33, -INF , P2 ;  /* 0xff80000021607808 */ /* 0x002fe40001000000 */
[----:B------:R-:W-:Y:S02]  /*a570*/  FMNMX.FTZ R3, R32, R3, !PT ;  /* 0x0000000320037209 */ /* 0x000fe40007810000 */
[----:B------:R-:W1:Y:S01]  /*a580*/  MUFU.TANH R41, R41 ;  /* 0x0000002900297308 */ /* 0x000e620000002400 */
[----:B------:R-:W-:Y:S01]  /*a590*/  FFMA.FTZ R141, R94, R51, -R63 ;  /* 0x000000335e8d7223 */ /* 0x000fe2000001083f */
[----:B------:R-:W-:Y:S01]  /*a5a0*/  ISETP.GT.AND P2, PT, R67, 0x38, PT ;  /* 0x000000384300780c */ /* 0x000fe20003f44270 */
[----:B------:R-:W-:Y:S01]  /*a5b0*/  FMUL.FTZ R45, R61, UR4 ;  /* 0x000000043d2d7c20 */ /* 0x000fe20008410000 */
[----:B--2---:R-:W-:-:S02]  /*a5c0*/  FSEL R94, R36, -INF , P1 ;  /* 0xff800000245e7808 */ /* 0x004fc40000800000 */
[----:B------:R-:W-:Y:S02]  /*a5d0*/  FMNMX.FTZ R3, R96, R3, !PT ;  /* 0x0000000360037209 */ /* 0x000fe40007810000 */
[----:B------:R-:W2:Y:S01]  /*a5e0*/  MUFU.TANH R44, R44 ;  /* 0x0000002c002c7308 */ /* 0x000ea20000002400 */
[----:B------:R-:W-:Y:S01]  /*a5f0*/  FFMA.FTZ R151, R108, R51, -R63 ;  /* 0x000000336c977223 */ /* 0x000fe2000001083f */
[----:B------:R-:W-:Y:S02]  /*a600*/  ISETP.GT.AND P1, PT, R67, 0x39, PT ;  /* 0x000000394300780c */ /* 0x000fe40003f24270 */
        /* <DEDUP_REMOVED lines=8> */
[----:B------:R-:W-:Y:S01]  /*a690*/  FFMA.FTZ R36, R92, R51, -R63 ;  /* 0x000000335c247223 */ /* 0x000fe2000001083f */
[----:B------:R-:W-:Y:S01]  /*a6a0*/  ISETP.GT.AND P1, PT, R67, 0x41, PT ;  /* 0x000000414300780c */ /* 0x000fe20003f24270 */
[----:B------:R-:W-:Y:S01]  /*a6b0*/  FMUL.FTZ R39, R68, UR4 ;  /* 0x0000000444277c20 */ /* 0x000fe20008410000 */
[----:B-1----:R-:W-:Y:S02]  /*a6c0*/  FSEL R92, R41, -INF , P2 ;  /* 0xff800000295c7808 */ /* 0x002fe40001000000 */
[----:B------:R-:W-:Y:S02]  /*a6d0*/  FMNMX.FTZ R3, R40, R3, !PT ;  /* 0x0000000328037209 */ /* 0x000fe40007810000 */
[----:B------:R-:W1:Y:S01]  /*a6e0*/  MUFU.TANH R27, R27 ;  /* 0x0000001b001b7308 */ /* 0x000e620000002400 */
[----:B------:R-:W-:Y:S01]  /*a6f0*/  ISETP.GT.AND P2, PT, R67, 0x48, PT ;  /* 0x000000484300780c */ /* 0x000fe20003f44270 */
[----:B------:R-:W-:Y:S01]  /*a700*/  FMUL.FTZ R47, R69, UR4 ;  /* 0x00000004452f7c20 */ /* 0x000fe20008410000 */
[----:B--2---:R-:W-:-:S02]  /*a710*/  FSEL R44, R44, -INF , P1 ;  /* 0xff8000002c2c7808 */ /* 0x004fc40000800000 */
[----:B------:R-:W-:-:S03]  /*a720*/  FMNMX.FTZ R3, R92, R3, !PT ;  /* 0x000000035c037209 */ /* 0x000fc60007810000 */
[----:B------:R-:W2:Y:S01]  /*a730*/  MUFU.TANH R31, R31 ;  /* 0x0000001f001f7308 */ /* 0x000ea20000002400 */
[--C-:B------:R-:W-:Y:S01]  /*a740*/  FFMA.FTZ R143, R88, R51, -R63.reuse ;  /* 0x00000033588f7223 */ /* 0x100fe2000001083f */
[----:B------:R-:W-:Y:S02]  /*a750*/  ISETP.GT.AND P1, PT, R67, 0x49, PT ;  /* 0x000000494300780c */ /* 0x000fe40003f24270 */
[----:B---3--:R-:W-:Y:S02]  /*a760*/  FSEL R88, R43, -INF , P2 ;  /* 0xff8000002b587808 */ /* 0x008fe40001000000 */
[----:B------:R-:W-:Y:S02]  /*a770*/  FMNMX.FTZ R3, R44, R3, !PT ;  /* 0x000000032c037209 */ /* 0x000fe40007810000 */
[----:B------:R-:W3:Y:S01]  /*a780*/  MUFU.TANH R39, R39 ;  /* 0x0000002700277308 */ /* 0x000ee20000002400 */
[----:B------:R-:W-:Y:S01]  /*a790*/  FFMA.FTZ R68, R110, R51, -R63 ;  /* 0x000000336e447223 */ /* 0x000fe2000001083f */
[----:B------:R-:W-:Y:S01]  /*a7a0*/  ISETP.GT.AND P2, PT, R67, 0x50, PT ;  /* 0x000000504300780c */ /* 0x000fe20003f44270 */
[----:B------:R-:W-:Y:S01]  /*a7b0*/  FMUL.FTZ R53, R73, UR4 ;  /* 0x0000000449357c20 */ /* 0x000fe20008410000 */
[----:B0-----:R-:W-:-:S02]  /*a7c0*/  FSEL R110, R45, -INF , P1 ;  /* 0xff8000002d6e7808 */ /* 0x001fc40000800000 */
[----:B------:R-:W-:Y:S02]  /*a7d0*/  FMNMX.FTZ R3, R88, R3, !PT ;  /* 0x0000000358037209 */ /* 0x000fe40007810000 */
        /* <DEDUP_REMOVED lines=21> */
[----:B------:R-:W-:Y:S02]  /*a930*/  ISETP.GT.AND P1, PT, R67, 0x61, PT ;  /* 0x000000614300780c */ /* 0x000fe40003f24270 */
        /* <DEDUP_REMOVED lines=8> */
[----:B------:R-:W-:Y:S02]  /*a9c0*/  ISETP.GT.AND P1, PT, R67, 0x69, PT ;  /* 0x000000694300780c */ /* 0x000fe40003f24270 */
        /* <DEDUP_REMOVED lines=9> */
[----:B------:R-:W-:Y:S02]  /*aa60*/  FMNMX.FTZ R3, R124, R3, !PT ;  /* 0x000000037c037209 */ /* 0x000fe40007810000 */
[----:B------:R-:W-:Y:S02]  /*aa70*/  ISETP.GT.AND P2, PT, R67, 0x78, PT ;  /* 0x000000784300780c */ /* 0x000fe40003f44270 */
[----:B--2---:R-:W-:Y:S02]  /*aa80*/  FSEL R128, R61, -INF , P1 ;  /* 0xff8000003d807808 */ /* 0x004fe40000800000 */
[----:B------:R-:W-:-:S02]  /*aa90*/  FMNMX.FTZ R3, R126, R3, !PT ;  /* 0x000000037e037209 */ /* 0x000fc40007810000 */
[----:B------:R-:W-:Y:S02]  /*aaa0*/  ISETP.GT.AND P1, PT, R67, 0x79, PT ;  /* 0x000000794300780c */ /* 0x000fe40003f24270 */
[----:B---3--:R-:W-:Y:S02]  /*aab0*/  FSEL R64, R64, -INF , P2 ;  /* 0xff80000040407808 */ /* 0x008fe40001000000 */
[----:B------:R-:W-:Y:S02]  /*aac0*/  FMNMX.FTZ R3, R128, R3, !PT ;  /* 0x0000000380037209 */ /* 0x000fe40007810000 */
[----:B0-----:R-:W-:Y:S02]  /*aad0*/  FSEL R130, R65, -INF , P1 ;  /* 0xff80000041827808 */ /* 0x001fe40000800000 */
[----:B------:R-:W-:Y:S01]  /*aae0*/  FMNMX.FTZ R3, R64, R3, !PT ;  /* 0x0000000340037209 */ /* 0x000fe20007810000 */
[-CC-:B------:R-:W-:Y:S01]  /*aaf0*/  FFMA.FTZ R139, R38, R51.reuse, -R63.reuse ;  /* 0x00000033268b7223 */ /* 0x180fe2000001083f */
[----:B------:R-:W-:-:S02]  /*ab00*/  FFMA.FTZ R38, R42, R51, -R63 ;  /* 0x000000332a267223 */ /* 0x000fc4000001083f */
[----:B------:R-:W-:Y:S01]  /*ab10*/  FMNMX.FTZ R3, R130, R3, !PT ;  /* 0x0000000382037209 */ /* 0x000fe20007810000 */
[-CC-:B------:R-:W-:Y:S01]  /*ab20*/  FFMA.FTZ R42, R46, R51.reuse, -R63.reuse ;  /* 0x000000332e2a7223 */ /* 0x180fe2000001083f */
[----:B------:R-:W-:-:S03]  /*ab30*/  FFMA.FTZ R46, R52, R51, -R63 ;  /* 0x00000033342e7223 */ /* 0x000fc6000001083f */
[----:B------:R-:W0:Y:S01]  /*ab40*/  SHFL.BFLY PT, R52, R3, 0x2, 0x1f ;  /* 0x0c401f0003347f89 */ /* 0x000e2200000e0000 */
[-CC-:B------:R-:W-:Y:S01]  /*ab50*/  FFMA.FTZ R133, R48, R51.reuse, -R63.reuse ;  /* 0x0000003330857223 */ /* 0x180fe2000001083f */
[----:B------:R-:W-:Y:S01]  /*ab60*/  FFMA.FTZ R48, R56, R51, -R63 ;  /* 0x0000003338307223 */ /* 0x000fe2000001083f */
[----:B0-----:R-:W-:-:S05]  /*ab70*/  FMNMX.FTZ R11, R3, R52, !PT ;  /* 0x00000034030b7209 */ /* 0x001fca0007810000 */
[----:B------:R-:W0:Y:S01]  /*ab80*/  SHFL.BFLY PT, R56, R11, 0x1, 0x1f ;  /* 0x0c201f000b387f89 */ /* 0x000e2200000e0000 */
[----:B------:R-:W-:Y:S08]  /*ab90*/  MUFU.EX2 R149, R149 ;  /* 0x0000009500957308 */ /* 0x000ff00000000800 */
[----:B------:R-:W1:Y:S01]  /*aba0*/  MUFU.EX2 R68, R68 ;  /* 0x0000004400447308 */ /* 0x000e620000000800 */
[----:B0-----:R-:W-:-:S07]  /*abb0*/  FMNMX.FTZ R53, R11, R56, !PT ;  /* 0x000000380b357209 */ /* 0x001fce0007810000 */
[----:B------:R-:W0:Y:S01]  /*abc0*/  MUFU.EX2 R151, R151 ;  /* 0x0000009700977308 */ /* 0x000e220000000800 */
[C---:B------:R-:W-:Y:S01]  /*abd0*/  FSETP.NEU.FTZ.AND P1, PT, R53.reuse, -INF , PT ;  /* 0xff8000003500780b */ /* 0x040fe20003f3d000 */
[----:B------:R-:W-:-:S05]  /*abe0*/  FMUL.FTZ R29, R53, R51 ;  /* 0x00000033351d7220 */ /* 0x000fca0000410000 */
[----:B------:R-:W-:Y:S01]  /*abf0*/  FSEL R29, R29, RZ, P1 ;  /* 0x000000ff1d1d7208 */ /* 0x000fe20000800000 */
[----:B------:R-:W2:Y:S01]  /*ac00*/  S2R R93, SR_TID.X ;  /* 0x00000000005d7919 */ /* 0x000ea20000002100 */
[----:B------:R-:W3:Y:S03]  /*ac10*/  MUFU.EX2 R145, R145 ;  /* 0x0000009100917308 */ /* 0x000ee60000000800 */
[-CC-:B------:R-:W-:Y:S01]  /*ac20*/  FFMA.FTZ R148, R72, R51.reuse, -R29.reuse ;  /* 0x0000003348947223 */ /* 0x180fe2000001081d */
[-CC-:B------:R-:W-:Y:S01]  /*ac30*/  FFMA.FTZ R3, R10, R51.reuse, -R29.reuse ;  /* 0x000000330a037223 */ /* 0x180fe2000001081d */
[-CC-:B------:R-:W-:Y:S01]  /*ac40*/  FFMA.FTZ R150, R76, R51.reuse, -R29.reuse ;  /* 0x000000334c967223 */ /* 0x180fe2000001081d */
[----:B-1----:R-:W-:Y:S02]  /*ac50*/  FADD.FTZ R10, R149, R68 ;  /* 0x00000044950a7221 */ /* 0x002fe40000010000 */
[----:B------:R-:W1:Y:S01]  /*ac60*/  MUFU.EX2 R20, R20 ;  /* 0x0000001400147308 */ /* 0x000e620000000800 */
[----:B------:R-:W-:Y:S01]  /*ac70*/  FFMA.FTZ R11, R80, R51, -R29 ;  /* 0x00000033500b7223 */ /* 0x000fe2000001081d */
[----:B0-----:R-:W-:-:S06]  /*ac80*/  FADD.FTZ R37, R151, R10 ;  /* 0x0000000a97257221 */ /* 0x001fcc0000010000 */
[----:B------:R-:W-:Y:S01]  /*ac90*/  MUFU.EX2 R148, R148 ;  /* 0x0000009400947308 */ /* 0x000fe20000000800 */
[----:B------:R-:W-:-:S07]  /*aca0*/  FFMA.FTZ R144, R84, R51, -R29 ;  /* 0x0000003354907223 */ /* 0x000fce000001081d */
[----:B------:R-:W0:Y:S01]  /*acb0*/  MUFU.EX2 R3, R3 ;  /* 0x0000000300037308 */ /* 0x000e220000000800 */
[----:B------:R-:W-:-:S07]  /*acc0*/  FADD.FTZ R10, R14, R37 ;  /* 0x000000250e0a7221 */ /* 0x000fce0000010000 */
[----:B------:R-:W4:Y:S01]  /*acd0*/  MUFU.EX2 R147, R147 ;  /* 0x0000009300937308 */ /* 0x000f220000000800 */
[----:B------:R-:W-:-:S07]  /*ace0*/  FFMA.FTZ R15, R98, R51, -R29 ;  /* 0x00000033620f7223 */ /* 0x000fce000001081d */
[----:B------:R-:W2:Y:S01]  /*acf0*/  MUFU.EX2 R150, R150 ;  /* 0x0000009600967308 */ /* 0x000ea20000000800 */
[----:B---3--:R-:W-:-:S07]  /*ad00*/  FADD.FTZ R39, R145, R10 ;  /* 0x0000000a91277221 */ /* 0x008fce0000010000 */
[----:B------:R-:W3:Y:S01]  /*ad10*/  MUFU.EX2 R28, R28 ;  /* 0x0000001c001c7308 */ /* 0x000ee20000000800 */
[----:B------:R-:W-:-:S07]  /*ad20*/  FFMA.FTZ R146, R100, R51, -R29 ;  /* 0x0000003364927223 */ /* 0x000fce000001081d */
[----:B------:R-:W3:Y:S01]  /*ad30*/  MUFU.EX2 R11, R11 ;  /* 0x0000000b000b7308 */ /* 0x000ee20000000800 */
[----:B-1----:R-:W-:Y:S01]  /*ad40*/  FADD.FTZ R10, R20, R39 ;  /* 0x00000027140a7221 */ /* 0x002fe20000010000 */
[----:B------:R-:W-:-:S06]  /*ad50*/  FFMA.FTZ R30, R30, R51, -R63 ;  /* 0x000000331e1e7223 */ /* 0x000fcc000001083f */
[----:B------:R-:W1:Y:S01]  /*ad60*/  MUFU.EX2 R141, R141 ;  /* 0x0000008d008d7308 */ /* 0x000e620000000800 */
[----:B0-----:R-:W-:Y:S01]  /*ad70*/  FADD.FTZ R41, R148, R3 ;  /* 0x0000000394297221 */ /* 0x001fe20000010000 */
[----:B------:R-:W-:-:S06]  /*ad80*/  FFMA.FTZ R21, R24, R51, -R29 ;  /* 0x0000003318157223 */ /* 0x000fcc000001081d */
[----:B------:R-:W0:Y:S01]  /*ad90*/  MUFU.EX2 R144, R144 ;  /* 0x0000009000907308 */ /* 0x000e220000000800 */
[----:B----4-:R-:W-:Y:S01]  /*ada0*/  FADD.FTZ R39, R147, R10 ;  /* 0x0000000a93277221 */ /* 0x010fe20000010000 */
[----:B--2---:R-:W-:-:S06]  /*adb0*/  FADD.FTZ R10, R150, R41 ;  /* 0x00000029960a7221 */ /* 0x004fcc0000010000 */
[----:B------:R-:W2:Y:S01]  /*adc0*/  MUFU.EX2 R36, R36 ;  /* 0x0000002400247308 */ /* 0x000ea20000000800 */
[----:B------:R-:W-:-:S07]  /*add0*/  FFMA.FTZ R140, R102, R51, -R29 ;  /* 0x00000033668c7223 */ /* 0x000fce000001081d */
[----:B------:R-:W4:Y:S01]  /*ade0*/  MUFU.EX2 R15, R15 ;  /* 0x0000000f000f7308 */ /* 0x000f220000000800 */
[----:B---3--:R-:W-:Y:S01]  /*adf0*/  FADD.FTZ R24, R28, R39 ;  /* 0x000000271c187221 */ /* 0x008fe20000010000 */
[----:B------:R-:W-:-:S06]  /*ae00*/  FFMA.FTZ R26, R26, R51, -R63 ;  /* 0x000000331a1a7223 */ /* 0x000fcc000001083f */
[----:B------:R-:W3:Y:S01]  /*ae10*/  MUFU.EX2 R143, R143 ;  /* 0x0000008f008f7308 */ /* 0x000ee20000000800 */
[----:B------:R-:W-:Y:S01]  /*ae20*/  FADD.FTZ R41, R11, R10 ;  /* 0x0000000a0b297221 */ /* 0x000fe20000010000 */
[----:B------:R-:W-:-:S06]  /*ae30*/  FFMA.FTZ R25, R104, R51, -R29 ;  /* 0x0000003368197223 */ /* 0x000fcc000001081d */
[----:B------:R-:W3:Y:S01]  /*ae40*/  MUFU.EX2 R146, R146 ;  /* 0x0000009200927308 */ /* 0x000ee20000000800 */
[----:B------:R-:W-:Y:S01]  /*ae50*/  FFMA.FTZ R27, R32, R51, -R29 ;  /* 0x00000033201b7223 */ /* 0x000fe2000001081d */
[----:B------:R-:W-:Y:S01]  /*ae60*/  LOP3.LUT R93, R93, 0x7f, RZ, 0xc0, !PT ;  /* 0x0000007f5d5d7812 */ /* 0x000fe200078ec0ff */
[----:B------:R-:W-:-:S05]  /*ae70*/  IMAD.IADD R32, R95, 0x1, -R97 ;  /* 0x000000015f207824 */ /* 0x000fca00078e0a61 */
[----:B------:R-:W3:Y:S01]  /*ae80*/  MUFU.EX2 R30, R30 ;  /* 0x0000001e001e7308 */ /* 0x000ee20000000800 */
[----:B-1----:R-:W-:Y:S01]  /*ae90*/  FADD.FTZ R43, R141, R24 ;  /* 0x000000188d2b7221 */ /* 0x002fe20000010000 */
[----:B0-----:R-:W-:-:S06]  /*aea0*/  FADD.FTZ R10, R144, R41 ;  /* 0x00000029900a7221 */ /* 0x001fcc0000010000 */
[----:B------:R-:W0:Y:S01]  /*aeb0*/  MUFU.EX2 R21, R21 ;  /* 0x0000001500157308 */ /* 0x000e220000000800 */
[-CC-:B------:R-:W-:Y:S01]  /*aec0*/  FFMA.FTZ R142, R106, R51.reuse, -R29.reuse ;  /* 0x000000336a8e7223 */ /* 0x180fe2000001081d */
[----:B------:R-:W-:Y:S01]  /*aed0*/  FFMA.FTZ R37, R44, R51, -R29 ;  /* 0x000000332c257223 */ /* 0x000fe2000001081d */
[----:B------:R-:W-:Y:S01]  /*aee0*/  ISETP.NE.AND P1, PT, R93, RZ, PT ;  /* 0x000000ff5d00720c */ /* 0x000fe20003f25270 */
[----:B------:R-:W-:-:S04]  /*aef0*/  IMAD R44, R153, 0xc0, R32 ;  /* 0x000000c0992c7824 */ /* 0x000fc800078e0220 */
[----:B------:R-:W1:Y:S01]  /*af00*/  MUFU.EX2 R137, R137 ;  /* 0x0000008900897308 */ /* 0x000e620000000800 */
[----:B--2---:R-:W-:Y:S01]  /*af10*/  FADD.FTZ R32, R36, R43 ;  /* 0x0000002b24207221 */ /* 0x004fe20000010000 */
[----:B----4-:R-:W-:-:S06]  /*af20*/  FADD.FTZ R43, R15, R10 ;  /* 0x0000000a0f2b7221 */ /* 0x010fcc0000010000 */
[----:B------:R-:W2:Y:S01]  /*af30*/  MUFU.EX2 R140, R140 ;  /* 0x0000008c008c7308 */ /* 0x000ea20000000800 */
[----:B---3--:R-:W-:Y:S01]  /*af40*/  FADD.FTZ R41, R143, R32 ;  /* 0x000000208f297221 */ /* 0x008fe20000010000 */
[----:B------:R-:W-:-:S06]  /*af50*/  FADD.FTZ R32, R146, R43 ;  /* 0x0000002b92207221 */ /* 0x000fcc0000010000 */
[----:B------:R-:W3:Y:S01]  /*af60*/  MUFU.EX2 R26, R26 ;  /* 0x0000001a001a7308 */ /* 0x000ee20000000800 */
[----:B------:R-:W-:-:S07]  /*af70*/  FFMA.FTZ R136, R96, R51, -R29 ;  /* 0x0000003360887223 */ /* 0x000fce000001081d */
[----:B------:R-:W4:Y:S01]  /*af80*/  MUFU.EX2 R25, R25 ;  /* 0x0000001900197308 */ /* 0x000f220000000800 */
[----:B------:R-:W-:Y:S01]  /*af90*/  FFMA.FTZ R33, R40, R51, -R29 ;  /* 0x0000003328217223 */ /* 0x000fe2000001081d */
[----:B------:R-:W-:Y:S01]  /*afa0*/  SHF.R.S32.HI R45, RZ, 0x1f, R44 ;  /* 0x0000001fff2d7819 */ /* 0x000fe2000001142c */
[----:B------:R-:W-:-:S05]  /*afb0*/  FADD.FTZ R40, R30, R41 ;  /* 0x000000291e287221 */ /* 0x000fca0000010000 */
[----:B------:R-:W4:Y:S01]  /*afc0*/  MUFU.EX2 R139, R139 ;  /* 0x0000008b008b7308 */ /* 0x000f220000000800 */
[----:B0-----:R-:W-:Y:S01]  /*afd0*/  FADD.FTZ R43, R21, R32 ;  /* 0x00000020152b7221 */ /* 0x001fe20000010000 */
[----:B------:R-:W-:-:S06]  /*afe0*/  FFMA.FTZ R31, R94, R51, -R29 ;  /* 0x000000335e1f7223 */ /* 0x000fcc000001081d */
[----:B------:R-:W0:Y:S01]  /*aff0*/  MUFU.EX2 R142, R142 ;  /* 0x0000008e008e7308 */ /* 0x000e220000000800 */
[----:B------:R-:W-:Y:S01]  /*b000*/  LEA.HI R10, R45, R44, RZ, 0x7 ;  /* 0x0000002c2d0a7211 */ /* 0x000fe200078f38ff */
[----:B------:R-:W-:Y:S02]  /*b010*/  @!P1 VIADD R0, R0, 0x16840 ;  /* 0x0001684000009836 */ /* 0x000fe40000000000 */
[----:B------:R-:W-:-:S04]  /*b020*/  FFMA.FTZ R41, R34, R51, -R29 ;  /* 0x0000003322297223 */ /* 0x000fc8000001081d */
[----:B------:R-:W0:Y:S01]  /*b030*/  MUFU.EX2 R38, R38 ;  /* 0x0000002600267308 */ /* 0x000e220000000800 */
[----:B-1----:R-:W-:Y:S01]  /*b040*/  FADD.FTZ R45, R137, R40 ;  /* 0x00000028892d7221 */ /* 0x002fe20000010000 */
[----:B------:R-:W-:Y:S01]  /*b050*/  FFMA.FTZ R135, R50, R51, -R63 ;  /* 0x0000003332877223 */ /* 0x000fe2000001083f */
[----:B--2---:R-:W-:-:S05]  /*b060*/  FADD.FTZ R34, R140, R43 ;  /* 0x0000002b8c227221 */ /* 0x004fca0000010000 */
[----:B------:R-:W1:Y:S01]  /*b070*/  MUFU.EX2 R27, R27 ;  /* 0x0000001b001b7308 */ /* 0x000e620000000800 */
[----:B------:R-:W-:Y:S01]  /*b080*/  FFMA.FTZ R138, R108, R51, -R29 ;  /* 0x000000336c8a7223 */ /* 0x000fe2000001081d */
[----:B---3--:R-:W-:Y:S01]  /*b090*/  FADD.FTZ R40, R26, R45 ;  /* 0x0000002d1a287221 */ /* 0x008fe20000010000 */
[----:B------:R-:W-:-:S05]  /*b0a0*/  @!P1 PRMT R0, RZ, 0x654, R0 ;  /* 0x00000654ff009816 */ /* 0x000fca0000000000 */
[----:B------:R-:W2:Y:S01]  /*b0b0*/  MUFU.EX2 R133, R133 ;  /* 0x0000008500857308 */ /* 0x000ea20000000800 */
[----:B----4-:R-:W-:-:S07]  /*b0c0*/  FADD.FTZ R45, R25, R34 ;  /* 0x00000022192d7221 */ /* 0x010fce0000010000 */
[----:B------:R-:W3:Y:S01]  /*b0d0*/  MUFU.EX2 R136, R136 ;  /* 0x0000008800887308 */ /* 0x000ee20000000800 */
[----:B------:R-:W-:Y:S01]  /*b0e0*/  FADD.FTZ R43, R139, R40 ;  /* 0x000000288b2b7221 */ /* 0x000fe20000010000 */
[----:B------:R0:W-:Y:S06]  /*b0f0*/  @!P1 SYNCS.ARRIVE.TRANS64.RED.A1T0 RZ, [R0+URZ], RZ ;  /* 0x000000ff00ff99a7 */ /* 0x0001ec000810043f */
[----:B------:R-:W4:Y:S01]  /*b100*/  MUFU.EX2 R42, R42 ;  /* 0x0000002a002a7308 */ /* 0x000f220000000800 */
[----:B------:R-:W-:Y:S01]  /*b110*/  FFMA.FTZ R129, R54, R51, -R63 ;  /* 0x0000003336817223 */ /* 0x000fe2000001083f */
[----:B0-----:R-:W-:-:S06]  /*b120*/  FADD.FTZ R0, R142, R45 ;  /* 0x0000002d8e007221 */ /* 0x001fcc0000010000 */
[----:B------:R-:W0:Y:S01]  /*b130*/  MUFU.EX2 R31, R31 ;  /* 0x0000001f001f7308 */ /* 0x000e220000000800 */
[----:B------:R-:W-:Y:S01]  /*b140*/  FFMA.FTZ R132, R92, R51, -R29 ;  /* 0x000000335c847223 */ /* 0x000fe2000001081d */
[----:B------:R-:W-:-:S06]  /*b150*/  FADD.FTZ R34, R38, R43 ;  /* 0x0000002b26227221 */ /* 0x000fcc0000010000 */
[----:B------:R-:W0:Y:S01]  /*b160*/  MUFU.EX2 R135, R135 ;  /* 0x0000008700877308 */ /* 0x000e220000000800 */
[----:B-1----:R-:W-:-:S07]  /*b170*/  FADD.FTZ R45, R27, R0 ;  /* 0x000000001b2d7221 */ /* 0x002fce0000010000 */
[----:B------:R-:W1:Y:S01]  /*b180*/  MUFU.EX2 R138, R138 ;  /* 0x0000008a008a7308 */ /* 0x000e620000000800 */
[----:B--2---:R-:W-:Y:S01]  /*b190*/  FADD.FTZ R47, R133, R34 ;  /* 0x00000022852f7221 */ /* 0x004fe20000010000 */
[----:B------:R-:W-:-:S06]  /*b1a0*/  FFMA.FTZ R131, R58, R51, -R63 ;  /* 0x000000333a837223 */ /* 0x000fcc000001083f */
[----:B------:R-:W2:Y:S01]  /*b1b0*/  MUFU.EX2 R46, R46 ;  /* 0x0000002e002e7308 */ /* 0x000ea20000000800 */
[----:B---3--:R-:W-:Y:S01]  /*b1c0*/  FADD.FTZ R40, R136, R45 ;  /* 0x0000002d88287221 */ /* 0x008fe20000010000 */
[----:B------:R-:W-:-:S06]  /*b1d0*/  FFMA.FTZ R134, R88, R51, -R29 ;  /* 0x0000003358867223 */ /* 0x000fcc000001081d */
[----:B------:R-:W3:Y:S01]  /*b1e0*/  MUFU.EX2 R33, R33 ;  /* 0x0000002100217308 */ /* 0x000ee20000000800 */
[----:B----4-:R-:W-:Y:S01]  /*b1f0*/  FADD.FTZ R34, R42, R47 ;  /* 0x0000002f2a227221 */ /* 0x010fe20000010000 */
[----:B------:R-:W-:-:S06]  /*b200*/  FFMA.FTZ R50, R62, R51, -R63 ;  /* 0x000000333e327223 */ /* 0x000fcc000001083f */
[----:B------:R-:W4:Y:S01]  /*b210*/  MUFU.EX2 R129, R129 ;  /* 0x0000008100817308 */ /* 0x000f220000000800 */
[----:B0-----:R-:W-:Y:S01]  /*b220*/  FADD.FTZ R45, R31, R40 ;  /* 0x000000281f2d7221 */ /* 0x001fe20000010000 */
[----:B------:R-:W-:-:S06]  /*b230*/  FFMA.FTZ R39, R110, R51, -R29 ;  /* 0x000000336e277223 */ /* 0x000fcc000001081d */
[----:B------:R-:W0:Y:S01]  /*b240*/  MUFU.EX2 R132, R132 ;  /* 0x0000008400847308 */ /* 0x000e220000000800 */
[----:B------:R-:W-:Y:S01]  /*b250*/  FADD.FTZ R47, R135, R34 ;  /* 0x00000022872f7221 */ /* 0x000fe20000010000 */
[----:B------:R-:W-:-:S06]  /*b260*/  FFMA.FTZ R125, R70, R51, -R63 ;  /* 0x00000033467d7223 */ /* 0x000fcc000001083f */
[----:B------:R-:W0:Y:S01]  /*b270*/  MUFU.EX2 R48, R48 ;  /* 0x0000003000307308 */ /* 0x000e220000000800 */
[----:B-1----:R-:W-:Y:S01]  /*b280*/  FADD.FTZ R40, R138, R45 ;  /* 0x0000002d8a287221 */ /* 0x002fe20000010000 */
[----:B------:R-:W-:-:S06]  /*b290*/  FFMA.FTZ R24, R112, R51, -R29 ;  /* 0x0000003370187223 */ /* 0x000fcc000001081d */
[----:B------:R-:W1:Y:S01]  /*b2a0*/  MUFU.EX2 R37, R37 ;  /* 0x0000002500257308 */ /* 0x000e620000000800 */
[----:B--2---:R-:W-:Y:S01]  /*b2b0*/  FADD.FTZ R44, R46, R47 ;  /* 0x0000002f2e2c7221 */ /* 0x004fe20000010000 */
[----:B------:R-:W-:-:S06]  /*b2c0*/  FFMA.FTZ R52, R66, R51, -R63 ;  /* 0x0000003342347223 */ /* 0x000fcc000001083f */
[----:B------:R-:W2:Y:S01]  /*b2d0*/  MUFU.EX2 R131, R131 ;  /* 0x0000008300837308 */ /* 0x000ea20000000800 */
[----:B---3--:R-:W-:-:S07]  /*b2e0*/  FADD.FTZ R45, R33, R40 ;  /* 0x00000028212d7221 */ /* 0x008fce0000010000 */
[----:B------:R-:W3:Y:S01]  /*b2f0*/  MUFU.EX2 R134, R134 ;  /* 0x0000008600867308 */ /* 0x000ee20000000800 */
[----:B----4-:R-:W-:Y:S01]  /*b300*/  FADD.FTZ R47, R129, R44 ;  /* 0x0000002c812f7221 */ /* 0x010fe20000010000 */
[----:B------:R-:W-:-:S06]  /*b310*/  F2FP.BF16.F32.PACK_AB R151, R14, R151 ;  /* 0x000000970e97723e */ /* 0x000fcc00000010ff */
[----:B------:R-:W4:Y:S01]  /*b320*/  MUFU.EX2 R50, R50 ;  /* 0x0000003200327308 */ /* 0x000f220000000800 */
[----:B------:R-:W-:Y:S01]  /*b330*/  FFMA.FTZ R127, R74, R51, -R63 ;  /* 0x000000334a7f7223 */ /* 0x000fe2000001083f */
[----:B0-----:R-:W-:-:S06]  /*b340*/  FADD.FTZ R14, R132, R45 ;  /* 0x0000002d840e7221 */ /* 0x001fcc0000010000 */
[----:B------:R-:W0:Y:S01]  /*b350*/  MUFU.EX2 R39, R39 ;  /* 0x0000002700277308 */ /* 0x000e220000000800 */
[----:B------:R-:W-:Y:S01]  /*b360*/  FFMA.FTZ R32, R114, R51, -R29 ;  /* 0x0000003372207223 */ /* 0x000fe2000001081d */
[----:B------:R-:W-:-:S06]  /*b370*/  FADD.FTZ R40, R48, R47 ;  /* 0x0000002f30287221 */ /* 0x000fcc0000010000 */
[----:B------:R-:W0:Y:S01]  /*b380*/  MUFU.EX2 R125, R125 ;  /* 0x0000007d007d7308 */ /* 0x000e220000000800 */
[----:B------:R-:W-:Y:S01]  /*b390*/  FFMA.FTZ R54, R78, R51, -R63 ;  /* 0x000000334e367223 */ /* 0x000fe2000001083f */
[----:B-1----:R-:W-:-:S06]  /*b3a0*/  FADD.FTZ R45, R37, R14 ;  /* 0x0000000e252d7221 */ /* 0x002fcc0000010000 */
[----:B------:R-:W1:Y:S01]  /*b3b0*/  MUFU.EX2 R24, R24 ;  /* 0x0000001800187308 */ /* 0x000e620000000800 */
[----:B------:R-:W-:Y:S01]  /*b3c0*/  FFMA.FTZ R43, R116, R51, -R29 ;  /* 0x00000033742b7223 */ /* 0x000fe2000001081d */
[----:B--2---:R-:W-:-:S06]  /*b3d0*/  FADD.FTZ R47, R131, R40 ;  /* 0x00000028832f7221 */ /* 0x004fcc0000010000 */
[----:B------:R-:W2:Y:S01]  /*b3e0*/  MUFU.EX2 R52, R52 ;  /* 0x0000003400347308 */ /* 0x000ea20000000800 */
[----:B------:R-:W-:Y:S01]  /*b3f0*/  FFMA.FTZ R121, R60, R51, -R63 ;  /* 0x000000333c797223 */ /* 0x000fe2000001083f */
[----:B---3--:R-:W-:-:S06]  /*b400*/  FADD.FTZ R14, R134, R45 ;  /* 0x0000002d860e7221 */ /* 0x008fcc0000010000 */
[----:B------:R-:W3:Y:S01]  /*b410*/  MUFU.EX2 R41, R41 ;  /* 0x0000002900297308 */ /* 0x000ee20000000800 */
[----:B------:R-:W-:Y:S01]  /*b420*/  F2FP.BF16.F32.PACK_AB R145, R20, R145 ;  /* 0x000000911491723e */ /* 0x000fe200000010ff */
[----:B------:R-:W-:Y:S01]  /*b430*/  FFMA.FTZ R118, R118, R51, -R29 ;  /* 0x0000003376767223 */ /* 0x000fe2000001081d */
[----:B----4-:R-:W-:-:S05]  /*b440*/  FADD.FTZ R20, R50, R47 ;  /* 0x0000002f32147221 */ /* 0x010fca0000010000 */
[----:B------:R-:W4:Y:S01]  /*b450*/  MUFU.EX2 R127, R127 ;  /* 0x0000007f007f7308 */ /* 0x000f220000000800 */
[----:B0-----:R-:W-:-:S07]  /*b460*/  FADD.FTZ R47, R39, R14 ;  /* 0x0000000e272f7221 */ /* 0x001fce0000010000 */
[----:B------:R-:W-:Y:S01]  /*b470*/  MUFU.EX2 R32, R32 ;  /* 0x0000002000207308 */ /* 0x000fe20000000800 */
[-C--:B------:R-:W-:Y:S01]  /*b480*/  FFMA.FTZ R82, R82, R51.reuse, -R63 ;  /* 0x0000003352527223 */ /* 0x080fe2000001083f */
[-CC-:B------:R-:W-:Y:S01]  /*b490*/  FFMA.FTZ R0, R124, R51.reuse, -R29.reuse ;  /* 0x000000337c007223 */ /* 0x180fe2000001081d */
[----:B------:R-:W-:-:S05]  /*b4a0*/  FFMA.FTZ R120, R120, R51, -R29 ;  /* 0x0000003378787223 */ /* 0x000fca000001081d */
[----:B------:R-:W0:Y:S01]  /*b4b0*/  MUFU.EX2 R54, R54 ;  /* 0x0000003600367308 */ /* 0x000e220000000800 */
[----:B------:R-:W-:Y:S01]  /*b4c0*/  FADD.FTZ R49, R125, R20 ;  /* 0x000000147d317221 */ /* 0x000fe20000010000 */
[----:B------:R-:W-:Y:S01]  /*b4d0*/  FFMA.FTZ R123, R86, R51, -R63 ;  /* 0x00000033567b7223 */ /* 0x000fe2000001083f */
[----:B-1----:R-:W-:-:S05]  /*b4e0*/  FADD.FTZ R14, R24, R47 ;  /* 0x0000002f180e7221 */ /* 0x002fca0000010000 */
[----:B------:R-:W-:Y:S01]  /*b4f0*/  MUFU.EX2 R43, R43 ;  /* 0x0000002b002b7308 */ /* 0x000fe20000000800 */
[-CC-:B------:R-:W-:Y:S01]  /*b500*/  FFMA.FTZ R122, R122, R51.reuse, -R29.reuse ;  /* 0x000000337a7a7223 */ /* 0x180fe2000001081d */
[-CC-:B------:R-:W-:Y:S01]  /*b510*/  FFMA.FTZ R34, R126, R51.reuse, -R29.reuse ;  /* 0x000000337e227223 */ /* 0x180fe2000001081d */
[-CC-:B------:R-:W-:Y:S01]  /*b520*/  FFMA.FTZ R128, R128, R51.reuse, -R29.reuse ;  /* 0x0000003380807223 */ /* 0x180fe2000001081d */
[----:B------:R-:W-:-:S04]  /*b530*/  FFMA.FTZ R64, R64, R51, -R29 ;  /* 0x0000003340407223 */ /* 0x000fc8000001081d */
[----:B------:R-:W1:Y:S01]  /*b540*/  MUFU.EX2 R121, R121 ;  /* 0x0000007900797308 */ /* 0x000e620000000800 */
[----:B------:R-:W-:Y:S01]  /*b550*/  FFMA.FTZ R130, R130, R51, -R29 ;  /* 0x0000003382827223 */ /* 0x000fe2000001081d */
[----:B--2---:R-:W-:Y:S01]  /*b560*/  FADD.FTZ R20, R52, R49 ;  /* 0x0000003134147221 */ /* 0x004fe20000010000 */
[----:B---3--:R-:W-:-:S05]  /*b570*/  FADD.FTZ R47, R41, R14 ;  /* 0x0000000e292f7221 */ /* 0x008fca0000010000 */
[----:B------:R-:W-:Y:S01]  /*b580*/  MUFU.EX2 R124, R118 ;  /* 0x00000076007c7308 */ /* 0x000fe20000000800 */
[----:B----4-:R-:W-:-:S07]  /*b590*/  FADD.FTZ R49, R127, R20 ;  /* 0x000000147f317221 */ /* 0x010fce0000010000 */
[----:B------:R-:W2:Y:S08]  /*b5a0*/  MUFU.EX2 R56, R82 ;  /* 0x0000005200387308 */ /* 0x000eb00000000800 */
[----:B------:R-:W3:Y:S01]  /*b5b0*/  MUFU.EX2 R29, R120 ;  /* 0x00000078001d7308 */ /* 0x000ee20000000800 */
[----:B0-----:R-:W-:-:S07]  /*b5c0*/  FADD.FTZ R14, R54, R49 ;  /* 0x00000031360e7221 */ /* 0x001fce0000010000 */
[----:B------:R-:W0:Y:S08]  /*b5d0*/  MUFU.EX2 R123, R123 ;  /* 0x0000007b007b7308 */ /* 0x000e300000000800 */
[----:B------:R-:W4:Y:S08]  /*b5e0*/  MUFU.EX2 R126, R122 ;  /* 0x0000007a007e7308 */ /* 0x000f300000000800 */
[----:B------:R2:W4:Y:S01]  /*b5f0*/  MUFU.EX2 R45, R0 ;  /* 0x00000000002d7308 */ /* 0x0005220000000800 */
[----:B-1----:R-:W-:Y:S01]  /*b600*/  FADD.FTZ R55, R121, R14 ;  /* 0x0000000e79377221 */ /* 0x002fe20000010000 */
[----:B------:R-:W-:Y:S01]  /*b610*/  SHF.R.S32.HI R10, RZ, 0x7, R10 ;  /* 0x00000007ff0a7819 */ /* 0x000fe2000001140a */
[----:B--2---:R-:W-:-:S05]  /*b620*/  FADD.FTZ R0, R32, R47 ;  /* 0x0000002f20007221 */ /* 0x004fca0000010000 */
[----:B------:R-:W1:Y:S01]  /*b630*/  MUFU.EX2 R34, R34 ;  /* 0x0000002200227308 */ /* 0x000e620000000800 */
[----:B------:R-:W-:Y:S01]  /*b640*/  FADD.FTZ R49, R43, R0 ;  /* 0x000000002b317221 */ /* 0x000fe20000010000 */
[----:B------:R-:W-:-:S03]  /*b650*/  FADD.FTZ R14, R56, R55 ;  /* 0x00000037380e7221 */ /* 0x000fc60000010000 */
[----:B------:R-:W-:-:S03]  /*b660*/  FADD.FTZ R0, R124, R49 ;  /* 0x000000317c007221 */ /* 0x000fc60000010000 */
[----:B------:R-:W2:Y:S01]  /*b670*/  MUFU.EX2 R47, R128 ;  /* 0x00000080002f7308 */ /* 0x000ea20000000800 */
[----:B------:R-:W-:Y:S01]  /*b680*/  VIMNMX R57, RZ, R10, !PT ;  /* 0x0000000aff397248 */ /* 0x000fe20007fe0100 */
[----:B------:R-:W-:Y:S01]  /*b690*/  FFMA.FTZ R58, R90, R51, -R63 ;  /* 0x000000335a3a7223 */ /* 0x000fe2000001083f */
[----:B---3--:R-:W-:Y:S01]  /*b6a0*/  FADD.FTZ R49, R29, R0 ;  /* 0x000000001d317221 */ /* 0x008fe20000010000 */
[----:B0-----:R-:W-:Y:S01]  /*b6b0*/  FADD.FTZ R55, R123, R14 ;  /* 0x0000000e7b377221 */ /* 0x001fe20000010000 */
[----:B------:R-:W-:Y:S01]  /*b6c0*/  VIADD R152, R152, 0xfffffffe ;  /* 0xfffffffe98987836 */ /* 0x000fe20000000000 */
[----:B------:R0:W-:Y:S01]  /*b6d0*/  STL [R1+0xc], R57 ;  /* 0x00000c3901007387 */ /* 0x0001e20000100800 */
[----:B----4-:R-:W-:Y:S01]  /*b6e0*/  FADD.FTZ R14, R126, R49 ;  /* 0x000000317e0e7221 */ /* 0x010fe20000010000 */
[----:B------:R-:W3:Y:S01]  /*b6f0*/  MUFU.EX2 R64, R64 ;  /* 0x0000004000407308 */ /* 0x000ee20000000800 */
[----:B------:R-:W-:Y:S02]  /*b700*/  F2FP.BF16.F32.PACK_AB R150, R11, R150 ;  /* 0x000000960b96723e */ /* 0x000fe400000010ff */
[----:B------:R-:W-:Y:S01]  /*b710*/  F2FP.BF16.F32.PACK_AB R148, R3, R148 ;  /* 0x000000940394723e */ /* 0x000fe200000010ff */
[----:B------:R-:W-:Y:S01]  /*b720*/  FADD.FTZ R3, R45, R14 ;  /* 0x0000000e2d037221 */ /* 0x000fe20000010000 */
[----:B------:R-:W-:-:S03]  /*b730*/  ISETP.GE.AND P2, PT, R152, R57, PT ;  /* 0x000000399800720c */ /* 0x000fc60003f46270 */
[----:B------:R-:W4:Y:S01]  /*b740*/  MUFU.EX2 R58, R58 ;  /* 0x0000003a003a7308 */ /* 0x000f220000000800 */
[----:B-1----:R-:W-:-:S07]  /*b750*/  FADD.FTZ R14, R34, R3 ;  /* 0x00000003220e7221 */ /* 0x002fce0000010000 */
[----:B------:R-:W1:Y:S01]  /*b760*/  MUFU.EX2 R11, R130 ;  /* 0x00000082000b7308 */ /* 0x000e620000000800 */
[----:B--2---:R-:W-:Y:S01]  /*b770*/  FADD.FTZ R3, R47, R14 ;  /* 0x0000000e2f037221 */ /* 0x004fe20000010000 */
[----:B------:R-:W-:-:S03]  /*b780*/  IMAD.MOV.U32 R119, RZ, RZ, RZ ;  /* 0x000000ffff777224 */ /* 0x000fc600078e00ff */
[----:B---3--:R-:W-:Y:S01]  /*b790*/  FADD.FTZ R14, R64, R3 ;  /* 0x00000003400e7221 */ /* 0x008fe20000010000 */
[----:B------:R-:W-:Y:S01]  /*b7a0*/  F2FP.BF16.F32.PACK_AB R149, R68, R149 ;  /* 0x000000954495723e */ /* 0x000fe200000010ff */
[----:B------:R-:W-:Y:S01]  /*b7b0*/  IMAD.MOV.U32 R118, RZ, RZ, R119 ;  /* 0x000000ffff767224 */ /* 0x000fe200078e0077 */
[----:B------:R-:W-:Y:S01]  /*b7c0*/  F2FP.BF16.F32.PACK_AB R147, R28, R147 ;  /* 0x000000931c93723e */ /* 0x000fe200000010ff */
[----:B----4-:R-:W-:Y:S01]  /*b7d0*/  FADD.FTZ R0, R58, R55 ;  /* 0x000000373a007221 */ /* 0x010fe20000010000 */
[----:B------:R-:W-:Y:S01]  /*b7e0*/  F2FP.BF16.F32.PACK_AB R141, R36, R141 ;  /* 0x0000008d248d723e */ /* 0x000fe200000010ff */
[--C-:B------:R-:W-:Y:S01]  /*b7f0*/  IMAD.MOV.U32 R117, RZ, RZ, R119.reuse ;  /* 0x000000ffff757224 */ /* 0x100fe200078e0077 */
[----:B------:R-:W-:Y:S01]  /*b800*/  F2FP.BF16.F32.PACK_AB R143, R30, R143 ;  /* 0x0000008f1e8f723e */ /* 0x000fe200000010ff */
[--C-:B------:R-:W-:Y:S01]  /*b810*/  IMAD.MOV.U32 R116, RZ, RZ, R119.reuse ;  /* 0x000000ffff747224 */ /* 0x100fe200078e0077 */
[----:B------:R-:W-:Y:S01]  /*b820*/  F2FP.BF16.F32.PACK_AB R137, R26, R137 ;  /* 0x000000891a89723e */ /* 0x000fe200000010ff */
[--C-:B------:R-:W-:Y:S01]  /*b830*/  IMAD.MOV.U32 R115, RZ, RZ, R119.reuse ;  /* 0x000000ffff737224 */ /* 0x100fe200078e0077 */
[----:B------:R-:W-:Y:S01]  /*b840*/  F2FP.BF16.F32.PACK_AB R139, R38, R139 ;  /* 0x0000008b268b723e */ /* 0x000fe200000010ff */
[----:B-1----:R-:W-:Y:S01]  /*b850*/  FADD.FTZ R3, R11, R14 ;  /* 0x0000000e0b037221 */ /* 0x002fe20000010000 */
[----:B------:R-:W-:Y:S01]  /*b860*/  F2FP.BF16.F32.PACK_AB R133, R42, R133 ;  /* 0x000000852a85723e */ /* 0x000fe200000010ff */
[--C-:B------:R-:W-:Y:S01]  /*b870*/  IMAD.MOV.U32 R114, RZ, RZ, R119.reuse ;  /* 0x000000ffff727224 */ /* 0x100fe200078e0077 */
        /* <DEDUP_REMOVED lines=42> */
[-C--:B------:R-:W-:Y:S01]  /*bb20*/  MOV R108, R119.reuse ;  /* 0x00000077006c7202 */ /* 0x080fe20000000f00 */
[--C-:B------:R-:W-:Y:S01]  /*bb30*/  IMAD.MOV.U32 R90, RZ, RZ, R119.reuse ;  /* 0x000000ffff5a7224 */ /* 0x100fe200078e0077 */
[----:B------:R-:W-:Y:S01]  /*bb40*/  MOV R93, R119 ;  /* 0x00000077005d7202 */ /* 0x000fe20000000f00 */
[----:B------:R-:W-:-:S02]  /*bb50*/  IMAD.MOV.U32 R89, RZ, RZ, R119 ;  /* 0x000000ffff597224 */ /* 0x000fc400078e0077 */
[----:B------:R-:W-:Y:S01]  /*bb60*/  IMAD.MOV.U32 R88, RZ, RZ, R119 ;  /* 0x000000ffff587224 */ /* 0x000fe200078e0077 */
[----:B0-----:R-:W-:Y:S06]  /*bb70*/  @!P2 BRA `(.L_x_2007) ;  /* 0x000000300048a947 */ /* 0x001fec0003800000 */
[----:B------:R-:W-:Y:S01]  /*bb80*/  IMAD.MOV.U32 R154, RZ, RZ, R35 ;  /* 0x000000ffff9a7224 */ /* 0x000fe200078e0023 */
[----:B------:R-:W-:Y:S01]  /*bb90*/  CS2R R118, SRZ ;  /* 0x0000000000767805 */ /* 0x000fe2000001ff00 */
[----:B------:R-:W-:Y:S01]  /*bba0*/  IMAD.MOV.U32 R21, RZ, RZ, R53 ;  /* 0x000000ffff157224 */ /* 0x000fe200078e0035 */
[----:B------:R-:W-:Y:S01]  /*bbb0*/  CS2R R116, SRZ ;  /* 0x0000000000747805 */ /* 0x000fe2000001ff00 */
[----:B------:R-:W-:Y:S01]  /*bbc0*/  IMAD.MOV.U32 R10, RZ, RZ, R23 ;  /* 0x000000ffff0a7224 */ /* 0x000fe200078e0017 */
[----:B------:R-:W-:Y:S01]  /*bbd0*/  CS2R R114, SRZ ;  /* 0x0000000000727805 */ /* 0x000fe2000001ff00 */
[----:B------:R-:W-:Y:S01]  /*bbe0*/  IMAD.MOV.U32 R20, RZ, RZ, R18 ;  /* 0x000000ffff147224 */ /* 0x000fe200078e0012 */
        /* <DEDUP_REMOVED lines=12> */
[----:B------:R-:W-:-:S07]  /*bcb0*/  CS2R R88, SRZ ;  /* 0x0000000000587805 */ /* 0x000fce000001ff00 */
.L_x_2017:
[----:B------:R-:W-:Y:S01]  /*bcc0*/  ISETP.NE.AND P2, PT, R155, RZ, PT ;  /* 0x000000ff9b00720c */ /* 0x000fe20003f45270 */
[----:B------:R-:W-:Y:S01]  /*bcd0*/  VIADD R18, R20, 0x1 ;  /* 0x0000000114127836 */ /* 0x000fe20000000000 */
[----:B------:R-:W-:Y:S05]  /*bce0*/  YIELD ;  /* 0x0000000000007946 */ /* 0x000fea0003800000 */
[----:B------:R-:W-:-:S04]  /*bcf0*/  ISETP.NE.AND P3, PT, R18, 0x2, PT ;  /* 0x000000021200780c */ /* 0x000fc80003f65270 */
[----:B------:R-:W-:Y:S02]  /*bd00*/  SEL R23, RZ, 0x1, P3 ;  /* 0x00000001ff177807 */ /* 0x000fe40001800000 */
[----:B------:R-:W-:Y:S02]  /*bd10*/  SEL R18, R18, RZ, P3 ;  /* 0x000000ff12127207 */ /* 0x000fe40001800000 */
[----:B------:R-:W-:Y:S01]  /*bd20*/  LOP3.LUT R23, R10, R23, RZ, 0x3c, !PT ;  /* 0x000000170a177212 */ /* 0x000fe200078e3cff */
[----:B------:R-:W-:Y:S06]  /*bd30*/  @P2 BRA `(.L_x_2008) ;  /* 0x0000000000302947 */ /* 0x000fec0003800000 */
[----:B------:R-:W-:Y:S05]  /*bd40*/  @!P0 BRA `(.L_x_2009) ;  /* 0x0000000000048947 */ /* 0x000fea0003800000 */
[----:B------:R-:W-:Y:S01]  /*bd50*/  BPT.TRAP 0x1 ;  /* 0x000000040000795c */ /* 0x000fe20000300000 */
.L_x_2009:
[----:B------:R-:W-:Y:S01]  /*bd60*/  IMAD R11, R18, 0x8, R2 ;  /* 0x00000008120b7824 */ /* 0x000fe200078e0202 */
[----:B------:R-:W-:-:S04]  /*bd70*/  SHF.L.U32 R14, R23, 0x1f, RZ ;  /* 0x0000001f170e7819 */ /* 0x000fc800000006ff */
[----:B------:R0:W1:Y:S01]  /*bd80*/  SYNCS.PHASECHK.TRANS64.TRYWAIT P3, [R11+URZ+0x16830], R14 ;  /* 0x0168300e0b0075a7 */ /* 0x000062000806017f */
[----:B------:R-:W-:Y:S05]  /*bd90*/  @!P0 BRA `(.L_x_2010) ;  /* 0x0000000000048947 */ /* 0x000fea0003800000 */
[----:B------:R-:W-:Y:S01]  /*bda0*/  BPT.TRAP 0x1 ;  /* 0x000000040000795c */ /* 0x000fe20000300000 */
.L_x_2010:
[----:B------:R-:W-:Y:S04]  /*bdb0*/  BSSY B0, `(.L_x_2008) ;  /* 0x0000004000007945 */ /* 0x000fe80003800000 */
[----:B-1----:R-:W-:Y:S05]  /*bdc0*/  @P3 BRA `(.L_x_2011) ;  /* 0x0000000000083947 */ /* 0x002fea0003800000 */
[----:B------:R-:W1:Y:S02]  /*bdd0*/  SYNCS.PHASECHK.TRANS64.TRYWAIT P3, [R11+URZ+0x16830], R14 ;  /* 0x0168300e0b0075a7 */ /* 0x000e64000806017f */
[----:B-1----:R-:W-:Y:S05]  /*bde0*/  @!P3 BRA `(.L_x_2012) ;  /* 0x000000d000dcb947 */ /* 0x002fea0003800000 */
.L_x_2011:
[----:B------:R-:W-:Y:S05]  /*bdf0*/  BSYNC B0 ;  /* 0x0000000000007941 */ /* 0x000fea0003800000 */
.L_x_2008:
        /* <DEDUP_REMOVED lines=8> */
[----:B------:R-:W-:Y:S02]  /*be80*/  R2UR UR5, R5 ;  /* 0x00000000050572ca */ /* 0x000fe400000e0000 */
[----:B------:R-:W-:Y:S02]  /*be90*/  R2UR UR7, R27 ;  /* 0x000000001b0772ca */ /* 0x000fe400000e0000 */
[----:B------:R-:W-:Y:S02]  /*bea0*/  R2UR UR11, R25 ;  /* 0x00000000190b72ca */ /* 0x000fe400000e0000 */
[----:B------:R-:W-:Y:S02]  /*beb0*/  R2UR UR19, R27 ;  /* 0x000000001b1372ca */ /* 0x000fe400000e0000 */
[----:B------:R-:W-:-:S02]  /*bec0*/  R2UR UR8, R12 ;  /* 0x000000000c0872ca */ /* 0x000fc400000e0000 */
[----:B------:R-:W-:Y:S01]  /*bed0*/  R2UR UR9, R13 ;  /* 0x000000000d0972ca */ /* 0x000fe200000e0000 */
[----:B------:R0:W-:Y:S01]  /*bee0*/  BAR.SYNC.DEFER_BLOCKING R11, 0x100 ;  /* 0x0004000b0000751d */ /* 0x0001e20000010000 */
[----:B------:R-:W-:Y:S01]  /*bef0*/  IMAD.MOV.U32 R15, RZ, RZ, 0x40000040 ;  /* 0x40000040ff0f7424 */ /* 0x000fe200078e00ff */
[----:B------:R-:W-:Y:S02]  /*bf00*/  R2UR UR12, R8 ;  /* 0x00000000080c72ca */ /* 0x000fe400000e0000 */
[----:B------:R-:W-:Y:S02]  /*bf10*/  R2UR UR13, R9 ;  /* 0x00000000090d72ca */ /* 0x000fe400000e0000 */
[----:B------:R-:W-:Y:S01]  /*bf20*/  R2UR UR15, R15 ;  /* 0x000000000f0f72ca */ /* 0x000fe200000e0000 */
[----:B--2---:R-:W-:-:S04]  /*bf30*/  IMAD R26, R18, 0x400, R14 ;  /* 0x00000400121a7824 */ /* 0x004fc800078e020e */
[C---:B------:R-:W-:Y:S01]  /*bf40*/  VIADD R14, R26.reuse, 0x4 ;  /* 0x000000041a0e7836 */ /* 0x040fe20000000000 */
[C---:B------:R-:W-:Y:S02]  /*bf50*/  R2UR UR6, R26.reuse ;  /* 0x000000001a0672ca */ /* 0x040fe400000e0000 */
[C---:B------:R-:W-:Y:S01]  /*bf60*/  IADD3 R24, R26.reuse, 0x2, RZ ;  /* 0x000000021a187810 */ /* 0x040fe20007ffe0ff */
[----:B------:R-:W-:-:S03]  /*bf70*/  VIADD R26, R26, 0x6 ;  /* 0x000000061a1a7836 */ /* 0x000fc60000000000 */
[----:B------:R-:W-:Y:S02]  /*bf80*/  R2UR UR10, R24 ;  /* 0x00000000180a72ca */ /* 0x000fe400000e0000 */
[----:B------:R-:W-:Y:S02]  /*bf90*/  R2UR UR18, R26 ;  /* 0x000000001a1272ca */ /* 0x000fe400000e0000 */
[----:B------:R-:W-:-:S06]  /*bfa0*/  WARPGROUP.ARRIVE ;  /* 0x00000000000079c5 */ /* 0x000fcc0000000000 */
[----:B------:R-:W-:Y:S01]  /*bfb0*/  HGMMA.64x128x16.F32.BF16 R24, gdesc[UR4], RZ, !UPT, gsb0 ;  /* 0x01e00000041879f0 */ /* 0x000fe2000c0018ff */
[----:B------:R-:W-:Y:S02]  /*bfc0*/  R2UR UR14, R14 ;  /* 0x000000000e0e72ca */ /* 0x000fe400000e0000 */
[----:B------:R-:W-:Y:S02]  /*bfd0*/  WARPGROUP.DEPBAR.LE gsb0, 0x0 ;  /* 0x00008000000079c5 */ /* 0x000fe40000010000 */
[----:B------:R-:W-:-:S07]  /*bfe0*/  WARPGROUP.ARRIVE ;  /* 0x00000000000079c5 */ /* 0x000fce0000000000 */
        /* <DEDUP_REMOVED lines=13> */
.L_x_2014:
[----:B------:R-:W-:Y:S01]  /*c0c0*/  SHF.L.U32 R10, R10, 0x1f, RZ ;  /* 0x0000001f0a0a7819 */ /* 0x000fe200000006ff */
[----:B------:R-:W-:-:S04]  /*c0d0*/  IMAD R11, R20, 0x8, R2 ;  /* 0x00000008140b7824 */ /* 0x000fc800078e0202 */
[----:B------:R0:W1:Y:S01]  /*c0e0*/  SYNCS.PHASECHK.TRANS64.TRYWAIT P2, [R11+URZ+0x16850], R10 ;  /* 0x0168500a0b0075a7 */ /* 0x000062000804017f */
[----:B------:R-:W-:Y:S05]  /*c0f0*/  @!P0 BRA `(.L_x_2015) ;  /* 0x0000000000048947 */ /* 0x000fea0003800000 */
[----:B------:R-:W-:Y:S01]  /*c100*/  BPT.TRAP 0x1 ;  /* 0x000000040000795c */ /* 0x000fe20000300000 */
.L_x_2015:
[----:B-1----:R-:W-:Y:S05]  /*c110*/  @P2 BRA `(.L_x_2013) ;  /* 0x0000000000082947 */ /* 0x002fea0003800000 */
[----:B------:R-:W1:Y:S02]  /*c120*/  SYNCS.PHASECHK.TRANS64.TRYWAIT P2, [R11+URZ+0x16850], R10 ;  /* 0x0168500a0b0075a7 */ /* 0x000e64000804017f */
[----:B-1----:R-:W-:Y:S05]  /*c130*/  @!P2 BRA `(.L_x_2016) ;  /* 0x000000d0001ca947 */ /* 0x002fea0003800000 */
.L_x_2013:
[----:B01----:R-:W-:Y:S01]  /*c140*/  VIADD R10, R2, 0x400 ;  /* 0x00000400020a7836 */ /* 0x003fe20000000000 */
[----:B------:R-:W-:Y:S05]  /*c150*/  WARPSYNC.ALL ;  /* 0x0000000000007948 */ /* 0x000fea0003800000 */
[----:B------:R-:W-:Y:S01]  /*c160*/  SHF.R.U32.HI R10, RZ, 0x4, R10 ;  /* 0x00000004ff0a7819 */ /* 0x000fe2000001160a */
[----:B------:R-:W-:Y:S01]  /*c170*/  IMAD.MOV.U32 R11, RZ, RZ, 0x40000040 ;  /* 0x40000040ff0b7424 */ /* 0x000fe200078e00ff */
[----:B------:R-:W-:Y:S01]  /*c180*/  WARPGROUP.ARRIVE ;  /* 0x00000000000079c5 */ /* 0x000fe20000000000 */
[----:B------:R-:W-:Y:S01]  /*c190*/  IMAD.MOV.U32 R15, RZ, RZ, 0x40000040 ;  /* 0x40000040ff0f7424 */ /* 0x000fe200078e00ff */
[----:B------:R-:W-:Y:S01]  /*c1a0*/  LOP3.LUT R10, R10, 0x3fff, RZ, 0xc0, !PT ;  /* 0x00003fff0a0a7812 */ /* 0x000fe200078ec0ff */
[----:B------:R-:W-:Y:S01]  /*c1b0*/  ULDC UR4, c[0x0][0x9d8] ;  /* 0x0002760000047ab9 */ /* 0x000fe20000000800 */
[----:B------:R-:W-:Y:S01]  /*c1c0*/  R2UR UR7, R11 ;  /* 0x000000000b0772ca */ /* 0x000fe200000e0000 */
[----:B------:R-:W-:-:S02]  /*c1d0*/  ULDC UR5, c[0x0][0x988] ;  /* 0x0002620000057ab9 */ /* 0x000fc40000000800 */
[----:B------:R-:W-:-:S05]  /*c1e0*/  IMAD R10, R20, 0x400, R10 ;  /* 0x00000400140a7824 */ /* 0x000fca00078e020a */
[----:B------:R-:W-:-:S13]  /*c1f0*/  R2UR UR6, R10 ;  /* 0x000000000a0672ca */ /* 0x000fda00000e0000 */
[----:B------:R-:W-:Y:S03]  /*c200*/  HGMMA.64x64x16.F32.BF16 R88, R148, gdesc[UR4].tnspB, R88, gsb0 ;  /* 0x40e0000494587df0 */ /* 0x000fe60008001858 */
[----:B------:R-:W-:Y:S02]  /*c210*/  WARPGROUP.DEPBAR.LE gsb0, 0x0 ;  /* 0x00008000000079c5 */ /* 0x000fe40000010000 */
[----:B------:R-:W2:Y:S04]  /*c220*/  LDL R148, [R1+0x10] ;  /* 0x0000100001947983 */ /* 0x000ea80000100800 */
[----:B------:R-:W2:Y:S04]  /*c230*/  LDL R149, [R1+0x8] ;  /* 0x0000080001957983 */ /* 0x000ea80000100800 */
[----:B------:R-:W3:Y:S04]  /*c240*/  LDL R150, [R1+0x20] ;  /* 0x0000200001967983 */ /* 0x000ee80000100800 */
[----:B------:R-:W4:Y:S01]  /*c250*/  LDL R151, [R1+0x24] ;  /* 0x0000240001977983 */ /* 0x000f220000100800 */
[----:B------:R-:W-:Y:S01]  /*c260*/  VIADD R14, R10, 0x80 ;  /* 0x000000800a0e7836 */ /* 0x000fe20000000000 */
[----:B------:R-:W-:Y:S01]  /*c270*/  R2UR UR7, R15 ;  /* 0x000000000f0772ca */ /* 0x000fe200000e0000 */
[----:B------:R-:W-:Y:S01]  /*c280*/  WARPGROUP.ARRIVE ;  /* 0x00000000000079c5 */ /* 0x000fe20000000000 */
[----:B------:R-:W-:-:S02]  /*c290*/  IMAD.MOV.U32 R15, RZ, RZ, 0x40000040 ;  /* 0x40000040ff0f7424 */ /* 0x000fc400078e00ff */
[----:B------:R-:W-:Y:S01]  /*c2a0*/  FMUL.FTZ R11, R24, UR4 ;  /* 0x00000004180b7c20 */ /* 0x000fe20008410000 */
[----:B------:R-:W-:Y:S01]  /*c2b0*/  R2UR UR6, R14 ;  /* 0x000000000e0672ca */ /* 0x000fe200000e0000 */
[----:B------:R-:W-:Y:S02]  /*c2c0*/  VIADD R14, R10, 0x100 ;  /* 0x000001000a0e7836 */ /* 0x000fe40000000000 */
        /* <DEDUP_REMOVED lines=15> */
[----:B------:R-:W-:-:S02]  /*c3c0*/  IMAD.MOV.U32 R15, RZ, RZ, 0x40000040 ;  /* 0x40000040ff0f7424 */ /* 0x000fc400078e00ff */
        /* <DEDUP_REMOVED lines=16> */
[----:B------:R-:W-:-:S02]  /*c4d0*/  FMUL.FTZ R75, R75, UR4 ;  /* 0x000000044b4b7c20 */ /* 0x000fc40008410000 */
        /* <DEDUP_REMOVED lines=8> */
[----:B------:R-:W-:-:S05]  /*c560*/  WARPGROUP.ARRIVE ;  /* 0x00000000000079c5 */ /* 0x000fca0000000000 */
[----:B------:R-:W-:Y:S01]  /*c570*/  MUFU.TANH R47, R47 ;  /* 0x0000002f002f7308 */ /* 0x000fe20000002400 */
[----:B------:R-:W-:Y:S01]  /*c580*/  HGMMA.64x64x16.F32.BF16 R88, R140, gdesc[UR4].tnspB, R88, gsb0 ;  /* 0x40e000048c587df0 */ /* 0x000fe20008001858 */
[----:B------:R-:W-:Y:S01]  /*c590*/  R2UR UR6, R14 ;  /* 0x000000000e0672ca */ /* 0x000fe200000e0000 */
[----:B------:R-:W-:Y:S01]  /*c5a0*/  FMUL.FTZ R14, R26, UR4 ;  /* 0x000000041a0e7c20 */ /* 0x000fe20008410000 */
[----:B------:R-:W-:Y:S01]  /*c5b0*/  FMUL.FTZ R26, R28, UR4 ;  /* 0x000000041c1a7c20 */ /* 0x000fe20008410000 */
[----:B------:R-:W-:Y:S01]  /*c5c0*/  FMUL.FTZ R28, R29, UR4 ;  /* 0x000000041d1c7c20 */ /* 0x000fe20008410000 */
[----:B------:R-:W-:Y:S01]  /*c5d0*/  R2UR UR7, R15 ;  /* 0x000000000f0772ca */ /* 0x000fe200000e0000 */
        /* <DEDUP_REMOVED lines=9> */
[----:B------:R-:W-:Y:S01]  /*c670*/  MOV R54, 0xffffff80 ;  /* 0xffffff8000367802 */ /* 0x000fe20000000f00 */
        /* <DEDUP_REMOVED lines=8> */
[----:B------:R-:W-:Y:S02]  /*c700*/  IMAD R54, R153, 0xc0, R54 ;  /* 0x000000c099367824 */ /* 0x000fe400078e0236 */
[----:B------:R-:W-:Y:S01]  /*c710*/  FMUL.FTZ R41, R46, UR4 ;  /* 0x000000042e297c20 */ /* 0x000fe20008410000 */
[----:B------:R-:W-:Y:S01]  /*c720*/  FMUL.FTZ R46, R50, UR4 ;  /* 0x00000004322e7c20 */ /* 0x000fe20008410000 */
[----:B------:R-:W-:Y:S01]  /*c730*/  FMUL.FTZ R50, R52, UR4 ;  /* 0x0000000434327c20 */ /* 0x000fe20008410000 */
[----:B------:R-:W-:Y:S01]  /*c740*/  FMUL.FTZ R52, R55, UR4 ;  /* 0x0000000437347c20 */ /* 0x000fe20008410000 */
[----:B------:R-:W1:Y:S08]  /*c750*/  MUFU.TANH R15, R15 ;  /* 0x0000000f000f7308 */ /* 0x000e700000002400 */
[----:B------:R-:W5:Y:S08]  /*c760*/  MUFU.TANH R26, R26 ;  /* 0x0000001a001a7308 */ /* 0x000f700000002400 */
        /* <DEDUP_REMOVED lines=8> */
[----:B------:R-:W-:Y:S07]  /*c7f0*/  HGMMA.64x64x16.F32.BF16 R88, R136, gdesc[UR4].tnspB, R88, gsb0 ;  /* 0x40e0000488587df0 */ /* 0x000fee0008001858 */
[----:B------:R-:W5:Y:S08]  /*c800*/  MUFU.TANH R40, R40 ;  /* 0x0000002800287308 */ /* 0x000f700000002400 */
[----:B------:R-:W5:Y:S08]  /*c810*/  MUFU.TANH R42, R42 ;  /* 0x0000002a002a7308 */ /* 0x000f700000002400 */
[----:B------:R-:W5:Y:S08]  /*c820*/  MUFU.TANH R44, R44 ;  /* 0x0000002c002c7308 */ /* 0x000f700000002400 */
[----:B------:R-:W5:Y:S08]  /*c830*/  MUFU.TANH R45, R45 ;  /* 0x0000002d002d7308 */ /* 0x000f700000002400 */
[----:B------:R-:W5:Y:S08]  /*c840*/  MUFU.TANH R48, R48 ;  /* 0x0000003000307308 */ /* 0x000f700000002400 */
[----:B------:R-:W5:Y:S08]  /*c850*/  MUFU.TANH R50, R50 ;  /* 0x0000003200327308 */ /* 0x000f700000002400 */
[----:B------:R-:W-:Y:S08]  /*c860*/  MUFU.TANH R14, R14 ;  /* 0x0000000e000e7308 */ /* 0x000ff00000002400 */
[----:B------:R-:W-:Y:S08]  /*c870*/  MUFU.TANH R25, R25 ;  /* 0x0000001900197308 */ /* 0x000ff00000002400 */
[----:B------:R-:W-:Y:S01]  /*c880*/  MUFU.TANH R30, R30 ;  /* 0x0000001e001e7308 */ /* 0x000fe20000002400 */
[----:B------:R-:W-:-:S02]  /*c890*/  WARPGROUP.DEPBAR.LE gsb0, 0x0 ;  /* 0x00008000000079c5 */ /* 0x000fc40000010000 */
[----:B------:R-:W-:Y:S01]  /*c8a0*/  FMUL.FTZ R136, R65, UR4 ;  /* 0x0000000441887c20 */ /* 0x000fe20008410000 */
[----:B------:R-:W-:Y:S01]  /*c8b0*/  FMUL.FTZ R137, R72, UR4 ;  /* 0x0000000448897c20 */ /* 0x000fe20008410000 */
[----:B------:R-:W-:Y:S01]  /*c8c0*/  FMUL.FTZ R138, R73, UR4 ;  /* 0x00000004498a7c20 */ /* 0x000fe20008410000 */
[----:B------:R-:W-:Y:S02]  /*c8d0*/  FMUL.FTZ R139, R80, UR4 ;  /* 0x00000004508b7c20 */ /* 0x000fe40008410000 */
[----:B------:R-:W-:Y:S01]  /*c8e0*/  MUFU.TANH R33, R33 ;  /* 0x0000002100217308 */ /* 0x000fe20000002400 */
[----:B------:R-:W-:-:S07]  /*c8f0*/  WARPGROUP.ARRIVE ;  /* 0x00000000000079c5 */ /* 0x000fce0000000000 */
[----:B------:R-:W-:Y:S08]  /*c900*/  MUFU.TANH R136, R136 ;  /* 0x0000008800887308 */ /* 0x000ff00000002400 */
[----:B------:R-:W-:Y:S01]  /*c910*/  MUFU.TANH R137, R137 ;  /* 0x0000008900897308 */ /* 0x000fe20000002400 */
[----:B--2---:R-:W-:-:S05]  /*c920*/  IADD3 R55, -R149, R54, R148 ;  /* 0x0000003695377210 */ /* 0x004fca0007ffe194 */
[----:B---3--:R-:W-:Y:S02]  /*c930*/  IMAD R55, R150, -0x2, R55 ;  /* 0xfffffffe96377824 */ /* 0x008fe400078e0237 */
[----:B------:R2:W-:Y:S02]  /*c940*/  MUFU.TANH R54, R58 ;  /* 0x0000003a00367308 */ /* 0x0005e40000002400 */
[----:B----4-:R-:W-:-:S05]  /*c950*/  IMAD.IADD R55, R151, 0x1, R55 ;  /* 0x0000000197377824 */ /* 0x010fca00078e0237 */
[C---:B------:R-:W-:Y:S01]  /*c960*/  ISETP.GT.AND P2, PT, R55.reuse, RZ, PT ;  /* 0x000000ff3700720c */ /* 0x040fe20003f44270 */
[----:B------:R-:W-:Y:S01]  /*c970*/  MUFU.TANH R138, R138 ;  /* 0x0000008a008a7308 */ /* 0x000fe20000002400 */
[----:B------:R-:W-:Y:S01]  /*c980*/  ISETP.GT.AND P3, PT, R55, 0x1, PT ;  /* 0x000000013700780c */ /* 0x000fe20003f64270 */
[----:B--2---:R-:W-:Y:S01]  /*c990*/  FMUL.FTZ R58, R60, UR4 ;  /* 0x000000043c3a7c20 */ /* 0x004fe20008410000 */
[----:B0-----:R-:W-:Y:S02]  /*c9a0*/  FSEL R11, R11, -INF , P2 ;  /* 0xff8000000b0b7808 */ /* 0x001fe40001000000 */
[----:B------:R-:W-:Y:S02]  /*c9b0*/  ISETP.GT.AND P2, PT, R55, 0x8, PT ;  /* 0x000000083700780c */ /* 0x000fe40003f44270 */
[----:B-1----:R-:W-:Y:S01]  /*c9c0*/  FSEL R15, R15, -INF , P3 ;  /* 0xff8000000f0f7808 */ /* 0x002fe20001800000 */
[----:B------:R-:W0:Y:S01]  /*c9d0*/  MUFU.TANH R58, R58 ;  /* 0x0000003a003a7308 */ /* 0x000e220000002400 */
[----:B------:R-:W-:-:S02]  /*c9e0*/  FMNMX.FTZ R59, R11, R21, !PT ;  /* 0x000000150b3b7209 */ /* 0x000fc40007810000 */
[----:B------:R-:W-:Y:S02]  /*c9f0*/  ISETP.GT.AND P3, PT, R55, 0x9, PT ;  /* 0x000000093700780c */ /* 0x000fe40003f64270 */
[----:B-----5:R-:W-:Y:S02]  /*ca00*/  FSEL R26, R26, -INF , P2 ;  /* 0xff8000001a1a7808 */ /* 0x020fe40001000000 */
[----:B------:R-:W-:Y:S01]  /*ca10*/  FMNMX.FTZ R60, R15, R59, !PT ;  /* 0x0000003b0f3c7209 */ /* 0x000fe20007810000 */
[----:B------:R-:W-:Y:S01]  /*ca20*/  MUFU.TANH R139, R139 ;  /* 0x0000008b008b7308 */ /* 0x000fe20000002400 */
[----:B------:R-:W-:Y:S02]  /*ca30*/  ISETP.GT.AND P2, PT, R55, 0x10, PT ;  /* 0x000000103700780c */ /* 0x000fe40003f44270 */
[----:B------:R-:W-:Y:S02]  /*ca40*/  FSEL R28, R28, -INF , P3 ;  /* 0xff8000001c1c7808 */ /* 0x000fe40001800000 */
[----:B------:R-:W-:-:S02]  /*ca50*/  FMNMX.FTZ R60, R26, R60, !PT ;  /* 0x0000003c1a3c7209 */ /* 0x000fc40007810000 */
[----:B------:R-:W-:Y:S01]  /*ca60*/  ISETP.GT.AND P3, PT, R55, 0x11, PT ;  /* 0x000000113700780c */ /* 0x000fe20003f64270 */
[----:B------:R1:W2:Y:S01]  /*ca70*/  MUFU.TANH R59, R61 ;  /* 0x0000003d003b7308 */ /* 0x0002a20000002400 */
[----:B------:R-:W-:Y:S02]  /*ca80*/  FSEL R29, R29, -INF , P2 ;  /* 0xff8000001d1d7808 */ /* 0x000fe40001000000 */
[----:B------:R-:W-:Y:S02]  /*ca90*/  FMNMX.FTZ R60, R28, R60, !PT ;  /* 0x0000003c1c3c7209 */ /* 0x000fe40007810000 */
[----:B------:R-:W-:Y:S02]  /*caa0*/  ISETP.GT.AND P2, PT, R55, 0x18, PT ;  /* 0x000000183700780c */ /* 0x000fe40003f44270 */
[----:B------:R-:W-:Y:S01]  /*cab0*/  FSEL R32, R32, -INF , P3 ;  /* 0xff80000020207808 */ /* 0x000fe20001800000 */
[----:B------:R-:W-:Y:S01]  /*cac0*/  MUFU.TANH R38, R38 ;  /* 0x0000002600267308 */ /* 0x000fe20000002400 */
[----:B------:R-:W-:Y:S01]  /*cad0*/  FMNMX.FTZ R60, R29, R60, !PT ;  /* 0x0000003c1d3c7209 */ /* 0x000fe20007810000 */
[----:B-1----:R-:W-:Y:S01]  /*cae0*/  FMUL.FTZ R61, R64, UR4 ;  /* 0x00000004403d7c20 */ /* 0x002fe20008410000 */
[----:B------:R-:W-:-:S02]  /*caf0*/  ISETP.GT.AND P3, PT, R55, 0x19, PT ;  /* 0x000000193700780c */ /* 0x000fc40003f64270 */
[----:B------:R-:W-:Y:S02]  /*cb00*/  FSEL R34, R34, -INF , P2 ;  /* 0xff80000022227808 */ /* 0x000fe40001000000 */
[----:B------:R-:W-:Y:S01]  /*cb10*/  FMNMX.FTZ R64, R32, R60, !PT ;  /* 0x0000003c20407209 */ /* 0x000fe20007810000 */
[----:B------:R-:W1:Y:S01]  /*cb20*/  MUFU.TANH R61, R61 ;  /* 0x0000003d003d7308 */ /* 0x000e620000002400 */
[----:B------:R-:W-:Y:S02]  /*cb30*/  ISETP.GT.AND P2, PT, R55, 0x20, PT ;  /* 0x000000203700780c */ /* 0x000fe40003f44270 */
[----:B------:R-:W-:Y:S02]  /*cb40*/  FSEL R60, R36, -INF , P3 ;  /* 0xff800000243c7808 */ /* 0x000fe40001800000 */
[----:B------:R-:W-:Y:S02]  /*cb50*/  FMNMX.FTZ R36, R34, R64, !PT ;  /* 0x0000004022247209 */ /* 0x000fe40007810000 */
[----:B------:R-:W-:Y:S01]  /*cb60*/  FSEL R64, R37, -INF , P2 ;  /* 0xff80000025407808 */ /* 0x000fe20001000000 */
[----:B------:R-:W-:Y:S01]  /*cb70*/  MUFU.TANH R41, R41 ;  /* 0x0000002900297308 */ /* 0x000fe20000002400 */
[----:B------:R-:W-:-:S02]  /*cb80*/  ISETP.GT.AND P3, PT, R55, 0x21, PT ;  /* 0x000000213700780c */ /* 0x000fc40003f64270 */
[----:B------:R-:W-:Y:S02]  /*cb90*/  FMNMX.FTZ R37, R60, R36, !PT ;  /* 0x000000243c257209 */ /* 0x000fe40007810000 */
[C---:B------:R-:W-:Y:S02]  /*cba0*/  ISETP.GT.AND P2, PT, R55.reuse, 0x28, PT ;  /* 0x000000283700780c */ /* 0x040fe40003f44270 */
[----:B------:R-:W-:Y:S01]  /*cbb0*/  FSEL R40, R40, -INF , P3 ;  /* 0xff80000028287808 */ /* 0x000fe20001800000 */
[----:B------:R3:W4:Y:S01]  /*cbc0*/  MUFU.TANH R36, R68 ;  /* 0x0000004400247308 */ /* 0x0007220000002400 */
[----:B------:R-:W-:Y:S02]  /*cbd0*/  FMNMX.FTZ R37, R64, R37, !PT ;  /* 0x0000002540257209 */ /* 0x000fe40007810000 */
[----:B------:R-:W-:Y:S02]  /*cbe0*/  ISETP.GT.AND P3, PT, R55, 0x29, PT ;  /* 0x000000293700780c */ /* 0x000fe40003f64270 */
[----:B------:R-:W-:-:S02]  /*cbf0*/  FSEL R42, R42, -INF , P2 ;  /* 0xff8000002a2a7808 */ /* 0x000fc40001000000 */
[----:B------:R-:W-:Y:S01]  /*cc00*/  FMNMX.FTZ R65, R40, R37, !PT ;  /* 0x0000002528417209 */ /* 0x000fe20007810000 */
[----:B------:R-:W-:Y:S01]  /*cc10*/  MUFU.TANH R46, R46 ;  /* 0x0000002e002e7308 */ /* 0x000fe20000002400 */
[C---:B------:R-:W-:Y:S02]  /*cc20*/  ISETP.GT.AND P2, PT, R55.reuse, 0x30, PT ;  /* 0x000000303700780c */ /* 0x040fe40003f44270 */
[----:B------:R-:W-:Y:S02]  /*cc30*/  FSEL R44, R44, -INF , P3 ;  /* 0xff8000002c2c7808 */ /* 0x000fe40001800000 */
[----:B------:R-:W-:Y:S02]  /*cc40*/  FMNMX.FTZ R65, R42, R65, !PT ;  /* 0x000000412a417209 */ /* 0x000fe40007810000 */
[----:B------:R-:W-:Y:S01]  /*cc50*/  ISETP.GT.AND P3, PT, R55, 0x31, PT ;  /* 0x000000313700780c */ /* 0x000fe20003f64270 */
[----:B------:R5:W4:Y:S01]  /*cc60*/  MUFU.TANH R37, R69 ;  /* 0x0000004500257308 */ /* 0x000b220000002400 */
[----:B------:R-:W-:-:S02]  /*cc70*/  FSEL R45, R45, -INF , P2 ;  /* 0xff8000002d2d7808 */ /* 0x000fc40001000000 */
[----:B------:R-:W-:Y:S02]  /*cc80*/  FMNMX.FTZ R65, R44, R65, !PT ;  /* 0x000000412c417209 */ /* 0x000fe40007810000 */
[----:B------:R-:W-:Y:S02]  /*cc90*/  ISETP.GT.AND P2, PT, R55, 0x38, PT ;  /* 0x000000383700780c */ /* 0x000fe40003f44270 */
[----:B------:R-:W-:Y:S01]  /*cca0*/  FSEL R48, R48, -INF , P3 ;  /* 0xff80000030307808 */ /* 0x000fe20001800000 */
[----:B------:R-:W-:Y:S01]  /*ccb0*/  MUFU.TANH R49, R49 ;  /* 0x0000003100317308 */ /* 0x000fe20000002400 */
[----:B------:R-:W-:Y:S02]  /*ccc0*/  FMNMX.FTZ R65, R45, R65, !PT ;  /* 0x000000412d417209 */ /* 0x000fe40007810000 */
[----:B------:R-:W-:Y:S02]  /*ccd0*/  ISETP.GT.AND P3, PT, R55, 0x39, PT ;  /* 0x000000393700780c */ /* 0x000fe40003f64270 */
[----:B------:R-:W-:-:S02]  /*cce0*/  FSEL R50, R50, -INF , P2 ;  /* 0xff80000032327808 */ /* 0x000fc40001000000 */
[----:B---3--:R-:W-:Y:S01]  /*ccf0*/  FMNMX.FTZ R68, R48, R65, !PT ;  /* 0x0000004130447209 */ /* 0x008fe20007810000 */
[----:B------:R-:W-:Y:S01]  /*cd00*/  MUFU.TANH R52, R52 ;  /* 0x0000003400347308 */ /* 0x000fe20000002400 */
[----:B------:R-:W-:Y:S02]  /*cd10*/  ISETP.GT.AND P2, PT, R55, 0x40, PT ;  /* 0x000000403700780c */ /* 0x000fe40003f44270 */
[----:B------:R-:W-:Y:S02]  /*cd20*/  FSEL R65, R51, -INF , P3 ;  /* 0xff80000033417808 */ /* 0x000fe40001800000 */
[----:B------:R-:W-:Y:S02]  /*cd30*/  FMNMX.FTZ R51, R50, R68, !PT ;  /* 0x0000004432337209 */ /* 0x000fe40007810000 */
[----:B------:R-:W-:Y:S01]  /*cd40*/  FSEL R68, R53, -INF , P2 ;  /* 0xff80000035447808 */ /* 0x000fe20001000000 */
[----:B------:R-:W-:Y:S01]  /*cd50*/  MUFU.TANH R56, R56 ;  /* 0x0000003800387308 */ /* 0x000fe20000002400 */
[----:B------:R-:W-:-:S02]  /*cd60*/  ISETP.GT.AND P3, PT, R55, 0x41, PT ;  /* 0x000000413700780c */ /* 0x000fc40003f64270 */
[----:B------:R-:W-:Y:S02]  /*cd70*/  FMNMX.FTZ R53, R65, R51, !PT ;  /* 0x0000003341357209 */ /* 0x000fe40007810000 */
[----:B------:R-:W-:Y:S02]  /*cd80*/  ISETP.GT.AND P2, PT, R55, 0x48, PT ;  /* 0x000000483700780c */ /* 0x000fe40003f44270 */
[----:B------:R-:W-:Y:S01]  /*cd90*/  FSEL R57, R57, -INF , P3 ;  /* 0xff80000039397808 */ /* 0x000fe20001800000 */
[----:B------:R3:W3:Y:S01]  /*cda0*/  MUFU.TANH R51, R76 ;  /* 0x0000004c00337308 */ /* 0x0006e20000002400 */
[----:B------:R-:W-:Y:S02]  /*cdb0*/  FMNMX.FTZ R53, R68, R53, !PT ;  /* 0x0000003544357209 */ /* 0x000fe40007810000 */
[----:B------:R-:W-:Y:S02]  /*cdc0*/  ISETP.GT.AND P3, PT, R55, 0x49, PT ;  /* 0x000000493700780c */ /* 0x000fe40003f64270 */
[----:B0-----:R-:W-:-:S02]  /*cdd0*/  FSEL R58, R58, -INF , P2 ;  /* 0xff8000003a3a7808 */ /* 0x001fc40001000000 */
[----:B-----5:R-:W-:Y:S01]  /*cde0*/  FMNMX.FTZ R69, R57, R53, !PT ;  /* 0x0000003539457209 */ /* 0x020fe20007810000 */
[----:B------:R-:W-:Y:S01]  /*cdf0*/  MUFU.TANH R66, R66 ;  /* 0x0000004200427308 */ /* 0x000fe20000002400 */
[----:B------:R-:W-:Y:S02]  /*ce00*/  ISETP.GT.AND P2, PT, R55, 0x50, PT ;  /* 0x000000503700780c */ /* 0x000fe40003f44270 */
[----:B--2---:R-:W-:Y:S02]  /*ce10*/  FSEL R59, R59, -INF , P3 ;  /* 0xff8000003b3b7808 */ /* 0x004fe40001800000 */
[----:B------:R-:W-:Y:S02]  /*ce20*/  FMNMX.FTZ R69, R58, R69, !PT ;  /* 0x000000453a457209 */ /* 0x000fe40007810000 */
[----:B------:R-:W-:Y:S01]  /*ce30*/  ISETP.GT.AND P3, PT, R55, 0x51, PT ;  /* 0x000000513700780c */ /* 0x000fe20003f64270 */
[----:B------:R0:W2:Y:S01]  /*ce40*/  MUFU.TANH R53, R77 ;  /* 0x0000004d00357308 */ /* 0x0000a20000002400 */
[----:B-1----:R-:W-:-:S02]  /*ce50*/  FSEL R61, R61, -INF , P2 ;  /* 0xff8000003d3d7808 */ /* 0x002fc40001000000 */
[----:B------:R-:W-:Y:S02]  /*ce60*/  FMNMX.FTZ R72, R59, R69, !PT ;  /* 0x000000453b487209 */ /* 0x000fe40007810000 */
[----:B------:R-:W-:Y:S02]  /*ce70*/  ISETP.GT.AND P2, PT, R55, 0x58, PT ;  /* 0x000000583700780c */ /* 0x000fe40003f44270 */
[----:B------:R-:W-:Y:S01]  /*ce80*/  FSEL R69, R136, -INF , P3 ;  /* 0xff80000088457808 */ /* 0x000fe20001800000 */
[----:B------:R-:W-:Y:S01]  /*ce90*/  FMUL.FTZ R136, R84, UR4 ;  /* 0x0000000454887c20 */ /* 0x000fe20008410000 */
[----:B------:R-:W-:Y:S01]  /*cea0*/  FMNMX.FTZ R73, R61, R72, !PT ;  /* 0x000000483d497209 */ /* 0x000fe20007810000 */
[----:B------:R-:W-:Y:S01]  /*ceb0*/  FMUL.FTZ R84, R62, UR4 ;  /* 0x000000043e547c20 */ /* 0x000fe20008410000 */
[----:B------:R-:W-:Y:S01]  /*cec0*/  ISETP.GT.AND P3, PT, R55, 0x59, PT ;  /* 0x000000593700780c */ /* 0x000fe20003f64270 */
[----:B------:R-:W-:Y:S01]  /*ced0*/  MUFU.TANH R67, R67 ;  /* 0x0000004300437308 */ /* 0x000fe20000002400 */
[----:B----4-:R-:W-:-:S02]  /*cee0*/  FSEL R72, R36, -INF , P2 ;  /* 0xff80000024487808 */ /* 0x010fc40001000000 */
[----:B---3--:R-:W-:Y:S02]  /*cef0*/  FMNMX.FTZ R76, R69, R73, !PT ;  /* 0x00000049454c7209 */ /* 0x008fe40007810000 */
[----:B------:R-:W-:Y:S02]  /*cf00*/  FSEL R73, R37, -INF , P3 ;  /* 0xff80000025497808 */ /* 0x000fe40001800000 */
[C---:B------:R-:W-:Y:S01]  /*cf10*/  ISETP.GT.AND P2, PT, R55.reuse, 0x60, PT ;  /* 0x000000603700780c */ /* 0x040fe20003f44270 */
[----:B------:R2:W1:Y:S01]  /*cf20*/  MUFU.TANH R36, R81 ;  /* 0x0000005100247308 */ /* 0x0004620000002400 */
[----:B------:R-:W-:Y:S02]  /*cf30*/  FMNMX.FTZ R37, R72, R76, !PT ;  /* 0x0000004c48257209 */ /* 0x000fe40007810000 */
[----:B------:R-:W-:Y:S02]  /*cf40*/  ISETP.GT.AND P3, PT, R55, 0x61, PT ;  /* 0x000000613700780c */ /* 0x000fe40003f64270 */
[----:B------:R-:W-:Y:S01]  /*cf50*/  FSEL R76, R137, -INF , P2 ;  /* 0xff800000894c7808 */ /* 0x000fe20001000000 */
[----:B------:R-:W-:Y:S01]  /*cf60*/  FMUL.FTZ R137, R63, UR4 ;  /* 0x000000043f897c20 */ /* 0x000fe20008410000 */
[----:B------:R-:W-:Y:S01]  /*cf70*/  FMNMX.FTZ R37, R73, R37, !PT ;  /* 0x0000002549257209 */ /* 0x000fe20007810000 */
[----:B------:R-:W3:Y:S01]  /*cf80*/  MUFU.TANH R136, R136 ;  /* 0x0000008800887308 */ /* 0x000ee20000002400 */
[----:B------:R-:W-:-:S02]  /*cf90*/  ISETP.GT.AND P2, PT, R55, 0x68, PT ;  /* 0x000000683700780c */ /* 0x000fc40003f44270 */
[----:B0-----:R-:W-:Y:S02]  /*cfa0*/  FSEL R77, R138, -INF , P3 ;  /* 0xff8000008a4d7808 */ /* 0x001fe40001800000 */
[----:B------:R-:W-:Y:S02]  /*cfb0*/  FMNMX.FTZ R37, R76, R37, !PT ;  /* 0x000000254c257209 */ /* 0x000fe40007810000 */
[----:B------:R-:W-:Y:S01]  /*cfc0*/  FSEL R80, R51, -INF , P2 ;  /* 0xff80000033507808 */ /* 0x000fe20001000000 */
[----:B------:R-:W-:Y:S01]  /*cfd0*/  MUFU.TANH R84, R84 ;  /* 0x0000005400547308 */ /* 0x000fe20000002400 */
[----:B------:R-:W-:Y:S02]  /*cfe0*/  ISETP.GT.AND P3, PT, R55, 0x69, PT ;  /* 0x000000693700780c */ /* 0x000fe40003f64270 */
[----:B------:R-:W-:Y:S02]  /*cff0*/  FMNMX.FTZ R51, R77, R37, !PT ;  /* 0x000000254d337209 */ /* 0x000fe40007810000 */
[----:B------:R-:W-:-:S02]  /*d000*/  ISETP.GT.AND P2, PT, R55, 0x70, PT ;  /* 0x000000703700780c */ /* 0x000fc40003f44270 */
[----:B--2---:R-:W-:Y:S01]  /*d010*/  FSEL R81, R53, -INF , P3 ;  /* 0xff80000035517808 */ /* 0x004fe20001800000 */
[----:B------:R1:W0:Y:S01]  /*d020*/  MUFU.TANH R37, R85 ;  /* 0x0000005500257308 */ /* 0x0002220000002400 */
[----:B------:R-:W-:Y:S02]  /*d030*/  FMNMX.FTZ R51, R80, R51, !PT ;  /* 0x0000003350337209 */ /* 0x000fe40007810000 */
[----:B------:R-:W-:Y:S02]  /*d040*/  ISETP.GT.AND P3, PT, R55, 0x71, PT ;  /* 0x000000713700780c */ /* 0x000fe40003f64270 */
[----:B------:R-:W-:Y:S02]  /*d050*/  FSEL R62, R139, -INF , P2 ;  /* 0xff8000008b3e7808 */ /* 0x000fe40001000000 */
[----:B------:R-:W-:Y:S01]  /*d060*/  FMNMX.FTZ R51, R81, R51, !PT ;  /* 0x0000003351337209 */ /* 0x000fe20007810000 */
[----:B------:R-:W2:Y:S01]  /*d070*/  MUFU.TANH R137, R137 ;  /* 0x0000008900897308 */ /* 0x000ea20000002400 */
[----:B------:R-:W-:-:S02]  /*d080*/  ISETP.GT.AND P2, PT, R55, 0x78, PT ;  /* 0x000000783700780c */ /* 0x000fc40003f44270 */
[----:B-1----:R-:W-:Y:S01]  /*d090*/  FSEL R85, R36, -INF , P3 ;  /* 0xff80000024557808 */ /* 0x002fe20001800000 */
[----:B------:R-:W-:Y:S01]  /*d0a0*/  VIADD R36, R10, 0x200 ;  /* 0x000002000a247836 */ /* 0x000fe20000000000 */
[----:B------:R-:W-:Y:S02]  /*d0b0*/  FMNMX.FTZ R51, R62, R51, !PT ;  /* 0x000000333e337209 */ /* 0x000fe40007810000 */
[C---:B------:R-:W-:Y:S01]  /*d0c0*/  ISETP.GT.AND P3, PT, R55.reuse, 0x79, PT ;  /* 0x000000793700780c */ /* 0x040fe20003f64270 */
[----:B------:R-:W-:Y:S01]  /*d0d0*/  VIADD R55, R55, 0x8 ;  /* 0x0000000837377836 */ /* 0x000fe20000000000 */
[----:B---3--:R-:W-:Y:S01]  /*d0e0*/  FSEL R136, R136, -INF , P2 ;  /* 0xff80000088887808 */ /* 0x008fe20001000000 */
[----:B------:R-:W1:Y:S01]  /*d0f0*/  MUFU.TANH R70, R70 ;  /* 0x0000004600467308 */ /* 0x000e620000002400 */
[----:B------:R-:W-:Y:S02]  /*d100*/  FMNMX.FTZ R51, R85, R51, !PT ;  /* 0x0000003355337209 */ /* 0x000fe40007810000 */
[----:B0-----:R-:W-:-:S02]  /*d110*/  FSEL R63, R37, -INF , P3 ;  /* 0xff800000253f7808 */ /* 0x001fc40001800000 */
[----:B------:R-:W-:Y:S02]  /*d120*/  FMNMX.FTZ R37, R136, R51, !PT ;  /* 0x0000003388257209 */ /* 0x000fe40007810000 */
[----:B------:R-:W-:Y:S01]  /*d130*/  ISETP.GT.AND P3, PT, R55, RZ, PT ;  /* 0x000000ff3700720c */ /* 0x000fe20003f64270 */
[----:B------:R-:W0:Y:S01]  /*d140*/  MUFU.TANH R71, R71 ;  /* 0x0000004700477308 */ /* 0x000e220000002400 */
[----:B------:R-:W-:Y:S02]  /*d150*/  FMNMX.FTZ R37, R63, R37, !PT ;  /* 0x000000253f257209 */ /* 0x000fe40007810000 */
[C---:B------:R-:W-:Y:S02]  /*d160*/  ISETP.GT.AND P4, PT, R55.reuse, 0x1, PT ;  /* 0x000000013700780c */ /* 0x040fe40003f84270 */
[----:B------:R-:W-:Y:S01]  /*d170*/  FSEL R14, R14, -INF , P3 ;  /* 0xff8000000e0e7808 */ /* 0x000fe20001800000 */
[----:B------:R-:W3:Y:S01]  /*d180*/  SHFL.BFLY PT, R51, R37, 0x2, 0x1f ;  /* 0x0c401f0025337f89 */ /* 0x000ee200000e0000 */
[----:B------:R-:W-:Y:S01]  /*d190*/  ISETP.GT.AND P3, PT, R55, 0x8, PT ;  /* 0x000000083700780c */ /* 0x000fe20003f64270 */
[----:B------:R-:W4:Y:S01]  /*d1a0*/  MUFU.TANH R74, R74 ;  /* 0x0000004a004a7308 */ /* 0x000f220000002400 */
[----:B------:R-:W-:-:S02]  /*d1b0*/  R2UR UR6, R36 ;  /* 0x00000000240672ca */ /* 0x000fc400000e0000 */
[----:B------:R-:W-:Y:S02]  /*d1c0*/  FSEL R25, R25, -INF , P3 ;  /* 0xff80000019197808 */ /* 0x000fe40001800000 */
[----:B------:R-:W-:-:S03]  /*d1d0*/  ISETP.GT.AND P3, PT, R55, 0x10, PT ;  /* 0x000000103700780c */ /* 0x000fc60003f64270 */
[----:B------:R5:W4:Y:S01]  /*d1e0*/  MUFU.TANH R36, R75 ;  /* 0x0000004b00247308 */ /* 0x000b220000002400 */
[----:B------:R-:W-:Y:S02]  /*d1f0*/  FSEL R30, R30, -INF , P3 ;  /* 0xff8000001e1e7808 */ /* 0x000fe40001800000 */
[----:B------:R-:W-:-:S04]  /*d200*/  ISETP.GT.AND P3, PT, R55, 0x18, PT ;  /* 0x000000183700780c */ /* 0x000fc80003f64270 */
[----:B------:R-:W-:Y:S02]  /*d210*/  FSEL R33, R33, -INF , P3 ;  /* 0xff80000021217808 */ /* 0x000fe40001800000 */
[----:B------:R-:W-:Y:S01]  /*d220*/  ISETP.GT.AND P3, PT, R55, 0x20, PT ;  /* 0x000000203700780c */ /* 0x000fe20003f64270 */
[----:B-----5:R-:W-:Y:S01]  /*d230*/  FMUL.FTZ R75, R79, UR4 ;  /* 0x000000044f4b7c20 */ /* 0x020fe20008410000 */
[----:B------:R-:W-:Y:S01]  /*d240*/  FMUL.FTZ R79, R83, UR4 ;  /* 0x00000004534f7c20 */ /* 0x000fe20008410000 */
[----:B------:R-:W-:Y:S01]  /*d250*/  FMUL.FTZ R83, R86, UR4 ;  /* 0x0000000456537c20 */ /* 0x000fe20008410000 */
[----:B------:R-:W-:Y:S01]  /*d260*/  FSEL R38, R38, -INF , P3 ;  /* 0xff80000026267808 */ /* 0x000fe20001800000 */
[----:B------:R-:W-:Y:S01]  /*d270*/  FMUL.FTZ R86, R87, UR4 ;  /* 0x0000000457567c20 */ /* 0x000fe20008410000 */
[----:B---3--:R-:W-:Y:S01]  /*d280*/  FMNMX.FTZ R51, R37, R51, !PT ;  /* 0x0000003325337209 */ /* 0x008fe20007810000 */
[----:B------:R-:W-:Y:S01]  /*d290*/  IMAD.MOV.U32 R37, RZ, RZ, 0x40000040 ;  /* 0x40000040ff257424 */ /* 0x000fe200078e00ff */
[----:B------:R-:W-:Y:S01]  /*d2a0*/  ISETP.GT.AND P3, PT, R55, 0x28, PT ;  /* 0x000000283700780c */ /* 0x000fe20003f64270 */
[----:B------:R-:W-:Y:S02]  /*d2b0*/  MUFU.TANH R75, R75 ;  /* 0x0000004b004b7308 */ /* 0x000fe40000002400 */
[----:B------:R-:W3:Y:S01]  /*d2c0*/  SHFL.BFLY PT, R53, R51, 0x1, 0x1f ;  /* 0x0c201f0033357f89 */ /* 0x000ee200000e0000 */
[----:B------:R-:W-:Y:S01]  /*d2d0*/  R2UR UR7, R37 ;  /* 0x00000000250772ca */ /* 0x000fe200000e0000 */
[----:B------:R-:W-:Y:S01]  /*d2e0*/  FMUL.FTZ R37, R78, UR4 ;  /* 0x000000044e257c20 */ /* 0x000fe20008410000 */
[----:B------:R-:W-:Y:S01]  /*d2f0*/  FMUL.FTZ R78, R82, UR4 ;  /* 0x00000004524e7c20 */ /* 0x000fe20008410000 */
[----:B------:R-:W-:-:S02]  /*d300*/  FSEL R41, R41, -INF , P3 ;  /* 0xff80000029297808 */ /* 0x000fc40001800000 */
[C---:B------:R-:W-:Y:S01]  /*d310*/  ISETP.GT.AND P3, PT, R55.reuse, 0x30, PT ;  /* 0x000000303700780c */ /* 0x040fe20003f64270 */
[----:B------:R-:W-:Y:S03]  /*d320*/  MUFU.TANH R79, R79 ;  /* 0x0000004f004f7308 */ /* 0x000fe60000002400 */
[----:B------:R-:W-:Y:S02]  /*d330*/  FSEL R46, R46, -INF , P3 ;  /* 0xff8000002e2e7808 */ /* 0x000fe40001800000 */
[----:B------:R-:W-:Y:S02]  /*d340*/  ISETP.GT.AND P3, PT, R55, 0x38, PT ;  /* 0x000000383700780c */ /* 0x000fe40003f64270 */
[----:B------:R-:W-:Y:S01]  /*d350*/  HGMMA.64x64x16.F32.BF16 R88, R132, gdesc[UR4].tnspB, R88, gsb0 ;  /* 0x40e0000484587df0 */ /* 0x000fe20008001858 */
[----:B------:R-:W5:Y:S01]  /*d360*/  MUFU.TANH R37, R37 ;  /* 0x0000002500257308 */ /* 0x000f620000002400 */
[----:B------:R-:W-:-:S02]  /*d370*/  FSEL R49, R49, -INF , P3 ;  /* 0xff80000031317808 */ /* 0x000fc40001800000 */
[----:B------:R-:W-:-:S04]  /*d380*/  ISETP.GT.AND P3, PT, R55, 0x40, PT ;  /* 0x000000403700780c */ /* 0x000fc80003f64270 */
[----:B------:R-:W-:Y:S01]  /*d390*/  FSEL R54, R54, -INF , P3 ;  /* 0xff80000036367808 */ /* 0x000fe20001800000 */
[----:B------:R-:W5:Y:S01]  /*d3a0*/  MUFU.TANH R78, R78 ;  /* 0x0000004e004e7308 */ /* 0x000f620000002400 */
[----:B---3--:R-:W-:Y:S01]  /*d3b0*/  FMNMX.FTZ R53, R51, R53, !PT ;  /* 0x0000003533357209 */ /* 0x008fe20007810000 */
[----:B------:R-:W-:Y:S01]  /*d3c0*/  IMAD.U32 R51, RZ, RZ, UR5 ;  /* 0x00000005ff337e24 */ /* 0x000fe2000f8e00ff */
[----:B------:R-:W-:Y:S02]  /*d3d0*/  ISETP.GT.AND P3, PT, R55, 0x48, PT ;  /* 0x000000483700780c */ /* 0x000fe40003f64270 */
[C---:B------:R-:W-:Y:S01]  /*d3e0*/  FSETP.NEU.FTZ.AND P2, PT, R53.reuse, -INF , PT ;  /* 0xff8000003500780b */ /* 0x040fe20003f5d000 */
[----:B------:R-:W-:Y:S01]  /*d3f0*/  FMUL.FTZ R82, R53, R51 ;  /* 0x0000003335527220 */ /* 0x000fe20000410000 */
[----:B------:R-:W-:Y:S01]  /*d400*/  FSEL R84, R84, -INF , P3 ;  /* 0xff80000054547808 */ /* 0x000fe20001800000 */
[----:B------:R-:W3:Y:S01]  /*d410*/  MUFU.TANH R83, R83 ;  /* 0x0000005300537308 */ /* 0x000ee20000002400 */
[----:B------:R-:W-:-:S02]  /*d420*/  ISETP.GT.AND P3, PT, R55, 0x50, PT ;  /* 0x000000503700780c */ /* 0x000fc40003f64270 */
[----:B------:R-:W-:Y:S02]  /*d430*/  FSEL R82, R82, RZ, P2 ;  /* 0x000000ff52527208 */ /* 0x000fe40001000000 */
[----:B------:R-:W-:Y:S02]  /*d440*/  FSEL R66, R66, -INF , P3 ;  /* 0xff80000042427808 */ /* 0x000fe40001800000 */
[----:B------:R-:W-:Y:S01]  /*d450*/  ISETP.GT.AND P3, PT, R55, 0x58, PT ;  /* 0x000000583700780c */ /* 0x000fe20003f64270 */
[-CC-:B------:R-:W-:Y:S01]  /*d460*/  FFMA.FTZ R148, R11, R51.reuse, -R82.reuse ;  /* 0x000000330b947223 */ /* 0x180fe20000010852 */
[-CC-:B------:R-:W-:Y:S01]  /*d470*/  FFMA.FTZ R11, R15, R51.reuse, -R82.reuse ;  /* 0x000000330f0b7223 */ /* 0x180fe20000010852 */
[-CC-:B------:R-:W-:Y:S01]  /*d480*/  FFMA.FTZ R150, R26, R51.reuse, -R82.reuse ;  /* 0x000000331a967223 */ /* 0x180fe20000010852 */
[-CC-:B------:R-:W-:Y:S01]  /*d490*/  FFMA.FTZ R15, R28, R51.reuse, -R82.reuse ;  /* 0x000000331c0f7223 */ /* 0x180fe20000010852 */
[----:B------:R-:W-:Y:S01]  /*d4a0*/  FSEL R26, R24, -INF , P4 ;  /* 0xff800000181a7808 */ /* 0x000fe20002000000 */
[-CC-:B------:R-:W-:Y:S01]  /*d4b0*/  FFMA.FTZ R144, R29, R51.reuse, -R82.reuse ;  /* 0x000000331d907223 */ /* 0x180fe20000010852 */
[----:B------:R-:W-:Y:S01]  /*d4c0*/  FMNMX.FTZ R28, R14, R154, !PT ;  /* 0x0000009a0e1c7209 */ /* 0x000fe20007810000 */
[-CC-:B------:R-:W-:Y:S01]  /*d4d0*/  FFMA.FTZ R24, R32, R51.reuse, -R82.reuse ;  /* 0x0000003320187223 */ /* 0x180fe20000010852 */
[----:B------:R-:W-:Y:S01]  /*d4e0*/  ISETP.GT.AND P4, PT, R55, 0x9, PT ;  /* 0x000000093700780c */ /* 0x000fe20003f84270 */
[-CC-:B------:R-:W-:Y:S01]  /*d4f0*/  FFMA.FTZ R146, R34, R51.reuse, -R82.reuse ;  /* 0x0000003322927223 */ /* 0x180fe20000010852 */
[----:B------:R-:W-:Y:S01]  /*d500*/  FMNMX.FTZ R28, R26, R28, !PT ;  /* 0x0000001c1a1c7209 */ /* 0x000fe20007810000 */
[-CC-:B------:R-:W-:Y:S01]  /*d510*/  FFMA.FTZ R40, R40, R51.reuse, -R82.reuse ;  /* 0x0000003328287223 */ /* 0x180fe20000010852 */
[----:B------:R-:W-:Y:S01]  /*d520*/  FSEL R27, R27, -INF , P4 ;  /* 0xff8000001b1b7808 */ /* 0x000fe20002000000 */
[-CC-:B------:R-:W-:Y:S01]  /*d530*/  FFMA.FTZ R142, R42, R51.reuse, -R82.reuse ;  /* 0x000000332a8e7223 */ /* 0x180fe20000010852 */
[----:B------:R-:W-:Y:S01]  /*d540*/  FMNMX.FTZ R28, R25, R28, !PT ;  /* 0x0000001c191c7209 */ /* 0x000fe20007810000 */
[-CC-:B------:R-:W-:Y:S01]  /*d550*/  FFMA.FTZ R42, R48, R51.reuse, -R82.reuse ;  /* 0x00000033302a7223 */ /* 0x180fe20000010852 */
[----:B------:R-:W-:Y:S01]  /*d560*/  ISETP.GT.AND P4, PT, R55, 0x11, PT ;  /* 0x000000113700780c */ /* 0x000fe20003f84270 */
[----:B------:R-:W3:Y:S01]  /*d570*/  MUFU.TANH R86, R86 ;  /* 0x0000005600567308 */ /* 0x000ee20000002400 */
[----:B------:R-:W-:Y:S01]  /*d580*/  FMNMX.FTZ R28, R27, R28, !PT ;  /* 0x0000001c1b1c7209 */ /* 0x000fe20007810000 */
[-CC-:B------:R-:W-:Y:S01]  /*d590*/  FFMA.FTZ R138, R50, R51.reuse, -R82.reuse ;  /* 0x00000033328a7223 */ /* 0x180fe20000010852 */
[----:B------:R-:W-:Y:S01]  /*d5a0*/  FSEL R31, R31, -INF , P4 ;  /* 0xff8000001f1f7808 */ /* 0x000fe20002000000 */
[-CC-:B------:R-:W-:Y:S01]  /*d5b0*/  FFMA.FTZ R50, R59, R51.reuse, -R82.reuse ;  /* 0x000000333b327223 */ /* 0x180fe20000010852 */
[----:B------:R-:W-:Y:S01]  /*d5c0*/  FMNMX.FTZ R29, R30, R28, !PT ;  /* 0x0000001c1e1d7209 */ /* 0x000fe20007810000 */
[--C-:B------:R-:W-:Y:S01]  /*d5d0*/  FFMA.FTZ R59, R72, R51, -R82.reuse ;  /* 0x00000033483b7223 */ /* 0x100fe20000010852 */
[----:B------:R-:W-:Y:S01]  /*d5e0*/  ISETP.GT.AND P4, PT, R55, 0x19, PT ;  /* 0x000000193700780c */ /* 0x000fe20003f84270 */
[----:B------:R-:W-:Y:S01]  /*d5f0*/  MUFU.EX2 R148, R148 ;  /* 0x0000009400947308 */ /* 0x000fe20000000800 */
[----:B------:R-:W-:Y:S01]  /*d600*/  FMNMX.FTZ R32, R31, R29, !PT ;  /* 0x0000001d1f207209 */ /* 0x000fe20007810000 */
[-CC-:B------:R-:W-:Y:S01]  /*d610*/  FFMA.FTZ R60, R60, R51.reuse, -R82.reuse ;  /* 0x000000333c3c7223 */ /* 0x180fe20000010852 */
[----:B------:R-:W-:Y:S01]  /*d620*/  FSEL R29, R35, -INF , P4 ;  /* 0xff800000231d7808 */ /* 0x000fe20002000000 */
[-CC-:B------:R-:W-:Y:S01]  /*d630*/  FFMA.FTZ R140, R64, R51.reuse, -R82.reuse ;  /* 0x00000033408c7223 */ /* 0x180fe20000010852 */
[----:B------:R-:W-:Y:S01]  /*d640*/  FMNMX.FTZ R32, R33, R32, !PT ;  /* 0x0000002021207209 */ /* 0x000fe20007810000 */
[-CC-:B------:R-:W-:Y:S01]  /*d650*/  FFMA.FTZ R44, R44, R51.reuse, -R82.reuse ;  /* 0x000000332c2c7223 */ /* 0x180fe20000010852 */
[----:B------:R-:W-:Y:S01]  /*d660*/  ISETP.GT.AND P4, PT, R55, 0x21, PT ;  /* 0x000000213700780c */ /* 0x000fe20003f84270 */
[----:B------:R-:W-:Y:S01]  /*d670*/  MUFU.EX2 R11, R11 ;  /* 0x0000000b000b7308 */ /* 0x000fe20000000800 */
[----:B------:R-:W-:Y:S01]  /*d680*/  FMNMX.FTZ R32, R29, R32, !PT ;  /* 0x000000201d207209 */ /* 0x000fe20007810000 */
[-CC-:B------:R-:W-:Y:S01]  /*d690*/  FFMA.FTZ R64, R77, R51.reuse, -R82.reuse ;  /* 0x000000334d407223 */ /* 0x180fe20000010852 */
[----:B------:R-:W-:Y:S01]  /*d6a0*/  FSEL R39, R39, -INF , P4 ;  /* 0xff80000027277808 */ /* 0x000fe20002000000 */
[-CC-:B------:R-:W-:Y:S01]  /*d6b0*/  FFMA.FTZ R136, R136, R51.reuse, -R82.reuse ;  /* 0x0000003388887223 */ /* 0x180fe20000010852 */
[----:B------:R-:W-:Y:S01]  /*d6c0*/  FMNMX.FTZ R34, R38, R32, !PT ;  /* 0x0000002026227209 */ /* 0x000fe20007810000 */
[----:B------:R-:W-:Y:S01]  /*d6d0*/  FFMA.FTZ R63, R63, R51, -R82 ;  /* 0x000000333f3f7223 */ /* 0x000fe20000010852 */
[----:B------:R-:W-:Y:S01]  /*d6e0*/  ISETP.GT.AND P4, PT, R55, 0x29, PT ;  /* 0x000000293700780c */ /* 0x000fe20003f84270 */
[----:B------:R2:W-:Y:S01]  /*d6f0*/  MUFU.EX2 R32, R40 ;  /* 0x0000002800207308 */ /* 0x0005e20000000800 */
[----:B------:R-:W-:-:S02]  /*d700*/  FMNMX.FTZ R34, R39, R34, !PT ;  /* 0x0000002227227209 */ /* 0x000fc40007810000 */
[----:B------:R-:W-:Y:S02]  /*d710*/  FSEL R43, R43, -INF , P4 ;  /* 0xff8000002b2b7808 */ /* 0x000fe40002000000 */
[----:B------:R-:W-:Y:S02]  /*d720*/  FMNMX.FTZ R34, R41, R34, !PT ;  /* 0x0000002229227209 */ /* 0x000fe40007810000 */
[----:B------:R-:W-:Y:S01]  /*d730*/  ISETP.GT.AND P4, PT, R55, 0x31, PT ;  /* 0x000000313700780c */ /* 0x000fe20003f84270 */
[----:B------:R-:W-:Y:S01]  /*d740*/  MUFU.EX2 R150, R150 ;  /* 0x0000009600967308 */ /* 0x000fe20000000800 */
[----:B------:R-:W-:Y:S01]  /*d750*/  FMNMX.FTZ R34, R43, R34, !PT ;  /* 0x000000222b227209 */ /* 0x000fe20007810000 */
[-CC-:B--2---:R-:W-:Y:S01]  /*d760*/  FFMA.FTZ R40, R45, R51.reuse, -R82.reuse ;  /* 0x000000332d287223 */ /* 0x184fe20000010852 */
[----:B------:R-:W-:Y:S01]  /*d770*/  FSEL R47, R47, -INF , P4 ;  /* 0xff8000002f2f7808 */ /* 0x000fe20002000000 */
[----:B------:R-:W-:Y:S01]  /*d780*/  FFMA.FTZ R45, R57, R51, -R82 ;  /* 0x00000033392d7223 */ /* 0x000fe20000010852 */
[----:B------:R-:W-:Y:S01]  /*d790*/  FMNMX.FTZ R35, R46, R34, !PT ;  /* 0x000000222e237209 */ /* 0x000fe20007810000 */
[----:B------:R-:W-:-:S02]  /*d7a0*/  WARPGROUP.DEPBAR.LE gsb0, 0x0 ;  /* 0x00008000000079c5 */ /* 0x000fc40000010000 */
[----:B------:R-:W-:Y:S01]  /*d7b0*/  ISETP.GT.AND P4, PT, R55, 0x39, PT ;  /* 0x000000393700780c */ /* 0x000fe20003f84270 */
[--C-:B------:R-:W-:Y:S01]  /*d7c0*/  FFMA.FTZ R132, R68, R51, -R82.reuse ;  /* 0x0000003344847223 */ /* 0x100fe20000010852 */
[----:B------:R-:W-:Y:S01]  /*d7d0*/  FMNMX.FTZ R35, R47, R35, !PT ;  /* 0x000000232f237209 */ /* 0x000fe20007810000 */
[--C-:B------:R-:W-:Y:S01]  /*d7e0*/  FFMA.FTZ R134, R58, R51, -R82.reuse ;  /* 0x000000333a867223 */ /* 0x100fe20000010852 */
[----:B------:R-:W-:Y:S01]  /*d7f0*/  FSEL R52, R52, -INF , P4 ;  /* 0xff80000034347808 */ /* 0x000fe20002000000 */
[----:B------:R-:W-:Y:S01]  /*d800*/  WARPGROUP.ARRIVE ;  /* 0x00000000000079c5 */ /* 0x000fe20000000000 */
[----:B------:R-:W-:Y:S01]  /*d810*/  FMNMX.FTZ R35, R49, R35, !PT ;  /* 0x0000002331237209 */ /* 0x000fe20007810000 */
[----:B------:R-:W-:Y:S01]  /*d820*/  FFMA.FTZ R58, R69, R51, -R82 ;  /* 0x00000033453a7223 */ /* 0x000fe20000010852 */
[----:B------:R-:W-:-:S03]  /*d830*/  ISETP.GT.AND P4, PT, R55, 0x41, PT ;  /* 0x000000413700780c */ /* 0x000fc60003f84270 */
[----:B------:R-:W2:Y:S01]  /*d840*/  S2R R135, SR_TID.X ;  /* 0x0000000000877919 */ /* 0x000ea20000002100 */
[----:B------:R-:W-:Y:S01]  /*d850*/  FMNMX.FTZ R35, R52, R35, !PT ;  /* 0x0000002334237209 */ /* 0x000fe20007810000 */
[----:B------:R-:W-:Y:S01]  /*d860*/  MUFU.EX2 R15, R15 ;  /* 0x0000000f000f7308 */ /* 0x000fe20000000800 */
[----:B------:R-:W-:Y:S02]  /*d870*/  FSEL R56, R56, -INF , P4 ;  /* 0xff80000038387808 */ /* 0x000fe40002000000 */
[----:B------:R-:W-:Y:S02]  /*d880*/  FMNMX.FTZ R35, R54, R35, !PT ;  /* 0x0000002336237209 */ /* 0x000fe40007810000 */
[----:B------:R-:W-:Y:S02]  /*d890*/  ISETP.GT.AND P4, PT, R55, 0x49, PT ;  /* 0x000000493700780c */ /* 0x000fe40003f84270 */
[----:B------:R-:W-:Y:S01]  /*d8a0*/  FMNMX.FTZ R35, R56, R35, !PT ;  /* 0x0000002338237209 */ /* 0x000fe20007810000 */
[----:B------:R-:W-:Y:S01]  /*d8b0*/  MUFU.EX2 R144, R144 ;  /* 0x0000009000907308 */ /* 0x000fe20000000800 */
[----:B------:R-:W-:-:S02]  /*d8c0*/  FSEL R137, R137, -INF , P4 ;  /* 0xff80000089897808 */ /* 0x000fc40002000000 */
[----:B------:R-:W-:Y:S02]  /*d8d0*/  FMNMX.FTZ R35, R84, R35, !PT ;  /* 0x0000002354237209 */ /* 0x000fe40007810000 */
[----:B------:R-:W-:Y:S02]  /*d8e0*/  ISETP.GT.AND P4, PT, R55, 0x51, PT ;  /* 0x000000513700780c */ /* 0x000fe40003f84270 */
[----:B------:R-:W-:Y:S01]  /*d8f0*/  FMNMX.FTZ R35, R137, R35, !PT ;  /* 0x0000002389237209 */ /* 0x000fe20007810000 */
[----:B------:R-:W-:Y:S01]  /*d900*/  MUFU.EX2 R24, R24 ;  /* 0x0000001800187308 */ /* 0x000fe20000000800 */
[----:B------:R-:W-:Y:S02]  /*d910*/  FSEL R67, R67, -INF , P4 ;  /* 0xff80000043437808 */ /* 0x000fe40002000000 */
[----:B------:R-:W-:Y:S02]  /*d920*/  FMNMX.FTZ R35, R66, R35, !PT ;  /* 0x0000002342237209 */ /* 0x000fe40007810000 */
[----:B------:R-:W-:-:S02]  /*d930*/  ISETP.GT.AND P4, PT, R55, 0x59, PT ;  /* 0x000000593700780c */ /* 0x000fc40003f84270 */
[----:B-1----:R-:W-:Y:S01]  /*d940*/  FSEL R70, R70, -INF , P3 ;  /* 0xff80000046467808 */ /* 0x002fe20001800000 */
[----:B------:R-:W-:Y:S01]  /*d950*/  MUFU.EX2 R146, R146 ;  /* 0x0000009200927308 */ /* 0x000fe20000000800 */
[----:B------:R-:W-:Y:S02]  /*d960*/  FMNMX.FTZ R35, R67, R35, !PT ;  /* 0x0000002343237209 */ /* 0x000fe40007810000 */
[----:B------:R-:W-:Y:S02]  /*d970*/  ISETP.GT.AND P3, PT, R55, 0x60, PT ;  /* 0x000000603700780c */ /* 0x000fe40003f64270 */
[----:B0-----:R-:W-:Y:S02]  /*d980*/  FSEL R71, R71, -INF , P4 ;  /* 0xff80000047477808 */ /* 0x001fe40002000000 */
[----:B------:R-:W-:Y:S01]  /*d990*/  FMNMX.FTZ R35, R70, R35, !PT ;  /* 0x0000002346237209 */ /* 0x000fe20007810000 */
[----:B------:R0:W-:Y:S01]  /*d9a0*/  MUFU.EX2 R28, R60 ;  /* 0x0000003c001c7308 */ /* 0x0001e20000000800 */
[----:B------:R-:W-:-:S02]  /*d9b0*/  ISETP.GT.AND P4, PT, R55, 0x61, PT ;  /* 0x000000613700780c */ /* 0x000fc40003f84270 */
[----:B----4-:R-:W-:Y:S02]  /*d9c0*/  FSEL R74, R74, -INF , P3 ;  /* 0xff8000004a4a7808 */ /* 0x010fe40001800000 */
[----:B------:R-:W-:Y:S02]  /*d9d0*/  FMNMX.FTZ R35, R71, R35, !PT ;  /* 0x0000002347237209 */ /* 0x000fe40007810000 */
[----:B------:R-:W-:Y:S01]  /*d9e0*/  ISETP.GT.AND P3, PT, R55, 0x68, PT ;  /* 0x000000683700780c */ /* 0x000fe20003f64270 */
[----:B------:R-:W-:Y:S01]  /*d9f0*/  MUFU.EX2 R140, R140 ;  /* 0x0000008c008c7308 */ /* 0x000fe20000000800 */
[----:B------:R-:W-:Y:S01]  /*da00*/  FSEL R48, R36, -INF , P4 ;  /* 0xff80000024307808 */ /* 0x000fe20002000000 */
[----:B------:R-:W-:Y:S01]  /*da10*/  VIADD R36, R10, 0x280 ;  /* 0x000002800a247836 */ /* 0x000fe20000000000 */
[----:B------:R-:W-:Y:S01]  /*da20*/  FMNMX.FTZ R35, R74, R35, !PT ;  /* 0x000000234a237209 */ /* 0x000fe20007810000 */
[----:B0-----:R-:W-:Y:S01]  /*da30*/  FFMA.FTZ R60, R73, R51, -R82 ;  /* 0x00000033493c7223 */ /* 0x001fe20000010852 */
[----:B------:R-:W-:-:S02]  /*da40*/  ISETP.GT.AND P4, PT, R55, 0x69, PT ;  /* 0x000000693700780c */ /* 0x000fc40003f84270 */
[----:B-----5:R-:W-:Y:S01]  /*da50*/  FSEL R57, R37, -INF , P3 ;  /* 0xff80000025397808 */ /* 0x020fe20001800000 */
[----:B------:R-:W-:Y:S01]  /*da60*/  MUFU.EX2 R142, R142 ;  /* 0x0000008e008e7308 */ /* 0x000fe20000000800 */
[----:B------:R-:W-:Y:S02]  /*da70*/  FMNMX.FTZ R35, R48, R35, !PT ;  /* 0x0000002330237209 */ /* 0x000fe40007810000 */
[----:B------:R-:W-:Y:S02]  /*da80*/  ISETP.GT.AND P3, PT, R55, 0x70, PT ;  /* 0x000000703700780c */ /* 0x000fe40003f64270 */
[----:B------:R-:W-:Y:S02]  /*da90*/  FSEL R75, R75, -INF , P4 ;  /* 0xff8000004b4b7808 */ /* 0x000fe40002000000 */
[----:B------:R-:W-:Y:S01]  /*daa0*/  FMNMX.FTZ R35, R57, R35, !PT ;  /* 0x0000002339237209 */ /* 0x000fe20007810000 */
[----:B------:R0:W-:Y:S01]  /*dab0*/  MUFU.EX2 R34, R44 ;  /* 0x0000002c00227308 */ /* 0x0001e20000000800 */
[----:B------:R-:W-:-:S02]  /*dac0*/  ISETP.GT.AND P4, PT, R55, 0x71, PT ;  /* 0x000000713700780c */ /* 0x000fc40003f84270 */
[----:B------:R-:W-:Y:S02]  /*dad0*/  FSEL R78, R78, -INF , P3 ;  /* 0xff8000004e4e7808 */ /* 0x000fe40001800000 */
[----:B------:R-:W-:Y:S02]  /*dae0*/  FMNMX.FTZ R35, R75, R35, !PT ;  /* 0x000000234b237209 */ /* 0x000fe40007810000 */
[----:B------:R-:W-:Y:S01]  /*daf0*/  ISETP.GT.AND P3, PT, R55, 0x78, PT ;  /* 0x000000783700780c */ /* 0x000fe20003f64270 */
[----:B------:R-:W-:Y:S01]  /*db00*/  MUFU.EX2 R40, R40 ;  /* 0x0000002800287308 */ /* 0x000fe20000000800 */
[----:B------:R-:W-:Y:S01]  /*db10*/  FSEL R79, R79, -INF , P4 ;  /* 0xff8000004f4f7808 */ /* 0x000fe20002000000 */
[--C-:B0-----:R-:W-:Y:S01]  /*db20*/  FFMA.FTZ R44, R65, R51, -R82.reuse ;  /* 0x00000033412c7223 */ /* 0x101fe20000010852 */
[----:B------:R-:W-:Y:S01]  /*db30*/  FMNMX.FTZ R35, R78, R35, !PT ;  /* 0x000000234e237209 */ /* 0x000fe20007810000 */
[-CC-:B------:R-:W-:Y:S01]  /*db40*/  FFMA.FTZ R65, R80, R51.reuse, -R82.reuse ;  /* 0x0000003350417223 */ /* 0x180fe20000010852 */
[----:B------:R-:W-:Y:S01]  /*db50*/  ISETP.GT.AND P4, PT, R55, 0x79, PT ;  /* 0x000000793700780c */ /* 0x000fe20003f84270 */
[--C-:B------:R-:W-:Y:S01]  /*db60*/  FFMA.FTZ R55, R61, R51, -R82.reuse ;  /* 0x000000333d377223 */ /* 0x100fe20000010852 */
[----:B---3--:R-:W-:Y:S01]  /*db70*/  FSEL R83, R83, -INF , P3 ;  /* 0xff80000053537808 */ /* 0x008fe20001800000 */
[----:B------:R-:W-:Y:S01]  /*db80*/  MUFU.EX2 R42, R42 ;  /* 0x0000002a002a7308 */ /* 0x000fe20000000800 */
[----:B------:R-:W-:Y:S01]  /*db90*/  FMNMX.FTZ R35, R79, R35, !PT ;  /* 0x000000234f237209 */ /* 0x000fe20007810000 */
[----:B------:R-:W-:Y:S01]  /*dba0*/  FFMA.FTZ R61, R76, R51, -R82 ;  /* 0x000000334c3d7223 */ /* 0x000fe20000010852 */
[----:B------:R-:W-:-:S02]  /*dbb0*/  FSEL R86, R86, -INF , P4 ;  /* 0xff80000056567808 */ /* 0x000fc40002000000 */
[----:B------:R-:W-:Y:S02]  /*dbc0*/  FMNMX.FTZ R35, R83, R35, !PT ;  /* 0x0000002353237209 */ /* 0x000fe40007810000 */
[----:B------:R-:W-:Y:S01]  /*dbd0*/  R2UR UR6, R36 ;  /* 0x00000000240672ca */ /* 0x000fe200000e0000 */
[----:B------:R-:W-:Y:S01]  /*dbe0*/  MUFU.EX2 R138, R138 ;  /* 0x0000008a008a7308 */ /* 0x000fe20000000800 */
[----:B------:R-:W-:Y:S01]  /*dbf0*/  FMNMX.FTZ R35, R86, R35, !PT ;  /* 0x0000002356237209 */ /* 0x000fe20007810000 */
[-C--:B------:R-:W-:Y:S01]  /*dc00*/  FFMA.FTZ R36, R81, R51.reuse, -R82 ;  /* 0x0000003351247223 */ /* 0x080fe20000010852 */
[----:B------:R-:W-:Y:S02]  /*dc10*/  FSEL R69, R53, RZ, P2 ;  /* 0x000000ff35457208 */ /* 0x000fe40001000000 */
[----:B--2---:R-:W-:Y:S01]  /*dc20*/  SHF.R.U32.HI R87, RZ, 0x7, R135 ;  /* 0x00000007ff577819 */ /* 0x004fe20000011687 */
[----:B------:R-:W0:Y:S02]  /*dc30*/  SHFL.BFLY PT, R37, R35, 0x2, 0x1f ;  /* 0x0c401f0023257f89 */ /* 0x000e2400000e0000 */
[----:B------:R-:W-:Y:S01]  /*dc40*/  FADD.FTZ R69, -R69, R21 ;  /* 0x0000001545457221 */ /* 0x000fe20000010100 */
[----:B------:R-:W-:Y:S03]  /*dc50*/  MUFU.EX2 R44, R44 ;  /* 0x0000002c002c7308 */ /* 0x000fe60000000800 */
[----:B------:R-:W-:-:S05]  /*dc60*/  FMUL.FTZ R21, R69, R51 ;  /* 0x0000003345157220 */ /* 0x000fca0000410000 */
[----:B------:R-:W-:Y:S08]  /*dc70*/  MUFU.EX2 R132, R132 ;  /* 0x0000008400847308 */ /* 0x000ff00000000800 */
[----:B------:R-:W1:Y:S01]  /*dc80*/  MUFU.EX2 R21, R21 ;  /* 0x0000001500157308 */ /* 0x000e620000000800 */
[----:B0-----:R-:W-:Y:S01]  /*dc90*/  FMNMX.FTZ R35, R35, R37, !PT ;  /* 0x0000002523237209 */ /* 0x001fe20007810000 */
[----:B------:R-:W-:-:S06]  /*dca0*/  IMAD.MOV.U32 R37, RZ, RZ, 0x40000040 ;  /* 0x40000040ff257424 */ /* 0x000fcc00078e00ff */
[----:B------:R-:W-:Y:S01]  /*dcb0*/  MUFU.EX2 R45, R45 ;  /* 0x0000002d002d7308 */ /* 0x000fe20000000800 */
[----:B------:R-:W0:Y:S01]  /*dcc0*/  SHFL.BFLY PT, R68, R35, 0x1, 0x1f ;  /* 0x0c201f0023447f89 */ /* 0x000e2200000e0000 */
[----:B------:R-:W-:Y:S01]  /*dcd0*/  R2UR UR7, R37 ;  /* 0x00000000250772ca */ /* 0x000fe200000e0000 */
[-CC-:B------:R-:W-:Y:S01]  /*dce0*/  FFMA.FTZ R37, R62, R51.reuse, -R82.reuse ;  /* 0x000000333e257223 */ /* 0x180fe20000010852 */
[----:B------:R-:W-:-:S04]  /*dcf0*/  FFMA.FTZ R62, R85, R51, -R82 ;  /* 0x00000033553e7223 */ /* 0x000fc80000010852 */
[----:B------:R-:W-:Y:S01]  /*dd00*/  MUFU.EX2 R134, R134 ;  /* 0x0000008600867308 */ /* 0x000fe20000000800 */
[----:B-1----:R-:W-:-:S04]  /*dd10*/  FFMA.FTZ R3, R21, R3, R148 ;  /* 0x0000000315037223 */ /* 0x002fc80000010094 */
[----:B------:R-:W-:Y:S02]  /*dd20*/  FADD.FTZ R3, R11, R3 ;  /* 0x000000030b037221 */ /* 0x000fe40000010000 */
[----:B------:R-:W-:Y:S01]  /*dd30*/  HGMMA.64x64x16.F32.BF16 R88, R128, gdesc[UR4].tnspB, R88, gsb0 ;  /* 0x40e0000480587df0 */ /* 0x000fe20008001858 */
[----:B------:R-:W-:Y:S08]  /*dd40*/  MUFU.EX2 R50, R50 ;  /* 0x0000003200327308 */ /* 0x000ff00000000800 */
[----:B------:R-:W-:Y:S01]  /*dd50*/  MUFU.EX2 R55, R55 ;  /* 0x0000003700377308 */ /* 0x000fe20000000800 */
[----:B0-----:R-:W-:-:S04]  /*dd60*/  FMNMX.FTZ R35, R35, R68, !PT ;  /* 0x0000004423237209 */ /* 0x001fc80007810000 */
[C---:B------:R-:W-:Y:S01]  /*dd70*/  FSETP.NEU.FTZ.AND P2, PT, R35.reuse, -INF , PT ;  /* 0xff8000002300780b */ /* 0x040fe20003f5d000 */
[----:B------:R-:W-:Y:S02]  /*dd80*/  FMUL.FTZ R72, R35, R51 ;  /* 0x0000003323487220 */ /* 0x000fe40000410000 */
[----:B------:R-:W-:Y:S03]  /*dd90*/  MUFU.EX2 R58, R58 ;  /* 0x0000003a003a7308 */ /* 0x000fe60000000800 */
[----:B------:R-:W-:-:S05]  /*dda0*/  FSEL R72, R72, RZ, P2 ;  /* 0x000000ff48487208 */ /* 0x000fca0001000000 */
[-CC-:B------:R-:W-:Y:S01]  /*ddb0*/  FFMA.FTZ R139, R49, R51.reuse, -R72.reuse ;  /* 0x00000033318b7223 */ /* 0x180fe20000010848 */
[-CC-:B------:R-:W-:Y:S01]  /*ddc0*/  FFMA.FTZ R149, R14, R51.reuse, -R72.reuse ;  /* 0x000000330e957223 */ /* 0x180fe20000010848 */
[----:B------:R-:W2:Y:S01]  /*ddd0*/  LDL R49, [R1+0xc] ;  /* 0x00000c0001317983 */ /* 0x000ea20000100800 */
[-CC-:B------:R-:W-:Y:S01]  /*dde0*/  FFMA.FTZ R151, R25, R51.reuse, -R72.reuse ;  /* 0x0000003319977223 */ /* 0x180fe20000010848 */
[-CC-:B------:R-:W-:Y:S01]  /*ddf0*/  FFMA.FTZ R14, R26, R51.reuse, -R72.reuse ;  /* 0x000000331a0e7223 */ /* 0x180fe20000010848 */
[-CC-:B------:R-:W-:Y:S01]  /*de00*/  FFMA.FTZ R25, R27, R51.reuse, -R72.reuse ;  /* 0x000000331b197223 */ /* 0x180fe20000010848 */
[----:B------:R-:W-:Y:S01]  /*de10*/  VIADD R26, R10, 0x300 ;  /* 0x000003000a1a7836 */ /* 0x000fe20000000000 */
[----:B------:R-:W-:Y:S01]  /*de20*/  MUFU.EX2 R149, R149 ;  /* 0x0000009500957308 */ /* 0x000fe20000000800 */
[----:B------:R-:W-:Y:S02]  /*de30*/  IMAD.MOV.U32 R27, RZ, RZ, 0x40000040 ;  /* 0x40000040ff1b7424 */ /* 0x000fe400078e00ff */
[-CC-:B------:R-:W-:Y:S01]  /*de40*/  FFMA.FTZ R145, R30, R51.reuse, -R72.reuse ;  /* 0x000000331e917223 */ /* 0x180fe20000010848 */
[-CC-:B------:R-:W-:Y:S01]  /*de50*/  FFMA.FTZ R30, R31, R51.reuse, -R72.reuse ;  /* 0x000000331f1e7223 */ /* 0x180fe20000010848 */
[----:B------:R-:W-:Y:S01]  /*de60*/  R2UR UR6, R26 ;  /* 0x000000001a0672ca */ /* 0x000fe200000e0000 */
[----:B------:R-:W-:Y:S01]  /*de70*/  VIADD R26, R10, 0x380 ;  /* 0x000003800a1a7836 */ /* 0x000fe20000000000 */
[----:B------:R-:W-:Y:S01]  /*de80*/  R2UR UR7, R27 ;  /* 0x000000001b0772ca */ /* 0x000fe200000e0000 */
[-CC-:B------:R-:W-:Y:S01]  /*de90*/  FFMA.FTZ R147, R33, R51.reuse, -R72.reuse ;  /* 0x0000003321937223 */ /* 0x180fe20000010848 */
[----:B------:R-:W-:Y:S01]  /*dea0*/  FSEL R27, R35, RZ, P2 ;  /* 0x000000ff231b7208 */ /* 0x000fe20001000000 */
[----:B------:R-:W-:Y:S01]  /*deb0*/  MUFU.EX2 R14, R14 ;  /* 0x0000000e000e7308 */ /* 0x000fe20000000800 */
[-CC-:B------:R-:W-:Y:S01]  /*dec0*/  FFMA.FTZ R33, R43, R51.reuse, -R72.reuse ;  /* 0x000000332b217223 */ /* 0x180fe20000010848 */
[-CC-:B------:R-:W-:Y:S01]  /*ded0*/  FFMA.FTZ R141, R38, R51.reuse, -R72.reuse ;  /* 0x00000033268d7223 */ /* 0x180fe20000010848 */
[----:B------:R-:W-:Y:S01]  /*dee0*/  FFMA.FTZ R38, R46, R51, -R72 ;  /* 0x000000332e267223 */ /* 0x000fe20000010848 */
[----:B------:R-:W-:Y:S01]  /*def0*/  FADD.FTZ R10, -R27, R154 ;  /* 0x0000009a1b0a7221 */ /* 0x000fe20000010100 */
[----:B------:R-:W-:-:S02]  /*df00*/  IMAD.MOV.U32 R27, RZ, RZ, 0x40000040 ;  /* 0x40000040ff1b7424 */ /* 0x000fc400078e00ff */
[-CC-:B------:R-:W-:Y:S01]  /*df10*/  FFMA.FTZ R29, R29, R51.reuse, -R72.reuse ;  /* 0x000000331d1d7223 */ /* 0x180fe20000010848 */
[----:B------:R-:W-:Y:S01]  /*df20*/  ISETP.GE.U32.AND P2, PT, R135, 0x180, PT ;  /* 0x000001808700780c */ /* 0x000fe20003f46070 */
[-C--:B------:R-:W-:Y:S01]  /*df30*/  FMUL.FTZ R10, R10, R51.reuse ;  /* 0x000000330a0a7220 */ /* 0x080fe20000410000 */
[----:B------:R-:W-:Y:S01]  /*df40*/  MUFU.EX2 R151, R151 ;  /* 0x0000009700977308 */ /* 0x000fe20000000800 */
[-CC-:B------:R-:W-:Y:S01]  /*df50*/  FFMA.FTZ R31, R39, R51.reuse, -R72.reuse ;  /* 0x00000033271f7223 */ /* 0x180fe20000010848 */
[-CC-:B------:R-:W-:Y:S01]  /*df60*/  FFMA.FTZ R143, R41, R51.reuse, -R72.reuse ;  /* 0x00000033298f7223 */ /* 0x180fe20000010848 */
[-CC-:B------:R-:W-:Y:S01]  /*df70*/  FFMA.FTZ R39, R47, R51.reuse, -R72.reuse ;  /* 0x000000332f277223 */ /* 0x180fe20000010848 */
[-CC-:B------:R-:W-:Y:S01]  /*df80*/  FFMA.FTZ R41, R52, R51.reuse, -R72.reuse ;  /* 0x0000003334297223 */ /* 0x180fe20000010848 */
[----:B------:R-:W-:-:S03]  /*df90*/  FFMA.FTZ R133, R54, R51, -R72 ;  /* 0x0000003336857223 */ /* 0x000fc60000010848 */
[----:B------:R-:W0:Y:S08]  /*dfa0*/  MUFU.EX2 R10, R10 ;  /* 0x0000000a000a7308 */ /* 0x000e300000000800 */
[----:B------:R-:W1:Y:S08]  /*dfb0*/  MUFU.EX2 R25, R25 ;  /* 0x0000001900197308 */ /* 0x000e700000000800 */
[----:B------:R-:W3:Y:S01]  /*dfc0*/  MUFU.EX2 R145, R145 ;  /* 0x0000009100917308 */ /* 0x000ee20000000800 */
[----:B------:R-:W-:-:S02]  /*dfd0*/  WARPGROUP.DEPBAR.LE gsb0, 0x0 ;  /* 0x00008000000079c5 */ /* 0x000fc40000010000 */
[----:B------:R-:W-:-:S05]  /*dfe0*/  WARPGROUP.ARRIVE ;  /* 0x00000000000079c5 */ /* 0x000fca0000000000 */
[----:B------:R-:W4:Y:S01]  /*dff0*/  MUFU.EX2 R30, R30 ;  /* 0x0000001e001e7308 */ /* 0x000f220000000800 */
[----:B------:R-:W-:Y:S01]  /*e000*/  HGMMA.64x64x16.F32.BF16 R88, R124, gdesc[UR4].tnspB, R88, gsb0 ;  /* 0x40e000047c587df0 */ /* 0x000fe20008001858 */
[----:B------:R-:W-:Y:S01]  /*e010*/  R2UR UR6, R26 ;  /* 0x000000001a0672ca */ /* 0x000fe200000e0000 */
[----:B------:R-:W-:Y:S01]  /*e020*/  FADD.FTZ R26, R150, R3 ;  /* 0x00000003961a7221 */ /* 0x000fe20000010000 */
[----:B------:R-:W-:Y:S01]  /*e030*/  R2UR UR7, R27 ;  /* 0x000000001b0772ca */ /* 0x000fe200000e0000 */
[----:B------:R-:W-:-:S03]  /*e040*/  VIADD R3, R87, 0x9 ;  /* 0x0000000957037836 */ /* 0x000fc60000000000 */
[----:B------:R-:W5:Y:S01]  /*e050*/  MUFU.EX2 R147, R147 ;  /* 0x0000009300937308 */ /* 0x000f620000000800 */
[----:B------:R-:W-:-:S04]  /*e060*/  FADD.FTZ R27, R15, R26 ;  /* 0x0000001a0f1b7221 */ /* 0x000fc80000010000 */
[----:B------:R-:W-:-:S03]  /*e070*/  FADD.FTZ R27, R144, R27 ;  /* 0x0000001b901b7221 */ /* 0x000fc60000010000 */
[----:B------:R-:W5:Y:S01]  /*e080*/  MUFU.EX2 R29, R29 ;  /* 0x0000001d001d7308 */ /* 0x000f620000000800 */
[----:B------:R-:W-:Y:S01]  /*e090*/  FADD.FTZ R43, R24, R27 ;  /* 0x0000001b182b7221 */ /* 0x000fe20000010000 */
[----:B0-----:R-:W-:-:S06]  /*e0a0*/  FFMA.FTZ R27, R10, R0, R149 ;  /* 0x000000000a1b7223 */ /* 0x001fcc0000010095 */
[----:B------:R-:W0:Y:S08]  /*e0b0*/  MUFU.EX2 R141, R141 ;  /* 0x0000008d008d7308 */ /* 0x000e300000000800 */
[----:B------:R-:W0:Y:S08]  /*e0c0*/  MUFU.EX2 R31, R31 ;  /* 0x0000001f001f7308 */ /* 0x000e300000000800 */
[----:B------:R-:W0:Y:S08]  /*e0d0*/  MUFU.EX2 R143, R143 ;  /* 0x0000008f008f7308 */ /* 0x000e300000000800 */
[----:B------:R-:W0:Y:S08]  /*e0e0*/  MUFU.EX2 R33, R33 ;  /* 0x0000002100217308 */ /* 0x000e300000000800 */
[----:B------:R-:W0:Y:S08]  /*e0f0*/  MUFU.EX2 R38, R38 ;  /* 0x0000002600267308 */ /* 0x000e300000000800 */
[----:B------:R-:W0:Y:S08]  /*e100*/  MUFU.EX2 R39, R39 ;  /* 0x0000002700277308 */ /* 0x000e300000000800 */
[----:B------:R-:W0:Y:S01]  /*e110*/  MUFU.EX2 R139, R139 ;  /* 0x0000008b008b7308 */ /* 0x000e220000000800 */
[----:B------:R-:W-:-:S07]  /*e120*/  FFMA.FTZ R135, R84, R51, -R72 ;  /* 0x0000003354877223 */ /* 0x000fce0000010848 */
[----:B------:R-:W0:Y:S01]  /*e130*/  MUFU.EX2 R41, R41 ;  /* 0x0000002900297308 */ /* 0x000e220000000800 */
[----:B------:R-:W-:Y:S02]  /*e140*/  WARPGROUP.DEPBAR.LE gsb0, 0x0 ;  /* 0x00008000000079c5 */ /* 0x000fe40000010000 */
[----:B------:R-:W-:-:S05]  /*e150*/  WARPGROUP.ARRIVE ;  /* 0x00000000000079c5 */ /* 0x000fca0000000000 */
[----:B------:R-:W0:Y:S01]  /*e160*/  MUFU.EX2 R133, R133 ;  /* 0x0000008500857308 */ /* 0x000e220000000800 */
[----:B------:R-:W-:Y:S01]  /*e170*/  HGMMA.64x64x16.F32.BF16 R88, R120, gdesc[UR4].tnspB, R88, gsb0 ;  /* 0x40e0000478587df0 */ /* 0x000fe20008001858 */
[----:B------:R-:W-:Y:S01]  /*e180*/  FADD.FTZ R43, R146, R43 ;  /* 0x0000002b922b7221 */ /* 0x000fe20000010000 */
[----:B------:R-:W-:-:S03]  /*e190*/  FADD.FTZ R46, R14, R27 ;  /* 0x0000001b0e2e7221 */ /* 0x000fc60000010000 */
[----:B------:R-:W-:Y:S01]  /*e1a0*/  FADD.FTZ R43, R28, R43 ;  /* 0x0000002b1c2b7221 */ /* 0x000fe20000010000 */
[----:B------:R-:W-:Y:S01]  /*e1b0*/  FADD.FTZ R46, R151, R46 ;  /* 0x0000002e972e7221 */ /* 0x000fe20000010000 */
[----:B------:R-:W-:Y:S01]  /*e1c0*/  SEL R3, R3, 0x9, !P2 ;  /* 0x0000000903037807 */ /* 0x000fe20005000000 */
[----:B------:R-:W-:Y:S01]  /*e1d0*/  MUFU.EX2 R59, R59 ;  /* 0x0000003b003b7308 */ /* 0x000fe20000000800 */
[----:B------:R-:W-:Y:S01]  /*e1e0*/  FADD.FTZ R43, R140, R43 ;  /* 0x0000002b8c2b7221 */ /* 0x000fe20000010000 */
[----:B-1----:R-:W-:-:S03]  /*e1f0*/  FADD.FTZ R46, R25, R46 ;  /* 0x0000002e192e7221 */ /* 0x002fc60000010000 */
[----:B------:R-:W-:-:S03]  /*e200*/  FADD.FTZ R43, R32, R43 ;  /* 0x0000002b202b7221 */ /* 0x000fc60000010000 */
[----:B------:R-:W-:Y:S01]  /*e210*/  MUFU.EX2 R60, R60 ;  /* 0x0000003c003c7308 */ /* 0x000fe20000000800 */
[----:B------:R-:W-:-:S04]  /*e220*/  FADD.FTZ R43, R142, R43 ;  /* 0x0000002b8e2b7221 */ /* 0x000fc80000010000 */
[----:B------:R-:W-:Y:S01]  /*e230*/  FADD.FTZ R43, R34, R43 ;  /* 0x0000002b222b7221 */ /* 0x000fe20000010000 */
[----:B------:R-:W-:Y:S02]  /*e240*/  @!P1 IMAD R27, R18, 0x8, R2 ;  /* 0x00000008121b9824 */ /* 0x000fe400078e0202 */
[----:B------:R-:W-:Y:S01]  /*e250*/  MUFU.EX2 R61, R61 ;  /* 0x0000003d003d7308 */ /* 0x000fe20000000800 */
[----:B------:R-:W-:Y:S01]  /*e260*/  FADD.FTZ R43, R40, R43 ;  /* 0x0000002b282b7221 */ /* 0x000fe20000010000 */
[----:B------:R-:W-:-:S03]  /*e270*/  @!P1 VIADD R27, R27, 0x16840 ;  /* 0x000168401b1b9836 */ /* 0x000fc60000000000 */
[----:B------:R-:W-:Y:S01]  /*e280*/  FADD.FTZ R43, R42, R43 ;  /* 0x0000002b2a2b7221 */ /* 0x000fe20000010000 */
[----:B------:R-:W-:Y:S02]  /*e290*/  F2FP.BF16.F32.PACK_AB R148, R11, R148 ;  /* 0x000000940b94723e */ /* 0x000fe400000010ff */
[----:B------:R-:W-:Y:S01]  /*e2a0*/  MUFU.EX2 R64, R64 ;  /* 0x0000004000407308 */ /* 0x000fe20000000800 */
[----:B------:R-:W-:Y:S01]  /*e2b0*/  FADD.FTZ R43, R138, R43 ;  /* 0x0000002b8a2b7221 */ /* 0x000fe20000010000 */
[----:B------:R-:W-:-:S03]  /*e2c0*/  @!P1 PRMT R27, RZ, 0x654, R27 ;  /* 0x00000654ff1b9816 */ /* 0x000fc6000000001b */
[----:B------:R-:W-:Y:S01]  /*e2d0*/  FADD.FTZ R43, R44, R43 ;  /* 0x0000002b2c2b7221 */ /* 0x000fe20000010000 */
[----:B------:R-:W-:Y:S02]  /*e2e0*/  FFMA.FTZ R26, R56, R51, -R72 ;  /* 0x00000033381a7223 */ /* 0x000fe40000010848 */
[----:B------:R-:W-:Y:S01]  /*e2f0*/  MUFU.EX2 R65, R65 ;  /* 0x0000004100417308 */ /* 0x000fe20000000800 */
[----:B------:R-:W-:-:S04]  /*e300*/  FADD.FTZ R52, R132, R43 ;  /* 0x0000002b84347221 */ /* 0x000fc80000010000 */
[----:B------:R-:W-:-:S03]  /*e310*/  FADD.FTZ R47, R45, R52 ;  /* 0x000000342d2f7221 */ /* 0x000fc60000010000 */
[----:B------:R-:W-:Y:S08]  /*e320*/  MUFU.EX2 R36, R36 ;  /* 0x0000002400247308 */ /* 0x000ff00000000800 */
[----:B------:R-:W-:Y:S08]  /*e330*/  MUFU.EX2 R37, R37 ;  /* 0x0000002500257308 */ /* 0x000ff00000000800 */
[----:B------:R-:W-:Y:S08]  /*e340*/  MUFU.EX2 R62, R62 ;  /* 0x0000003e003e7308 */ /* 0x000ff00000000800 */
[----:B------:R-:W-:Y:S01]  /*e350*/  MUFU.EX2 R68, R136 ;  /* 0x0000008800447308 */ /* 0x000fe20000000800 */
[----:B------:R-:W-:-:S02]  /*e360*/  WARPGROUP.DEPBAR.LE gsb0, 0x0 ;  /* 0x00008000000079c5 */ /* 0x000fc40000010000 */
[----:B------:R3:W-:Y:S06]  /*e370*/  BAR.ARV R3, 0x100 ;  /* 0x000400030000751d */ /* 0x0007ec0000002000 */
[----:B------:R-:W-:Y:S01]  /*e380*/  @!P1 SYNCS.ARRIVE.TRANS64.RED.A1T0 RZ, [R27+URZ], RZ ;  /* 0x000000ff1bff99a7 */ /* 0x000fe2000810043f */
[----:B------:R-:W-:Y:S01]  /*e390*/  MUFU.EX2 R63, R63 ;  /* 0x0000003f003f7308 */ /* 0x000fe20000000800 */
[----:B---3--:R-:W-:-:S04]  /*e3a0*/  FADD.FTZ R3, R145, R46 ;  /* 0x0000002e91037221 */ /* 0x008fc80000010000 */
[----:B----4-:R-:W-:-:S04]  /*e3b0*/  FADD.FTZ R46, R30, R3 ;  /* 0x000000031e2e7221 */ /* 0x010fc80000010000 */
[----:B-----5:R-:W-:Y:S01]  /*e3c0*/  FADD.FTZ R46, R147, R46 ;  /* 0x0000002e932e7221 */ /* 0x020fe20000010000 */
[----:B------:R-:W-:-:S03]  /*e3d0*/  @!P1 LEA R3, R20, R2, 0x3 ;  /* 0x0000000214039211 */ /* 0x000fc600078e18ff */
[----:B------:R-:W-:Y:S02]  /*e3e0*/  FADD.FTZ R46, R29, R46 ;  /* 0x0000002e1d2e7221 */ /* 0x000fe40000010000 */
[----:B------:R-:W-:Y:S02]  /*e3f0*/  @!P1 VIADD R3, R3, 0x16860 ;  /* 0x0001686003039836 */ /* 0x000fe40000000000 */
[----:B0-----:R-:W-:-:S04]  /*e400*/  FADD.FTZ R46, R141, R46 ;  /* 0x0000002e8d2e7221 */ /* 0x001fc80000010000 */
[----:B------:R-:W-:Y:S01]  /*e410*/  FADD.FTZ R46, R31, R46 ;  /* 0x0000002e1f2e7221 */ /* 0x000fe20000010000 */
[----:B------:R-:W-:-:S03]  /*e420*/  @!P1 PRMT R3, RZ, 0x654, R3 ;  /* 0x00000654ff039816 */ /* 0x000fc60000000003 */
[----:B------:R-:W-:Y:S01]  /*e430*/  FADD.FTZ R46, R143, R46 ;  /* 0x0000002e8f2e7221 */ /* 0x000fe20000010000 */
[----:B------:R0:W-:Y:S01]  /*e440*/  @!P1 SYNCS.ARRIVE.TRANS64.RED.A1T0 RZ, [R3+URZ], RZ ;  /* 0x000000ff03ff99a7 */ /* 0x0001e2000810043f */
[----:B------:R-:W1:Y:S02]  /*e450*/  MUFU.EX2 R26, R26 ;  /* 0x0000001a001a7308 */ /* 0x000e640000000800 */
[----:B0-----:R-:W-:Y:S01]  /*e460*/  FADD.FTZ R3, R33, R46 ;  /* 0x0000002e21037221 */ /* 0x001fe20000010000 */
[----:B------:R-:W-:-:S03]  /*e470*/  FADD.FTZ R47, R134, R47 ;  /* 0x0000002f862f7221 */ /* 0x000fc60000010000 */
[----:B------:R-:W-:Y:S01]  /*e480*/  FADD.FTZ R46, R38, R3 ;  /* 0x00000003262e7221 */ /* 0x000fe20000010000 */
[-CC-:B------:R-:W-:Y:S01]  /*e490*/  FFMA.FTZ R0, R137, R51.reuse, -R72.reuse ;  /* 0x0000003389007223 */ /* 0x180fe20000010848 */
[-C--:B------:R-:W-:Y:S02]  /*e4a0*/  FFMA.FTZ R43, R48, R51.reuse, -R72 ;  /* 0x00000033302b7223 */ /* 0x080fe40000010848 */
[----:B------:R-:W-:Y:S01]  /*e4b0*/  FADD.FTZ R46, R39, R46 ;  /* 0x0000002e272e7221 */ /* 0x000fe20000010000 */
[----:B------:R-:W0:Y:S01]  /*e4c0*/  MUFU.EX2 R135, R135 ;  /* 0x0000008700877308 */ /* 0x000e220000000800 */
[----:B------:R-:W-:Y:S01]  /*e4d0*/  FADD.FTZ R48, R50, R47 ;  /* 0x0000002f32307221 */ /* 0x000fe20000010000 */
[-C--:B------:R-:W-:Y:S01]  /*e4e0*/  FFMA.FTZ R129, R66, R51.reuse, -R72 ;  /* 0x0000003342817223 */ /* 0x080fe20000010848 */
[----:B------:R-:W-:Y:S02]  /*e4f0*/  FADD.FTZ R46, R139, R46 ;  /* 0x0000002e8b2e7221 */ /* 0x000fe40000010000 */
[----:B------:R-:W-:Y:S01]  /*e500*/  FADD.FTZ R3, R55, R48 ;  /* 0x0000003037037221 */ /* 0x000fe20000010000 */
[-C--:B------:R-:W-:Y:S01]  /*e510*/  FFMA.FTZ R20, R67, R51.reuse, -R72 ;  /* 0x0000003343147223 */ /* 0x080fe20000010848 */
[----:B------:R-:W-:Y:S01]  /*e520*/  FADD.FTZ R46, R41, R46 ;  /* 0x0000002e292e7221 */ /* 0x000fe20000010000 */
[----:B------:R-:W3:Y:S01]  /*e530*/  MUFU.EX2 R0, R0 ;  /* 0x0000000000007308 */ /* 0x000ee20000000800 */
[----:B------:R-:W-:Y:S01]  /*e540*/  FADD.FTZ R48, R58, R3 ;  /* 0x000000033a307221 */ /* 0x000fe20000010000 */
[----:B------:R-:W-:Y:S01]  /*e550*/  FFMA.FTZ R131, R70, R51, -R72 ;  /* 0x0000003346837223 */ /* 0x000fe20000010848 */
[----:B------:R-:W-:Y:S01]  /*e560*/  FADD.FTZ R3, R133, R46 ;  /* 0x0000002e85037221 */ /* 0x000fe20000010000 */
[----:B------:R-:W-:-:S04]  /*e570*/  F2FP.BF16.F32.PACK_AB R144, R24, R144 ;  /* 0x000000901890723e */ /* 0x000fc800000010ff */
[----:B------:R-:W4:Y:S01]  /*e580*/  MUFU.EX2 R129, R129 ;  /* 0x0000008100817308 */ /* 0x000f220000000800 */
[----:B-1----:R-:W-:Y:S01]  /*e590*/  FADD.FTZ R24, R26, R3 ;  /* 0x000000031a187221 */ /* 0x002fe20000010000 */
[----:B------:R-:W-:-:S06]  /*e5a0*/  FFMA.FTZ R27, R71, R51, -R72 ;  /* 0x00000033471b7223 */ /* 0x000fcc0000010848 */
[----:B------:R-:W1:Y:S01]  /*e5b0*/  MUFU.EX2 R20, R20 ;  /* 0x0000001400147308 */ /* 0x000e620000000800 */
[----:B0-----:R-:W-:Y:S01]  /*e5c0*/  FADD.FTZ R3, R135, R24 ;  /* 0x0000001887037221 */ /* 0x001fe20000010000 */
[----:B------:R-:W-:-:S06]  /*e5d0*/  FFMA.FTZ R125, R74, R51, -R72 ;  /* 0x000000334a7d7223 */ /* 0x000fcc0000010848 */
[----:B------:R-:W0:Y:S01]  /*e5e0*/  MUFU.EX2 R131, R131 ;  /* 0x0000008300837308 */ /* 0x000e220000000800 */
[----:B---3--:R-:W-:Y:S01]  /*e5f0*/  FADD.FTZ R24, R0, R3 ;  /* 0x0000000300187221 */ /* 0x008fe20000010000 */
[----:B------:R-:W-:-:S06]  /*e600*/  FFMA.FTZ R127, R57, R51, -R72 ;  /* 0x00000033397f7223 */ /* 0x000fcc0000010848 */
[----:B------:R-:W3:Y:S01]  /*e610*/  MUFU.EX2 R27, R27 ;  /* 0x0000001b001b7308 */ /* 0x000ee20000000800 */
[----:B----4-:R-:W-:Y:S01]  /*e620*/  FADD.FTZ R3, R129, R24 ;  /* 0x0000001881037221 */ /* 0x010fe20000010000 */
[----:B------:R-:W-:-:S06]  /*e630*/  FADD.FTZ R11, R59, R48 ;  /* 0x000000303b0b7221 */ /* 0x000fcc0000010000 */
[----:B------:R-:W4:Y:S01]  /*e640*/  MUFU.EX2 R125, R125 ;  /* 0x0000007d007d7308 */ /* 0x000f220000000800 */
[----:B-1----:R-:W-:Y:S01]  /*e650*/  FADD.FTZ R24, R20, R3 ;  /* 0x0000000314187221 */ /* 0x002fe20000010000 */
[----:B------:R-:W-:-:S06]  /*e660*/  FFMA.FTZ R75, R75, R51, -R72 ;  /* 0x000000334b4b7223 */ /* 0x000fcc0000010848 */
[----:B------:R-:W1:Y:S01]  /*e670*/  MUFU.EX2 R43, R43 ;  /* 0x0000002b002b7308 */ /* 0x000e620000000800 */
[----:B0-----:R-:W-:Y:S01]  /*e680*/  FADD.FTZ R24, R131, R24 ;  /* 0x0000001883187221 */ /* 0x001fe20000010000 */
[----:B------:R-:W-:Y:S01]  /*e690*/  FFMA.FTZ R78, R78, R51, -R72 ;  /* 0x000000334e4e7223 */ /* 0x000fe20000010848 */
[----:B------:R-:W-:-:S05]  /*e6a0*/  FADD.FTZ R46, R60, R11 ;  /* 0x0000000b3c2e7221 */ /* 0x000fca0000010000 */
[----:B------:R-:W0:Y:S01]  /*e6b0*/  MUFU.EX2 R127, R127 ;  /* 0x0000007f007f7308 */ /* 0x000e220000000800 */
[----:B---3--:R-:W-:Y:S01]  /*e6c0*/  FADD.FTZ R24, R27, R24 ;  /* 0x000000181b187221 */ /* 0x008fe20000010000 */
[----:B------:R-:W-:Y:S01]  /*e6d0*/  FFMA.FTZ R79, R79, R51, -R72 ;  /* 0x000000334f4f7223 */ /* 0x000fe20000010848 */
[----:B------:R-:W-:Y:S01]  /*e6e0*/  F2FP.BF16.F32.PACK_AB R150, R15, R150 ;  /* 0x000000960f96723e */ /* 0x000fe200000010ff */
[----:B------:R-:W-:-:S04]  /*e6f0*/  FADD.FTZ R15, R61, R46 ;  /* 0x0000002e3d0f7221 */ /* 0x000fc80000010000 */
[----:B------:R-:W3:Y:S01]  /*e700*/  MUFU.EX2 R11, R75 ;  /* 0x0000004b000b7308 */ /* 0x000ee20000000800 */
[----:B----4-:R-:W-:Y:S01]  /*e710*/  FADD.FTZ R24, R125, R24 ;  /* 0x000000187d187221 */ /* 0x010fe20000010000 */
[----:B------:R-:W-:Y:S01]  /*e720*/  FFMA.FTZ R83, R83, R51, -R72 ;  /* 0x0000003353537223 */ /* 0x000fe20000010848 */
[----:B------:R-:W-:Y:S01]  /*e730*/  F2FP.BF16.F32.PACK_AB R146, R28, R146 ;  /* 0x000000921c92723e */ /* 0x000fe200000010ff */
[----:B------:R-:W-:-:S04]  /*e740*/  FADD.FTZ R28, R64, R15 ;  /* 0x0000000f401c7221 */ /* 0x000fc80000010000 */
[----:B------:R-:W4:Y:S01]  /*e750*/  MUFU.EX2 R78, R78 ;  /* 0x0000004e004e7308 */ /* 0x000f220000000800 */
[----:B-1----:R-:W-:Y:S01]  /*e760*/  FADD.FTZ R24, R43, R24 ;  /* 0x000000182b187221 */ /* 0x002fe20000010000 */
[----:B------:R-:W-:Y:S01]  /*e770*/  FFMA.FTZ R72, R86, R51, -R72 ;  /* 0x0000003356487223 */ /* 0x000fe20000010848 */
[----:B------:R-:W-:-:S05]  /*e780*/  FADD.FTZ R15, R65, R28 ;  /* 0x0000001c410f7221 */ /* 0x000fca0000010000 */
[----:B------:R-:W1:Y:S01]  /*e790*/  MUFU.EX2 R79, R79 ;  /* 0x0000004f004f7308 */ /* 0x000e620000000800 */
[----:B0-----:R-:W-:Y:S01]  /*e7a0*/  FADD.FTZ R24, R127, R24 ;  /* 0x000000187f187221 */ /* 0x001fe20000010000 */
[----:B------:R-:W-:-:S06]  /*e7b0*/  FADD.FTZ R28, R36, R15 ;  /* 0x0000000f241c7221 */ /* 0x000fcc0000010000 */
[----:B------:R-:W0:Y:S01]  /*e7c0*/  MUFU.EX2 R83, R83 ;  /* 0x0000005300537308 */ /* 0x000e220000000800 */
[----:B---3--:R-:W-:Y:S01]  /*e7d0*/  FADD.FTZ R15, R11, R24 ;  /* 0x000000180b0f7221 */ /* 0x008fe20000010000 */
[----:B--2---:R-:W-:Y:S01]  /*e7e0*/  ISETP.GT.AND P2, PT, R152, R49, PT ;  /* 0x000000319800720c */ /* 0x004fe20003f44270 */
[----:B------:R-:W-:Y:S01]  /*e7f0*/  FADD.FTZ R3, R37, R28 ;  /* 0x0000001c25037221 */ /* 0x000fe20000010000 */
[----:B------:R-:W-:-:S04]  /*e800*/  F2FP.BF16.F32.PACK_AB R149, R14, R149 ;  /* 0x000000950e95723e */ /* 0x000fc800000010ff */
[----:B------:R-:W2:Y:S01]  /*e810*/  MUFU.EX2 R72, R72 ;  /* 0x0000004800487308 */ /* 0x000ea20000000800 */
[----:B----4-:R-:W-:Y:S01]  /*e820*/  FADD.FTZ R14, R78, R15 ;  /* 0x0000000f4e0e7221 */ /* 0x010fe20000010000 */
[----:B------:R-:W-:-:S03]  /*e830*/  FADD.FTZ R3, R62, R3 ;  /* 0x000000033e037221 */ /* 0x000fc60000010000 */
[----:B-1----:R-:W-:Y:S01]  /*e840*/  FADD.FTZ R14, R79, R14 ;  /* 0x0000000e4f0e7221 */ /* 0x002fe20000010000 */
[----:B------:R-:W-:-:S03]  /*e850*/  FADD.FTZ R28, R68, R3 ;  /* 0x00000003441c7221 */ /* 0x000fc60000010000 */
[----:B0-----:R-:W-:Y:S01]  /*e860*/  FADD.FTZ R14, R83, R14 ;  /* 0x0000000e530e7221 */ /* 0x001fe20000010000 */
[----:B------:R-:W-:Y:S01]  /*e870*/  F2FP.BF16.F32.PACK_AB R135, R0, R135 ;  /* 0x000000870087723e */ /* 0x000fe200000010ff */
[----:B------:R-:W-:Y:S01]  /*e880*/  FMUL.FTZ R88, R88, R21 ;  /* 0x0000001558587220 */ /* 0x000fe20000410000 */
[----:B------:R-:W-:Y:S01]  /*e890*/  F2FP.BF16.F32.PACK_AB R129, R20, R129 ;  /* 0x000000811481723e */ /* 0x000fe200000010ff */
        /* <DEDUP_REMOVED lines=32> */
[----:B------:R-:W-:Y:S01]  /*eaa0*/  FADD.FTZ R3, R63, R28 ;  /* 0x0000001c3f037221 */ /* 0x000fe20000010000 */
[----:B------:R-:W-:Y:S01]  /*eab0*/  F2FP.BF16.F32.PACK_AB R142, R34, R142 ;  /* 0x0000008e228e723e */ /* 0x000fe200000010ff */
[----:B--2---:R-:W-:Y:S01]  /*eac0*/  FADD.FTZ R0, R72, R14 ;  /* 0x0000000e48007221 */ /* 0x004fe20000010000 */
[----:B------:R-:W-:Y:S01]  /*ead0*/  F2FP.BF16.F32.PACK_AB R136, R42, R40 ;  /* 0x000000282a88723e */ /* 0x000fe200000010ff */
[----:B------:R-:W-:Y:S01]  /*eae0*/  VIADD R152, R152, 0xffffffff ;  /* 0xffffffff98987836 */ /* 0x000fe20000000000 */
        /* <DEDUP_REMOVED lines=9> */
[----:B------:R-:W-:Y:S02]  /*eb80*/  F2FP.BF16.F32.PACK_AB R124, R64, R61 ;  /* 0x0000003d407c723e */ /* 0x000fe400000010ff */
[----:B------:R-:W-:Y:S02]  /*eb90*/  F2FP.BF16.F32.PACK_AB R126, R36, R65 ;  /* 0x00000041247e723e */ /* 0x000fe400000010ff */
[----:B------:R-:W-:Y:S02]  /*eba0*/  F2FP.BF16.F32.PACK_AB R120, R62, R37 ;  /* 0x000000253e78723e */ /* 0x000fe400000010ff */
[----:B------:R-:W-:Y:S02]  /*ebb0*/  F2FP.BF16.F32.PACK_AB R122, R63, R68 ;  /* 0x000000443f7a723e */ /* 0x000fe400000010ff */
        /* <DEDUP_REMOVED lines=12> */
[----:B------:R-:W-:Y:S01]  /*ec80*/  F2FP.BF16.F32.PACK_AB R123, R72, R83 ;  /* 0x00000053487b723e */ /* 0x000fe200000010ff */
[----:B------:R-:W-:Y:S06]  /*ec90*/  @P2 BRA `(.L_x_2017) ;  /* 0xffffffd000082947 */ /* 0x000fec000383ffff */
.L_x_2007:
[----:B------:R-:W-:-:S13]  /*eca0*/  ISETP.GE.AND P2, PT, R152, RZ, PT ;  /* 0x000000ff9800720c */ /* 0x000fda0003f46270 */
[----:B------:R-:W-:Y:S05]  /*ecb0*/  @!P2 BRA `(.L_x_2018) ;  /* 0x0000002400c0a947 */ /* 0x000fea0003800000 */
[----:B------:R-:W-:Y:S02]  /*ecc0*/  IMAD.MOV.U32 R20, RZ, RZ, R35 ;  /* 0x000000ffff147224 */ /* 0x000fe400078e0023 */
[----:B------:R-:W-:Y:S02]  /*ecd0*/  IMAD.MOV.U32 R153, RZ, RZ, R53 ;  /* 0x000000ffff997224 */ /* 0x000fe400078e0035 */
[----:B------:R-:W-:Y:S02]  /*ece0*/  IMAD.MOV.U32 R10, RZ, RZ, R23 ;  /* 0x000000ffff0a7224 */ /* 0x000fe400078e0017 */
[----:B------:R-:W-:-:S07]  /*ecf0*/  IMAD.MOV.U32 R21, RZ, RZ, R18 ;  /* 0x000000ffff157224 */ /* 0x000fce00078e0012 */
.L_x_2028:
        /* <DEDUP_REMOVED lines=10> */
.L_x_2020:
[----:B------:R-:W-:Y:S01]  /*eda0*/  IMAD R11, R18, 0x8, R2 ;  /* 0x00000008120b7824 */ /* 0x000fe200078e0202 */
[----:B------:R-:W-:-:S04]  /*edb0*/  SHF.L.U32 R14, R23, 0x1f, RZ ;  /* 0x0000001f170e7819 */ /* 0x000fc800000006ff */
[----:B------:R0:W1:Y:S01]  /*edc0*/  SYNCS.PHASECHK.TRANS64.TRYWAIT P3, [R11+URZ+0x16830], R14 ;  /* 0x0168300e0b0075a7 */ /* 0x000062000806017f */
[----:B------:R-:W-:Y:S05]  /*edd0*/  @!P0 BRA `(.L_x_2021) ;  /* 0x0000000000048947 */ /* 0x000fea0003800000 */
[----:B------:R-:W-:Y:S01]  /*ede0*/  BPT.TRAP 0x1 ;  /* 0x000000040000795c */ /* 0x000fe20000300000 */
.L_x_2021:
[----:B------:R-:W-:Y:S04]  /*edf0*/  BSSY B0, `(.L_x_2019) ;  /* 0x0000004000007945 */ /* 0x000fe80003800000 */
[----:B-1----:R-:W-:Y:S05]  /*ee00*/  @P3 BRA `(.L_x_2022) ;  /* 0x0000000000083947 */ /* 0x002fea0003800000 */
[----:B------:R-:W1:Y:S02]  /*ee10*/  SYNCS.PHASECHK.TRANS64.TRYWAIT P3, [R11+URZ+0x16830], R14 ;  /* 0x0168300e0b0075a7 */ /* 0x000e64000806017f */
[----:B-1----:R-:W-:Y:S05]  /*ee20*/  @!P3 BRA `(.L_x_2023) ;  /* 0x000000a000f4b947 */ /* 0x002fea0003800000 */
.L_x_2022:
[----:B------:R-:W-:Y:S05]  /*ee30*/  BSYNC B0 ;  /* 0x0000000000007941 */ /* 0x000fea0003800000 */
.L_x_2019:
[----:B01----:R-:W2:Y:S01]  /*ee40*/  LDL R14, [R1+0x4] ;  /* 0x00000400010e7983 */ /* 0x003ea20000100800 */
[----:B------:R-:W0:Y:S01]  /*ee50*/  S2R R11, SR_TID.X ;  /* 0x00000000000b7919 */ /* 0x000e220000002100 */
[----:B------:R-:W-:Y:S05]  /*ee60*/  WARPSYNC.ALL ;  /* 0x0000000000007948 */ /* 0x000fea0003800000 */
[----:B------:R-:W-:Y:S02]  /*ee70*/  MOV R27, 0x40000040 ;  /* 0x40000040001b7802 */ /* 0x000fe40000000f00 */
        /* <DEDUP_REMOVED lines=17> */
[C---:B------:R-:W-:Y:S01]  /*ef90*/  R2UR UR6, R26.reuse ;  /* 0x000000001a0672ca */ /* 0x040fe200000e0000 */
[C---:B------:R-:W-:Y:S02]  /*efa0*/  VIADD R14, R26.reuse, 0x4 ;  /* 0x000000041a0e7836 */ /* 0x040fe40000000000 */
[----:B------:R-:W-:Y:S01]  /*efb0*/  VIADD R26, R26, 0x6 ;  /* 0x000000061a1a7836 */ /* 0x000fe20000000000 */
[----:B------:R-:W-:-:S04]  /*efc0*/  R2UR UR10, R24 ;  /* 0x00000000180a72ca */ /* 0x000fc800000e0000 */
        /* <DEDUP_REMOVED lines=19> */
.L_x_2025:
[----:B------:R-:W-:Y:S01]  /*f100*/  SHF.L.U32 R10, R10, 0x1f, RZ ;  /* 0x0000001f0a0a7819 */ /* 0x000fe200000006ff */
[----:B------:R-:W-:-:S04]  /*f110*/  IMAD R11, R21, 0x8, R2 ;  /* 0x00000008150b7824 */ /* 0x000fc800078e0202 */
[----:B------:R0:W1:Y:S01]  /*f120*/  SYNCS.PHASECHK.TRANS64.TRYWAIT P2, [R11+URZ+0x16850], R10 ;  /* 0x0168500a0b0075a7 */ /* 0x000062000804017f */
[----:B------:R-:W-:Y:S05]  /*f130*/  @!P0 BRA `(.L_x_2026) ;  /* 0x0000000000048947 */ /* 0x000fea0003800000 */
[----:B------:R-:W-:Y:S01]  /*f140*/  BPT.TRAP 0x1 ;  /* 0x000000040000795c */ /* 0x000fe20000300000 */
.L_x_2026:
[----:B-1----:R-:W-:Y:S05]  /*f150*/  @P2 BRA `(.L_x_2024) ;  /* 0x0000000000082947 */ /* 0x002fea0003800000 */
[----:B------:R-:W1:Y:S02]  /*f160*/  SYNCS.PHASECHK.TRANS64.TRYWAIT P2, [R11+URZ+0x16850], R10 ;  /* 0x0168500a0b0075a7 */ /* 0x000e64000804017f */
[----:B-1----:R-:W-:Y:S05]  /*f170*/  @!P2 BRA `(.L_x_2027) ;  /* 0x000000a00034a947 */ /* 0x002fea0003800000 */
.L_x_2024:
        /* <DEDUP_REMOVED lines=9> */
[----:B------:R-:W-:Y:S01]  /*f210*/  FMUL.FTZ R11, R24, UR4 ;  /* 0x00000004180b7c20 */ /* 0x000fe20008410000 */
[----:B------:R-:W-:Y:S01]  /*f220*/  FMUL.FTZ R24, R29, UR4 ;  /* 0x000000041d187c20 */ /* 0x000fe20008410000 */
[----:B------:R-:W-:-:S02]  /*f230*/  IMAD R10, R21, 0x400, R10 ;  /* 0x00000400150a7824 */ /* 0x000fc400078e020a */
[----:B------:R-:W-:Y:S01]  /*f240*/  FMUL.FTZ R154, R26, UR4 ;  /* 0x000000041a9a7c20 */ /* 0x000fe20008410000 */
[----:B------:R-:W-:Y:S01]  /*f250*/  FMUL.FTZ R26, R33, UR4 ;  /* 0x00000004211a7c20 */ /* 0x000fe20008410000 */
[----:B------:R-:W-:Y:S01]  /*f260*/  FMUL.FTZ R29, R39, UR4 ;  /* 0x00000004271d7c20 */ /* 0x000fe20008410000 */
[C---:B------:R-:W-:Y:S01]  /*f270*/  VIADD R14, R10.reuse, 0x80 ;  /* 0x000000800a0e7836 */ /* 0x040fe20000000000 */
[----:B------:R-:W-:Y:S01]  /*f280*/  R2UR UR6, R10 ;  /* 0x000000000a0672ca */ /* 0x000fe200000e0000 */
        /* <DEDUP_REMOVED lines=21> */
[----:B------:R-:W-:-:S02]  /*f3e0*/  FMUL.FTZ R80, R86, UR4 ;  /* 0x0000000456507c20 */ /* 0x000fc40008410000 */
[----:B------:R-:W1:Y:S02]  /*f3f0*/  S2R R86, SR_TID.X ;  /* 0x0000000000567919 */ /* 0x000e640000002100 */
[----:B------:R-:W-:Y:S08]  /*f400*/  MUFU.TANH R39, R39 ;  /* 0x0000002700277308 */ /* 0x000ff00000002400 */
[----:B------:R-:W-:Y:S08]  /*f410*/  MUFU.TANH R43, R43 ;  /* 0x0000002b002b7308 */ /* 0x000ff00000002400 */
[----:B------:R-:W-:Y:S08]  /*f420*/  MUFU.TANH R59, R59 ;  /* 0x0000003b003b7308 */ /* 0x000ff00000002400 */
[----:B------:R-:W-:Y:S01]  /*f430*/  MUFU.TANH R68, R68 ;  /* 0x0000004400447308 */ /* 0x000fe20000002400 */
[----:B-1----:R-:W-:-:S07]  /*f440*/  ISETP.GE.U32.AND P2, PT, R86, 0x180, PT ;  /* 0x000001805600780c */ /* 0x002fce0003f46070 */
        /* <DEDUP_REMOVED lines=16> */
[----:B------:R-:W-:Y:S01]  /*f550*/  MUFU.TANH R27, R27 ;  /* 0x0000001b001b7308 */ /* 0x000fe20000002400 */
[----:B------:R-:W-:Y:S01]  /*f560*/  MOV R15, 0x40000040 ;  /* 0x40000040000f7802 */ /* 0x000fe20000000f00 */
        /* <DEDUP_REMOVED lines=10> */
[----:B------:R-:W-:-:S04]  /*f610*/  SHF.R.U32.HI R85, RZ, 0x7, R86 ;  /* 0x00000007ff557819 */ /* 0x000fc80000011656 */
        /* <DEDUP_REMOVED lines=13> */
[----:B0-----:R-:W-:Y:S01]  /*f6f0*/  FMNMX.FTZ R51, R11, R153, !PT ;  /* 0x000000990b337209 */ /* 0x001fe20007810000 */
[----:B------:R-:W-:Y:S01]  /*f700*/  FMUL.FTZ R145, R34, UR4 ;  /* 0x0000000422917c20 */ /* 0x000fe20008410000 */
[----:B------:R-:W-:Y:S01]  /*f710*/  HGMMA.64x64x16.F32.BF16 R88, R140, gdesc[UR4].tnspB, R88, gsb0 ;  /* 0x40e000048c587df0 */ /* 0x000fe20008001858 */
[----:B------:R-:W-:Y:S01]  /*f720*/  R2UR UR6, R14 ;  /* 0x000000000e0672ca */ /* 0x000fe200000e0000 */
[----:B------:R-:W-:Y:S01]  /*f730*/  FMUL.FTZ R14, R25, UR4 ;  /* 0x00000004190e7c20 */ /* 0x000fe20008410000 */
[----:B------:R-:W-:Y:S01]  /*f740*/  R2UR UR7, R15 ;  /* 0x000000000f0772ca */ /* 0x000fe200000e0000 */
        /* <DEDUP_REMOVED lines=18> */
[----:B------:R-:W-:-:S02]  /*f870*/  VIADD R54, R10, 0x200 ;  /* 0x000002000a367836 */ /* 0x000fc40000000000 */
[----:B------:R-:W2:Y:S01]  /*f880*/  MUFU.TANH R25, R25 ;  /* 0x0000001900197308 */ /* 0x000ea20000002400 */
[----:B0-----:R-:W-:-:S07]  /*f890*/  FMNMX.FTZ R51, R14, R51, !PT ;  /* 0x000000330e337209 */ /* 0x001fce0007810000 */
[----:B------:R-:W0:Y:S01]  /*f8a0*/  MUFU.TANH R28, R28 ;  /* 0x0000001c001c7308 */ /* 0x000e220000002400 */
[----:B-1----:R-:W-:-:S04]  /*f8b0*/  FMNMX.FTZ R51, R15, R51, !PT ;  /* 0x000000330f337209 */ /* 0x002fc80007810000 */
[----:B------:R-:W-:-:S03]  /*f8c0*/  FMNMX.FTZ R51, R24, R51, !PT ;  /* 0x0000003318337209 */ /* 0x000fc60007810000 */
[----:B------:R-:W1:Y:S01]  /*f8d0*/  MUFU.TANH R31, R31 ;  /* 0x0000001f001f7308 */ /* 0x000e620000002400 */
[----:B--2---:R-:W-:-:S04]  /*f8e0*/  FMNMX.FTZ R51, R25, R51, !PT ;  /* 0x0000003319337209 */ /* 0x004fc80007810000 */
[----:B------:R-:W-:-:S03]  /*f8f0*/  FMNMX.FTZ R51, R26, R51, !PT ;  /* 0x000000331a337209 */ /* 0x000fc60007810000 */
[----:B------:R-:W2:Y:S01]  /*f900*/  MUFU.TANH R34, R34 ;  /* 0x0000002200227308 */ /* 0x000ea20000002400 */
[----:B------:R-:W-:-:S04]  /*f910*/  FMNMX.FTZ R51, R27, R51, !PT ;  /* 0x000000331b337209 */ /* 0x000fc80007810000 */
[----:B0-----:R-:W-:-:S03]  /*f920*/  FMNMX.FTZ R51, R28, R51, !PT ;  /* 0x000000331c337209 */ /* 0x001fc60007810000 */
[----:B------:R-:W-:Y:S01]  /*f930*/  MUFU.TANH R42, R42 ;  /* 0x0000002a002a7308 */ /* 0x000fe20000002400 */
[----:B------:R-:W-:-:S04]  /*f940*/  FMNMX.FTZ R51, R30, R51, !PT ;  /* 0x000000331e337209 */ /* 0x000fc80007810000 */
[----:B-1----:R-:W-:-:S03]  /*f950*/  FMNMX.FTZ R51, R31, R51, !PT ;  /* 0x000000331f337209 */ /* 0x002fc60007810000 */
[----:B------:R-:W-:Y:S01]  /*f960*/  MUFU.TANH R47, R47 ;  /* 0x0000002f002f7308 */ /* 0x000fe20000002400 */
[----:B--2---:R-:W-:-:S07]  /*f970*/  FMNMX.FTZ R51, R34, R51, !PT ;  /* 0x0000003322337209 */ /* 0x004fce0007810000 */
[----:B------:R-:W-:Y:S01]  /*f980*/  MUFU.TANH R52, R52 ;  /* 0x0000003400347308 */ /* 0x000fe20000002400 */
[----:B------:R-:W-:Y:S02]  /*f990*/  WARPGROUP.DEPBAR.LE gsb0, 0x0 ;  /* 0x00008000000079c5 */ /* 0x000fe40000010000 */
        /* <DEDUP_REMOVED lines=11> */
[----:B------:R-:W-:Y:S01]  /*fa50*/  ULDC UR4, c[0x0][0x988] ;  /* 0x0002620000047ab9 */ /* 0x000fe20000000800 */
[----:B------:R-:W-:Y:S01]  /*fa60*/  WARPGROUP.ARRIVE ;  /* 0x00000000000079c5 */ /* 0x000fe20000000000 */
[----:B------:R-:W-:Y:S01]  /*fa70*/  IMAD.MOV.U32 R55, RZ, RZ, 0x40000040 ;  /* 0x40000040ff377424 */ /* 0x000fe200078e00ff */
[----:B------:R-:W0:Y:S04]  /*fa80*/  MUFU.TANH R35, R35 ;  /* 0x0000002300237308 */ /* 0x000e280000002400 */
[----:B------:R-:W-:Y:S01]  /*fa90*/  HGMMA.64x64x16.F32.BF16 R88, R136, gdesc[UR4].tnspB, R88, gsb0 ;  /* 0x40e0000488587df0 */ /* 0x000fe20008001858 */
[----:B------:R-:W-:-:S02]  /*faa0*/  R2UR UR7, R55 ;  /* 0x00000000370772ca */ /* 0x000fc400000e0000 */
[----:B------:R-:W-:Y:S01]  /*fab0*/  R2UR UR6, R54 ;  /* 0x00000000360672ca */ /* 0x000fe200000e0000 */
[----:B------:R-:W1:Y:S08]  /*fac0*/  MUFU.TANH R38, R38 ;  /* 0x0000002600267308 */ /* 0x000e700000002400 */
[----:B------:R-:W2:Y:S01]  /*fad0*/  MUFU.TANH R58, R58 ;  /* 0x0000003a003a7308 */ /* 0x000ea20000002400 */
[----:B0-----:R-:W-:-:S07]  /*fae0*/  FMNMX.FTZ R51, R35, R51, !PT ;  /* 0x0000003323337209 */ /* 0x001fce0007810000 */
[----:B------:R-:W0:Y:S01]  /*faf0*/  MUFU.TANH R61, R61 ;  /* 0x0000003d003d7308 */ /* 0x000e220000002400 */
[----:B-1----:R-:W-:-:S04]  /*fb00*/  FMNMX.FTZ R51, R38, R51, !PT ;  /* 0x0000003326337209 */ /* 0x002fc80007810000 */
[----:B------:R-:W-:-:S03]  /*fb10*/  FMNMX.FTZ R51, R39, R51, !PT ;  /* 0x0000003327337209 */ /* 0x000fc60007810000 */
[----:B------:R-:W1:Y:S01]  /*fb20*/  MUFU.TANH R64, R64 ;  /* 0x0000004000407308 */ /* 0x000e620000002400 */
[----:B------:R-:W-:-:S04]  /*fb30*/  FMNMX.FTZ R51, R42, R51, !PT ;  /* 0x000000332a337209 */ /* 0x000fc80007810000 */
[----:B------:R-:W-:-:S03]  /*fb40*/  FMNMX.FTZ R51, R43, R51, !PT ;  /* 0x000000332b337209 */ /* 0x000fc60007810000 */
[----:B------:R-:W3:Y:S01]  /*fb50*/  MUFU.TANH R65, R65 ;  /* 0x0000004100417308 */ /* 0x000ee20000002400 */
[----:B------:R-:W-:-:S04]  /*fb60*/  FMNMX.FTZ R51, R46, R51, !PT ;  /* 0x000000332e337209 */ /* 0x000fc80007810000 */
[----:B------:R-:W-:-:S03]  /*fb70*/  FMNMX.FTZ R51, R47, R51, !PT ;  /* 0x000000332f337209 */ /* 0x000fc60007810000 */
[----:B------:R-:W4:Y:S01]  /*fb80*/  MUFU.TANH R72, R72 ;  /* 0x0000004800487308 */ /* 0x000f220000002400 */
[----:B------:R-:W-:-:S04]  /*fb90*/  FMNMX.FTZ R51, R50, R51, !PT ;  /* 0x0000003332337209 */ /* 0x000fc80007810000 */
[----:B------:R-:W-:-:S03]  /*fba0*/  FMNMX.FTZ R51, R52, R51, !PT ;  /* 0x0000003334337209 */ /* 0x000fc60007810000 */
[----:B------:R-:W5:Y:S01]  /*fbb0*/  MUFU.TANH R147, R147 ;  /* 0x0000009300937308 */ /* 0x000f620000002400 */
[----:B------:R-:W-:-:S04]  /*fbc0*/  FMNMX.FTZ R51, R57, R51, !PT ;  /* 0x0000003339337209 */ /* 0x000fc80007810000 */
[----:B--2---:R-:W-:-:S03]  /*fbd0*/  FMNMX.FTZ R51, R58, R51, !PT ;  /* 0x000000333a337209 */ /* 0x004fc60007810000 */
[----:B------:R-:W2:Y:S01]  /*fbe0*/  MUFU.TANH R145, R145 ;  /* 0x0000009100917308 */ /* 0x000ea20000002400 */
[----:B------:R-:W-:-:S04]  /*fbf0*/  FMNMX.FTZ R51, R59, R51, !PT ;  /* 0x000000333b337209 */ /* 0x000fc80007810000 */
[----:B------:R-:W-:-:S03]  /*fc00*/  FMNMX.FTZ R51, R60, R51, !PT ;  /* 0x000000333c337209 */ /* 0x000fc60007810000 */
[----:B------:R-:W2:Y:S01]  /*fc10*/  MUFU.TANH R143, R143 ;  /* 0x0000008f008f7308 */ /* 0x000ea20000002400 */
[----:B0-----:R-:W-:-:S04]  /*fc20*/  FMNMX.FTZ R51, R61, R51, !PT ;  /* 0x000000333d337209 */ /* 0x001fc80007810000 */
[----:B------:R-:W-:-:S03]  /*fc30*/  FMNMX.FTZ R51, R62, R51, !PT ;  /* 0x000000333e337209 */ /* 0x000fc60007810000 */
[----:B------:R-:W0:Y:S01]  /*fc40*/  MUFU.TANH R141, R141 ;  /* 0x0000008d008d7308 */ /* 0x000e220000002400 */
[----:B-1----:R-:W-:Y:S01]  /*fc50*/  FMNMX.FTZ R51, R64, R51, !PT ;  /* 0x0000003340337209 */ /* 0x002fe20007810000 */
[----:B------:R-:W-:Y:S02]  /*fc60*/  WARPGROUP.DEPBAR.LE gsb0, 0x0 ;  /* 0x00008000000079c5 */ /* 0x000fe40000010000 */
[----:B------:R-:W-:Y:S01]  /*fc70*/  WARPGROUP.ARRIVE ;  /* 0x00000000000079c5 */ /* 0x000fe20000000000 */
[----:B---3--:R-:W-:-:S03]  /*fc80*/  FMNMX.FTZ R51, R65, R51, !PT ;  /* 0x0000003341337209 */ /* 0x008fc60007810000 */
[----:B------:R-:W1:Y:S01]  /*fc90*/  MUFU.TANH R32, R32 ;  /* 0x0000002000207308 */ /* 0x000e620000002400 */
[----:B------:R-:W-:Y:S01]  /*fca0*/  FMNMX.FTZ R51, R68, R51, !PT ;  /* 0x0000003344337209 */ /* 0x000fe20007810000 */
[----:B------:R-:W-:Y:S03]  /*fcb0*/  HGMMA.64x64x16.F32.BF16 R88, R132, gdesc[UR4].tnspB, R88, gsb0 ;  /* 0x40e0000484587df0 */ /* 0x000fe60008001858 */
[----:B------:R-:W-:-:S03]  /*fcc0*/  FMNMX.FTZ R51, R69, R51, !PT ;  /* 0x0000003345337209 */ /* 0x000fc60007810000 */
[----:B------:R-:W3:Y:S01]  /*fcd0*/  MUFU.TANH R36, R36 ;  /* 0x0000002400247308 */ /* 0x000ee20000002400 */
[----:B----4-:R-:W-:-:S04]  /*fce0*/  FMNMX.FTZ R51, R72, R51, !PT ;  /* 0x0000003348337209 */ /* 0x010fc80007810000 */
[----:B------:R-:W-:-:S03]  /*fcf0*/  FMNMX.FTZ R53, R73, R51, !PT ;  /* 0x0000003349357209 */ /* 0x000fc60007810000 */
[----:B------:R-:W4:Y:S02]  /*fd00*/  MUFU.TANH R37, R37 ;  /* 0x0000002500257308 */ /* 0x000f240000002400 */
[----:B------:R-:W5:Y:S06]  /*fd10*/  SHFL.BFLY PT, R51, R53, 0x2, 0x1f ;  /* 0x0c401f0035337f89 */ /* 0x000f6c00000e0000 */
[----:B------:R-:W4:Y:S08]  /*fd20*/  MUFU.TANH R40, R40 ;  /* 0x0000002800287308 */ /* 0x000f300000002400 */
[----:B------:R-:W4:Y:S08]  /*fd30*/  MUFU.TANH R41, R41 ;  /* 0x0000002900297308 */ /* 0x000f300000002400 */
[----:B------:R-:W4:Y:S01]  /*fd40*/  MUFU.TANH R44, R44 ;  /* 0x0000002c002c7308 */ /* 0x000f220000002400 */
[----:B-----5:R-:W-:-:S05]  /*fd50*/  FMNMX.FTZ R53, R53, R51, !PT ;  /* 0x0000003335357209 */ /* 0x020fca0007810000 */
[----:B------:R-:W5:Y:S02]  /*fd60*/  SHFL.BFLY PT, R51, R53, 0x1, 0x1f ;  /* 0x0c201f0035337f89 */ /* 0x000f6400000e0000 */
[----:B------:R-:W4:Y:S08]  /*fd70*/  MUFU.TANH R45, R45 ;  /* 0x0000002d002d7308 */ /* 0x000f300000002400 */
[----:B------:R-:W4:Y:S08]  /*fd80*/  MUFU.TANH R48, R48 ;  /* 0x0000003000307308 */ /* 0x000f300000002400 */
[----:B------:R-:W4:Y:S01]  /*fd90*/  MUFU.TANH R56, R56 ;  /* 0x0000003800387308 */ /* 0x000f220000002400 */
[----:B-----5:R-:W-:Y:S01]  /*fda0*/  FMNMX.FTZ R53, R53, R51, !PT ;  /* 0x0000003335357209 */ /* 0x020fe20007810000 */
[----:B------:R-:W-:-:S06]  /*fdb0*/  IMAD.U32 R51, RZ, RZ, UR4 ;  /* 0x00000004ff337e24 */ /* 0x000fcc000f8e00ff */
[----:B------:R-:W5:Y:S01]  /*fdc0*/  MUFU.TANH R66, R66 ;  /* 0x0000004200427308 */ /* 0x000f620000002400 */
[CC--:B------:R-:W-:Y:S01]  /*fdd0*/  FMUL.FTZ R84, R53.reuse, R51.reuse ;  /* 0x0000003335547220 */ /* 0x0c0fe20000410000 */
[----:B------:R-:W-:Y:S01]  /*fde0*/  FADD.FTZ R82, -R53, R153 ;  /* 0x0000009935527221 */ /* 0x000fe20000010100 */
[----:B------:R-:W-:Y:S02]  /*fdf0*/  IMAD.MOV.U32 R153, RZ, RZ, R53 ;  /* 0x000000ffff997224 */ /* 0x000fe400078e0035 */
[-CC-:B------:R-:W-:Y:S01]  /*fe00*/  FFMA.FTZ R148, R11, R51.reuse, -R84.reuse ;  /* 0x000000330b947223 */ /* 0x180fe20000010854 */
[----:B------:R-:W-:Y:S01]  /*fe10*/  FMNMX.FTZ R11, R154, R20, !PT ;  /* 0x000000149a0b7209 */ /* 0x000fe20007810000 */
[-CC-:B------:R-:W-:Y:S01]  /*fe20*/  FFMA.FTZ R55, R14, R51.reuse, -R84.reuse ;  /* 0x000000330e377223 */ /* 0x180fe20000010854 */
[----:B------:R-:W5:Y:S01]  /*fe30*/  MUFU.TANH R67, R67 ;  /* 0x0000004300437308 */ /* 0x000f620000002400 */
[--C-:B------:R-:W-:Y:S01]  /*fe40*/  FFMA.FTZ R146, R27, R51, -R84.reuse ;  /* 0x000000331b927223 */ /* 0x100fe20000010854 */
[----:B------:R-:W-:Y:S01]  /*fe50*/  FMNMX.FTZ R11, R151, R11, !PT ;  /* 0x0000000b970b7209 */ /* 0x000fe20007810000 */
[-CC-:B------:R-:W-:Y:S01]  /*fe60*/  FFMA.FTZ R27, R35, R51.reuse, -R84.reuse ;  /* 0x00000033231b7223 */ /* 0x180fe20000010854 */
[--C-:B------:R-:W-:Y:S01]  /*fe70*/  FFMA.FTZ R150, R15, R51, -R84.reuse ;  /* 0x000000330f967223 */ /* 0x100fe20000010854 */
[----:B------:R-:W-:Y:S01]  /*fe80*/  IMAD.MOV.U32 R15, RZ, RZ, 0x40000040 ;  /* 0x40000040ff0f7424 */ /* 0x000fe200078e00ff */
[----:B------:R-:W-:Y:S01]  /*fe90*/  FMNMX.FTZ R11, R149, R11, !PT ;  /* 0x0000000b950b7209 */ /* 0x000fe20007810000 */
[-C--:B------:R-:W-:Y:S01]  /*fea0*/  FMUL.FTZ R54, R82, R51.reuse ;  /* 0x0000003352367220 */ /* 0x080fe20000410000 */
[----:B------:R-:W5:Y:S01]  /*feb0*/  MUFU.TANH R70, R70 ;  /* 0x0000004600467308 */ /* 0x000f620000002400 */
[--C-:B------:R-:W-:Y:S01]  /*fec0*/  FFMA.FTZ R82, R26, R51, -R84.reuse ;  /* 0x000000331a527223 */ /* 0x100fe20000010854 */
[----:B------:R-:W-:Y:S01]  /*fed0*/  FMNMX.FTZ R11, R147, R11, !PT ;  /* 0x0000000b930b7209 */ /* 0x000fe20007810000 */
[----:B------:R-:W-:Y:S01]  /*fee0*/  FFMA.FTZ R26, R43, R51, -R84 ;  /* 0x000000332b1a7223 */ /* 0x000fe20000010854 */
[----:B------:R-:W-:Y:S01]  /*fef0*/  R2UR UR7, R15 ;  /* 0x000000000f0772ca */ /* 0x000fe200000e0000 */
[----:B------:R-:W-:-:S02]  /*ff00*/  WARPGROUP.DEPBAR.LE gsb0, 0x0 ;  /* 0x00008000000079c5 */ /* 0x000fc40000010000 */
[----:B--2---:R-:W-:Y:S01]  /*ff10*/  FMNMX.FTZ R11, R145, R11, !PT ;  /* 0x0000000b910b7209 */ /* 0x004fe20007810000 */
[----:B------:R-:W2:Y:S01]  /*ff20*/  MUFU.TANH R71, R71 ;  /* 0x0000004700477308 */ /* 0x000ea20000002400 */
[----:B------:R-:W-:Y:S01]  /*ff30*/  WARPGROUP.ARRIVE ;  /* 0x00000000000079c5 */ /* 0x000fe20000000000 */
[--C-:B------:R-:W-:Y:S01]  /*ff40*/  FFMA.FTZ R83, R24, R51, -R84.reuse ;  /* 0x0000003318537223 */ /* 0x100fe20000010854 */
[----:B------:R-:W-:Y:S01]  /*ff50*/  FMNMX.FTZ R11, R143, R11, !PT ;  /* 0x0000000b8f0b7209 */ /* 0x000fe20007810000 */
[-CC-:B------:R-:W-:Y:S01]  /*ff60*/  FFMA.FTZ R24, R31, R51.reuse, -R84.reuse ;  /* 0x000000331f187223 */ /* 0x180fe20000010854 */
[--C-:B------:R-:W-:Y:S01]  /*ff70*/  FFMA.FTZ R31, R58, R51, -R84.reuse ;  /* 0x000000333a1f7223 */ /* 0x100fe20000010854 */
[----:B------:R-:W-:Y:S01]  /*ff80*/  IMAD.MOV.U32 R15, RZ, RZ, 0x40000040 ;  /* 0x40000040ff0f7424 */ /* 0x000fe200078e00ff */
[----:B0-----:R-:W-:Y:S01]  /*ff90*/  FMNMX.FTZ R14, R141, R11, !PT ;  /* 0x0000000b8d0e7209 */ /* 0x001fe20007810000 */
[----:B------:R-:W0:Y:S01]  /*ffa0*/  MUFU.TANH R74, R74 ;  /* 0x0000004a004a7308 */ /* 0x000e220000002400 */
[-CC-:B------:R-:W-:Y:S01]  /*ffb0*/  FFMA.FTZ R136, R38, R51.reuse, -R84.reuse ;  /* 0x0000003326887223 */ /* 0x180fe20000010854 */
[-CC-:B------:R-:W-:Y:S01]  /*ffc0*/  FFMA.FTZ R38, R59, R51.reuse, -R84.reuse ;  /* 0x000000333b267223 */ /* 0x180fe20000010854 */
[----:B------:R-:W-:Y:S01]  /*ffd0*/  FMNMX.FTZ R14, R29, R14, !PT ;  /* 0x0000000e1d0e7209 */ /* 0x000fe20007810000 */
[-CC-:B------:R-:W-:Y:S01]  /*ffe0*/  FFMA.FTZ R144, R25, R51.reuse, -R84.reuse ;  /* 0x0000003319907223 */ /* 0x180fe20000010854 */
[-CC-:B------:R-:W-:Y:S01]  /*fff0*/  FFMA.FTZ R25, R39, R51.reuse, -R84.reuse ;  /* 0x0000003327197223 */ /* 0x180fe20000010854 */
[-CC-:B------:R-:W-:Y:S01]  /*10000*/  FFMA.FTZ R39, R60, R51.reuse, -R84.reuse ;  /* 0x000000333c277223 */ /* 0x180fe20000010854 */
[----:B-1----:R-:W-:Y:S01]  /*10010*/  FMNMX.FTZ R14, R32, R14, !PT ;  /* 0x0000000e200e7209 */ /* 0x002fe20007810000 */
[----:B------:R-:W1:Y:S01]  /*10020*/  MUFU.TANH R75, R75 ;  /* 0x0000004b004b7308 */ /* 0x000e620000002400 */
[-CC-:B------:R-:W-:Y:S01]  /*10030*/  FFMA.FTZ R132, R46, R51.reuse, -R84.reuse ;  /* 0x000000332e847223 */ /* 0x180fe20000010854 */
[-CC-:B------:R-:W-:Y:S01]  /*10040*/  FFMA.FTZ R138, R42, R51.reuse, -R84.reuse ;  /* 0x000000332a8a7223 */ /* 0x180fe20000010854 */
[----:B------:R-:W-:Y:S01]  /*10050*/  FMNMX.FTZ R14, R33, R14, !PT ;  /* 0x0000000e210e7209 */ /* 0x000fe20007810000 */
[-CC-:B------:R-:W-:Y:S01]  /*10060*/  FFMA.FTZ R46, R64, R51.reuse, -R84.reuse ;  /* 0x00000033402e7223 */ /* 0x180fe20000010854 */
[-CC-:B------:R-:W-:Y:S01]  /*10070*/  FFMA.FTZ R42, R61, R51.reuse, -R84.reuse ;  /* 0x000000333d2a7223 */ /* 0x180fe20000010854 */
[-CC-:B------:R-:W-:Y:S01]  /*10080*/  FFMA.FTZ R142, R34, R51.reuse, -R84.reuse ;  /* 0x00000033228e7223 */ /* 0x180fe20000010854 */
[----:B---3--:R-:W-:Y:S01]  /*10090*/  FMNMX.FTZ R14, R36, R14, !PT ;  /* 0x0000000e240e7209 */ /* 0x008fe20007810000 */
[----:B------:R-:W3:Y:S01]  /*100a0*/  MUFU.TANH R76, R76 ;  /* 0x0000004c004c7308 */ /* 0x000ee20000002400 */
[-CC-:B------:R-:W-:Y:S01]  /*100b0*/  FFMA.FTZ R34, R47, R51.reuse, -R84.reuse ;  /* 0x000000332f227223 */ /* 0x180fe20000010854 */
[-CC-:B------:R-:W-:Y:S01]  /*100c0*/  FFMA.FTZ R47, R65, R51.reuse, -R84.reuse ;  /* 0x00000033412f7223 */ /* 0x180fe20000010854 */
[----:B----4-:R-:W-:Y:S01]  /*100d0*/  FMNMX.FTZ R14, R37, R14, !PT ;  /* 0x0000000e250e7209 */ /* 0x010fe20007810000 */
[-CC-:B------:R-:W-:Y:S01]  /*100e0*/  FFMA.FTZ R28, R28, R51.reuse, -R84.reuse ;  /* 0x000000331c1c7223 */ /* 0x180fe20000010854 */
[-CC-:B------:R-:W-:Y:S01]  /*100f0*/  FFMA.FTZ R140, R30, R51.reuse, -R84.reuse ;  /* 0x000000331e8c7223 */ /* 0x180fe20000010854 */
[-CC-:B------:R-:W-:Y:S01]  /*10100*/  FFMA.FTZ R134, R50, R51.reuse, -R84.reuse ;  /* 0x0000003332867223 */ /* 0x180fe20000010854 */
[----:B------:R-:W-:Y:S01]  /*10110*/  FMNMX.FTZ R14, R40, R14, !PT ;  /* 0x0000000e280e7209 */ /* 0x000fe20007810000 */
[----:B------:R-:W4:Y:S01]  /*10120*/  MUFU.TANH R77, R77 ;  /* 0x0000004d004d7308 */ /* 0x000f220000002400 */
[-CC-:B------:R-:W-:Y:S01]  /*10130*/  FFMA.FTZ R30, R52, R51.reuse, -R84.reuse ;  /* 0x00000033341e7223 */ /* 0x180fe20000010854 */
[-CC-:B------:R-:W-:Y:S01]  /*10140*/  FFMA.FTZ R50, R68, R51.reuse, -R84.reuse ;  /* 0x0000003344327223 */ /* 0x180fe20000010854 */
[----:B------:R-:W-:Y:S01]  /*10150*/  FMNMX.FTZ R14, R41, R14, !PT ;  /* 0x0000000e290e7209 */ /* 0x000fe20007810000 */
[-CC-:B------:R-:W-:Y:S01]  /*10160*/  FFMA.FTZ R52, R69, R51.reuse, -R84.reuse ;  /* 0x0000003345347223 */ /* 0x180fe20000010854 */
[----:B------:R-:W-:-:S02]  /*10170*/  FFMA.FTZ R73, R73, R51, -R84 ;  /* 0x0000003349497223 */ /* 0x000fc40000010854 */
[----:B------:R-:W-:Y:S01]  /*10180*/  FMNMX.FTZ R14, R44, R14, !PT ;  /* 0x0000000e2c0e7209 */ /* 0x000fe20007810000 */
[----:B------:R-:W4:Y:S03]  /*10190*/  MUFU.TANH R78, R78 ;  /* 0x0000004e004e7308 */ /* 0x000f260000002400 */
[----:B------:R-:W-:-:S04]  /*101a0*/  FMNMX.FTZ R14, R45, R14, !PT ;  /* 0x0000000e2d0e7209 */ /* 0x000fc80007810000 */
[----:B------:R-:W-:Y:S01]  /*101b0*/  FMNMX.FTZ R14, R48, R14, !PT ;  /* 0x0000000e300e7209 */ /* 0x000fe20007810000 */
[----:B------:R-:W4:Y:S03]  /*101c0*/  MUFU.TANH R79, R79 ;  /* 0x0000004f004f7308 */ /* 0x000f260000002400 */
[----:B------:R-:W-:-:S04]  /*101d0*/  FMNMX.FTZ R14, R49, R14, !PT ;  /* 0x0000000e310e7209 */ /* 0x000fc80007810000 */
[----:B------:R-:W-:Y:S01]  /*101e0*/  FMNMX.FTZ R14, R56, R14, !PT ;  /* 0x0000000e380e7209 */ /* 0x000fe20007810000 */
[----:B------:R-:W4:Y:S03]  /*101f0*/  MUFU.TANH R80, R80 ;  /* 0x0000005000507308 */ /* 0x000f260000002400 */
[----:B------:R-:W-:-:S04]  /*10200*/  FMNMX.FTZ R14, R63, R14, !PT ;  /* 0x0000000e3f0e7209 */ /* 0x000fc80007810000 */
[----:B-----5:R-:W-:Y:S01]  /*10210*/  FMNMX.FTZ R14, R66, R14, !PT ;  /* 0x0000000e420e7209 */ /* 0x020fe20007810000 */
[----:B------:R-:W5:Y:S03]  /*10220*/  MUFU.TANH R81, R81 ;  /* 0x0000005100517308 */ /* 0x000f660000002400 */
[----:B------:R-:W-:-:S04]  /*10230*/  FMNMX.FTZ R14, R67, R14, !PT ;  /* 0x0000000e430e7209 */ /* 0x000fc80007810000 */
[----:B------:R-:W-:Y:S01]  /*10240*/  FMNMX.FTZ R14, R70, R14, !PT ;  /* 0x0000000e460e7209 */ /* 0x000fe20007810000 */
[----:B------:R-:W-:Y:S03]  /*10250*/  MUFU.EX2 R54, R54 ;  /* 0x0000003600367308 */ /* 0x000fe60000000800 */
[----:B--2---:R-:W-:-:S04]  /*10260*/  FMNMX.FTZ R14, R71, R14, !PT ;  /* 0x0000000e470e7209 */ /* 0x004fc80007810000 */
[----:B0-----:R-:W-:Y:S01]  /*10270*/  FMNMX.FTZ R14, R74, R14, !PT ;  /* 0x0000000e4a0e7209 */ /* 0x001fe20007810000 */
[----:B------:R-:W-:Y:S03]  /*10280*/  MUFU.EX2 R148, R148 ;  /* 0x0000009400947308 */ /* 0x000fe60000000800 */
[----:B-1----:R-:W-:-:S04]  /*10290*/  FMNMX.FTZ R14, R75, R14, !PT ;  /* 0x0000000e4b0e7209 */ /* 0x002fc80007810000 */
[----:B---3--:R-:W-:Y:S01]  /*102a0*/  FMNMX.FTZ R14, R76, R14, !PT ;  /* 0x0000000e4c0e7209 */ /* 0x008fe20007810000 */
[----:B------:R-:W-:Y:S03]  /*102b0*/  MUFU.EX2 R55, R55 ;  /* 0x0000003700377308 */ /* 0x000fe60000000800 */
[----:B----4-:R-:W-:-:S04]  /*102c0*/  FMNMX.FTZ R14, R77, R14, !PT ;  /* 0x0000000e4d0e7209 */ /* 0x010fc80007810000 */
[----:B------:R-:W-:Y:S01]  /*102d0*/  FMNMX.FTZ R14, R78, R14, !PT ;  /* 0x0000000e4e0e7209 */ /* 0x000fe20007810000 */
[----:B------:R-:W-:Y:S03]  /*102e0*/  MUFU.EX2 R150, R150 ;  /* 0x0000009600967308 */ /* 0x000fe60000000800 */
[----:B------:R-:W-:-:S04]  /*102f0*/  FMNMX.FTZ R14, R79, R14, !PT ;  /* 0x0000000e4f0e7209 */ /* 0x000fc80007810000 */
[----:B------:R-:W-:Y:S01]  /*10300*/  FMNMX.FTZ R14, R80, R14, !PT ;  /* 0x0000000e500e7209 */ /* 0x000fe20007810000 */
[----:B------:R-:W-:Y:S03]  /*10310*/  MUFU.EX2 R83, R83 ;  /* 0x0000005300537308 */ /* 0x000fe60000000800 */
[----:B-----5:R-:W-:Y:S01]  /*10320*/  FMNMX.FTZ R35, R81, R14, !PT ;  /* 0x0000000e51237209 */ /* 0x020fe20007810000 */
[----:B------:R-:W-:-:S04]  /*10330*/  VIADD R14, R10, 0x280 ;  /* 0x000002800a0e7836 */ /* 0x000fc80000000000 */
[----:B------:R-:W0:Y:S01]  /*10340*/  SHFL.BFLY PT, R43, R35, 0x2, 0x1f ;  /* 0x0c401f00232b7f89 */ /* 0x000e2200000e0000 */
[----:B------:R-:W-:Y:S01]  /*10350*/  R2UR UR6, R14 ;  /* 0x000000000e0672ca */ /* 0x000fe200000e0000 */
[----:B------:R-:W-:Y:S08]  /*10360*/  MUFU.EX2 R144, R144 ;  /* 0x0000009000907308 */ /* 0x000ff00000000800 */
[----:B------:R-:W-:Y:S04]  /*10370*/  MUFU.EX2 R82, R82 ;  /* 0x0000005200527308 */ /* 0x000fe80000000800 */
[----:B------:R-:W-:Y:S01]  /*10380*/  HGMMA.64x64x16.F32.BF16 R88, R128, gdesc[UR4].tnspB, R88, gsb0 ;  /* 0x40e0000480587df0 */ /* 0x000fe20008001858 */
[----:B------:R-:W-:Y:S01]  /*10390*/  R2UR UR7, R15 ;  /* 0x000000000f0772ca */ /* 0x000fe200000e0000 */
[----:B------:R-:W-:-:S02]  /*103a0*/  IMAD.MOV.U32 R15, RZ, RZ, 0x40000040 ;  /* 0x40000040ff0f7424 */ /* 0x000fc400078e00ff */
[----:B------:R-:W-:Y:S01]  /*103b0*/  MUFU.EX2 R146, R146 ;  /* 0x0000009200927308 */ /* 0x000fe20000000800 */
[----:B0-----:R-:W-:Y:S01]  /*103c0*/  FMNMX.FTZ R35, R35, R43, !PT ;  /* 0x0000002b23237209 */ /* 0x001fe20007810000 */
[----:B------:R-:W-:-:S06]  /*103d0*/  FFMA.FTZ R43, R62, R51, -R84 ;  /* 0x000000333e2b7223 */ /* 0x000fcc0000010854 */
[----:B------:R0:W-:Y:S01]  /*103e0*/  MUFU.EX2 R11, R28 ;  /* 0x0000001c000b7308 */ /* 0x0001e20000000800 */
[----:B------:R-:W1:Y:S07]  /*103f0*/  SHFL.BFLY PT, R14, R35, 0x1, 0x1f ;  /* 0x0c201f00230e7f89 */ /* 0x000e6e00000e0000 */
[----:B------:R-:W-:Y:S01]  /*10400*/  MUFU.EX2 R140, R140 ;  /* 0x0000008c008c7308 */ /* 0x000fe20000000800 */
[-CC-:B0-----:R-:W-:Y:S01]  /*10410*/  FFMA.FTZ R28, R57, R51.reuse, -R84.reuse ;  /* 0x00000033391c7223 */ /* 0x181fe20000010854 */
[----:B------:R-:W-:-:S06]  /*10420*/  FFMA.FTZ R57, R72, R51, -R84 ;  /* 0x0000003348397223 */ /* 0x000fcc0000010854 */
[----:B------:R-:W-:Y:S08]  /*10430*/  MUFU.EX2 R24, R24 ;  /* 0x0000001800187308 */ /* 0x000ff00000000800 */
[----:B------:R-:W-:Y:S01]  /*10440*/  MUFU.EX2 R142, R142 ;  /* 0x0000008e008e7308 */ /* 0x000fe20000000800 */
[----:B-1----:R-:W-:-:S05]  /*10450*/  FMNMX.FTZ R35, R35, R14, !PT ;  /* 0x0000000e23237209 */ /* 0x002fca0007810000 */
[C---:B------:R-:W-:Y:S01]  /*10460*/  FADD.FTZ R14, -R35.reuse, R20 ;  /* 0x00000014230e7221 */ /* 0x040fe20000010100 */
[-C--:B------:R-:W-:Y:S01]  /*10470*/  FMUL.FTZ R62, R35, R51.reuse ;  /* 0x00000033233e7220 */ /* 0x080fe20000410000 */
[----:B------:R-:W-:Y:S02]  /*10480*/  MUFU.EX2 R27, R27 ;  /* 0x0000001b001b7308 */ /* 0x000fe40000000800 */
[-C--:B------:R-:W-:Y:S01]  /*10490*/  FMUL.FTZ R14, R14, R51.reuse ;  /* 0x000000330e0e7220 */ /* 0x080fe20000410000 */
[-CC-:B------:R-:W-:Y:S01]  /*104a0*/  FFMA.FTZ R59, R154, R51.reuse, -R62.reuse ;  /* 0x000000339a3b7223 */ /* 0x180fe2000001083e */
[-CC-:B------:R-:W-:Y:S01]  /*104b0*/  FFMA.FTZ R60, R151, R51.reuse, -R62.reuse ;  /* 0x00000033973c7223 */ /* 0x180fe2000001083e */
[-CC-:B------:R-:W-:Y:S01]  /*104c0*/  FFMA.FTZ R151, R149, R51.reuse, -R62.reuse ;  /* 0x0000003395977223 */ /* 0x180fe2000001083e */
[-CC-:B------:R-:W-:Y:S01]  /*104d0*/  FFMA.FTZ R64, R143, R51.reuse, -R62.reuse ;  /* 0x000000338f407223 */ /* 0x180fe2000001083e */
[-CC-:B------:R-:W-:Y:S01]  /*104e0*/  FFMA.FTZ R61, R147, R51.reuse, -R62.reuse ;  /* 0x00000033933d7223 */ /* 0x180fe2000001083e */
[----:B------:R0:W-:Y:S01]  /*104f0*/  MUFU.EX2 R58, R14 ;  /* 0x0000000e003a7308 */ /* 0x0001e20000000800 */
[-CC-:B------:R-:W-:Y:S01]  /*10500*/  FFMA.FTZ R143, R36, R51.reuse, -R62.reuse ;  /* 0x00000033248f7223 */ /* 0x180fe2000001083e */
[-CC-:B------:R-:W-:Y:S01]  /*10510*/  FFMA.FTZ R147, R141, R51.reuse, -R62.reuse ;  /* 0x000000338d937223 */ /* 0x180fe2000001083e */
[-CC-:B------:R-:W-:Y:S01]  /*10520*/  FFMA.FTZ R141, R32, R51.reuse, -R62.reuse ;  /* 0x00000033208d7223 */ /* 0x180fe2000001083e */
[-CC-:B------:R-:W-:Y:S01]  /*10530*/  FFMA.FTZ R32, R37, R51.reuse, -R62.reuse ;  /* 0x0000003325207223 */ /* 0x180fe2000001083e */
[-CC-:B------:R-:W-:Y:S01]  /*10540*/  FFMA.FTZ R145, R145, R51.reuse, -R62.reuse ;  /* 0x0000003391917223 */ /* 0x180fe2000001083e */
[-CC-:B------:R-:W-:Y:S01]  /*10550*/  FFMA.FTZ R65, R29, R51.reuse, -R62.reuse ;  /* 0x000000331d417223 */ /* 0x180fe2000001083e */
[----:B------:R-:W-:Y:S01]  /*10560*/  FFMA.FTZ R137, R40, R51, -R62 ;  /* 0x0000003328897223 */ /* 0x000fe2000001083e */
[----:B------:R-:W-:Y:S01]  /*10570*/  MUFU.EX2 R59, R59 ;  /* 0x0000003b003b7308 */ /* 0x000fe20000000800 */
[----:B0-----:R-:W-:-:S02]  /*10580*/  VIADD R14, R10, 0x300 ;  /* 0x000003000a0e7836 */ /* 0x001fc40000000000 */
[-CC-:B------:R-:W-:Y:S01]  /*10590*/  FFMA.FTZ R29, R33, R51.reuse, -R62.reuse ;  /* 0x00000033211d7223 */ /* 0x180fe2000001083e */
[-CC-:B------:R-:W-:Y:S01]  /*105a0*/  FFMA.FTZ R33, R41, R51.reuse, -R62.reuse ;  /* 0x0000003329217223 */ /* 0x180fe2000001083e */
[-CC-:B------:R-:W-:Y:S01]  /*105b0*/  FFMA.FTZ R139, R44, R51.reuse, -R62.reuse ;  /* 0x000000332c8b7223 */ /* 0x180fe2000001083e */
[-CC-:B------:R-:W-:Y:S01]  /*105c0*/  FFMA.FTZ R133, R48, R51.reuse, -R62.reuse ;  /* 0x0000003330857223 */ /* 0x180fe2000001083e */
[----:B------:R-:W-:Y:S01]  /*105d0*/  R2UR UR6, R14 ;  /* 0x000000000e0672ca */ /* 0x000fe200000e0000 */
[----:B------:R-:W-:Y:S01]  /*105e0*/  VIADD R14, R10, 0x380 ;  /* 0x000003800a0e7836 */ /* 0x000fe20000000000 */
[----:B------:R-:W0:Y:S01]  /*105f0*/  MUFU.EX2 R60, R60 ;  /* 0x0000003c003c7308 */ /* 0x000e220000000800 */
[-CC-:B------:R-:W-:Y:S01]  /*10600*/  FFMA.FTZ R10, R45, R51.reuse, -R62.reuse ;  /* 0x000000332d0a7223 */ /* 0x180fe2000001083e */
[-CC-:B------:R-:W-:Y:S01]  /*10610*/  FFMA.FTZ R135, R56, R51.reuse, -R62.reuse ;  /* 0x0000003338877223 */ /* 0x180fe2000001083e */
[-CC-:B------:R-:W-:Y:S01]  /*10620*/  FFMA.FTZ R76, R76, R51.reuse, -R62.reuse ;  /* 0x000000334c4c7223 */ /* 0x180fe2000001083e */
[-CC-:B------:R-:W-:Y:S01]  /*10630*/  FFMA.FTZ R77, R77, R51.reuse, -R62.reuse ;  /* 0x000000334d4d7223 */ /* 0x180fe2000001083e */
[-CC-:B------:R-:W-:Y:S01]  /*10640*/  FFMA.FTZ R78, R78, R51.reuse, -R62.reuse ;  /* 0x000000334e4e7223 */ /* 0x180fe2000001083e */
[-CC-:B------:R-:W-:Y:S01]  /*10650*/  FFMA.FTZ R79, R79, R51.reuse, -R62.reuse ;  /* 0x000000334f4f7223 */ /* 0x180fe2000001083e */
[----:B------:R-:W-:Y:S01]  /*10660*/  FFMA.FTZ R80, R80, R51, -R62 ;  /* 0x0000003350507223 */ /* 0x000fe2000001083e */
[----:B------:R-:W-:-:S02]  /*10670*/  WARPGROUP.DEPBAR.LE gsb0, 0x0 ;  /* 0x00008000000079c5 */ /* 0x000fc40000010000 */
[----:B------:R-:W-:Y:S01]  /*10680*/  WARPGROUP.ARRIVE ;  /* 0x00000000000079c5 */ /* 0x000fe20000000000 */
[----:B------:R-:W1:Y:S01]  /*10690*/  MUFU.EX2 R151, R151 ;  /* 0x0000009700977308 */ /* 0x000e620000000800 */
[-CC-:B------:R-:W-:Y:S01]  /*106a0*/  FFMA.FTZ R129, R66, R51.reuse, -R62.reuse ;  /* 0x0000003342817223 */ /* 0x180fe2000001083e */
[----:B------:R-:W-:-:S03]  /*106b0*/  FFMA.FTZ R131, R70, R51, -R62 ;  /* 0x0000003346837223 */ /* 0x000fc6000001083e */
[----:B------:R-:W-:Y:S01]  /*106c0*/  HGMMA.64x64x16.F32.BF16 R88, R124, gdesc[UR4].tnspB, R88, gsb0 ;  /* 0x40e000047c587df0 */ /* 0x000fe20008001858 */
[----:B------:R-:W-:Y:S01]  /*106d0*/  R2UR UR6, R14 ;  /* 0x000000000e0672ca */ /* 0x000fe200000e0000 */
[----:B------:R-:W-:Y:S01]  /*106e0*/  @!P1 IMAD R14, R18, 0x8, R2 ;  /* 0x00000008120e9824 */ /* 0x000fe200078e0202 */
[----:B------:R-:W-:Y:S01]  /*106f0*/  R2UR UR7, R15 ;  /* 0x000000000f0772ca */ /* 0x000fe200000e0000 */
[----:B------:R-:W-:Y:S01]  /*10700*/  VIADD R15, R85, 0x9 ;  /* 0x00000009550f7836 */ /* 0x000fe20000000000 */
[----:B------:R-:W2:Y:S01]  /*10710*/  MUFU.EX2 R61, R61 ;  /* 0x0000003d003d7308 */ /* 0x000ea20000000800 */
[----:B------:R-:W-:Y:S02]  /*10720*/  @!P1 VIADD R36, R14, 0x16840 ;  /* 0x000168400e249836 */ /* 0x000fe40000000000 */
[----:B------:R-:W-:Y:S01]  /*10730*/  FFMA.FTZ R14, R49, R51, -R62 ;  /* 0x00000033310e7223 */ /* 0x000fe2000001083e */
[----:B0-----:R-:W-:Y:S02]  /*10740*/  F2FP.BF16.F32.PACK_AB R149, R60, R59 ;  /* 0x0000003b3c95723e */ /* 0x001fe400000010ff */
[----:B------:R-:W-:-:S02]  /*10750*/  SEL R37, R15, 0x9, !P2 ;  /* 0x000000090f257807 */ /* 0x000fc40005000000 */
[----:B------:R-:W-:Y:S01]  /*10760*/  @!P1 PRMT R36, RZ, 0x654, R36 ;  /* 0x00000654ff249816 */ /* 0x000fe20000000024 */
[----:B------:R-:W0:Y:S01]  /*10770*/  MUFU.EX2 R145, R145 ;  /* 0x0000009100917308 */ /* 0x000e220000000800 */
[C---:B------:R-:W-:Y:S02]  /*10780*/  ISETP.GT.AND P2, PT, R152.reuse, RZ, PT ;  /* 0x000000ff9800720c */ /* 0x040fe40003f44270 */
[----:B------:R-:W-:-:S05]  /*10790*/  IADD3 R152, R152, -0x1, RZ ;  /* 0xffffffff98987810 */ /* 0x000fca0007ffe0ff */
[----:B------:R-:W3:Y:S08]  /*107a0*/  MUFU.EX2 R64, R64 ;  /* 0x0000004000407308 */ /* 0x000ef00000000800 */
[----:B------:R-:W4:Y:S08]  /*107b0*/  MUFU.EX2 R147, R147 ;  /* 0x0000009300937308 */ /* 0x000f300000000800 */
        /* <DEDUP_REMOVED lines=8> */
[----:B------:R-:W-:-:S04]  /*10840*/  FFMA.FTZ R125, R74, R51, -R62 ;  /* 0x000000334a7d7223 */ /* 0x000fc8000001083e */
[----:B------:R-:W5:Y:S01]  /*10850*/  MUFU.EX2 R137, R137 ;  /* 0x0000008900897308 */ /* 0x000f620000000800 */
[----:B------:R-:W-:Y:S07]  /*10860*/  HGMMA.64x64x16.F32.BF16 R88, R120, gdesc[UR4].tnspB, R88, gsb0 ;  /* 0x40e0000478587df0 */ /* 0x000fee0008001858 */
[----:B------:R-:W5:Y:S08]  /*10870*/  MUFU.EX2 R25, R25 ;  /* 0x0000001900197308 */ /* 0x000f700000000800 */
[----:B------:R-:W5:Y:S08]  /*10880*/  MUFU.EX2 R33, R33 ;  /* 0x0000002100217308 */ /* 0x000f700000000800 */
        /* <DEDUP_REMOVED lines=16> */
[----:B------:R-:W-:Y:S01]  /*10990*/  FMUL.FTZ R97, R97, R54 ;  /* 0x0000003661617220 */ /* 0x000fe20000410000 */
[----:B-1----:R-:W-:Y:S01]  /*109a0*/  FFMA.FTZ R36, R54, R3, R148 ;  /* 0x0000000336247223 */ /* 0x002fe20000010094 */
[----:B------:R-:W-:Y:S01]  /*109b0*/  FFMA.FTZ R3, R58, R0, R59 ;  /* 0x000000003a037223 */ /* 0x000fe2000001003b */
[----:B------:R-:W-:Y:S01]  /*109c0*/  @!P1 IMAD R0, R21, 0x8, R2 ;  /* 0x0000000815009824 */ /* 0x000fe200078e0202 */
[----:B------:R-:W1:Y:S01]  /*109d0*/  MUFU.EX2 R134, R134 ;  /* 0x0000008600867308 */ /* 0x000e620000000800 */
[----:B------:R-:W-:Y:S01]  /*109e0*/  FADD.FTZ R15, R55, R36 ;  /* 0x00000024370f7221 */ /* 0x000fe20000010000 */
[----:B------:R-:W-:Y:S01]  /*109f0*/  FADD.FTZ R36, R60, R3 ;  /* 0x000000033c247221 */ /* 0x000fe20000010000 */
[----:B------:R-:W-:-:S02]  /*10a00*/  @!P1 VIADD R3, R0, 0x16860 ;  /* 0x0001686000039836 */ /* 0x000fc40000000000 */
[----:B------:R-:W-:Y:S01]  /*10a10*/  FFMA.FTZ R0, R63, R51, -R62 ;  /* 0x000000333f007223 */ /* 0x000fe2000001083e */
[----:B------:R-:W-:Y:S01]  /*10a20*/  FADD.FTZ R40, R150, R15 ;  /* 0x0000000f96287221 */ /* 0x000fe20000010000 */
[----:B------:R-:W-:Y:S01]  /*10a30*/  FADD.FTZ R36, R151, R36 ;  /* 0x0000002497247221 */ /* 0x000fe20000010000 */
[----:B------:R-:W-:Y:S01]  /*10a40*/  F2FP.BF16.F32.PACK_AB R148, R55, R148 ;  /* 0x000000943794723e */ /* 0x000fe200000010ff */
[----:B------:R-:W1:Y:S01]  /*10a50*/  MUFU.EX2 R135, R135 ;  /* 0x0000008700877308 */ /* 0x000e620000000800 */
[----:B------:R-:W-:Y:S01]  /*10a60*/  @!P1 PRMT R15, RZ, 0x654, R3 ;  /* 0x00000654ff0f9816 */ /* 0x000fe20000000003 */
[----:B------:R-:W-:Y:S01]  /*10a70*/  FADD.FTZ R3, R83, R40 ;  /* 0x0000002853037221 */ /* 0x000fe20000010000 */
[----:B--2---:R-:W-:Y:S01]  /*10a80*/  FADD.FTZ R36, R61, R36 ;  /* 0x000000243d247221 */ /* 0x004fe20000010000 */
[----:B------:R-:W-:Y:S01]  /*10a90*/  F2FP.BF16.F32.PACK_AB R150, R83, R150 ;  /* 0x000000965396723e */ /* 0x000fe200000010ff */
[----:B------:R2:W-:Y:S01]  /*10aa0*/  @!P1 SYNCS.ARRIVE.TRANS64.RED.A1T0 RZ, [R15+URZ], RZ ;  /* 0x000000ff0fff99a7 */ /* 0x0005e2000810043f */
[----:B------:R-:W-:Y:S01]  /*10ab0*/  F2FP.BF16.F32.PACK_AB R151, R61, R151 ;  /* 0x000000973d97723e */ /* 0x000fe200000010ff */
[----:B0-----:R-:W-:Y:S01]  /*10ac0*/  FADD.FTZ R21, R145, R36 ;  /* 0x0000002491157221 */ /* 0x001fe20000010000 */
[----:B------:R-:W-:Y:S01]  /*10ad0*/  MUFU.EX2 R30, R30 ;  /* 0x0000001e001e7308 */ /* 0x000fe20000000800 */
[----:B---3--:R-:W-:Y:S01]  /*10ae0*/  F2FP.BF16.F32.PACK_AB R145, R64, R145 ;  /* 0x000000914091723e */ /* 0x008fe200000010ff */
[----:B------:R-:W-:Y:S01]  /*10af0*/  FMUL.FTZ R100, R100, R54 ;  /* 0x0000003664647220 */ /* 0x000fe20000410000 */
[----:B------:R-:W-:Y:S01]  /*10b00*/  FADD.FTZ R36, R64, R21 ;  /* 0x0000001540247221 */ /* 0x000fe20000010000 */
[-CC-:B------:R-:W-:Y:S01]  /*10b10*/  FFMA.FTZ R21, R75, R51.reuse, -R62.reuse ;  /* 0x000000334b157223 */ /* 0x180fe2000001083e */
[----:B--2---:R-:W-:Y:S01]  /*10b20*/  FADD.FTZ R15, R144, R3 ;  /* 0x00000003900f7221 */ /* 0x004fe20000010000 */
[----:B------:R-:W-:Y:S01]  /*10b30*/  FFMA.FTZ R3, R67, R51, -R62 ;  /* 0x0000003343037223 */ /* 0x000fe2000001083e */
[----:B----4-:R-:W-:Y:S01]  /*10b40*/  FADD.FTZ R36, R147, R36 ;  /* 0x0000002493247221 */ /* 0x010fe20000010000 */
[----:B------:R-:W0:Y:S01]  /*10b50*/  MUFU.EX2 R0, R0 ;  /* 0x0000000000007308 */ /* 0x000e220000000800 */
[C---:B------:R-:W-:Y:S01]  /*10b60*/  FADD.FTZ R15, R82.reuse, R15 ;  /* 0x0000000f520f7221 */ /* 0x040fe20000010000 */
[----:B------:R-:W-:Y:S01]  /*10b70*/  F2FP.BF16.F32.PACK_AB R144, R82, R144 ;  /* 0x000000905290723e */ /* 0x000fe200000010ff */
[C---:B-----5:R-:W-:Y:S01]  /*10b80*/  FADD.FTZ R36, R65.reuse, R36 ;  /* 0x0000002441247221 */ /* 0x060fe20000010000 */
[----:B------:R-:W-:Y:S01]  /*10b90*/  F2FP.BF16.F32.PACK_AB R147, R65, R147 ;  /* 0x000000934193723e */ /* 0x000fe200000010ff */
[----:B------:R-:W-:Y:S01]  /*10ba0*/  FADD.FTZ R40, R146, R15 ;  /* 0x0000000f92287221 */ /* 0x000fe20000010000 */
[----:B------:R-:W-:Y:S01]  /*10bb0*/  F2FP.BF16.F32.PACK_AB R146, R11, R146 ;  /* 0x000000920b92723e */ /* 0x000fe200000010ff */
[----:B------:R-:W-:Y:S01]  /*10bc0*/  FADD.FTZ R36, R141, R36 ;  /* 0x000000248d247221 */ /* 0x000fe20000010000 */
[----:B------:R-:W2:Y:S01]  /*10bd0*/  MUFU.EX2 R28, R28 ;  /* 0x0000001c001c7308 */ /* 0x000ea20000000800 */
[----:B------:R-:W-:Y:S01]  /*10be0*/  FADD.FTZ R37, R11, R40 ;  /* 0x000000280b257221 */ /* 0x000fe20000010000 */
[-C--:B------:R-:W-:Y:S01]  /*10bf0*/  FFMA.FTZ R15, R71, R51.reuse, -R62 ;  /* 0x00000033470f7223 */ /* 0x080fe2000001083e */
[----:B------:R-:W-:Y:S01]  /*10c00*/  FADD.FTZ R36, R29, R36 ;  /* 0x000000241d247221 */ /* 0x000fe20000010000 */
[----:B------:R-:W-:Y:S01]  /*10c10*/  FFMA.FTZ R62, R81, R51, -R62 ;  /* 0x00000033513e7223 */ /* 0x000fe2000001083e */
[----:B------:R-:W-:Y:S01]  /*10c20*/  FADD.FTZ R37, R140, R37 ;  /* 0x000000258c257221 */ /* 0x000fe20000010000 */
[C---:B------:R-:W-:Y:S01]  /*10c30*/  F2FP.BF16.F32.PACK_AB R140, R24.reuse, R140 ;  /* 0x0000008c188c723e */ /* 0x040fe200000010ff */
[-C--:B------:R-:W-:Y:S01]  /*10c40*/  FMUL.FTZ R101, R101, R54.reuse ;  /* 0x0000003665657220 */ /* 0x080fe20000410000 */
[----:B------:R-:W3:Y:S01]  /*10c50*/  MUFU.EX2 R129, R129 ;  /* 0x0000008100817308 */ /* 0x000ee20000000800 */
[----:B------:R-:W-:Y:S01]  /*10c60*/  FADD.FTZ R37, R24, R37 ;  /* 0x0000002518257221 */ /* 0x000fe20000010000 */
[----:B------:R-:W-:Y:S01]  /*10c70*/  F2FP.BF16.F32.PACK_AB R141, R29, R141 ;  /* 0x0000008d1d8d723e */ /* 0x000fe200000010ff */
[-C--:B------:R-:W-:Y:S01]  /*10c80*/  FMUL.FTZ R104, R104, R54.reuse ;  /* 0x0000003668687220 */ /* 0x080fe20000410000 */
[----:B------:R-:W-:Y:S01]  /*10c90*/  FMUL.FTZ R105, R105, R54 ;  /* 0x0000003669697220 */ /* 0x000fe20000410000 */
[----:B------:R-:W-:Y:S01]  /*10ca0*/  FADD.FTZ R40, R142, R37 ;  /* 0x000000258e287221 */ /* 0x000fe20000010000 */
[----:B------:R-:W-:Y:S01]  /*10cb0*/  FADD.FTZ R37, R143, R36 ;  /* 0x000000248f257221 */ /* 0x000fe20000010000 */
[C---:B------:R-:W-:Y:S01]  /*10cc0*/  F2FP.BF16.F32.PACK_AB R143, R32.reuse, R143 ;  /* 0x0000008f208f723e */ /* 0x040fe200000010ff */
[----:B------:R-:W-:Y:S01]  /*10cd0*/  MUFU.EX2 R31, R31 ;  /* 0x0000001f001f7308 */ /* 0x000fe20000000800 */
[C---:B------:R-:W-:Y:S01]  /*10ce0*/  FADD.FTZ R41, R27.reuse, R40 ;  /* 0x000000281b297221 */ /* 0x040fe20000010000 */
[----:B------:R-:W-:Y:S01]  /*10cf0*/  FADD.FTZ R36, R32, R37 ;  /* 0x0000002520247221 */ /* 0x000fe20000010000 */
[----:B------:R-:W-:Y:S01]  /*10d00*/  F2FP.BF16.F32.PACK_AB R142, R27, R142 ;  /* 0x0000008e1b8e723e */ /* 0x000fe200000010ff */
[----:B------:R-:W-:Y:S01]  /*10d10*/  FMUL.FTZ R108, R108, R54 ;  /* 0x000000366c6c7220 */ /* 0x000fe20000410000 */
[----:B------:R-:W-:Y:S01]  /*10d20*/  FADD.FTZ R40, R136, R41 ;  /* 0x0000002988287221 */ /* 0x000fe20000010000 */
[----:B------:R-:W-:Y:S01]  /*10d30*/  FADD.FTZ R36, R137, R36 ;  /* 0x0000002489247221 */ /* 0x000fe20000010000 */
[C---:B------:R-:W-:Y:S01]  /*10d40*/  F2FP.BF16.F32.PACK_AB R136, R25.reuse, R136 ;  /* 0x000000881988723e */ /* 0x040fe200000010ff */
[----:B------:R-:W4:Y:S01]  /*10d50*/  MUFU.EX2 R3, R3 ;  /* 0x0000000300037308 */ /* 0x000f220000000800 */
[----:B------:R-:W-:Y:S01]  /*10d60*/  FADD.FTZ R37, R25, R40 ;  /* 0x0000002819257221 */ /* 0x000fe20000010000 */
[C---:B------:R-:W-:Y:S01]  /*10d70*/  FADD.FTZ R36, R33.reuse, R36 ;  /* 0x0000002421247221 */ /* 0x040fe20000010000 */
[----:B------:R-:W-:Y:S01]  /*10d80*/  F2FP.BF16.F32.PACK_AB R137, R33, R137 ;  /* 0x000000892189723e */ /* 0x000fe200000010ff */
[----:B------:R-:W-:Y:S01]  /*10d90*/  FMUL.FTZ R109, R109, R54 ;  /* 0x000000366d6d7220 */ /* 0x000fe20000410000 */
[----:B------:R-:W-:Y:S01]  /*10da0*/  FADD.FTZ R37, R138, R37 ;  /* 0x000000258a257221 */ /* 0x000fe20000010000 */
[----:B------:R-:W-:Y:S01]  /*10db0*/  FADD.FTZ R41, R139, R36 ;  /* 0x000000248b297221 */ /* 0x000fe20000010000 */
[C---:B------:R-:W-:Y:S01]  /*10dc0*/  F2FP.BF16.F32.PACK_AB R138, R26.reuse, R138 ;  /* 0x0000008a1a8a723e */ /* 0x040fe200000010ff */
[----:B------:R-:W5:Y:S01]  /*10dd0*/  MUFU.EX2 R38, R38 ;  /* 0x0000002600267308 */ /* 0x000f620000000800 */
        /* <DEDUP_REMOVED lines=12> */
[----:B-1----:R-:W-:Y:S01]  /*10ea0*/  FADD.FTZ R37, R134, R37 ;  /* 0x0000002586257221 */ /* 0x002fe20000010000 */
[----:B------:R-:W-:Y:S01]  /*10eb0*/  FADD.FTZ R11, R135, R36 ;  /* 0x00000024870b7221 */ /* 0x000fe20000010000 */
[----:B0-----:R-:W-:Y:S01]  /*10ec0*/  F2FP.BF16.F32.PACK_AB R135, R0, R135 ;  /* 0x000000870087723e */ /* 0x001fe200000010ff */
[----:B------:R-:W0:Y:S01]  /*10ed0*/  MUFU.EX2 R39, R39 ;  /* 0x0000002700277308 */ /* 0x000e220000000800 */
[----:B------:R-:W-:Y:S01]  /*10ee0*/  FADD.FTZ R37, R30, R37 ;  /* 0x000000251e257221 */ /* 0x000fe20000010000 */
[----:B------:R-:W-:Y:S01]  /*10ef0*/  FADD.FTZ R24, R0, R11 ;  /* 0x0000000b00187221 */ /* 0x000fe20000010000 */
[----:B------:R-:W-:Y:S01]  /*10f00*/  F2FP.BF16.F32.PACK_AB R134, R30, R134 ;  /* 0x000000861e86723e */ /* 0x000fe200000010ff */
[----:B------:R-:W-:Y:S01]  /*10f10*/  FMUL.FTZ R116, R116, R54 ;  /* 0x0000003674747220 */ /* 0x000fe20000410000 */
[----:B--2---:R-:W-:Y:S01]  /*10f20*/  FADD.FTZ R32, R28, R37 ;  /* 0x000000251c207221 */ /* 0x004fe20000010000 */
[----:B---3--:R-:W-:Y:S01]  /*10f30*/  FADD.FTZ R24, R129, R24 ;  /* 0x0000001881187221 */ /* 0x008fe20000010000 */
[----:B----4-:R-:W-:Y:S01]  /*10f40*/  F2FP.BF16.F32.PACK_AB R129, R3, R129 ;  /* 0x000000810381723e */ /* 0x010fe200000010ff */
[----:B------:R-:W1:Y:S01]  /*10f50*/  MUFU.EX2 R15, R15 ;  /* 0x0000000f000f7308 */ /* 0x000e620000000800 */
[----:B------:R-:W-:Y:S01]  /*10f60*/  FADD.FTZ R11, R31, R32 ;  /* 0x000000201f0b7221 */ /* 0x000fe20000010000 */
[----:B------:R-:W-:Y:S01]  /*10f70*/  FADD.FTZ R24, R3, R24 ;  /* 0x0000001803187221 */ /* 0x000fe20000010000 */
[----:B------:R-:W-:Y:S01]  /*10f80*/  F2FP.BF16.F32.PACK_AB R128, R31, R28 ;  /* 0x0000001c1f80723e */ /* 0x000fe200000010ff */
[----:B------:R-:W-:Y:S01]  /*10f90*/  FMUL.FTZ R117, R117, R54 ;  /* 0x0000003675757220 */ /* 0x000fe20000410000 */
[----:B-----5:R-:W-:Y:S01]  /*10fa0*/  FADD.FTZ R26, R38, R11 ;  /* 0x0000000b261a7221 */ /* 0x020fe20000010000 */
[----:B------:R-:W-:Y:S01]  /*10fb0*/  FADD.FTZ R24, R131, R24 ;  /* 0x0000001883187221 */ /* 0x000fe20000010000 */
[----:B------:R-:W-:Y:S01]  /*10fc0*/  FMUL.FTZ R90, R90, R58 ;  /* 0x0000003a5a5a7220 */ /* 0x000fe20000410000 */
[----:B------:R-:W2:Y:S01]  /*10fd0*/  MUFU.EX2 R42, R42 ;  /* 0x0000002a002a7308 */ /* 0x000ea20000000800 */
[C---:B0-----:R-:W-:Y:S01]  /*10fe0*/  FADD.FTZ R11, R39.reuse, R26 ;  /* 0x0000001a270b7221 */ /* 0x041fe20000010000 */
[----:B------:R-:W-:Y:S01]  /*10ff0*/  F2FP.BF16.F32.PACK_AB R130, R39, R38 ;  /* 0x000000262782723e */ /* 0x000fe200000010ff */
[-C--:B------:R-:W-:Y:S01]  /*11000*/  FMUL.FTZ R91, R91, R58.reuse ;  /* 0x0000003a5b5b7220 */ /* 0x080fe20000410000 */
[-C--:B------:R-:W-:Y:S01]  /*11010*/  FMUL.FTZ R94, R94, R58.reuse ;  /* 0x0000003a5e5e7220 */ /* 0x080fe20000410000 */
[-C--:B------:R-:W-:Y:S01]  /*11020*/  FMUL.FTZ R95, R95, R58.reuse ;  /* 0x0000003a5f5f7220 */ /* 0x080fe20000410000 */
[-C--:B------:R-:W-:Y:S01]  /*11030*/  FMUL.FTZ R98, R98, R58.reuse ;  /* 0x0000003a62627220 */ /* 0x080fe20000410000 */
[-C--:B------:R-:W-:Y:S01]  /*11040*/  FMUL.FTZ R99, R99, R58.reuse ;  /* 0x0000003a63637220 */ /* 0x080fe20000410000 */
[----:B------:R-:W0:Y:S01]  /*11050*/  MUFU.EX2 R125, R125 ;  /* 0x0000007d007d7308 */ /* 0x000e220000000800 */
        /* <DEDUP_REMOVED lines=11> */
[-C--:B------:R-:W-:Y:S01]  /*11110*/  FMUL.FTZ R115, R115, R58.reuse ;  /* 0x0000003a73737220 */ /* 0x080fe20000410000 */
[-C--:B------:R-:W-:Y:S01]  /*11120*/  FMUL.FTZ R118, R118, R58.reuse ;  /* 0x0000003a76767220 */ /* 0x080fe20000410000 */
[----:B------:R-:W-:-:S02]  /*11130*/  FMUL.FTZ R119, R119, R58 ;  /* 0x0000003a77777220 */ /* 0x000fc40000410000 */
[----:B------:R-:W2:Y:S01]  /*11140*/  MUFU.EX2 R21, R21 ;  /* 0x0000001500157308 */ /* 0x000ea20000000800 */
[----:B0-----:R-:W-:-:S07]  /*11150*/  FADD.FTZ R24, R125, R24 ;  /* 0x000000187d187221 */ /* 0x001fce0000010000 */
[----:B------:R-:W0:Y:S01]  /*11160*/  MUFU.EX2 R46, R46 ;  /* 0x0000002e002e7308 */ /* 0x000e220000000800 */
[C---:B-1----:R-:W-:Y:S01]  /*11170*/  FADD.FTZ R11, R43.reuse, R10 ;  /* 0x0000000a2b0b7221 */ /* 0x042fe20000010000 */
[----:B------:R-:W-:-:S06]  /*11180*/  F2FP.BF16.F32.PACK_AB R124, R43, R42 ;  /* 0x0000002a2b7c723e */ /* 0x000fcc00000010ff */
[----:B------:R-:W1:Y:S01]  /*11190*/  MUFU.EX2 R76, R76 ;  /* 0x0000004c004c7308 */ /* 0x000e620000000800 */
[C---:B--2---:R-:W-:Y:S01]  /*111a0*/  FADD.FTZ R25, R21.reuse, R24 ;  /* 0x0000001815197221 */ /* 0x044fe20000010000 */
[----:B------:R-:W-:Y:S01]  /*111b0*/  F2FP.BF16.F32.PACK_AB R125, R21, R125 ;  /* 0x0000007d157d723e */ /* 0x000fe200000010ff */
[----:B------:R-:W-:-:S05]  /*111c0*/  IMAD.MOV.U32 R21, RZ, RZ, R18 ;  /* 0x000000ffff157224 */ /* 0x000fca00078e0012 */
        /* <DEDUP_REMOVED lines=21> */
[----:B--2---:R-:W-:Y:S01]  /*11320*/  FADD.FTZ R3, R57, R10 ;  /* 0x0000000a39037221 */ /* 0x004fe20000010000 */
[----:B------:R-:W-:-:S06]  /*11330*/  IMAD.MOV.U32 R10, RZ, RZ, R23 ;  /* 0x000000ffff0a7224 */ /* 0x000fcc00078e0017 */
[----:B------:R-:W2:Y:S01]  /*11340*/  MUFU.EX2 R62, R62 ;  /* 0x0000003e003e7308 */ /* 0x000ea20000000800 */
[----:B0-----:R-:W-:Y:S01]  /*11350*/  FADD.FTZ R0, R123, R0 ;  /* 0x000000007b007221 */ /* 0x001fe20000010000 */
[C---:B-1----:R-:W-:Y:S01]  /*11360*/  FADD.FTZ R3, R20.reuse, R3 ;  /* 0x0000000314037221 */ /* 0x042fe20000010000 */
[----:B------:R-:W-:Y:S01]  /*11370*/  F2FP.BF16.F32.PACK_AB R122, R20, R57 ;  /* 0x00000039147a723e */ /* 0x000fe200000010ff */
[----:B------:R-:W-:Y:S02]  /*11380*/  IMAD.MOV.U32 R20, RZ, RZ, R35 ;  /* 0x000000ffff147224 */ /* 0x000fe400078e0023 */
[C---:B--2---:R-:W-:Y:S01]  /*11390*/  FADD.FTZ R0, R62.reuse, R0 ;  /* 0x000000003e007221 */ /* 0x044fe20000010000 */
[----:B------:R-:W-:Y:S01]  /*113a0*/  F2FP.BF16.F32.PACK_AB R123, R62, R123 ;  /* 0x0000007b3e7b723e */ /* 0x000fe200000010ff */
[----:B------:R-:W-:Y:S06]  /*113b0*/  @P2 BRA `(.L_x_2028) ;  /* 0xffffffd800502947 */ /* 0x000fec000383ffff */
.L_x_2018:
[----:B------:R-:W-:Y:S05]  /*113c0*/  WARPSYNC.ALL ;  /* 0x0000000000007948 */ /* 0x000fea0003800000 */
[----:B------:R-:W-:Y:S06]  /*113d0*/  BAR.ARV 0x8, 0x1a0 ;  /* 0x0206800000007b1d */ /* 0x000fec0000002000 */
[----:B------:R-:W-:Y:S05]  /*113e0*/  @!P0 BRA `(.L_x_2029) ;  /* 0x0000000000048947 */ /* 0x000fea0003800000 */
[----:B------:R-:W-:Y:S01]  /*113f0*/  BPT.TRAP 0x1 ;  /* 0x000000040000795c */ /* 0x000fe20000300000 */
.L_x_2029:
[----:B------:R-:W-:Y:S01]  /*11400*/  IMAD R9, R18, 0x8, R2 ;  /* 0x0000000812097824 */ /* 0x000fe200078e0202 */
[----:B------:R-:W-:-:S04]  /*11410*/  SHF.L.U32 R4, R23, 0x1f, RZ ;  /* 0x0000001f17047819 */ /* 0x000fc800000006ff */
[----:B------:R0:W1:Y:S01]  /*11420*/  SYNCS.PHASECHK.TRANS64.TRYWAIT P2, [R9+URZ+0x16850], R4 ;  /* 0x01685004090075a7 */ /* 0x000062000804017f */
[----:B------:R-:W-:Y:S05]  /*11430*/  @!P0 BRA `(.L_x_2030) ;  /* 0x0000000000048947 */ /* 0x000fea0003800000 */
[----:B------:R-:W-:Y:S01]  /*11440*/  BPT.TRAP 0x1 ;  /* 0x000000040000795c */ /* 0x000fe20000300000 */
.L_x_2030:
[----:B------:R-:W-:-:S05]  /*11450*/  VIADD R2, R2, 0x400 ;  /* 0x0000040002027836 */ /* 0x000fca0000000000 */
[----:B------:R-:W-:-:S04]  /*11460*/  SHF.R.U32.HI R2, RZ, 0x4, R2 ;  /* 0x00000004ff027819 */ /* 0x000fc80000011602 */
[----:B------:R-:W-:Y:S01]  /*11470*/  LOP3.LUT R5, R2, 0x3fff, RZ, 0xc0, !PT ;  /* 0x00003fff02057812 */ /* 0x000fe200078ec0ff */
[----:B-1----:R-:W-:Y:S06]  /*11480*/  @P2 BRA `(.L_x_2031) ;  /* 0x0000000000082947 */ /* 0x002fec0003800000 */
[----:B------:R-:W1:Y:S02]  /*11490*/  SYNCS.PHASECHK.TRANS64.TRYWAIT P0, [R9+URZ+0x16850], R4 ;  /* 0x01685004090075a7 */ /* 0x000e64000800017f */
[----:B-1----:R-:W-:Y:S05]  /*114a0*/  @!P0 BRA `(.L_x_2032) ;  /* 0x0000007c007c8947 */ /* 0x002fea0003800000 */
.L_x_2031:
[----:B01----:R-:W-:Y:S01]  /*114b0*/  IMAD R4, R18, 0x400, R5 ;  /* 0x0000040012047824 */ /* 0x003fe200078e0205 */
[----:B------:R-:W2:Y:S01]  /*114c0*/  LDL.LU R20, [R1+0x34] ;  /* 0x0000340001147983 */ /* 0x000ea20000300800 */
[----:B------:R-:W-:Y:S01]  /*114d0*/  IMAD.MOV.U32 R5, RZ, RZ, 0x40000040 ;  /* 0x40000040ff057424 */ /* 0x000fe200078e00ff */
[----:B------:R-:W-:Y:S05]  /*114e0*/  WARPSYNC.ALL ;  /* 0x0000000000007948 */ /* 0x000fea0003800000 */
[C---:B------:R-:W-:Y:S01]  /*114f0*/  R2UR UR6, R4.reuse ;  /* 0x00000000040672ca */ /* 0x040fe200000e0000 */
[----:B------:R-:W-:Y:S01]  /*11500*/  WARPGROUP.ARRIVE ;  /* 0x00000000000079c5 */ /* 0x000fe20000000000 */
[----:B------:R-:W-:Y:S01]  /*11510*/  R2UR UR7, R5 ;  /* 0x00000000050772ca */ /* 0x000fe200000e0000 */
[----:B------:R-:W-:Y:S01]  /*11520*/  VIADD R6, R4, 0x80 ;  /* 0x0000008004067836 */ /* 0x000fe20000000000 */
[----:B------:R-:W0:Y:S01]  /*11530*/  SHFL.BFLY PT, R2, R3, 0x2, 0x1f ;  /* 0x0c401f0003027f89 */ /* 0x000e2200000e0000 */
[----:B------:R-:W-:-:S02]  /*11540*/  IMAD.MOV.U32 R7, RZ, RZ, 0x40000040 ;  /* 0x40000040ff077424 */ /* 0x000fc400078e00ff */
[----:B------:R-:W-:Y:S02]  /*11550*/  IMAD.MOV.U32 R5, RZ, RZ, 0x40000040 ;  /* 0x40000040ff057424 */ /* 0x000fe400078e00ff */
[----:B------:R-:W-:Y:S02]  /*11560*/  IMAD.MOV.U32 R21, RZ, RZ, RZ ;  /* 0x000000ffff157224 */ /* 0x000fe400078e00ff */
[----:B------:R-:W-:-:S04]  /*11570*/  VIADD R18, R18, 0x1 ;  /* 0x0000000112127836 */ /* 0x000fc80000000000 */
[----:B------:R-:W-:Y:S01]  /*11580*/  HGMMA.64x64x16.F32.BF16 R88, R148, gdesc[UR4].tnspB, R88, gsb0 ;  /* 0x40e0000494587df0 */ /* 0x000fe20008001858 */
[----:B------:R-:W-:Y:S01]  /*11590*/  R2UR UR6, R6 ;  /* 0x00000000060672ca */ /* 0x000fe200000e0000 */
[----:B------:R-:W-:Y:S01]  /*115a0*/  VIADD R6, R4, 0x100 ;  /* 0x0000010004067836 */ /* 0x000fe20000000000 */
[----:B------:R-:W-:Y:S01]  /*115b0*/  R2UR UR7, R7 ;  /* 0x00000000070772ca */ /* 0x000fe200000e0000 */
[----:B------:R-:W-:Y:S01]  /*115c0*/  IMAD.MOV.U32 R7, RZ, RZ, 0x40000040 ;  /* 0x40000040ff077424 */ /* 0x000fe200078e00ff */
[----:B------:R-:W-:-:S04]  /*115d0*/  ISETP.NE.AND P0, PT, R18, 0x2, PT ;  /* 0x000000021200780c */ /* 0x000fc80003f05270 */
[----:B------:R-:W-:Y:S01]  /*115e0*/  SEL R18, R18, RZ, P0 ;  /* 0x000000ff12127207 */ /* 0x000fe20000000000 */
[----:B0-----:R-:W-:Y:S01]  /*115f0*/  FADD.FTZ R2, R2, R3 ;  /* 0x0000000302027221 */ /* 0x001fe20000010000 */
[----:B------:R-:W-:Y:S01]  /*11600*/  IMAD.MOV.U32 R3, RZ, RZ, -0x800000 ;  /* 0xff800000ff037424 */ /* 0x000fe200078e00ff */
        /* <DEDUP_REMOVED lines=10> */
[----:B------:R-:W-:Y:S02]  /*116b0*/  R2UR UR6, R6 ;  /* 0x00000000060672ca */ /* 0x000fe400000e0000 */
[----:B------:R-:W-:Y:S01]  /*116c0*/  R2UR UR7, R7 ;  /* 0x00000000070772ca */ /* 0x000fe200000e0000 */
[----:B------:R-:W-:Y:S01]  /*116d0*/  IMAD.MOV.U32 R7, RZ, RZ, 0x40000040 ;  /* 0x40000040ff077424 */ /* 0x000fe200078e00ff */
[----:B------:R-:W-:Y:S01]  /*116e0*/  IADD3 R6, R4, 0x200, RZ ;  /* 0x0000020004067810 */ /* 0x000fe20007ffe0ff */
[----:B------:R-:W-:Y:S02]  /*116f0*/  WARPGROUP.DEPBAR.LE gsb0, 0x0 ;  /* 0x00008000000079c5 */ /* 0x000fe40000010000 */
[----:B------:R-:W-:-:S08]  /*11700*/  WARPGROUP.ARRIVE ;  /* 0x00000000000079c5 */ /* 0x000fd00000000000 */
        /* <DEDUP_REMOVED lines=18> */
[----:B------:R-:W-:Y:S01]  /*11830*/  R2UR UR6, R6 ;  /* 0x00000000060672ca */ /* 0x000fe200000e0000 */
[----:B------:R-:W-:Y:S01]  /*11840*/  IMAD.MOV.U32 R6, RZ, RZ, RZ ;  /* 0x000000ffff067224 */ /* 0x000fe200078e00ff */
[----:B------:R-:W-:Y:S02]  /*11850*/  R2UR UR7, R7 ;  /* 0x00000000070772ca */ /* 0x000fe400000e0000 */
[----:B------:R-:W0:Y:S02]  /*11860*/  SHFL.BFLY PT, R7, R0, 0x2, 0x1f ;  /* 0x0c401f0000077f89 */ /* 0x000e2400000e0000 */
[----:B0-----:R-:W-:Y:S01]  /*11870*/  FADD.FTZ R7, R7, R0 ;  /* 0x0000000007077221 */ /* 0x001fe20000010000 */
[----:B------:R-:W-:-:S04]  /*11880*/  SEL R0, RZ, 0x1, P0 ;  /* 0x00000001ff007807 */ /* 0x000fc80000000000 */
[----:B------:R-:W-:Y:S01]  /*11890*/  LOP3.LUT R23, R23, R0, RZ, 0x3c, !PT ;  /* 0x0000000017177212 */ /* 0x000fe200078e3cff */
[----:B------:R-:W-:Y:S01]  /*118a0*/  IMAD.MOV.U32 R0, RZ, RZ, -0x800000 ;  /* 0xff800000ff007424 */ /* 0x000fe200078e00ff */
[----:B------:R-:W-:Y:S02]  /*118b0*/  WARPGROUP.DEPBAR.LE gsb0, 0x0 ;  /* 0x00008000000079c5 */ /* 0x000fe40000010000 */
[----:B------:R-:W-:-:S06]  /*118c0*/  WARPGROUP.ARRIVE ;  /* 0x00000000000079c5 */ /* 0x000fcc0000000000 */
[----:B------:R-:W-:Y:S01]  /*118d0*/  HGMMA.64x64x16.F32.BF16 R88, R124, gdesc[UR4].tnspB, R88, gsb0 ;  /* 0x40e000047c587df0 */ /* 0x000fe20008001858 */
[----:B------:R-:W-:Y:S02]  /*118e0*/  R2UR UR6, R4 ;  /* 0x00000000040672ca */ /* 0x000fe400000e0000 */
[----:B------:R-:W-:Y:S01]  /*118f0*/  R2UR UR7, R5 ;  /* 0x00000000050772ca */ /* 0x000fe200000e0000 */
[----:B------:R-:W0:Y:S04]  /*11900*/  SHFL.BFLY PT, R4, R7, 0x1, 0x1f ;  /* 0x0c201f0007047f89 */ /* 0x000e2800000e0000 */
[----:B------:R-:W1:Y:S01]  /*11910*/  SHFL.BFLY PT, R5, R2, 0x1, 0x1f ;  /* 0x0c201f0002057f89 */ /* 0x000e6200000e0000 */
[----:B0-----:R-:W-:Y:S01]  /*11920*/  FADD.FTZ R11, R7, R4 ;  /* 0x00000004070b7221 */ /* 0x001fe20000010000 */
[----:B------:R-:W-:-:S02]  /*11930*/  @!P1 VIADD R7, R9, 0x16860 ;  /* 0x0001686009079836 */ /* 0x000fc40000000000 */
[----:B-1----:R-:W-:Y:S02]  /*11940*/  FADD.FTZ R10, R2, R5 ;  /* 0x00000005020a7221 */ /* 0x002fe40000010000 */
[----:B------:R-:W-:Y:S02]  /*11950*/  FSETP.NE.FTZ.AND P3, PT, R11, RZ, PT ;  /* 0x000000ff0b00720b */ /* 0x000fe40003f75000 */
[----:B------:R-:W-:Y:S02]  /*11960*/  @!P1 PRMT R7, RZ, 0x654, R7 ;  /* 0x00000654ff079816 */ /* 0x000fe40000000007 */
[----:B------:R-:W-:-:S09]  /*11970*/  FSETP.NE.FTZ.AND P2, PT, R10, RZ, PT ;  /* 0x000000ff0a00720b */ /* 0x000fd20003f55000 */
[----:B------:R-:W0:Y:S04]  /*11980*/  @P3 MUFU.LG2 R8, R11 ;  /* 0x0000000b00083308 */ /* 0x000e280000000c00 */
[C---:B------:R-:W-:Y:S01]  /*11990*/  @P2 FMUL.FTZ R2, R51.reuse, 0.69314718246459960938 ;  /* 0x3f31721833022820 */ /* 0x040fe20000410000 */
[----:B------:R-:W-:-:S03]  /*119a0*/  @P3 FMUL.FTZ R51, R51, 0.69314718246459960938 ;  /* 0x3f31721833333820 */ /* 0x000fc60000410000 */
[----:B------:R-:W1:Y:S08]  /*119b0*/  @P2 MUFU.LG2 R4, R10 ;  /* 0x0000000a00042308 */ /* 0x000e700000000c00 */
[----:B------:R-:W2:Y:S01]  /*119c0*/  @P2 MUFU.RCP R21, R10 ;  /* 0x0000000a00152308 */ /* 0x000ea20000001000 */
[----:B0-----:R-:W-:-:S04]  /*119d0*/  @P3 FMUL.FTZ R8, R8, 0.69314718246459960938 ;  /* 0x3f31721808083820 */ /* 0x001fc80000410000 */
[----:B------:R-:W-:-:S03]  /*119e0*/  @P3 FFMA.FTZ R3, R51, R35, R8 ;  /* 0x0000002333033223 */ /* 0x000fc60000010008 */
[----:B------:R-:W0:Y:S01]  /*119f0*/  @P3 MUFU.RCP R6, R11 ;  /* 0x0000000b00063308 */ /* 0x000e220000001000 */
[----:B-1----:R-:W-:-:S04]  /*11a00*/  @P2 FMUL.FTZ R5, R4, 0.69314718246459960938 ;  /* 0x3f31721804052820 */ /* 0x002fc80000410000 */
[----:B------:R-:W-:Y:S01]  /*11a10*/  @P2 FFMA.FTZ R0, R2, R53, R5 ;  /* 0x0000003502002223 */ /* 0x000fe20000010005 */
        /* <DEDUP_REMOVED lines=37> */
[----:B---3--:R-:W-:-:S07]  /*11c70*/  FMUL.FTZ R119, R119, R6 ;  /* 0x0000000677777220 */ /* 0x008fce0000410000 */
.L_x_1957:
[----:B------:R-:W2:Y:S01]  /*11c80*/  LDL R60, [R1+0x28] ;  /* 0x00002800013c7983 */ /* 0x000ea20000100800 */
[----:B------:R-:W-:Y:S05]  /*11c90*/  WARPSYNC.ALL ;  /* 0x0000000000007948 */ /* 0x000fea0003800000 */
[----:B------:R-:W0:Y:S01]  /*11ca0*/  S2R R4, SR_TID.X ;  /* 0x0000000000047919 */ /* 0x000e220000002100 */
[----:B------:R-:W3:Y:S01]  /*11cb0*/  S2UR UR5, SR_CgaCtaId ;  /* 0x00000000000579c3 */ /* 0x000ee20000008800 */
[----:B------:R-:W-:Y:S01]  /*11cc0*/  UMOV UR4, 0x400 ;  /* 0x0000040000047882 */ /* 0x000fe20000000000 */
[----:B------:R-:W-:Y:S01]  /*11cd0*/  BSSY B0, `(.L_x_2033) ;  /* 0x0000182000007945 */ /* 0x000fe20003800000 */
[----:B---3--:R-:W-:-:S06]  /*11ce0*/  ULEA UR4, UR5, UR4, 0x18 ;  /* 0x0000000405047291 */ /* 0x008fcc000f8ec03f */
[----:B------:R-:W-:Y:S01]  /*11cf0*/  MOV R2, UR4 ;  /* 0x0000000400027c02 */ /* 0x000fe20008000f00 */
[----:B------:R-:W-:Y:S01]  /*11d00*/  BAR.SYNC.DEFER_BLOCKING 0x5, 0x1a0 ;  /* 0x0146800000007b1d */ /* 0x000fe20000010000 */
[----:B0-----:R-:W-:-:S05]  /*11d10*/  VIADD R61, R4, 0xffffff80 ;  /* 0xffffff80043d7836 */ /* 0x001fca0000000000 */
[----:B------:R-:W-:-:S04]  /*11d20*/  SHF.R.S32.HI R58, RZ, 0x1f, R61 ;  /* 0x0000001fff3a7819 */ /* 0x000fc8000001143d */
[----:B------:R-:W-:-:S04]  /*11d30*/  LEA.HI R20, R58, R61, RZ, 0x3 ;  /* 0x0000003d3a147211 */ /* 0x000fc800078f18ff */
[----:B------:R-:W-:Y:S01]  /*11d40*/  SHF.R.S32.HI R20, RZ, 0x3, R20 ;  /* 0x00000003ff147819 */ /* 0x000fe20000011414 */
[----:B------:R0:W3:Y:S01]  /*11d50*/  LDS.128 R152, [R2+0x168d0] ;  /* 0x0168d00002987984 */ /* 0x0000e20000000c00 */
[----:B------:R-:W-:Y:S06]  /*11d60*/  BAR.ARV 0x4, 0x1a0 ;  /* 0x0106800000007b1d */ /* 0x000fec0000002000 */
[----:B--2---:R-:W-:Y:S01]  /*11d70*/  SHF.R.S32.HI R57, RZ, 0x1f, R60 ;  /* 0x0000001fff397819 */ /* 0x004fe2000001143c */
[----:B------:R-:W-:-:S03]  /*11d80*/  IMAD.SHL.U32 R56, R60, 0x4, RZ ;  /* 0x000000043c387824 */ /* 0x000fc600078e00ff */
[----:B------:R-:W-:Y:S01]  /*11d90*/  SHF.L.U64.HI R59, R60, 0x2, R57 ;  /* 0x000000023c3b7819 */ /* 0x000fe20000010239 */
[----:B0--3--:R-:W-:Y:S06]  /*11da0*/  @P1 BRA `(.L_x_2034) ;  /* 0x0000000c00941947 */ /* 0x009fec0003800000 */
[----:B------:R-:W1:Y:S01]  /*11db0*/  LDL R4, [R1+0x40] ;  /* 0x0000400001047983 */ /* 0x000e620000100800 */
[----:B------:R-:W0:Y:S01]  /*11dc0*/  S2R R5, SR_SWINHI ;  /* 0x0000000000057919 */ /* 0x000e220000002f00 */
[----:B------:R-:W-:Y:S05]  /*11dd0*/  WARPSYNC.ALL ;  /* 0x0000000000007948 */ /* 0x000fea0003800000 */
[----:B------:R-:W-:Y:S01]  /*11de0*/  F2FP.BF16.F32.PACK_AB R12, R12, R49 ;  /* 0x000000310c0c723e */ /* 0x000fe200000010ff */
[----:B------:R-:W-:Y:S01]  /*11df0*/  ULDC.64 UR4, c[0x0][0xbd8] ;  /* 0x0002f60000047ab9 */ /* 0x000fe20000000a00 */
[----:B------:R-:W-:Y:S01]  /*11e00*/  F2FP.BF16.F32.PACK_AB R13, R13, R52 ;  /* 0x000000340d0d723e */ /* 0x000fe200000010ff */
[----:B------:R-:W2:Y:S01]  /*11e10*/  LDL R62, [R1+0x2c] ;  /* 0x00002c00013e7983 */ /* 0x000ea20000100800 */
[----:B-----5:R-:W-:-:S02]  /*11e20*/  MOV R24, R2 ;  /* 0x0000000200187202 */ /* 0x020fc40000000f00 */
[----:B0-----:R-:W-:Y:S02]  /*11e30*/  MOV R25, R5 ;  /* 0x0000000500197202 */ /* 0x001fe40000000f00 */
[----:B------:R-:W-:Y:S02]  /*11e40*/  F2FP.BF16.F32.PACK_AB R14, R14, R47 ;  /* 0x0000002f0e0e723e */ /* 0x000fe400000010ff */
[----:B------:R-:W-:Y:S01]  /*11e50*/  F2FP.BF16.F32.PACK_AB R15, R15, R50 ;  /* 0x000000320f0f723e */ /* 0x000fe200000010ff */
[----:B------:R-:W-:Y:S01]  /*11e60*/  BAR.SYNC.DEFER_BLOCKING 0x1, 0x180 ;  /* 0x0046000000007b1d */ /* 0x000fe20000010000 */
[----:B-1----:R-:W-:-:S03]  /*11e70*/  IMAD.WIDE R10, R4, 0x2, R24 ;  /* 0x00000002040a7825 */ /* 0x002fc600078e0218 */
[C---:B------:R-:W-:Y:S02]  /*11e80*/  IADD3 R51, P2, R10.reuse, 0x20, RZ ;  /* 0x000000200a337810 */ /* 0x040fe40007f5e0ff */
[C---:B------:R-:W-:Y:S02]  /*11e90*/  LOP3.LUT R9, R10.reuse, 0x380, RZ, 0xc0, !PT ;  /* 0x000003800a097812 */ /* 0x040fe400078ec0ff */
[C---:B------:R-:W-:Y:S02]  /*11ea0*/  IADD3 R55, P0, R10.reuse, 0x60, RZ ;  /* 0x000000600a377810 */ /* 0x040fe40007f1e0ff */
[----:B------:R-:W-:Y:S02]  /*11eb0*/  IADD3 R53, P1, R10, 0x40, RZ ;  /* 0x000000400a357810 */ /* 0x000fe40007f3e0ff */
[----:B------:R-:W-:Y:S02]  /*11ec0*/  LOP3.LUT R4, R51, 0x380, RZ, 0xc0, !PT ;  /* 0x0000038033047812 */ /* 0x000fe400078ec0ff */
[----:B------:R-:W-:-:S02]  /*11ed0*/  SHF.R.U64 R9, R9, 0x3, RZ ;  /* 0x0000000309097819 */ /* 0x000fc400000012ff */
[----:B------:R-:W-:Y:S02]  /*11ee0*/  LOP3.LUT R6, R53, 0x380, RZ, 0xc0, !PT ;  /* 0x0000038035067812 */ /* 0x000fe400078ec0ff */
[----:B------:R-:W-:Y:S02]  /*11ef0*/  LOP3.LUT R54, R55, 0x380, RZ, 0xc0, !PT ;  /* 0x0000038037367812 */ /* 0x000fe400078ec0ff */
[----:B------:R-:W-:Y:S02]  /*11f00*/  SHF.R.U64 R4, R4, 0x3, RZ ;  /* 0x0000000304047819 */ /* 0x000fe400000012ff */
[----:B------:R-:W-:Y:S02]  /*11f10*/  LOP3.LUT R10, R9, R10, RZ, 0x3c, !PT ;  /* 0x0000000a090a7212 */ /* 0x000fe400078e3cff */
[----:B------:R-:W-:Y:S02]  /*11f20*/  SHF.R.U64 R6, R6, 0x3, RZ ;  /* 0x0000000306067819 */ /* 0x000fe400000012ff */
[----:B------:R-:W-:Y:S01]  /*11f30*/  SHF.R.U64 R54, R54, 0x3, RZ ;  /* 0x0000000336367819 */ /* 0x000fe200000012ff */
        /* <DEDUP_REMOVED lines=16> */
[----:B------:R-:W-:Y:S02]  /*12040*/  F2FP.BF16.F32.PACK_AB R9, R35, R38 ;  /* 0x000000262309723e */ /* 0x000fe400000010ff */
[----:B------:R-:W-:Y:S02]  /*12050*/  F2FP.BF16.F32.PACK_AB R11, R31, R34 ;  /* 0x000000221f0b723e */ /* 0x000fe400000010ff */
[----:B0-----:R-:W-:-:S02]  /*12060*/  F2FP.BF16.F32.PACK_AB R10, R33, R36 ;  /* 0x00000024210a723e */ /* 0x001fc400000010ff */
[----:B------:R-:W-:Y:S02]  /*12070*/  F2FP.BF16.F32.PACK_AB R12, R28, R29 ;  /* 0x0000001d1c0c723e */ /* 0x000fe400000010ff */
[----:B------:R-:W-:Y:S02]  /*12080*/  F2FP.BF16.F32.PACK_AB R13, R27, R32 ;  /* 0x000000201b0d723e */ /* 0x000fe400000010ff */
[----:B------:R-:W-:Y:S02]  /*12090*/  F2FP.BF16.F32.PACK_AB R14, R21, R30 ;  /* 0x0000001e150e723e */ /* 0x000fe400000010ff */
[----:B------:R-:W-:Y:S02]  /*120a0*/  F2FP.BF16.F32.PACK_AB R15, R119, R26 ;  /* 0x0000001a770f723e */ /* 0x000fe400000010ff */
[----:B------:R-:W-:Y:S02]  /*120b0*/  ISETP.NE.U32.AND P0, PT, RZ, UR4, PT ;  /* 0x00000004ff007c0c */ /* 0x000fe4000bf05070 */
[----:B------:R-:W-:Y:S01]  /*120c0*/  IADD3 R28, P1, R56, UR4, RZ ;  /* 0x00000004381c7c10 */ /* 0x000fe2000ff3e0ff */
[----:B------:R0:W-:Y:S01]  /*120d0*/  STSM.16.M88.4 [R50], R4 ;  /* 0x0000000432007844 */ /* 0x0001e20000000200 */
[----:B------:R-:W-:-:S02]  /*120e0*/  ISETP.NE.AND.EX P0, PT, RZ, UR5, PT, P0 ;  /* 0x00000005ff007c0c */ /* 0x000fc4000bf05300 */
        /* <DEDUP_REMOVED lines=10> */
[----:B------:R-:W-:Y:S01]  /*12190*/  IMAD.U32 R32, RZ, RZ, UR4 ;  /* 0x00000004ff207e24 */ /* 0x000fe2000f8e00ff */
[----:B------:R-:W-:Y:S01]  /*121a0*/  @P1 IADD3.X R27, R59, UR5, RZ, P2, !PT ;  /* 0x000000053b1b1c10 */ /* 0x000fe200097fe4ff */
[----:B------:R-:W3:Y:S04]  /*121b0*/  @P0 LDG.E R33, desc[UR40][R28.64] ;  /* 0x000000281c210981 */ /* 0x000ee8000c1e1900 */
[----:B------:R0:W5:Y:S01]  /*121c0*/  @P1 LDG.E R32, desc[UR40][R26.64] ;  /* 0x000000281a201981 */ /* 0x000162000c1e1900 */
[----:B--2---:R-:W-:-:S02]  /*121d0*/  SHF.R.S32.HI R35, RZ, 0x1f, R62 ;  /* 0x0000001fff237819 */ /* 0x004fc4000001143e */
[----:B---3--:R-:W-:Y:S01]  /*121e0*/  SHF.R.S32.HI R34, RZ, 0x1f, R33 ;  /* 0x0000001fff227819 */ /* 0x008fe20000011421 */
[----:B0-----:R-:W-:Y:S06]  /*121f0*/  @P1 BRA `(.L_x_2035) ;  /* 0x0000000000101947 */ /* 0x001fec0003800000 */
[----:B------:R-:W-:Y:S05]  /*12200*/  @!P0 BRA `(.L_x_2035) ;  /* 0x00000000000c8947 */ /* 0x000fea0003800000 */
[----:B------:R-:W2:Y:S04]  /*12210*/  LDG.E R5, desc[UR40][R28.64] ;  /* 0x000000281c057981 */ /* 0x000ea8000c1e1900 */
[----:B-----5:R-:W2:Y:S02]  /*12220*/  LDG.E R32, desc[UR40][R28.64+0x4] ;  /* 0x000004281c207981 */ /* 0x020ea4000c1e1900 */
[----:B--2---:R-:W-:-:S07]  /*12230*/  IMAD.IADD R32, R32, 0x1, -R5 ;  /* 0x0000000120207824 */ /* 0x004fce00078e0a05 */
.L_x_2035:
[----:B------:R-:W2:Y:S01]  /*12240*/  LDL R8, [R1+0x24] ;  /* 0x0000240001087983 */ /* 0x000ea20000100800 */
[----:B------:R-:W-:-:S03]  /*12250*/  ULDC.64 UR4, c[0x0][0xb70] ;  /* 0x0002dc0000047ab9 */ /* 0x000fc60000000a00 */
[----:B------:R-:W3:Y:S01]  /*12260*/  LDL R39, [R1+0x30] ;  /* 0x0000300001277983 */ /* 0x000ee20000100800 */
[----:B------:R-:W-:Y:S02]  /*12270*/  IMAD.MOV.U32 R4, RZ, RZ, R33 ;  /* 0x000000ffff047224 */ /* 0x000fe400078e0021 */
[----:B------:R-:W-:Y:S01]  /*12280*/  IMAD.MOV.U32 R5, RZ, RZ, R34 ;  /* 0x000000ffff057224 */ /* 0x000fe200078e0022 */
[----:B------:R-:W2:Y:S01]  /*12290*/  LDL.LU R38, [R1+0x38] ;  /* 0x0000380001267983 */ /* 0x000ea20000300800 */
[----:B------:R-:W-:Y:S01]  /*122a0*/  IMAD R6, R35, UR4, RZ ;  /* 0x0000000423067c24 */ /* 0x000fe2000f8e02ff */
[----:B------:R-:W-:Y:S01]  /*122b0*/  SEL R36, R57, RZ, !P0 ;  /* 0x000000ff39247207 */ /* 0x000fe20004000000 */
[----:B------:R-:W-:Y:S01]  /*122c0*/  IMAD.WIDE.U32 R4, R62, UR4, R4 ;  /* 0x000000043e047c25 */ /* 0x000fe2000f8e0004 */
[----:B------:R-:W-:Y:S01]  /*122d0*/  LEA.HI R58, R58, R61, RZ, 0x7 ;  /* 0x0000003d3a3a7211 */ /* 0x000fe200078f38ff */
[----:B------:R-:W-:Y:S01]  /*122e0*/  ULDC.64 UR6, c[0x0][0xae0] ;  /* 0x0002b80000067ab9 */ /* 0x000fe20000000a00 */
[----:B------:R-:W-:Y:S01]  /*122f0*/  SEL R37, R60, RZ, !P0 ;  /* 0x000000ff3c257207 */ /* 0x000fe20004000000 */
[----:B------:R-:W-:Y:S01]  /*12300*/  IMAD R7, R62, UR5, R6 ;  /* 0x000000053e077c24 */ /* 0x000fe2000f8e0206 */
[----:B------:R-:W-:Y:S01]  /*12310*/  ULDC.64 UR4, c[0x0][0xb78] ;  /* 0x0002de0000047ab9 */ /* 0x000fe20000000a00 */
[----:B------:R-:W-:Y:S01]  /*12320*/  LOP3.LUT R58, R58, 0xffffff80, RZ, 0xc0, !PT ;  /* 0xffffff803a3a7812 */ /* 0x000fe200078ec0ff */
[----:B------:R-:W-:-:S02]  /*12330*/  IMAD R6, R36, UR4, RZ ;  /* 0x0000000424067c24 */ /* 0x000fc4000f8e02ff */
[----:B------:R-:W-:Y:S02]  /*12340*/  IMAD.IADD R5, R5, 0x1, R7 ;  /* 0x0000000105057824 */ /* 0x000fe400078e0207 */
[C---:B------:R-:W-:Y:S02]  /*12350*/  IMAD R6, R37.reuse, UR5, R6 ;  /* 0x0000000525067c24 */ /* 0x040fe4000f8e0206 */
[----:B------:R-:W-:Y:S01]  /*12360*/  IMAD.WIDE.U32 R4, R37, UR4, R4 ;  /* 0x0000000425047c25 */ /* 0x000fe2000f8e0004 */
[----:B------:R-:W-:-:S03]  /*12370*/  ULDC.64 UR4, c[0x0][0xb40] ;  /* 0x0002d00000047ab9 */ /* 0x000fc60000000a00 */
[----:B------:R-:W-:-:S05]  /*12380*/  IMAD.IADD R58, R61, 0x1, -R58 ;  /* 0x000000013d3a7824 */ /* 0x000fca00078e0a3a */
[----:B------:R-:W-:Y:S01]  /*12390*/  LOP3.LUT P0, RZ, R58, 0x3, RZ, 0xc0, !PT ;  /* 0x000000033aff7812 */ /* 0x000fe2000780c0ff */
[C---:B------:R-:W-:Y:S01]  /*123a0*/  VIADD R21, R20.reuse, 0x90 ;  /* 0x0000009014157836 */ /* 0x040fe20000000000 */
[----:B------:R-:W-:Y:S01]  /*123b0*/  BSSY B1, `(.L_x_2036) ;  /* 0x0000055000017945 */ /* 0x000fe20003800000 */
[----:B---3--:R-:W-:Y:S02]  /*123c0*/  IMAD R7, R20, 0x40, R39 ;  /* 0x0000004014077824 */ /* 0x008fe400078e0227 */
[----:B--2---:R-:W-:Y:S02]  /*123d0*/  IMAD R11, R38, 0xc0, R8 ;  /* 0x000000c0260b7824 */ /* 0x004fe400078e0208 */
[----:B------:R-:W-:-:S03]  /*123e0*/  IMAD.WIDE R24, R7, 0x2, R24 ;  /* 0x0000000207187825 */ /* 0x000fc600078e0218 */
[----:B------:R-:W-:Y:S02]  /*123f0*/  SHF.R.S32.HI R9, RZ, 0x1f, R11 ;  /* 0x0000001fff097819 */ /* 0x000fe4000001140b */
[----:B------:R-:W-:Y:S02]  /*12400*/  IADD3 R4, P1, R11, R4, RZ ;  /* 0x000000040b047210 */ /* 0x000fe40007f3e0ff */
[----:B------:R-:W-:Y:S02]  /*12410*/  IADD3 R7, P4, R24, 0x4800, RZ ;  /* 0x0000480018077810 */ /* 0x000fe40007f9e0ff */
[----:B------:R-:W-:Y:S01]  /*12420*/  IADD3.X R9, R9, R5, R6, P1, !PT ;  /* 0x0000000509097210 */ /* 0x000fe20000ffe406 */
[C---:B------:R-:W-:Y:S01]  /*12430*/  VIADD R5, R11.reuse, 0x8 ;  /* 0x000000080b057836 */ /* 0x040fe20000000000 */
[----:B------:R-:W-:Y:S01]  /*12440*/  LEA R30, P2, R4, UR4, 0x2 ;  /* 0x00000004041e7c11 */ /* 0x000fe2000f8410ff */
[----:B------:R-:W-:Y:S01]  /*12450*/  IMAD.X R27, RZ, RZ, R25, P4 ;  /* 0x000000ffff1b7224 */ /* 0x000fe200020e0619 */
[----:B-----5:R-:W-:-:S02]  /*12460*/  ISETP.GE.OR P1, PT, R11, R32, P0 ;  /* 0x000000200b00720c */ /* 0x020fc40000726670 */
[----:B------:R-:W-:Y:S01]  /*12470*/  LEA.HI.X R31, R4, UR5, R9, 0x2, P2 ;  /* 0x00000005041f7c11 */ /* 0x000fe200090f1409 */
[----:B------:R-:W-:Y:S01]  /*12480*/  IMAD.MOV.U32 R28, RZ, RZ, R39 ;  /* 0x000000ffff1c7224 */ /* 0x000fe200078e0027 */
[C---:B------:R-:W-:Y:S01]  /*12490*/  IADD3 R15, P2, R24.reuse, 0x1800, RZ ;  /* 0x00001800180f7810 */ /* 0x040fe20007f5e0ff */
[----:B------:R-:W-:Y:S01]  /*124a0*/  ULDC.64 UR4, c[0x0][0xaa0] ;  /* 0x0002a80000047ab9 */ /* 0x000fe20000000a00 */
[C---:B------:R-:W-:Y:S02]  /*124b0*/  IADD3 R11, P3, R24.reuse, 0x3000, RZ ;  /* 0x00003000180b7810 */ /* 0x040fe40007f7e0ff */
[----:B------:R-:W-:Y:S02]  /*124c0*/  ISETP.GE.OR P0, PT, R5, R32, P0 ;  /* 0x000000200500720c */ /* 0x000fe40000706670 */
[----:B------:R-:W-:Y:S01]  /*124d0*/  LOP3.LUT R5, R24, 0x380, RZ, 0xc0, !PT ;  /* 0x0000038018057812 */ /* 0x000fe200078ec0ff */
[----:B------:R-:W-:Y:S01]  /*124e0*/  IMAD.X R13, RZ, RZ, R25, P3 ;  /* 0x000000ffff0d7224 */ /* 0x000fe200018e0619 */
[----:B------:R-:W-:Y:S01]  /*124f0*/  LOP3.LUT R8, R15, 0x380, RZ, 0xc0, !PT ;  /* 0x000003800f087812 */ /* 0x000fe200078ec0ff */
[----:B------:R0:W-:Y:S01]  /*12500*/  @!P1 STG.E desc[UR40][R30.64], R0 ;  /* 0x000000001e009986 */ /* 0x0001e2000c101928 */
        /* <DEDUP_REMOVED lines=9> */
[----:B------:R-:W-:-:S02]  /*125a0*/  IADD3.X R9, RZ, R25, RZ, P2, !PT ;  /* 0x00000019ff097210 */ /* 0x000fc400017fe4ff */
[----:B------:R-:W-:Y:S02]  /*125b0*/  LOP3.LUT R8, R8, R15, RZ, 0x3c, !PT ;  /* 0x0000000f08087212 */ /* 0x000fe400078e3cff */
[----:B------:R-:W-:Y:S02]  /*125c0*/  LOP3.LUT R12, R10, R11, RZ, 0x3c, !PT ;  /* 0x0000000b0a0c7212 */ /* 0x000fe400078e3cff */
[----:B------:R-:W-:Y:S02]  /*125d0*/  LOP3.LUT R26, R6, R7, RZ, 0x3c, !PT ;  /* 0x00000007061a7212 */ /* 0x000fe400078e3cff */
[----:B------:R-:W5:Y:S01]  /*125e0*/  LD.E.128 R4, desc[UR40][R4.64] ;  /* 0x0000002804047980 */ /* 0x000f62000c101d00 */
[----:B------:R-:W-:-:S03]  /*125f0*/  SHF.R.S32.HI R29, RZ, 0x1f, R39 ;  /* 0x0000001fff1d7819 */ /* 0x000fc60000011427 */
[----:B------:R-:W5:Y:S04]  /*12600*/  LD.E.128 R8, desc[UR40][R8.64] ;  /* 0x0000002808087980 */ /* 0x000f68000c101d00 */
[----:B------:R-:W5:Y:S04]  /*12610*/  LD.E.128 R12, desc[UR40][R12.64] ;  /* 0x000000280c0c7980 */ /* 0x000f68000c101d00 */
[----:B------:R-:W5:Y:S01]  /*12620*/  LD.E.128 R24, desc[UR40][R26.64] ;  /* 0x000000281a187980 */ /* 0x000f62000c101d00 */
[----:B------:R-:W-:Y:S02]  /*12630*/  IMAD R34, R34, UR4, RZ ;  /* 0x0000000422227c24 */ /* 0x000fe4000f8e02ff */
[----:B------:R-:W-:Y:S01]  /*12640*/  IMAD.WIDE.U32 R28, R33, UR4, R28 ;  /* 0x00000004211c7c25 */ /* 0x000fe2000f8e001c */
[----:B------:R-:W-:Y:S01]  /*12650*/  @!PT LDS RZ, [RZ] ;  /* 0x00000000fffff984 */ /* 0x000fe20000000800 */
[----:B------:R-:W-:Y:S01]  /*12660*/  @!PT LDS RZ, [RZ] ;  /* 0x00000000fffff984 */ /* 0x000fe20000000800 */
[----:B------:R-:W-:Y:S01]  /*12670*/  @!PT LDS RZ, [RZ] ;  /* 0x00000000fffff984 */ /* 0x000fe20000000800 */
[----:B------:R-:W-:Y:S01]  /*12680*/  @!PT LDS RZ, [RZ] ;  /* 0x00000000fffff984 */ /* 0x000fe20000000800 */
[----:B------:R2:W-:Y:S06]  /*12690*/  MEMBAR.ALL.CTA ;  /* 0x0000000000007992 */ /* 0x0005ec0000008000 */
[----:B--2---:R-:W2:Y:S01]  /*126a0*/  FENCE.VIEW.ASYNC.S ;  /* 0x00000000000073c6 */ /* 0x004ea20000000000 */
[----:B------:R-:W-:Y:S01]  /*126b0*/  ULDC UR4, c[0x0][0xa8c] ;  /* 0x0002a30000047ab9 */ /* 0x000fe20000000800 */
[C---:B0-----:R-:W-:Y:S01]  /*126c0*/  VIADD R0, R20.reuse, 0x30 ;  /* 0x0000003014007836 */ /* 0x041fe20000000000 */
[----:B------:R-:W-:Y:S01]  /*126d0*/  ISETP.GE.AND P0, PT, R39, UR4, PT ;  /* 0x0000000427007c0c */ /* 0x000fe2000bf06270 */
[----:B-1----:R-:W-:-:S02]  /*126e0*/  VIADD R3, R20, 0x60 ;  /* 0x0000006014037836 */ /* 0x002fc40000000000 */
[----:B------:R-:W-:Y:S02]  /*126f0*/  IMAD R32, R38, -0xc0, R32 ;  /* 0xffffff4026207824 */ /* 0x000fe400078e0220 */
[----:B------:R-:W-:Y:S01]  /*12700*/  IMAD R33, R33, UR5, R34 ;  /* 0x0000000521217c24 */ /* 0x000fe2000f8e0222 */
[----:B------:R-:W-:Y:S01]  /*12710*/  ULDC.64 UR4, c[0x0][0xae8] ;  /* 0x0002ba0000047ab9 */ /* 0x000fe20000000a00 */
[----:B------:R-:W-:Y:S01]  /*12720*/  IMAD R30, R35, UR6, RZ ;  /* 0x00000006231e7c24 */ /* 0x000fe2000f8e02ff */
[-C--:B------:R-:W-:Y:S01]  /*12730*/  ISETP.GE.OR P3, PT, R0, R32.reuse, P0 ;  /* 0x000000200000720c */ /* 0x080fe20000766670 */
[----:B------:R-:W-:Y:S01]  /*12740*/  IMAD.IADD R29, R29, 0x1, R33 ;  /* 0x000000011d1d7824 */ /* 0x000fe200078e0221 */
[-C--:B------:R-:W-:Y:S01]  /*12750*/  ISETP.GE.OR P1, PT, R3, R32.reuse, P0 ;  /* 0x000000200300720c */ /* 0x080fe20000726670 */
[C---:B------:R-:W-:Y:S01]  /*12760*/  IMAD R31, R62.reuse, UR7, R30 ;  /* 0x000000073e1f7c24 */ /* 0x040fe2000f8e021e */
[-C--:B------:R-:W-:Y:S01]  /*12770*/  ISETP.GE.OR P2, PT, R21, R32.reuse, P0 ;  /* 0x000000201500720c */ /* 0x080fe20000746670 */
[----:B------:R-:W-:Y:S01]  /*12780*/  IMAD.WIDE.U32 R28, R62, UR6, R28 ;  /* 0x000000063e1c7c25 */ /* 0x000fe2000f8e001c */
[----:B------:R-:W-:-:S02]  /*12790*/  ISETP.GE.OR P0, PT, R20, R32, P0 ;  /* 0x000000201400720c */ /* 0x000fc40000706670 */
[----:B------:R-:W-:Y:S01]  /*127a0*/  SHF.R.S32.HI R21, RZ, 0x1f, R20 ;  /* 0x0000001fff157819 */ /* 0x000fe20000011414 */
[----:B------:R-:W-:Y:S02]  /*127b0*/  VIADD R0, R2, 0x16820 ;  /* 0x0001682002007836 */ /* 0x000fe40000000000 */
[----:B------:R-:W-:Y:S02]  /*127c0*/  IMAD.IADD R29, R29, 0x1, R31 ;  /* 0x000000011d1d7824 */ /* 0x000fe400078e021f */
[----:B------:R-:W-:Y:S01]  /*127d0*/  IMAD R3, R36, UR4, RZ ;  /* 0x0000000424037c24 */ /* 0x000fe2000f8e02ff */
[----:B------:R-:W-:Y:S01]  /*127e0*/  PRMT R0, RZ, 0x654, R0 ;  /* 0x00000654ff007816 */ /* 0x000fe20000000000 */
[----:B------:R-:W-:-:S03]  /*127f0*/  IMAD.WIDE.U32 R32, R37, UR4, R28 ;  /* 0x0000000425207c25 */ /* 0x000fc6000f8e001c */
[----:B--2---:R0:W-:Y:S01]  /*12800*/  SYNCS.ARRIVE.TRANS64.RED.A1T0 RZ, [R0+URZ], RZ ;  /* 0x000000ff00ff79a7 */ /* 0x0041e2000810043f */
        /* <DEDUP_REMOVED lines=15> */
.L_x_2037:
[----:B------:R-:W-:Y:S05]  /*12900*/  BSYNC B1 ;  /* 0x0000000000017941 */ /* 0x000fea0003800000 */
.L_x_2036:
[----:B------:R-:W-:Y:S04]  /*12910*/  BSSY B1, `(.L_x_2038) ;  /* 0x000000f000017945 */ /* 0x000fe80003800000 */
[----:B------:R-:W-:Y:S05]  /*12920*/  @P3 BRA `(.L_x_2039) ;  /* 0x0000000000343947 */ /* 0x000fea0003800000 */
[----:B------:R-:W-:Y:S01]  /*12930*/  IADD3 R3, P0, R30, 0x30, RZ ;  /* 0x000000301e037810 */ /* 0x000fe20007f1e0ff */
[----:B------:R-:W-:Y:S01]  /*12940*/  ULDC.64 UR4, c[0x0][0xad8] ;  /* 0x0002b60000047ab9 */ /* 0x000fe20000000a00 */
[----:B0----5:R-:W-:Y:S02]  /*12950*/  IMAD.MOV.U32 R4, RZ, RZ, R32 ;  /* 0x000000ffff047224 */ /* 0x021fe400078e0020 */
        /* <DEDUP_REMOVED lines=9> */
[----:B------:R1:W-:Y:S02]  /*129f0*/  STG.E.128 desc[UR40][R6.64], R8 ;  /* 0x0000000806007986 */ /* 0x0003e4000c101d28 */
.L_x_2039:
[----:B------:R-:W-:Y:S05]  /*12a00*/  BSYNC B1 ;  /* 0x0000000000017941 */ /* 0x000fea0003800000 */
.L_x_2038:
        /* <DEDUP_REMOVED lines=15> */
.L_x_2041:
[----:B------:R-:W-:Y:S05]  /*12b00*/  BSYNC B1 ;  /* 0x0000000000017941 */ /* 0x000fea0003800000 */
.L_x_2040:
        /* <DEDUP_REMOVED lines=15> */
.L_x_2034:
        /* <DEDUP_REMOVED lines=21> */
.L_x_2043:
[----:B------:R-:W2:Y:S04]  /*12d50*/  LDL R15, [R1+0x30] ;  /* 0x00003000010f7983 */ /* 0x000ea80000100800 */
[----:B------:R-:W3:Y:S04]  /*12d60*/  LDL R14, [R1+0x2c] ;  /* 0x00002c00010e7983 */ /* 0x000ee80000100800 */
[----:B------:R4:W5:Y:S01]  /*12d70*/  LDL R13, [R1+0x38] ;  /* 0x00003800010d7983 */ /* 0x0009620000100800 */
[----:B------:R-:W-:Y:S01]  /*12d80*/  BSSY B1, `(.L_x_2044) ;  /* 0x000001d000017945 */ /* 0x000fe20003800000 */
[----:B-1----:R-:W-:-:S02]  /*12d90*/  SEL R11, R60, RZ, !P0 ;  /* 0x000000ff3c0b7207 */ /* 0x002fc40004000000 */
[----:B------:R-:W-:Y:S02]  /*12da0*/  SEL R10, R57, RZ, !P0 ;  /* 0x000000ff390a7207 */ /* 0x000fe40004000000 */
[----:B-----5:R-:W-:Y:S02]  /*12db0*/  SHF.R.S32.HI R8, RZ, 0x1f, R3 ;  /* 0x0000001fff087819 */ /* 0x020fe40000011403 */
[----:B--2---:R-:W-:Y:S02]  /*12dc0*/  SHF.R.S32.HI R12, RZ, 0x1f, R15 ;  /* 0x0000001fff0c7819 */ /* 0x004fe4000001140f */
[----:B---3--:R-:W-:Y:S01]  /*12dd0*/  SHF.R.S32.HI R9, RZ, 0x1f, R14 ;  /* 0x0000001fff097819 */ /* 0x008fe2000001140e */
[----:B----4-:R-:W-:Y:S06]  /*12de0*/  @P2 BRA `(.L_x_2045) ;  /* 0x0000000000582947 */ /* 0x010fec0003800000 */
[----:B0-----:R-:W0:Y:S02]  /*12df0*/  S2R R4, SR_TID.X ;  /* 0x0000000000047919 */ /* 0x001e240000002100 */
[----:B0-----:R-:W-:-:S05]  /*12e00*/  IMAD R4, R13, 0xc0, R4 ;  /* 0x000000c00d047824 */ /* 0x001fca00078e0204 */
[----:B------:R-:W-:-:S04]  /*12e10*/  IADD3 R5, R4, -0x80, RZ ;  /* 0xffffff8004057810 */ /* 0x000fc80007ffe0ff */
[----:B------:R-:W-:-:S13]  /*12e20*/  ISETP.GE.AND P0, PT, R5, R0, PT ;  /* 0x000000000500720c */ /* 0x000fda0003f06270 */
[----:B------:R-:W-:Y:S05]  /*12e30*/  @P0 BRA `(.L_x_2045) ;  /* 0x0000000000440947 */ /* 0x000fea0003800000 */
[----:B------:R-:W-:Y:S01]  /*12e40*/  IADD3 R4, P0, R5, R3, RZ ;  /* 0x0000000305047210 */ /* 0x000fe20007f1e0ff */
[----:B------:R-:W-:Y:S02]  /*12e50*/  ULDC.64 UR4, c[0x0][0xb70] ;  /* 0x0002dc0000047ab9 */ /* 0x000fe40000000a00 */
[----:B------:R-:W-:Y:S01]  /*12e60*/  IMAD R6, R9, UR4, RZ ;  /* 0x0000000409067c24 */ /* 0x000fe2000f8e02ff */
[----:B------:R-:W-:-:S03]  /*12e70*/  LEA.HI.X.SX32 R5, R5, R8, 0x1, P0 ;  /* 0x0000000805057211 */ /* 0x000fc600000f0eff */
        /* <DEDUP_REMOVED lines=13> */
.L_x_2045:
[----:B------:R-:W-:Y:S05]  /*12f50*/  BSYNC B1 ;  /* 0x0000000000017941 */ /* 0x000fea0003800000 */
.L_x_2044:
[----:B------:R-:W-:Y:S01]  /*12f60*/  ULDC.64 UR4, c[0x0][0xaa0] ;  /* 0x0002a80000047ab9 */ /* 0x000fe20000000a00 */
[----:B0-----:R-:W-:Y:S01]  /*12f70*/  IMAD.MOV.U32 R4, RZ, RZ, R15 ;  /* 0x000000ffff047224 */ /* 0x001fe200078e000f */
[----:B------:R-:W-:Y:S01]  /*12f80*/  ULDC.64 UR6, c[0x0][0xae0] ;  /* 0x0002b80000067ab9 */ /* 0x000fe20000000a00 */
[----:B-1----:R-:W-:Y:S01]  /*12f90*/  IMAD.MOV.U32 R5, RZ, RZ, R12 ;  /* 0x000000ffff057224 */ /* 0x002fe200078e000c */
[----:B------:R-:W-:Y:S01]  /*12fa0*/  SHF.R.S32.HI R21, RZ, 0x1f, R20 ;  /* 0x0000001fff157819 */ /* 0x000fe20000011414 */
[----:B------:R-:W-:Y:S01]  /*12fb0*/  IMAD R6, R8, UR4, RZ ;  /* 0x0000000408067c24 */ /* 0x000fe2000f8e02ff */
[----:B------:R-:W-:Y:S01]  /*12fc0*/  BSSY B1, `(.L_x_2046) ;  /* 0x0000024000017945 */ /* 0x000fe20003800000 */
[----:B------:R-:W-:Y:S01]  /*12fd0*/  IMAD.WIDE.U32 R4, R3, UR4, R4 ;  /* 0x0000000403047c25 */ /* 0x000fe2000f8e0004 */
[----:B------:R-:W-:Y:S02]  /*12fe0*/  ULDC UR4, c[0x0][0xa8c] ;  /* 0x0002a30000047ab9 */ /* 0x000fe40000000800 */
[----:B------:R-:W-:Y:S01]  /*12ff0*/  ISETP.GE.AND P0, PT, R15, UR4, PT ;  /* 0x000000040f007c0c */ /* 0x000fe2000bf06270 */
[----:B------:R-:W-:Y:S01]  /*13000*/  IMAD R3, R3, UR5, R6 ;  /* 0x0000000503037c24 */ /* 0x000fe2000f8e0206 */
[----:B------:R-:W-:Y:S01]  /*13010*/  ULDC.64 UR4, c[0x0][0xae8] ;  /* 0x0002ba0000047ab9 */ /* 0x000fe20000000a00 */
[----:B------:R-:W-:-:S02]  /*13020*/  VIADD R6, R20, 0x30 ;  /* 0x0000003014067836 */ /* 0x000fc40000000000 */
[----:B------:R-:W-:Y:S02]  /*13030*/  IMAD R7, R13, -0xc0, R0 ;  /* 0xffffff400d077824 */ /* 0x000fe400078e0200 */
[----:B------:R-:W-:Y:S02]  /*13040*/  VIADD R0, R20, 0x60 ;  /* 0x0000006014007836 */ /* 0x000fe40000000000 */
[----:B------:R-:W-:Y:S01]  /*13050*/  IMAD.IADD R5, R5, 0x1, R3 ;  /* 0x0000000105057824 */ /* 0x000fe200078e0203 */
[-C--:B------:R-:W-:Y:S01]  /*13060*/  ISETP.GE.OR P3, PT, R6, R7.reuse, P0 ;  /* 0x000000070600720c */ /* 0x080fe20000766670 */
[----:B------:R-:W-:Y:S01]  /*13070*/  VIADD R6, R20, 0x90 ;  /* 0x0000009014067836 */ /* 0x000fe20000000000 */
[-C--:B------:R-:W-:Y:S01]  /*13080*/  ISETP.GE.OR P1, PT, R0, R7.reuse, P0 ;  /* 0x000000070000720c */ /* 0x080fe20000726670 */
[----:B------:R-:W-:Y:S02]  /*13090*/  IMAD R3, R9, UR6, RZ ;  /* 0x0000000609037c24 */ /* 0x000fe4000f8e02ff */
[----:B------:R-:W-:Y:S01]  /*130a0*/  IMAD.WIDE.U32 R4, R14, UR6, R4 ;  /* 0x000000060e047c25 */ /* 0x000fe2000f8e0004 */
[----:B------:R-:W-:-:S02]  /*130b0*/  ISETP.GE.OR P2, PT, R6, R7, P0 ;  /* 0x000000070600720c */ /* 0x000fc40000746670 */
[----:B------:R-:W-:Y:S01]  /*130c0*/  ISETP.GE.OR P0, PT, R20, R7, P0 ;  /* 0x000000071400720c */ /* 0x000fe20000706670 */
[----:B------:R-:W-:Y:S02]  /*130d0*/  IMAD R3, R14, UR7, R3 ;  /* 0x000000070e037c24 */ /* 0x000fe4000f8e0203 */
[----:B------:R-:W-:Y:S02]  /*130e0*/  IMAD R0, R10, UR4, RZ ;  /* 0x000000040a007c24 */ /* 0x000fe4000f8e02ff */
[----:B------:R-:W-:Y:S02]  /*130f0*/  IMAD.IADD R5, R5, 0x1, R3 ;  /* 0x0000000105057824 */ /* 0x000fe400078e0203 */
[C---:B------:R-:W-:Y:S02]  /*13100*/  IMAD R3, R11.reuse, UR5, R0 ;  /* 0x000000050b037c24 */ /* 0x040fe4000f8e0200 */
[----:B------:R-:W-:-:S04]  /*13110*/  IMAD.WIDE.U32 R6, R11, UR4, R4 ;  /* 0x000000040b067c25 */ /* 0x000fc8000f8e0004 */
        /* <DEDUP_REMOVED lines=14> */
.L_x_2047:
[----:B------:R-:W-:Y:S05]  /*13200*/  BSYNC B1 ;  /* 0x0000000000017941 */ /* 0x000fea0003800000 */
.L_x_2046:
[----:B------:R-:W-:Y:S04]  /*13210*/  BSSY B1, `(.L_x_2048) ;  /* 0x000000f000017945 */ /* 0x000fe80003800000 */
        /* <DEDUP_REMOVED lines=10> */
[----:B0-----:R-:W-:Y:S01]  /*132c0*/  LEA R10, P0, R4, UR4, 0x1 ;  /* 0x00000004040a7c11 */ /* 0x001fe2000f8008ff */
[----:B------:R-:W-:-:S05]  /*132d0*/  IMAD.IADD R3, R5, 0x1, R3 ;  /* 0x0000000105037824 */ /* 0x000fca00078e0203 */
[----:B------:R-:W-:-:S05]  /*132e0*/  LEA.HI.X R11, R4, UR5, R3, 0x1, P0 ;  /* 0x00000005040b7c11 */ /* 0x000fca00080f0c03 */
[----:B------:R1:W-:Y:S02]  /*132f0*/  STG.E.128 desc[UR40][R10.64], RZ ;  /* 0x000000ff0a007986 */ /* 0x0003e4000c101d28 */
.L_x_2049:
[----:B------:R-:W-:Y:S05]  /*13300*/  BSYNC B1 ;  /* 0x0000000000017941 */ /* 0x000fea0003800000 */
.L_x_2048:
        /* <DEDUP_REMOVED lines=15> */
.L_x_2051:
[----:B------:R-:W-:Y:S05]  /*13400*/  BSYNC B1 ;  /* 0x0000000000017941 */ /* 0x000fea0003800000 */
.L_x_2050:
        /* <DEDUP_REMOVED lines=14> */
.L_x_2042:
[----:B------:R-:W-:Y:S05]  /*134f0*/  BSYNC B0 ;  /* 0x0000000000007941 */ /* 0x000fea0003800000 */
.L_x_2033:
[----:B------:R-:W-:Y:S02]  /*13500*/  ULDC UR4, c[0x0][0xc14] ;  /* 0x0003050000047ab9 */ /* 0x000fe40000000800 */
[----:B------:R-:W-:-:S13]  /*13510*/  ISETP.GE.AND P0, PT, R155, UR4, PT ;  /* 0x000000049b007c0c */ /* 0x000fda000bf06270 */
[----:B------:R-:W-:Y:S05]  /*13520*/  @!P0 BRA `(.L_x_2052) ;  /* 0xfffffed800b88947 */ /* 0x000fea000383ffff */
[----:B------:R-:W-:Y:S05]  /*13530*/  BRA `(.L_x_1897) ;  /* 0x0000004c00cc7947 */ /* 0x000fea0003800000 */
.L_x_1895:
        /* <DEDUP_REMOVED lines=27> */
[----:B------:R-:W-:Y:S02]  /*136f0*/  IMAD.MOV.U32 R16, RZ, RZ, RZ ;  /* 0x000000ffff107224 */ /* 0x000fe400078e00ff */
        /* <DEDUP_REMOVED lines=9> */
[----:B0-----:R-:W-:-:S04]  /*13790*/  SEL R3, R6, RZ, P0 ;  /* 0x000000ff06037207 */ /* 0x001fc80000000000 */
[----:B------:R-:W-:-:S05]  /*137a0*/  IADD3 R3, R4, R3, RZ ;  /* 0x0000000304037210 */ /* 0x000fca0007ffe0ff */
        /* <DEDUP_REMOVED lines=17> */
[----:B------:R-:W-:-:S12]  /*138c0*/  IMAD.MOV.U32 R3, RZ, RZ, R4 ;  /* 0x000000ffff037224 */ /* 0x000fd800078e0004 */
[----:B--2---:R-:W-:Y:S05]  /*138d0*/  @P0 BRA `(.L_x_2053) ;  /* 0x0000000000b80947 */ /* 0x004fea0003800000 */
[----:B------:R-:W-:Y:S01]  /*138e0*/  IMAD.MOV.U32 R4, RZ, RZ, R3 ;  /* 0x000000ffff047224 */ /* 0x000fe200078e0003 */
[----:B------:R-:W-:Y:S01]  /*138f0*/  ULDC UR5, c[0x0][0xc14] ;  /* 0x0003050000057ab9 */ /* 0x000fe20000000800 */
[----:B------:R-:W-:Y:S01]  /*13900*/  IMAD.MOV.U32 R19, RZ, RZ, RZ ;  /* 0x000000ffff137224 */ /* 0x000fe200078e00ff */
[----:B------:R-:W-:Y:S01]  /*13910*/  ULDC UR7, c[0x0][0xc14] ;  /* 0x0003050000077ab9 */ /* 0x000fe20000000800 */
[----:B------:R-:W-:-:S05]  /*13920*/  ULDC UR4, c[0x0][0xc10] ;  /* 0x0003040000047ab9 */ /* 0x000fca0000000800 */
.L_x_2057:
        /* <DEDUP_REMOVED lines=14> */
.L_x_2056:
[----:B------:R-:W-:Y:S05]  /*13a10*/  BSYNC B0 ;  /* 0x0000000000007941 */ /* 0x000fea0003800000 */
.L_x_2055:
        /* <DEDUP_REMOVED lines=26> */
.L_x_2053:
        /* <DEDUP_REMOVED lines=16> */
[----:B------:R-:W0:Y:S02]  /*13cc0*/  F2I.FTZ.U32.TRUNC.NTZ R3, R11 ;  /* 0x0000000b00037305 */ /* 0x000e24000021f000 */
[----:B0-----:R-:W-:Y:S01]  /*13cd0*/  IMAD.MOV R9, RZ, RZ, -R3 ;  /* 0x000000ffff097224 */ /* 0x001fe200078e0a03 */
[----:B------:R-:W-:Y:S06]  /*13ce0*/  @!P0 BRA `(.L_x_2058) ;  /* 0x0000000000088947 */ /* 0x000fec0003800000 */
[----:B------:R-:W-:-:S06]  /*13cf0*/  VIADD R16, R12, 0xffffffff ;  /* 0xffffffff0c107836 */ /* 0x000fcc0000000000 */
[----:B------:R0:W1:Y:S02]  /*13d00*/  SHFL.IDX PT, R16, R5, R16, 0x1f ;  /* 0x00001f1005107589 */ /* 0x00006400000e0000 */
.L_x_2058:
[----:B-1----:R-:W-:Y:S01]  /*13d10*/  IMAD R16, R16, UR4, R8 ;  /* 0x0000000410107c24 */ /* 0x002fe2000f8e0208 */
[----:B------:R-:W-:Y:S01]  /*13d20*/  IABS R10, R4 ;  /* 0x00000004000a7213 */ /* 0x000fe20000000000 */
[----:B------:R-:W-:Y:S02]  /*13d30*/  IMAD R9, R9, R6, RZ ;  /* 0x0000000609097224 */ /* 0x000fe400078e02ff */
[----:B------:R-:W-:Y:S01]  /*13d40*/  IMAD.MOV.U32 R2, RZ, RZ, RZ ;  /* 0x000000ffff027224 */ /* 0x000fe200078e00ff */
[----:B0-----:R-:W-:Y:S01]  /*13d50*/  IADD3 R5, -R16, UR6, RZ ;  /* 0x0000000610057c10 */ /* 0x001fe2000fffe1ff */
[----:B------:R-:W-:Y:S02]  /*13d60*/  IMAD.MOV R10, RZ, RZ, -R10 ;  /* 0x000000ffff0a7224 */ /* 0x000fe400078e0a0a */
[----:B------:R-:W-:Y:S01]  /*13d70*/  IMAD.HI.U32 R2, R3, R9, R2 ;  /* 0x0000000903027227 */ /* 0x000fe200078e0002 */
[----:B------:R-:W-:-:S05]  /*13d80*/  IABS R8, R5 ;  /* 0x0000000500087213 */ /* 0x000fca0000000000 */
[----:B------:R-:W-:Y:S02]  /*13d90*/  IMAD.MOV.U32 R3, RZ, RZ, R8 ;  /* 0x000000ffff037224 */ /* 0x000fe400078e0008 */
[----:B------:R-:W-:Y:S02]  /*13da0*/  IMAD.MOV.U32 R8, RZ, RZ, R10 ;  /* 0x000000ffff087224 */ /* 0x000fe400078e000a */
[----:B------:R-:W-:-:S04]  /*13db0*/  IMAD.HI.U32 R2, R2, R3, RZ ;  /* 0x0000000302027227 */ /* 0x000fc800078e00ff */
[----:B------:R-:W-:-:S05]  /*13dc0*/  IMAD R3, R2, R8, R3 ;  /* 0x0000000802037224 */ /* 0x000fca00078e0203 */
[----:B------:R-:W-:-:S13]  /*13dd0*/  ISETP.GT.U32.AND P0, PT, R6, R3, PT ;  /* 0x000000030600720c */ /* 0x000fda0003f04070 */
[----:B------:R-:W-:Y:S01]  /*13de0*/  @!P0 IADD3 R3, R3, -R6, RZ ;  /* 0x8000000603038210 */ /* 0x000fe20007ffe0ff */
        /* <DEDUP_REMOVED lines=21> */
[----:B------:R-:W-:Y:S01]  /*13f40*/  IMAD R5, R11, R8, RZ ;  /* 0x000000080b057224 */ /* 0x000fe200078e02ff */
[----:B------:R-:W-:-:S03]  /*13f50*/  IABS R11, R7 ;  /* 0x00000007000b7213 */ /* 0x000fc60000000000 */
[----:B------:R-:W-:-:S04]  /*13f60*/  IMAD.HI.U32 R2, R3, R5, R2 ;  /* 0x0000000503027227 */ /* 0x000fc800078e0002 */
[----:B------:R-:W-:Y:S02]  /*13f70*/  IMAD.MOV.U32 R5, RZ, RZ, R10 ;  /* 0x000000ffff057224 */ /* 0x000fe400078e000a */
        /* <DEDUP_REMOVED lines=13> */
[----:B------:R-:W-:Y:S02]  /*14050*/  @!P0 LOP3.LUT R2, RZ, R7, RZ, 0x33, !PT ;  /* 0x00000007ff028212 */ /* 0x000fe400078e33ff */
[----:B------:R-:W-:Y:S02]  /*14060*/  IADD3 R7, -R7, RZ, RZ ;  /* 0x000000ff07077210 */ /* 0x000fe40007ffe1ff */
[----:B------:R-:W-:-:S03]  /*14070*/  LOP3.LUT R17, RZ, R2, RZ, 0x33, !PT ;  /* 0x00000002ff117212 */ /* 0x000fc600078e33ff */
[----:B------:R-:W-:Y:S02]  /*14080*/  IMAD R18, R2, R7, R3 ;  /* 0x0000000702127224 */ /* 0x000fe400078e0203 */
[----:B------:R-:W-:Y:S01]  /*14090*/  IMAD.IADD R17, R0, 0x1, R17 ;  /* 0x0000000100117824 */ /* 0x000fe200078e0211 */
[----:B------:R-:W-:Y:S06]  /*140a0*/  BRA `(.L_x_2059) ;  /* 0x00000000000c7947 */ /* 0x000fec0003800000 */
.L_x_2054:
[----:B------:R-:W-:Y:S02]  /*140b0*/  IMAD.MOV.U32 R17, RZ, RZ, RZ ;  /* 0x000000ffff117224 */ /* 0x000fe400078e00ff */
[----:B------:R-:W-:Y:S02]  /*140c0*/  IMAD.U32 R16, RZ, RZ, UR6 ;  /* 0x00000006ff107e24 */ /* 0x000fe4000f8e00ff */
[----:B------:R-:W-:-:S07]  /*140d0*/  IMAD.MOV.U32 R18, RZ, RZ, RZ ;  /* 0x000000ffff127224 */ /* 0x000fce00078e00ff */
.L_x_2059:
        /* <DEDUP_REMOVED lines=18> */
.L_x_2144:
[----:B--2---:R-:W2:Y:S02]  /*14200*/  LDC.64 R2, c[0x0][0xc60] ;  /* 0x00031800ff027b82 */ /* 0x004ea40000000a00 */
[----:B--2---:R-:W-:-:S05]  /*14210*/  IMAD.WIDE R2, R19, 0x4, R2 ;  /* 0x0000000413027825 */ /* 0x004fca00078e0202 */
[----:B------:R-:W0:Y:S01]  /*14220*/  LDG.E R29, desc[UR40][R2.64] ;  /* 0x00000028021d7981 */ /* 0x000e22000c1e1900 */
[----:B------:R-:W-:Y:S05]  /*14230*/  YIELD ;  /* 0x0000000000007946 */ /* 0x000fea0003800000 */
[----:B------:R-:W-:Y:S01]  /*14240*/  ULDC.64 UR4, c[0x0][0xa28] ;  /* 0x00028a0000047ab9 */ /* 0x000fe20000000a00 */
[----:B------:R-:W-:Y:S01]  /*14250*/  IMAD.MOV.U32 R10, RZ, RZ, RZ ;  /* 0x000000ffff0a7224 */ /* 0x000fe200078e00ff */
[----:B------:R-:W-:Y:S01]  /*14260*/  ISETP.NE.U32.AND P1, PT, RZ, UR4, PT ;  /* 0x00000004ff007c0c */ /* 0x000fe2000bf25070 */
[----:B------:R-:W-:Y:S01]  /*14270*/  ULDC.64 UR8, c[0x0][0xa08] ;  /* 0x0002820000087ab9 */ /* 0x000fe20000000a00 */
[----:B------:R-:W-:-:S02]  /*14280*/  ULDC.64 UR10, c[0x0][0xa10] ;  /* 0x00028400000a7ab9 */ /* 0x000fc40000000a00 */
[----:B------:R-:W-:Y:S02]  /*14290*/  ISETP.NE.AND.EX P1, PT, RZ, UR5, PT, P1 ;  /* 0x00000005ff007c0c */ /* 0x000fe4000bf25310 */
[----:B0-----:R-:W-:Y:S01]  /*142a0*/  SHF.R.S32.HI R0, RZ, 0x1f, R29 ;  /* 0x0000001fff007819 */ /* 0x001fe2000001141d */
[----:B------:R-:W-:-:S10]  /*142b0*/  IMAD.SHL.U32 R14, R29, 0x4, RZ ;  /* 0x000000041d0e7824 */ /* 0x000fd400078e00ff */
[C---:B------:R-:W-:Y:S02]  /*142c0*/  @P1 LEA R2, P0, R29.reuse, UR4, 0x2 ;  /* 0x000000041d021c11 */ /* 0x040fe4000f8010ff */
[C-C-:B------:R-:W-:Y:S02]  /*142d0*/  SHF.L.U64.HI R12, R29.reuse, 0x2, R0.reuse ;  /* 0x000000021d0c7819 */ /* 0x140fe40000010200 */
[----:B------:R-:W-:Y:S01]  /*142e0*/  @P1 LEA.HI.X R3, R29, UR5, R0, 0x2, P0 ;  /* 0x000000051d031c11 */ /* 0x000fe200080f1400 */
[----:B------:R-:W-:Y:S01]  /*142f0*/  ULDC.64 UR4, c[0x0][0xa18] ;  /* 0x0002860000047ab9 */ /* 0x000fe20000000a00 */
[----:B------:R-:W-:Y:S01]  /*14300*/  IMAD.MOV.U32 R0, RZ, RZ, RZ ;  /* 0x000000ffff007224 */ /* 0x000fe200078e00ff */
[----:B------:R-:W-:Y:S01]  /*14310*/  ISETP.NE.U32.AND P0, PT, RZ, UR4, PT ;  /* 0x00000004ff007c0c */ /* 0x000fe2000bf05070 */
[----:B------:R-:W-:Y:S03]  /*14320*/  STL [R1+0x4], R14 ;  /* 0x0000040e01007387 */ /* 0x000fe60000100800 */
[----:B------:R-:W-:Y:S01]  /*14330*/  ISETP.NE.AND.EX P0, PT, RZ, UR5, PT, P0 ;  /* 0x00000005ff007c0c */ /* 0x000fe2000bf05300 */
[----:B------:R0:W5:Y:S04]  /*14340*/  @P1 LDG.E R0, desc[UR40][R2.64] ;  /* 0x0000002802001981 */ /* 0x000168000c1e1900 */
[----:B------:R-:W-:Y:S08]  /*14350*/  STL [R1+0x8], R12 ;  /* 0x0000080c01007387 */ /* 0x000ff00000100800 */
[----:B------:R-:W-:-:S04]  /*14360*/  @P0 IADD3 R8, P2, R14, UR4, RZ ;  /* 0x000000040e080c10 */ /* 0x000fc8000ff5e0ff */
[----:B------:R-:W-:Y:S01]  /*14370*/  @P0 IADD3.X R9, R12, UR5, RZ, P2, !PT ;  /* 0x000000050c090c10 */ /* 0x000fe200097fe4ff */
[----:B------:R-:W-:Y:S02]  /*14380*/  ULDC.64 UR4, c[0x0][0xa00] ;  /* 0x0002800000047ab9 */ /* 0x000fe40000000a00 */
[----:B------:R-:W-:-:S04]  /*14390*/  ISETP.NE.U32.AND P2, PT, RZ, UR4, PT ;  /* 0x00000004ff007c0c */ /* 0x000fc8000bf45070 */
[----:B------:R-:W-:Y:S02]  /*143a0*/  ISETP.NE.AND.EX P2, PT, RZ, UR5, PT, P2 ;  /* 0x00000005ff007c0c */ /* 0x000fe4000bf45320 */
[----:B0-----:R-:W-:-:S04]  /*143b0*/  IADD3 R2, P1, R14, UR4, RZ ;  /* 0x000000040e027c10 */ /* 0x001fc8000ff3e0ff */
[----:B------:R-:W-:-:S07]  /*143c0*/  IADD3.X R3, R12, UR5, RZ, P1, !PT ;  /* 0x000000050c037c10 */ /* 0x000fce0008ffe4ff */
[----:B------:R-:W2:Y:S01]  /*143d0*/  @P2 LDG.E R10, desc[UR40][R2.64] ;  /* 0x00000028020a2981 */ /* 0x000ea2000c1e1900 */
[----:B------:R-:W-:Y:S01]  /*143e0*/  ULDC UR4, c[0x0][0x288] ;  /* 0x0000a20000047ab9 */ /* 0x000fe20000000800 */
[----:B------:R-:W-:-:S04]  /*143f0*/  IADD3 R6, P1, R14, UR8, RZ ;  /* 0x000000080e067c10 */ /* 0x000fc8000ff3e0ff */
[----:B------:R-:W-:Y:S02]  /*14400*/  IADD3.X R7, R12, UR9, RZ, P1, !PT ;  /* 0x000000090c077c10 */ /* 0x000fe40008ffe4ff */
[----:B------:R-:W-:-:S04]  /*14410*/  IADD3 R4, P1, R14, UR10, RZ ;  /* 0x0000000a0e047c10 */ /* 0x000fc8000ff3e0ff */
[----:B------:R-:W-:Y:S02]  /*14420*/  IADD3.X R5, R12, UR11, RZ, P1, !PT ;  /* 0x0000000b0c057c10 */ /* 0x000fe40008ffe4ff */
[----:B------:R-:W-:Y:S01]  /*14430*/  ISETP.NE.U32.AND P1, PT, RZ, UR8, PT ;  /* 0x00000008ff007c0c */ /* 0x000fe2000bf25070 */
[----:B------:R-:W-:-:S03]  /*14440*/  ULDC UR6, c[0x0][0x338] ;  /* 0x0000ce0000067ab9 */ /* 0x000fc60000000800 */
[----:B------:R-:W-:Y:S02]  /*14450*/  ISETP.NE.AND.EX P3, PT, RZ, UR9, PT, P1 ;  /* 0x00000009ff007c0c */ /* 0x000fe4000bf65310 */
[----:B------:R-:W-:-:S04]  /*14460*/  ISETP.NE.U32.AND P1, PT, RZ, UR10, PT ;  /* 0x0000000aff007c0c */ /* 0x000fc8000bf25070 */
[----:B------:R-:W-:Y:S01]  /*14470*/  ISETP.NE.AND.EX P1, PT, RZ, UR11, PT, P1 ;  /* 0x0000000bff007c0c */ /* 0x000fe2000bf25310 */
[----:B--2---:R0:W-:Y:S02]  /*14480*/  STL [R1+0x10], R10 ;  /* 0x0000100a01007387 */ /* 0x0041e40000100800 */
[----:B0-----:R-:W-:Y:S01]  /*14490*/  IMAD.U32 R10, RZ, RZ, UR4 ;  /* 0x00000004ff0a7e24 */ /* 0x001fe2000f8e00ff */
[----:B------:R-:W-:Y:S02]  /*144a0*/  ULDC.64 UR4, c[0x0][0x3f8] ;  /* 0x0000fe0000047ab9 */ /* 0x000fe40000000a00 */
[----:B------:R-:W-:-:S03]  /*144b0*/  UISETP.NE.U32.AND UP0, UPT, UR4, URZ, UPT ;  /* 0x0000003f0400728c */ /* 0x000fc6000bf05070 */
[----:B------:R-:W-:Y:S01]  /*144c0*/  ULDC UR4, c[0x0][0x404] ;  /* 0x0001010000047ab9 */ /* 0x000fe20000000800 */
[----:B------:R-:W-:Y:S01]  /*144d0*/  UISETP.NE.AND.EX UP0, UPT, UR5, URZ, UPT, UP0 ;  /* 0x0000003f0500728c */ /* 0x000fe2000bf05300 */
[----:B------:R0:W5:Y:S02]  /*144e0*/  @P0 LDG.E R10, desc[UR40][R8.64] ;  /* 0x00000028080a0981 */ /* 0x000164000c1e1900 */
[----:B------:R-:W-:Y:S01]  /*144f0*/  ULDC UR5, c[0x0][0x2e0] ;  /* 0x0000b80000057ab9 */ /* 0x000fe20000000800 */
[----:B------:R-:W-:-:S04]  /*14500*/  USEL UR4, UR4, 0x1, UP0 ;  /* 0x0000000104047887 */ /* 0x000fc80008000000 */
[----:B------:R-:W-:Y:S01]  /*14510*/  UIMAD UR4, UR4, UR5, URZ ;  /* 0x00000005040472a4 */ /* 0x000fe2000f8e023f */
[----:B0-----:R-:W-:-:S05]  /*14520*/  MOV R9, UR6 ;  /* 0x0000000600097c02 */ /* 0x001fca0008000f00 */
[----:B------:R-:W-:Y:S01]  /*14530*/  IMAD.U32 R11, RZ, RZ, UR4 ;  /* 0x00000004ff0b7e24 */ /* 0x000fe2000f8e00ff */
[----:B------:R-:W-:Y:S06]  /*14540*/  @P0 BRA `(.L_x_2061) ;  /* 0x0000000000100947 */ /* 0x000fec0003800000 */
[----:B------:R-:W-:Y:S05]  /*14550*/  @!P2 BRA `(.L_x_2061) ;  /* 0x00000000000ca947 */ /* 0x000fea0003800000 */
[----:B------:R-:W2:Y:S04]  /*14560*/  LDG.E R13, desc[UR40][R2.64] ;  /* 0x00000028020d7981 */ /* 0x000ea8000c1e1900 */
[----:B-----5:R-:W2:Y:S02]  /*14570*/  LDG.E R10, desc[UR40][R2.64+0x4] ;  /* 0x00000428020a7981 */ /* 0x020ea4000c1e1900 */
[----:B--2---:R-:W-:-:S07]  /*14580*/  IMAD.IADD R10, R10, 0x1, -R13 ;  /* 0x000000010a0a7824 */ /* 0x004fce00078e0a0d */
.L_x_2061:
[----:B------:R-:W-:Y:S01]  /*14590*/  IMAD.MOV.U32 R23, RZ, RZ, RZ ;  /* 0x000000ffff177224 */ /* 0x000fe200078e00ff */
[----:B------:R-:W-:Y:S01]  /*145a0*/  ULDC.64 UR4, c[0x0][0xa20] ;  /* 0x0002880000047ab9 */ /* 0x000fe20000000a00 */
[----:B------:R-:W-:-:S04]  /*145b0*/  IMAD.MOV.U32 R8, RZ, RZ, RZ ;  /* 0x000000ffff087224 */ /* 0x000fc800078e00ff */
[----:B------:R-:W2:Y:S04]  /*145c0*/  @P3 LDG.E R23, desc[UR40][R6.64] ;  /* 0x0000002806173981 */ /* 0x000ea8000c1e1900 */
[----:B------:R0:W5:Y:S01]  /*145d0*/  @P1 LDG.E R8, desc[UR40][R4.64] ;  /* 0x0000002804081981 */ /* 0x000162000c1e1900 */
[----:B------:R-:W-:-:S04]  /*145e0*/  ISETP.NE.U32.AND P0, PT, RZ, UR4, PT ;  /* 0x00000004ff007c0c */ /* 0x000fc8000bf05070 */
[----:B------:R-:W-:Y:S01]  /*145f0*/  ISETP.NE.AND.EX P0, PT, RZ, UR5, PT, P0 ;  /* 0x00000005ff007c0c */ /* 0x000fe2000bf05300 */
[----:B--2--5:R-:W-:-:S12]  /*14600*/  IMAD.IADD R23, R23, 0x1, R0 ;  /* 0x0000000117177824 */ /* 0x024fd800078e0200 */
[----:B0-----:R-:W-:Y:S05]  /*14610*/  @!P0 BRA `(.L_x_2062) ;  /* 0x0000000000108947 */ /* 0x001fea0003800000 */
[----:B------:R-:W-:-:S04]  /*14620*/  IADD3 R2, P0, R14, UR4, RZ ;  /* 0x000000040e027c10 */ /* 0x000fc8000ff1e0ff */
[----:B------:R-:W-:-:S05]  /*14630*/  IADD3.X R3, R12, UR5, RZ, P0, !PT ;  /* 0x000000050c037c10 */ /* 0x000fca00087fe4ff */
[----:B------:R0:W5:Y:S01]  /*14640*/  LDG.E R11, desc[UR40][R2.64] ;  /* 0x00000028020b7981 */ /* 0x000162000c1e1900 */
[----:B------:R-:W-:Y:S05]  /*14650*/  BRA `(.L_x_2063) ;  /* 0x0000000000107947 */ /* 0x000fea0003800000 */
.L_x_2062:
[----:B------:R-:W-:Y:S05]  /*14660*/  @!P3 BRA `(.L_x_2063) ;  /* 0x00000000000cb947 */ /* 0x000fea0003800000 */
[----:B------:R-:W2:Y:S04]  /*14670*/  LDG.E R2, desc[UR40][R6.64] ;  /* 0x0000002806027981 */ /* 0x000ea8000c1e1900 */
[----:B------:R-:W2:Y:S02]  /*14680*/  LDG.E R11, desc[UR40][R6.64+0x4] ;  /* 0x00000428060b7981 */ /* 0x000ea4000c1e1900 */
[----:B--2---:R-:W-:-:S07]  /*14690*/  IMAD.IADD R11, R11, 0x1, -R2 ;  /* 0x000000010b0b7824 */ /* 0x004fce00078e0a02 */
.L_x_2063:
[----:B0-----:R-:W2:Y:S04]  /*146a0*/  @P1 LDG.E R3, desc[UR40][R4.64] ;  /* 0x0000002804031981 */ /* 0x001ea8000c1e1900 */
[----:B------:R-:W2:Y:S01]  /*146b0*/  @P1 LDG.E R2, desc[UR40][R4.64+0x4] ;  /* 0x0000042804021981 */ /* 0x000ea2000c1e1900 */
[----:B-----5:R-:W-:Y:S01]  /*146c0*/  IMAD.IADD R0, R11, 0x1, -R0 ;  /* 0x000000010b007824 */ /* 0x020fe200078e0a00 */
[----:B------:R-:W-:Y:S01]  /*146d0*/  BSSY B0, `(.L_x_2064) ;  /* 0x00000b7000007945 */ /* 0x000fe20003800000 */
[----:B------:R-:W-:Y:S01]  /*146e0*/  PLOP3.LUT P2, PT, PT, PT, PT, 0x80, 0x0 ;  /* 0x000000000000781c */ /* 0x000fe20003f4f070 */
[----:B--2---:R-:W-:Y:S02]  /*146f0*/  @P1 IMAD.IADD R9, R2, 0x1, -R3 ;  /* 0x0000000102091824 */ /* 0x004fe400078e0a03 */
[----:B------:R-:W-:-:S02]  /*14700*/  IMAD R3, R17, 0xc0, RZ ;  /* 0x000000c011037824 */ /* 0x000fc400078e02ff */
[----:B------:R-:W-:-:S03]  /*14710*/  IMAD.IADD R2, R0, 0x1, R9 ;  /* 0x0000000100027824 */ /* 0x000fc600078e0209 */
        /* <DEDUP_REMOVED lines=9> */
[----:B------:R-:W-:-:S05]  /*147b0*/  VIMNMX R12, R2, R3, PT ;  /* 0x00000003020c7248 */ /* 0x000fca0003fe0100 */
[--C-:B------:R-:W-:Y:S01]  /*147c0*/  IMAD R2, R12, 0x80, -R0.reuse ;  /* 0x000000800c027824 */ /* 0x100fe200078e0a00 */
[----:B------:R0:W-:Y:S01]  /*147d0*/  STL [R1], R12 ;  /* 0x0000000c01007387 */ /* 0x0001e20000100800 */
[----:B------:R-:W-:-:S03]  /*147e0*/  IMAD.MOV R0, RZ, RZ, -R0 ;  /* 0x000000ffff007224 */ /* 0x000fc600078e0a00 */
[----:B------:R-:W-:Y:S02]  /*147f0*/  VIMNMX R9, R2, R9, PT ;  /* 0x0000000902097248 */ /* 0x000fe40003fe0100 */
[----:B------:R-:W-:-:S04]  /*14800*/  VIMNMX R2, RZ, R0, !PT ;  /* 0x00000000ff027248 */ /* 0x000fc80007fe0100 */
[----:B------:R-:W-:Y:S02]  /*14810*/  ISETP.GT.AND P0, PT, R9, R2, PT ;  /* 0x000000020900720c */ /* 0x000fe40003f04270 */
[----:B------:R-:W-:-:S11]  /*14820*/  SHF.R.U32.HI R2, RZ, 0x7, R2 ;  /* 0x00000007ff027819 */ /* 0x000fd60000011602 */
[----:B------:R-:W-:-:S05]  /*14830*/  @P0 VIADD R0, R9, 0x7f ;  /* 0x0000007f09000836 */ /* 0x000fca0000000000 */
[----:B------:R-:W-:-:S04]  /*14840*/  @P0 SHF.R.S32.HI R3, RZ, 0x1f, R0 ;  /* 0x0000001fff030819 */ /* 0x000fc80000011400 */
[----:B------:R-:W-:Y:S02]  /*14850*/  @P0 LEA.HI R0, R3, R0, RZ, 0x7 ;  /* 0x0000000003000211 */ /* 0x000fe400078f38ff */
[----:B------:R-:W-:Y:S02]  /*14860*/  MOV R3, R2 ;  /* 0x0000000200037202 */ /* 0x000fe40000000f00 */
[----:B------:R-:W-:-:S04]  /*14870*/  @P0 SHF.R.S32.HI R3, RZ, 0x7, R0 ;  /* 0x00000007ff030819 */ /* 0x000fc80000011400 */
[----:B------:R-:W-:-:S13]  /*14880*/  ISETP.GT.AND P0, PT, R3, R2, PT ;  /* 0x000000020300720c */ /* 0x000fda0003f04270 */
[----:B0-----:R-:W-:Y:S05]  /*14890*/  @!P0 BRA `(.L_x_2065) ;  /* 0x0000000800688947 */ /* 0x001fea0003800000 */
[----:B------:R-:W0:Y:S01]  /*148a0*/  LDC R0, c[0x0][0x428] ;  /* 0x00010a00ff007b82 */ /* 0x000e220000000800 */
[----:B------:R-:W-:Y:S01]  /*148b0*/  UMOV UR4, 0xffffffff ;  /* 0xffffffff00047882 */ /* 0x000fe20000000000 */
[----:B0-----:R-:W-:Y:S01]  /*148c0*/  ISETP.NE.AND P0, PT, R0, 0x1, PT ;  /* 0x000000010000780c */ /* 0x001fe20003f05270 */
[----:B------:R-:W-:-:S12]  /*148d0*/  IMAD.MOV.U32 R0, RZ, RZ, R18 ;  /* 0x000000ffff007224 */ /* 0x000fd800078e0012 */
[----:B------:R-:W0:Y:S08]  /*148e0*/  @P0 LDC R5, c[0x0][0x42c] ;  /* 0x00010b00ff050b82 */ /* 0x000e300000000800 */
[----:B------:R-:W2:Y:S01]  /*148f0*/  @P0 LDC R7, c[0x0][0x430] ;  /* 0x00010c00ff070b82 */ /* 0x000ea20000000800 */
[----:B0-----:R-:W-:-:S05]  /*14900*/  @P0 IMAD.HI.U32 R4, R18, R5, RZ ;  /* 0x0000000512040227 */ /* 0x001fca00078e00ff */
[----:B--2---:R-:W-:Y:S02]  /*14910*/  @P0 SHF.R.U32.HI R0, RZ, R7, R4 ;  /* 0x00000007ff000219 */ /* 0x004fe40000011604 */
[----:B------:R-:W-:Y:S01]  /*14920*/  SEL R4, R29, RZ, !P1 ;  /* 0x000000ff1d047207 */ /* 0x000fe20004800000 */
[----:B------:R-:W-:Y:S06]  /*14930*/  BRA.DIV UR4, `(.L_x_2066) ;  /* 0x0000004a046c7947 */ /* 0x000fec000b800000 */
.L_x_2214:
[----:B------:R-:W-:-:S03]  /*14940*/  UMOV UR4, 0xffffffff ;  /* 0xffffffff00047882 */ /* 0x000fc60000000000 */
[----:B------:R-:W-:Y:S05]  /*14950*/  BRA.DIV UR4, `(.L_x_2067) ;  /* 0x0000004a04987947 */ /* 0x000fea000b800000 */
[----:B------:R-:W-:-:S13]  /*14960*/  ELECT P6, URZ, PT ;  /* 0x00000000003f782f */ /* 0x000fda00038c0000 */
.L_x_2217:
        /* <DEDUP_REMOVED lines=12> */
.L_x_2218:
[----:B------:R-:W-:Y:S05]  /*14a30*/  BSYNC B1 ;  /* 0x0000000000017941 */ /* 0x000fea0003800000 */
.L_x_2068:
[----:B------:R-:W-:Y:S04]  /*14a40*/  BSSY B1, `(.L_x_2070) ;  /* 0x0000037000017945 */ /* 0x000fe80003800000 */
[----:B------:R-:W-:Y:S05]  /*14a50*/  @!P6 BRA `(.L_x_2071) ;  /* 0x0000000000d4e947 */ /* 0x000fea0003800000 */
[----:B0-----:R-:W-:Y:S01]  /*14a60*/  IMAD R5, R25, 0x8, R6 ;  /* 0x0000000819057824 */ /* 0x001fe200078e0206 */
[----:B------:R-:W-:-:S04]  /*14a70*/  SHF.L.U32 R10, R26, 0x1f, RZ ;  /* 0x0000001f1a0a7819 */ /* 0x000fc800000006ff */
[----:B------:R-:W0:Y:S02]  /*14a80*/  SYNCS.PHASECHK.TRANS64.TRYWAIT P0, [R5+URZ+0x168a0], R10 ;  /* 0x0168a00a050075a7 */ /* 0x000e24000800017f */
[----:B0-----:R-:W-:Y:S05]  /*14a90*/  @!P0 BRA `(.L_x_2072) ;  /* 0x00000048007c8947 */ /* 0x001fea0003800000 */
.L_x_2219:
        /* <DEDUP_REMOVED lines=9> */
.L_x_2073:
        /* <DEDUP_REMOVED lines=18> */
.L_x_2220:
[----:B------:R-:W-:Y:S01]  /*14c50*/  IMAD.SHL.U32 R9, R25, 0x2000, RZ ;  /* 0x0000200019097824 */ /* 0x000fe200078e00ff */
[----:B------:R-:W-:Y:S06]  /*14c60*/  @P1 BRA `(.L_x_2075) ;  /* 0x0000000000141947 */ /* 0x000fec0003800000 */
[----:B------:R-:W-:Y:S01]  /*14c70*/  ISETP.NE.AND P0, PT, R28, RZ, PT ;  /* 0x000000ff1c00720c */ /* 0x000fe20003f05270 */
[----:B0--3--:R-:W-:-:S04]  /*14c80*/  IMAD.MOV.U32 R10, RZ, RZ, 0x4000 ;  /* 0x00004000ff0a7424 */ /* 0x009fc800078e00ff */
[----:B------:R4:W-:Y:S08]  /*14c90*/  SYNCS.ARRIVE.TRANS64 RZ, [R5+URZ+0x168b0], R10 ;  /* 0x0168b00a05ff79a7 */ /* 0x0009f0000800003f */
[----:B------:R-:W-:Y:S05]  /*14ca0*/  @!P0 BRA `(.L_x_2075) ;  /* 0x0000000000048947 */ /* 0x000fea0003800000 */
[----:B------:R-:W-:Y:S01]  /*14cb0*/  BPT.TRAP 0x1 ;  /* 0x000000040000795c */ /* 0x000fe20000300000 */
.L_x_2075:
        /* <DEDUP_REMOVED lines=15> */
.L_x_2071:
[----:B------:R-:W-:Y:S05]  /*14db0*/  BSYNC B1 ;  /* 0x0000000000017941 */ /* 0x000fea0003800000 */
.L_x_2070:
        /* <DEDUP_REMOVED lines=9> */
.L_x_2082:
[----:B------:R-:W-:Y:S05]  /*14e50*/  YIELD ;  /* 0x0000000000007946 */ /* 0x000fea0003800000 */
[----:B------:R-:W-:Y:S04]  /*14e60*/  BSSY B1, `(.L_x_2076) ;  /* 0x0000034000017945 */ /* 0x000fe80003800000 */
[----:B------:R-:W-:Y:S05]  /*14e70*/  @!P6 BRA `(.L_x_2077) ;  /* 0x0000000000c8e947 */ /* 0x000fea0003800000 */
[----:B------:R-:W-:Y:S01]  /*14e80*/  IMAD R10, R25, 0x8, R6 ;  /* 0x00000008190a7824 */ /* 0x000fe200078e0206 */
[----:B------:R-:W-:-:S04]  /*14e90*/  SHF.L.U32 R5, R26, 0x1f, RZ ;  /* 0x0000001f1a057819 */ /* 0x000fc800000006ff */
[----:B------:R-:W0:Y:S02]  /*14ea0*/  SYNCS.PHASECHK.TRANS64.TRYWAIT P0, [R10+URZ+0x168a0], R5 ;  /* 0x0168a0050a0075a7 */ /* 0x000e24000800017f */
[----:B0-----:R-:W-:Y:S05]  /*14eb0*/  @!P0 BRA `(.L_x_2078) ;  /* 0x00000044009c8947 */ /* 0x001fea0003800000 */
.L_x_2221:
        /* <DEDUP_REMOVED lines=9> */
.L_x_2079:
        /* <DEDUP_REMOVED lines=17> */
.L_x_2222:
[----:B------:R-:W-:Y:S05]  /*15060*/  @P0 BRA `(.L_x_2081) ;  /* 0x0000000000140947 */ /* 0x000fea0003800000 */
[----:B------:R-:W-:Y:S01]  /*15070*/  ISETP.NE.AND P1, PT, R28, RZ, PT ;  /* 0x000000ff1c00720c */ /* 0x000fe20003f25270 */
[----:B0-2---:R-:W-:-:S04]  /*15080*/  IMAD.MOV.U32 R5, RZ, RZ, 0x4000 ;  /* 0x00004000ff057424 */ /* 0x005fc800078e00ff */
[----:B------:R3:W-:Y:S08]  /*15090*/  SYNCS.ARRIVE.TRANS64 RZ, [R10+URZ+0x168b0], R5 ;  /* 0x0168b0050aff79a7 */ /* 0x0007f0000800003f */
[----:B------:R-:W-:Y:S05]  /*150a0*/  @!P1 BRA `(.L_x_2081) ;  /* 0x0000000000049947 */ /* 0x000fea0003800000 */
[----:B------:R-:W-:Y:S01]  /*150b0*/  BPT.TRAP 0x1 ;  /* 0x000000040000795c */ /* 0x000fe20000300000 */
.L_x_2081:
        /* <DEDUP_REMOVED lines=14> */
.L_x_2077:
[----:B------:R-:W-:Y:S05]  /*151a0*/  BSYNC B1 ;  /* 0x0000000000017941 */ /* 0x000fea0003800000 */
.L_x_2076:
        /* <DEDUP_REMOVED lines=9> */
.L_x_2065:
[----:B------:R-:W-:Y:S05]  /*15240*/  BSYNC B0 ;  /* 0x0000000000007941 */ /* 0x000fea0003800000 */
.L_x_2064:
[----:B------:R-:W2:Y:S01]  /*15250*/  LDL R5, [R1] ;  /* 0x0000000001057983 */ /* 0x000ea20000100800 */
        /* <DEDUP_REMOVED lines=20> */
.L_x_2084:
        /* <DEDUP_REMOVED lines=21> */
[----:B01----:R-:W-:Y:S05]  /*154f0*/  CALL.ABS.NOINC R2 ;  /* 0x0000000002007343 */ /* 0x003fea0003c00000 */
.L_x_2086:
        /* <DEDUP_REMOVED lines=18> */
[----:B-12---:R-:W-:Y:S05]  /*15620*/  CALL.ABS.NOINC R2 ;  /* 0x0000000002007343 */ /* 0x006fea0003c00000 */
.L_x_2088:
        /* <DEDUP_REMOVED lines=15> */
[----:B0-----:R-:W-:Y:S05]  /*15720*/  CALL.ABS.NOINC R2 ;  /* 0x0000000002007343 */ /* 0x001fea0003c00000 */
.L_x_2087:
[----:B------:R-:W2:Y:S01]  /*15730*/  LDL.LU R2, [R1+0x4] ;  /* 0x0000040001027983 */ /* 0x000ea20000300800 */
        /* <DEDUP_REMOVED lines=27> */
.L_x_2089:
        /* <DEDUP_REMOVED lines=19> */
.L_x_2225:
[----:B------:R-:W-:Y:S01]  /*15a20*/  UMOV UR4, 0xffffffff ;  /* 0xffffffff00047882 */ /* 0x000fe20000000000 */
[----:B------:R-:W-:Y:S02]  /*15a30*/  SHF.R.S32.HI R12, RZ, 0x1f, R6 ;  /* 0x0000001fff0c7819 */ /* 0x000fe40000011406 */
[----:B------:R-:W-:Y:S05]  /*15a40*/  BRA.DIV UR4, `(.L_x_2091) ;  /* 0x0000003e04147947 */ /* 0x000fea000b800000 */
[----:B------:R-:W-:-:S13]  /*15a50*/  ELECT P6, URZ, PT ;  /* 0x00000000003f782f */ /* 0x000fda00038c0000 */
.L_x_2228:
        /* <DEDUP_REMOVED lines=21> */
.L_x_2093:
[----:B------:R-:W-:Y:S01]  /*15bb0*/  IMAD R5, R22, 0x8, R27 ;  /* 0x0000000816057824 */ /* 0x000fe200078e021b */
[----:B------:R-:W-:-:S04]  /*15bc0*/  SHF.L.U32 R4, R24, 0x1f, RZ ;  /* 0x0000001f18047819 */ /* 0x000fc800000006ff */
[----:B------:R-:W2:Y:S02]  /*15bd0*/  SYNCS.PHASECHK.TRANS64.TRYWAIT P0, [R5+URZ+0x16840], R4 ;  /* 0x01684004050075a7 */ /* 0x000ea4000800017f */
[----:B--2---:R-:W-:Y:S05]  /*15be0*/  @!P0 BRA `(.L_x_2094) ;  /* 0x0000003800cc8947 */ /* 0x004fea0003800000 */
.L_x_2229:
        /* <DEDUP_REMOVED lines=9> */
.L_x_2095:
        /* <DEDUP_REMOVED lines=17> */
.L_x_2092:
        /* <DEDUP_REMOVED lines=13> */
[----:B------:R-:W-:Y:S01]  /*15e60*/  @P0 MOV R4, 0x6000 ;  /* 0x0000600000040802 */ /* 0x000fe20000000f00 */
        /* <DEDUP_REMOVED lines=13> */
.L_x_2230:
[----:B------:R-:W-:Y:S05]  /*15f40*/  BSYNC B0 ;  /* 0x0000000000007941 */ /* 0x000fea0003800000 */
.L_x_2096:
[----:B------:R-:W2:Y:S01]  /*15f50*/  LDL R5, [R1] ;  /* 0x0000000001057983 */ /* 0x000ea20000100800 */
[----:B------:R-:W-:Y:S01]  /*15f60*/  BSSY B0, `(.L_x_2098) ;  /* 0x0000127000007945 */ /* 0x000fe20003800000 */
[----:B--2---:R-:W-:-:S13]  /*15f70*/  ISETP.GE.AND P0, PT, R5, 0x2, PT ;  /* 0x000000020500780c */ /* 0x004fda0003f06270 */
[----:B------:R-:W-:Y:S05]  /*15f80*/  @!P0 BRA `(.L_x_2099) ;  /* 0x0000001000908947 */ /* 0x000fea0003800000 */
[C---:B0-----:R-:W-:Y:S01]  /*15f90*/  LOP3.LUT R4, R5.reuse, 0x1, RZ, 0xc0, !PT ;  /* 0x0000000105047812 */ /* 0x041fe200078ec0ff */
[----:B------:R-:W-:Y:S01]  /*15fa0*/  VIADD R11, R5, 0xfffffffe ;  /* 0xfffffffe050b7836 */ /* 0x000fe20000000000 */
[----:B------:R-:W-:Y:S02]  /*15fb0*/  BSSY B1, `(.L_x_2100) ;  /* 0x0000064000017945 */ /* 0x000fe40003800000 */
[----:B------:R-:W-:Y:S01]  /*15fc0*/  ISETP.NE.U32.AND P0, PT, R4, 0x1, PT ;  /* 0x000000010400780c */ /* 0x000fe20003f05070 */
[----:B------:R-:W-:-:S12]  /*15fd0*/  IMAD.MOV.U32 R9, RZ, RZ, R11 ;  /* 0x000000ffff097224 */ /* 0x000fd800078e000b */
[----:B------:R-:W-:Y:S05]  /*15fe0*/  @!P0 BRA `(.L_x_2101) ;  /* 0x0000000400808947 */ /* 0x000fea0003800000 */
        /* <DEDUP_REMOVED lines=30> */
.L_x_2104:
[----:B0-----:R-:W-:Y:S01]  /*161d0*/  IMAD R3, R10, 0x8, R27 ;  /* 0x000000080a037824 */ /* 0x001fe200078e021b */
[----:B------:R-:W-:-:S04]  /*161e0*/  SHF.L.U32 R2, R13, 0x1f, RZ ;  /* 0x0000001f0d027819 */ /* 0x000fc800000006ff */
[----:B------:R-:W0:Y:S02]  /*161f0*/  SYNCS.PHASECHK.TRANS64.TRYWAIT P0, [R3+URZ+0x16840], R2 ;  /* 0x01684002030075a7 */ /* 0x000e24000800017f */
[----:B0-----:R-:W-:Y:S05]  /*16200*/  @!P0 BRA `(.L_x_2105) ;  /* 0x00000034006c8947 */ /* 0x001fea0003800000 */
.L_x_2231:
        /* <DEDUP_REMOVED lines=9> */
.L_x_2106:
        /* <DEDUP_REMOVED lines=10> */
[----:B-----5:R-:W-:-:S02]  /*16340*/  R2UR UR13, R4 ;  /* 0x00000000040d72ca */ /* 0x020fc400000e0000 */
[----:B------:R-:W-:Y:S01]  /*16350*/  IADD3 R3, R27, 0x16800, RZ ;  /* 0x000168001b037810 */ /* 0x000fe20007ffe0ff */
[----:B------:R-:W-:Y:S01]  /*16360*/  UIADD3 UR9, UR9, 0x16830, URZ ;  /* 0x0001683009097890 */ /* 0x000fe2000fffe03f */
[----:B------:R-:W-:-:S03]  /*16370*/  SHF.L.U32 R5, R24, 0x1f, RZ ;  /* 0x0000001f18057819 */ /* 0x000fc600000006ff */
[----:B------:R-:W-:Y:S01]  /*16380*/  ULEA UR11, UR11, UR4, 0x7 ;  /* 0x000000040b0b7291 */ /* 0x000fe2000f8e383f */
[----:B------:R-:W-:Y:S01]  /*16390*/  IMAD R2, R22, 0x8, R3 ;  /* 0x0000000816027824 */ /* 0x000fe200078e0203 */
[----:B------:R-:W-:Y:S01]  /*163a0*/  UIADD3 UR8, UR8, 0xe400, URZ ;  /* 0x0000e40008087890 */ /* 0x000fe2000fffe03f */
[----:B------:R-:W-:-:S08]  /*163b0*/  UMOV UR4, 0x0 ;  /* 0x0000000000047882 */ /* 0x000fd00000000000 */
[----:B------:R0:W-:Y:S01]  /*163c0*/  UTMALDG.4D [UR8], [UR6], desc[UR4] ;  /* 0x00000408060075b4 */ /* 0x0001e20008019000 */
[----:B------:R-:W2:Y:S02]  /*163d0*/  SYNCS.PHASECHK.TRANS64.TRYWAIT P0, [R2+URZ+0x60], R5 ;  /* 0x00006005020075a7 */ /* 0x000ea4000800017f */
[----:B0-2---:R-:W-:Y:S05]  /*163e0*/  @!P0 BRA `(.L_x_2107) ;  /* 0x0000003400088947 */ /* 0x005fea0003800000 */
.L_x_2232:
[----:B------:R-:W-:Y:S05]  /*163f0*/  @P1 BRA `(.L_x_2108) ;  /* 0x0000000000181947 */ /* 0x000fea0003800000 */
[----:B------:R-:W-:Y:S01]  /*16400*/  ISETP.NE.AND P0, PT, R28, RZ, PT ;  /* 0x000000ff1c00720c */ /* 0x000fe20003f05270 */
[----:B0-----:R-:W-:Y:S02]  /*16410*/  IMAD R2, R22, 0x8, R27 ;  /* 0x0000000816027824 */ /* 0x001fe400078e021b */
[----:B------:R-:W-:-:S04]  /*16420*/  IMAD.MOV.U32 R3, RZ, RZ, 0x4000 ;  /* 0x00004000ff037424 */ /* 0x000fc800078e00ff */
[----:B------:R2:W-:Y:S06]  /*16430*/  SYNCS.ARRIVE.TRANS64 RZ, [R2+URZ+0x16850], R3 ;  /* 0x0168500302ff79a7 */ /* 0x0005ec000800003f */
[----:B------:R-:W-:Y:S05]  /*16440*/  @!P0 BRA `(.L_x_2108) ;  /* 0x0000000000048947 */ /* 0x000fea0003800000 */
[----:B------:R-:W-:Y:S01]  /*16450*/  BPT.TRAP 0x1 ;  /* 0x000000040000795c */ /* 0x000fe20000300000 */
.L_x_2108:
        /* <DEDUP_REMOVED lines=20> */
.L_x_2103:
[----:B------:R-:W-:Y:S05]  /*165a0*/  BSYNC B2 ;  /* 0x0000000000027941 */ /* 0x000fea0003800000 */
.L_x_2102:
[----:B------:R-:W2:Y:S01]  /*165b0*/  LDL.LU R2, [R1] ;  /* 0x0000000001027983 */ /* 0x000ea20000300800 */
[----:B------:R-:W-:Y:S02]  /*165c0*/  IMAD.MOV.U32 R22, RZ, RZ, R10 ;  /* 0x000000ffff167224 */ /* 0x000fe400078e000a */
[----:B------:R-:W-:Y:S02]  /*165d0*/  IMAD.MOV.U32 R24, RZ, RZ, R13 ;  /* 0x000000ffff187224 */ /* 0x000fe400078e000d */
[----:B--2---:R-:W-:-:S07]  /*165e0*/  VIADD R9, R2, 0xfffffffd ;  /* 0xfffffffd02097836 */ /* 0x004fce0000000000 */
.L_x_2101:
[----:B------:R-:W-:Y:S05]  /*165f0*/  BSYNC B1 ;  /* 0x0000000000017941 */ /* 0x000fea0003800000 */
.L_x_2100:
[----:B------:R-:W-:-:S13]  /*16600*/  ISETP.NE.AND P0, PT, R11, RZ, PT ;  /* 0x000000ff0b00720c */ /* 0x000fda0003f05270 */
[----:B------:R-:W-:Y:S05]  /*16610*/  @!P0 BRA `(.L_x_2099) ;  /* 0x0000000800ec8947 */ /* 0x000fea0003800000 */
[----:B------:R-:W-:-:S07]  /*16620*/  IMAD.MOV.U32 R4, RZ, RZ, R8 ;  /* 0x000000ffff047224 */ /* 0x000fce00078e0008 */
.L_x_2123:
        /* <DEDUP_REMOVED lines=31> */
.L_x_2111:
[----:B------:R-:W-:Y:S01]  /*16820*/  IMAD R3, R10, 0x8, R27 ;  /* 0x000000080a037824 */ /* 0x000fe200078e021b */
[----:B------:R-:W-:-:S04]  /*16830*/  SHF.L.U32 R2, R11, 0x1f, RZ ;  /* 0x0000001f0b027819 */ /* 0x000fc800000006ff */
[----:B------:R-:W2:Y:S02]  /*16840*/  SYNCS.PHASECHK.TRANS64.TRYWAIT P0, [R3+URZ+0x16840], R2 ;  /* 0x01684002030075a7 */ /* 0x000ea4000800017f */
[----:B--2---:R-:W-:Y:S05]  /*16850*/  @!P0 BRA `(.L_x_2112) ;  /* 0x0000003000008947 */ /* 0x004fea0003800000 */
.L_x_2233:
        /* <DEDUP_REMOVED lines=9> */
.L_x_2113:
        /* <DEDUP_REMOVED lines=21> */
.L_x_2234:
[----:B------:R-:W-:Y:S05]  /*16a40*/  @P0 BRA `(.L_x_2115) ;  /* 0x0000000000140947 */ /* 0x000fea0003800000 */
[----:B------:R-:W-:Y:S01]  /*16a50*/  ISETP.NE.AND P1, PT, R28, RZ, PT ;  /* 0x000000ff1c00720c */ /* 0x000fe20003f25270 */
[----:B------:R-:W-:-:S04]  /*16a60*/  IMAD.MOV.U32 R2, RZ, RZ, 0x4000 ;  /* 0x00004000ff027424 */ /* 0x000fc800078e00ff */
[----:B------:R2:W-:Y:S08]  /*16a70*/  SYNCS.ARRIVE.TRANS64 RZ, [R3+URZ+0x50], R2 ;  /* 0x0000500203ff79a7 */ /* 0x0005f0000800003f */
[----:B------:R-:W-:Y:S05]  /*16a80*/  @!P1 BRA `(.L_x_2115) ;  /* 0x0000000000049947 */ /* 0x000fea0003800000 */
[----:B------:R-:W-:Y:S01]  /*16a90*/  BPT.TRAP 0x1 ;  /* 0x000000040000795c */ /* 0x000fe20000300000 */
.L_x_2115:
        /* <DEDUP_REMOVED lines=19> */
.L_x_2110:
[----:B------:R-:W-:Y:S05]  /*16bd0*/  BSYNC B1 ;  /* 0x0000000000017941 */ /* 0x000fea0003800000 */
.L_x_2109:
        /* <DEDUP_REMOVED lines=30> */
.L_x_2118:
[----:B--2---:R-:W-:Y:S01]  /*16dc0*/  IMAD R2, R22, 0x8, R27 ;  /* 0x0000000816027824 */ /* 0x004fe200078e021b */
[----:B------:R-:W-:-:S04]  /*16dd0*/  SHF.L.U32 R3, R24, 0x1f, RZ ;  /* 0x0000001f18037819 */ /* 0x000fc800000006ff */
[----:B------:R-:W2:Y:S02]  /*16de0*/  SYNCS.PHASECHK.TRANS64.TRYWAIT P0, [R2+URZ+0x16840], R3 ;  /* 0x01684003020075a7 */ /* 0x000ea4000800017f */
[----:B--2---:R-:W-:Y:S05]  /*16df0*/  @!P0 BRA `(.L_x_2119) ;  /* 0x0000002800c08947 */ /* 0x004fea0003800000 */
.L_x_2235:
        /* <DEDUP_REMOVED lines=9> */
.L_x_2120:
[----:B0-2---:R-:W-:Y:S01]  /*16e90*/  IMAD R2, R22, 0x4000, R27 ;  /* 0x0000400016027824 */ /* 0x005fe200078e021b */
[----:B------:R-:W-:Y:S01]  /*16ea0*/  R2UR UR11, R14 ;  /* 0x000000000e0b72ca */ /* 0x000fe200000e0000 */
[----:B------:R-:W-:Y:S01]  /*16eb0*/  VIADD R3, R27, 0x16800 ;  /* 0x000168001b037836 */ /* 0x000fe20000000000 */
[----:B------:R-:W-:Y:S01]  /*16ec0*/  R2UR UR4, R23 ;  /* 0x00000000170472ca */ /* 0x000fe200000e0000 */
[----:B------:R-:W-:Y:S01]  /*16ed0*/  UIADD3 UR6, UP0, UR38, 0x370, URZ ;  /* 0x0000037026067890 */ /* 0x000fe2000ff1e03f */
[----:B------:R-:W-:Y:S01]  /*16ee0*/  R2UR UR8, R2 ;  /* 0x00000000020872ca */ /* 0x000fe200000e0000 */
[--C-:B------:R-:W-:Y:S01]  /*16ef0*/  IMAD R2, R22, 0x8, R3.reuse ;  /* 0x0000000816027824 */ /* 0x100fe200078e0203 */
[----:B------:R-:W-:Y:S01]  /*16f00*/  R2UR UR12, R0 ;  /* 0x00000000000c72ca */ /* 0x000fe200000e0000 */
[----:B------:R-:W-:Y:S01]  /*16f10*/  UIADD3.X UR7, URZ, UR39, URZ, UP0, !UPT ;  /* 0x000000273f077290 */ /* 0x000fe200087fe43f */
[----:B-----5:R-:W-:Y:S01]  /*16f20*/  R2UR UR13, R4 ;  /* 0x00000000040d72ca */ /* 0x020fe200000e0000 */
[----:B------:R-:W-:Y:S01]  /*16f30*/  UMOV UR5, 0x14f00000 ;  /* 0x14f0000000057882 */ /* 0x000fe20000000000 */
[----:B------:R-:W-:Y:S01]  /*16f40*/  R2UR UR9, R2 ;  /* 0x00000000020972ca */ /* 0x000fe200000e0000 */
[----:B------:R-:W-:Y:S01]  /*16f50*/  IMAD R2, R10, 0x8, R3 ;  /* 0x000000080a027824 */ /* 0x000fe200078e0203 */
[----:B------:R-:W-:Y:S01]  /*16f60*/  SHF.L.U32 R11, R11, 0x1f, RZ ;  /* 0x0000001f0b0b7819 */ /* 0x000fe200000006ff */
[----:B------:R-:W-:-:S02]  /*16f70*/  UMOV UR10, URZ ;  /* 0x0000003f000a7c82 */ /* 0x000fc40008000000 */
[----:B------:R-:W-:Y:S02]  /*16f80*/  ULEA UR11, UR11, UR4, 0x7 ;  /* 0x000000040b0b7291 */ /* 0x000fe4000f8e383f */
[----:B------:R-:W-:Y:S01]  /*16f90*/  UIADD3 UR8, UR8, 0xe400, URZ ;  /* 0x0000e40008087890 */ /* 0x000fe2000fffe03f */
[----:B------:R-:W-:-:S05]  /*16fa0*/  UMOV UR4, 0x0 ;  /* 0x0000000000047882 */ /* 0x000fca0000000000 */
[----:B------:R-:W-:-:S09]  /*16fb0*/  UIADD3 UR9, UR9, 0x30, URZ ;  /* 0x0000003009097890 */ /* 0x000fd2000fffe03f */
[----:B------:R0:W-:Y:S01]  /*16fc0*/  UTMALDG.4D [UR8], [UR6], desc[UR4] ;  /* 0x00000408060075b4 */ /* 0x0001e20008019000 */
[----:B------:R-:W2:Y:S02]  /*16fd0*/  SYNCS.PHASECHK.TRANS64.TRYWAIT P1, [R2+URZ+0x60], R11 ;  /* 0x0000600b020075a7 */ /* 0x000ea4000802017f */
[----:B0-2---:R-:W-:Y:S05]  /*16fe0*/  @!P1 BRA `(.L_x_2121) ;  /* 0x0000002800589947 */ /* 0x005fea0003800000 */
.L_x_2236:
[----:B------:R-:W-:Y:S05]  /*16ff0*/  @P0 BRA `(.L_x_2122) ;  /* 0x0000000000140947 */ /* 0x000fea0003800000 */
[----:B------:R-:W-:Y:S01]  /*17000*/  ISETP.NE.AND P1, PT, R28, RZ, PT ;  /* 0x000000ff1c00720c */ /* 0x000fe20003f25270 */
[----:B------:R-:W-:-:S04]  /*17010*/  IMAD.MOV.U32 R3, RZ, RZ, 0x4000 ;  /* 0x00004000ff037424 */ /* 0x000fc800078e00ff */
[----:B------:R2:W-:Y:S08]  /*17020*/  SYNCS.ARRIVE.TRANS64 RZ, [R2+URZ+0x50], R3 ;  /* 0x0000500302ff79a7 */ /* 0x0005f0000800003f */
[----:B------:R-:W-:Y:S05]  /*17030*/  @!P1 BRA `(.L_x_2122) ;  /* 0x0000000000049947 */ /* 0x000fea0003800000 */
[----:B------:R-:W-:Y:S01]  /*17040*/  BPT.TRAP 0x1 ;  /* 0x000000040000795c */ /* 0x000fe20000300000 */
.L_x_2122:
        /* <DEDUP_REMOVED lines=19> */
.L_x_2117:
[----:B------:R-:W-:Y:S05]  /*17180*/  BSYNC B1 ;  /* 0x0000000000017941 */ /* 0x000fea0003800000 */
.L_x_2116:
[C---:B------:R-:W-:Y:S01]  /*17190*/  ISETP.GT.AND P0, PT, R9.reuse, 0x1, PT ;  /* 0x000000010900780c */ /* 0x040fe20003f04270 */
[----:B0-2---:R-:W-:-:S04]  /*171a0*/  VIADD R2, R9, 0xfffffffe ;  /* 0xfffffffe09027836 */ /* 0x005fc80000000000 */
[----:B------:R-:W-:-:S08]  /*171b0*/  IMAD.MOV.U32 R9, RZ, RZ, R2 ;  /* 0x000000ffff097224 */ /* 0x000fd000078e0002 */
[----:B------:R-:W-:Y:S05]  /*171c0*/  @P0 BRA `(.L_x_2123) ;  /* 0xfffffff400180947 */ /* 0x000fea000383ffff */
.L_x_2099:
[----:B------:R-:W-:Y:S05]  /*171d0*/  BSYNC B0 ;  /* 0x0000000000007941 */ /* 0x000fea0003800000 */
.L_x_2098:
[----:B------:R-:W-:Y:S01]  /*171e0*/  ISETP.NE.AND P0, PT, R28, RZ, PT ;  /* 0x000000ff1c00720c */ /* 0x000fe20003f05270 */
[----:B------:R-:W-:-:S12]  /*171f0*/  BSSY B0, `(.L_x_2124) ;  /* 0x000000e000007945 */ /* 0x000fd80003800000 */
[----:B------:R-:W-:Y:S05]  /*17200*/  @P0 BRA `(.L_x_2125) ;  /* 0x0000000000300947 */ /* 0x000fea0003800000 */
[----:B------:R-:W2:Y:S01]  /*17210*/  S2R R9, SR_LANEID ;  /* 0x0000000000097919 */ /* 0x000ea20000000000 */
[----:B------:R-:W-:Y:S01]  /*17220*/  VOTEU.ANY UR4, UPT, PT ;  /* 0x0000000000047886 */ /* 0x000fe200038e0100 */
[----:B------:R-:W3:Y:S01]  /*17230*/  LDC.64 R2, c[0x0][0xc38] ;  /* 0x00030e00ff027b82 */ /* 0x000ee20000000a00 */
[----:B0-----:R-:W2:Y:S08]  /*17240*/  FLO.U32 R4, UR4 ;  /* 0x0000000400047d00 */ /* 0x001eb000080e0000 */
[----:B------:R-:W3:Y:S01]  /*17250*/  POPC R5, UR4 ;  /* 0x0000000400057d09 */ /* 0x000ee20008000000 */
[----:B--2---:R-:W-:-:S13]  /*17260*/  ISETP.EQ.U32.AND P0, PT, R4, R9, PT ;  /* 0x000000090400720c */ /* 0x004fda0003f02070 */
[----:B---3--:R-:W2:Y:S01]  /*17270*/  @P0 ATOMG.E.ADD.STRONG.GPU PT, R3, desc[UR40][R2.64], R5 ;  /* 0x00000005020309a8 */ /* 0x008ea200081ee1e8 */
[----:B------:R-:W0:Y:S02]  /*17280*/  S2R R6, SR_LTMASK ;  /* 0x0000000000067919 */ /* 0x000e240000003900 */
[----:B0-----:R-:W-:-:S04]  /*17290*/  LOP3.LUT R6, R6, UR4, RZ, 0xc0, !PT ;  /* 0x0000000406067c12 */ /* 0x001fc8000f8ec0ff */
[----:B------:R-:W0:Y:S01]  /*172a0*/  POPC R9, R6 ;  /* 0x0000000600097309 */ /* 0x000e220000000000 */
[----:B--2---:R-:W0:Y:S02]  /*172b0*/  SHFL.IDX PT, R4, R3, R4, 0x1f ;  /* 0x00001f0403047589 */ /* 0x004e2400000e0000 */
[----:B0-----:R-:W-:-:S07]  /*172c0*/  IADD3 R16, R4, UR36, R9 ;  /* 0x0000002404107c10 */ /* 0x001fce000fffe009 */
.L_x_2125:
[----:B------:R-:W-:Y:S05]  /*172d0*/  BSYNC B0 ;  /* 0x0000000000007941 */ /* 0x000fea0003800000 */
.L_x_2124:
[----:B------:R-:W-:Y:S04]  /*172e0*/  BSSY B0, `(.L_x_2126) ;  /* 0x0000020000007945 */ /* 0x000fe80003800000 */
[----:B------:R-:W-:Y:S05]  /*172f0*/  @!P6 BRA `(.L_x_2127) ;  /* 0x000000000078e947 */ /* 0x000fea0003800000 */
[----:B------:R-:W-:Y:S02]  /*17300*/  LEA R3, R22, R27, 0x3 ;  /* 0x0000001b16037211 */ /* 0x000fe400078e18ff */
[----:B------:R-:W-:-:S04]  /*17310*/  SHF.L.U32 R2, R24, 0x1f, RZ ;  /* 0x0000001f18027819 */ /* 0x000fc800000006ff */
[----:B------:R-:W2:Y:S02]  /*17320*/  SYNCS.PHASECHK.TRANS64.TRYWAIT P0, [R3+URZ+0x16860], R2 ;  /* 0x01686002030075a7 */ /* 0x000ea4000800017f */
[----:B--2---:R-:W-:Y:S05]  /*17330*/  @!P0 BRA `(.L_x_2128) ;  /* 0x0000002400988947 */ /* 0x004fea0003800000 */
.L_x_2237:
        /* <DEDUP_REMOVED lines=9> */
.L_x_2129:
        /* <DEDUP_REMOVED lines=17> */
.L_x_2127:
[----:B------:R-:W-:Y:S05]  /*174e0*/  BSYNC B0 ;  /* 0x0000000000007941 */ /* 0x000fea0003800000 */
.L_x_2126:
[----:B------:R-:W-:-:S05]  /*174f0*/  VIADD R22, R22, 0x1 ;  /* 0x0000000116167836 */ /* 0x000fca0000000000 */
[----:B------:R-:W-:-:S04]  /*17500*/  ISETP.NE.AND P0, PT, R22, 0x2, PT ;  /* 0x000000021600780c */ /* 0x000fc80003f05270 */
[----:B0-2---:R-:W-:Y:S02]  /*17510*/  SEL R3, RZ, 0x1, P0 ;  /* 0x00000001ff037807 */ /* 0x005fe40000000000 */
[----:B------:R-:W-:Y:S02]  /*17520*/  SEL R22, R22, RZ, P0 ;  /* 0x000000ff16167207 */ /* 0x000fe40000000000 */
[----:B------:R-:W-:-:S07]  /*17530*/  LOP3.LUT R24, R24, R3, RZ, 0x3c, !PT ;  /* 0x0000000318187212 */ /* 0x000fce00078e3cff */
.L_x_2085:
[----:B------:R-:W-:Y:S05]  /*17540*/  BSYNC B6 ;  /* 0x0000000000067941 */ /* 0x000fea0003800000 */
.L_x_2083:
[----:B------:R-:W-:-:S03]  /*17550*/  UMOV UR4, 0xffffffff ;  /* 0xffffffff00047882 */ /* 0x000fc60000000000 */
[----:B------:R-:W-:Y:S05]  /*17560*/  BRA.DIV UR4, `(.L_x_2130) ;  /* 0x0000002604207947 */ /* 0x000fea000b800000 */
[----:B------:R0:W2:Y:S04]  /*17570*/  SHFL.IDX PT, R4, R16, RZ, 0x1f ;  /* 0x00001fff10047589 */ /* 0x0000a800000e0000 */
[----:B------:R0:W3:Y:S02]  /*17580*/  SHFL.IDX PT, R5, R16, 0x1, 0x1f ;  /* 0x00201f0010057f89 */ /* 0x0000e400000e0000 */
.L_x_2241:
        /* <DEDUP_REMOVED lines=8> */
[----:B------:R-:W4:Y:S02]  /*17610*/  LDC.64 R2, c[0x0][0xc58] ;  /* 0x00031600ff027b82 */ /* 0x000f240000000a00 */
[----:B----4-:R-:W-:-:S06]  /*17620*/  IMAD.WIDE R2, R7, 0x4, R2 ;  /* 0x0000000407027825 */ /* 0x010fcc00078e0202 */
[----:B------:R4:W5:Y:S02]  /*17630*/  LDG.E R2, desc[UR40][R2.64] ;  /* 0x0000002802027981 */ /* 0x000964000c1e1900 */
.L_x_2132:
[----:B------:R-:W-:Y:S05]  /*17640*/  BSYNC B0 ;  /* 0x0000000000007941 */ /* 0x000fea0003800000 */
.L_x_2131:
        /* <DEDUP_REMOVED lines=11> */
[----:B----4-:R-:W-:-:S05]  /*17700*/  IMAD.IADD R3, R13, 0x1, R14 ;  /* 0x000000010d037824 */ /* 0x010fca00078e020e */
        /* <DEDUP_REMOVED lines=10> */
[----:B------:R0:W4:Y:S02]  /*177b0*/  SHFL.IDX PT, R14, R3, 0x1f, 0x1f ;  /* 0x03e01f00030e7f89 */ /* 0x00012400000e0000 */
.L_x_2249:
[----:B------:R-:W-:Y:S02]  /*177c0*/  ULDC UR4, c[0x0][0xc10] ;  /* 0x0003040000047ab9 */ /* 0x000fe40000000800 */
[----:B------:R-:W-:-:S04]  /*177d0*/  IMAD.U32 R6, RZ, RZ, UR4 ;  /* 0x00000004ff067e24 */ /* 0x000fc8000f8e00ff */
[----:B----4-:R-:W-:-:S04]  /*177e0*/  IMAD R14, R14, R6, RZ ;  /* 0x000000060e0e7224 */ /* 0x010fc800078e02ff */
[----:B---3--:R-:W-:-:S05]  /*177f0*/  IMAD.IADD R5, R5, 0x1, R14 ;  /* 0x0000000105057824 */ /* 0x008fca00078e020e */
[----:B--2---:R-:W-:-:S13]  /*17800*/  ISETP.GT.AND P0, PT, R5, R4, PT ;  /* 0x000000040500720c */ /* 0x004fda0003f04270 */
[----:B------:R-:W-:Y:S05]  /*17810*/  @P0 BRA `(.L_x_2134) ;  /* 0x0000000000ac0947 */ /* 0x000fea0003800000 */
[----:B------:R-:W2:Y:S02]  /*17820*/  LDC R0, c[0x0][0xc14] ;  /* 0x00030500ff007b82 */ /* 0x000ea40000000800 */
.L_x_2139:
[----:B------:R-:W-:-:S05]  /*17830*/  VIADD R19, R19, 0x1f ;  /* 0x0000001f13137836 */ /* 0x000fca0000000000 */
[----:B--2---:R-:W-:-:S13]  /*17840*/  ISETP.GE.AND P0, PT, R19, R0, PT ;  /* 0x000000001300720c */ /* 0x004fda0003f06270 */
[----:B------:R-:W-:Y:S05]  /*17850*/  @P0 BRA `(.L_x_2135) ;  /* 0x0000000400e40947 */ /* 0x000fea0003800000 */
[C---:B------:R-:W-:Y:S01]  /*17860*/  ISETP.NE.AND P1, PT, R28.reuse, 0x1f, PT ;  /* 0x0000001f1c00780c */ /* 0x040fe20003f25270 */
[----:B------:R-:W-:Y:S01]  /*17870*/  BSSY B0, `(.L_x_2136) ;  /* 0x0000008000007945 */ /* 0x000fe20003800000 */
[----:B------:R-:W-:Y:S01]  /*17880*/  IADD3 R7, R28, R19, RZ ;  /* 0x000000131c077210 */ /* 0x000fe20007ffe0ff */
[----:B------:R-:W-:-:S03]  /*17890*/  IMAD.MOV.U32 R2, RZ, RZ, RZ ;  /* 0x000000ffff027224 */ /* 0x000fc600078e00ff */
[----:B------:R-:W-:-:S13]  /*178a0*/  ISETP.GE.OR P0, PT, R7, R0, !P1 ;  /* 0x000000000700720c */ /* 0x000fda0004f06670 */
[----:B------:R-:W-:Y:S05]  /*178b0*/  @P0 BRA `(.L_x_2137) ;  /* 0x00000000000c0947 */ /* 0x000fea0003800000 */
[----:B0-----:R-:W0:Y:S02]  /*178c0*/  LDC.64 R2, c[0x0][0xc58] ;  /* 0x00031600ff027b82 */ /* 0x001e240000000a00 */
[----:B0-----:R-:W-:-:S06]  /*178d0*/  IMAD.WIDE R2, R7, 0x4, R2 ;  /* 0x0000000407027825 */ /* 0x001fcc00078e0202 */
[----:B------:R2:W5:Y:S02]  /*178e0*/  LDG.E R2, desc[UR40][R2.64] ;  /* 0x0000002802027981 */ /* 0x000564000c1e1900 */
.L_x_2137:
[----:B------:R-:W-:Y:S05]  /*178f0*/  BSYNC B0 ;  /* 0x0000000000007941 */ /* 0x000fea0003800000 */
.L_x_2136:
        /* <DEDUP_REMOVED lines=11> */
[----:B0-2---:R-:W-:-:S05]  /*179b0*/  IMAD.IADD R3, R13, 0x1, R14 ;  /* 0x000000010d037824 */ /* 0x005fca00078e020e */
        /* <DEDUP_REMOVED lines=11> */
.L_x_2257:
[----:B------:R-:W-:Y:S02]  /*17a70*/  ULDC UR4, c[0x0][0xc10] ;  /* 0x0003040000047ab9 */ /* 0x000fe40000000800 */
[----:B------:R-:W-:-:S04]  /*17a80*/  IMAD.U32 R6, RZ, RZ, UR4 ;  /* 0x00000004ff067e24 */ /* 0x000fc8000f8e00ff */
[----:B--2---:R-:W-:-:S04]  /*17a90*/  IMAD R14, R14, R6, RZ ;  /* 0x000000060e0e7224 */ /* 0x004fc800078e02ff */
[----:B------:R-:W-:-:S05]  /*17aa0*/  IMAD.IADD R5, R14, 0x1, R5 ;  /* 0x000000010e057824 */ /* 0x000fca00078e0205 */
[----:B------:R-:W-:-:S13]  /*17ab0*/  ISETP.GT.AND P0, PT, R5, R4, PT ;  /* 0x000000040500720c */ /* 0x000fda0003f04270 */
[----:B------:R-:W-:Y:S05]  /*17ac0*/  @!P0 BRA `(.L_x_2139) ;  /* 0xfffffffc00588947 */ /* 0x000fea000383ffff */
.L_x_2134:
        /* <DEDUP_REMOVED lines=8> */
.L_x_2261:
[----:B------:R-:W-:Y:S01]  /*17b50*/  ISETP.NE.AND P0, PT, R5, RZ, PT ;  /* 0x000000ff0500720c */ /* 0x000fe20003f05270 */
[----:B------:R-:W-:-:S12]  /*17b60*/  IMAD.MOV.U32 R14, RZ, RZ, RZ ;  /* 0x000000ffff0e7224 */ /* 0x000fd800078e00ff */
[----:B------:R-:W-:Y:S05]  /*17b70*/  @!P0 BRA `(.L_x_2141) ;  /* 0x0000000000108947 */ /* 0x000fea0003800000 */
[----:B------:R-:W-:Y:S01]  /*17b80*/  UMOV UR4, 0xffffffff ;  /* 0xffffffff00047882 */ /* 0x000fe20000000000 */
[----:B------:R-:W-:Y:S02]  /*17b90*/  VIADD R12, R8, 0xffffffff ;  /* 0xffffffff080c7836 */ /* 0x000fe40000000000 */
[----:B------:R-:W-:Y:S05]  /*17ba0*/  BRA.DIV UR4, `(.L_x_2142) ;  /* 0x0000002604c47947 */ /* 0x000fea000b800000 */
[----:B------:R4:W0:Y:S02]  /*17bb0*/  SHFL.IDX PT, R14, R3, R12, 0x1f ;  /* 0x00001f0c030e7589 */ /* 0x00082400000e0000 */
.L_x_2141:
[----:B0-2-4-:R-:W0:Y:S01]  /*17bc0*/  LDC.64 R2, c[0x0][0xc68] ;  /* 0x00031a00ff027b82 */ /* 0x015e220000000a00 */
[----:B------:R-:W-:-:S04]  /*17bd0*/  IMAD.IADD R19, R8, 0x1, R19 ;  /* 0x0000000108137824 */ /* 0x000fc800078e0213 */
[----:B0-----:R-:W-:-:S05]  /*17be0*/  IMAD.WIDE R2, R19, 0x4, R2 ;  /* 0x0000000413027825 */ /* 0x001fca00078e0202 */
[----:B------:R0:W3:Y:S01]  /*17bf0*/  LDG.E R8, desc[UR40][R2.64] ;  /* 0x0000002802087981 */ /* 0x0000e2000c1e1900 */
[----:B------:R-:W-:Y:S01]  /*17c00*/  IMAD R16, R14, R6, R7 ;  /* 0x000000060e107224 */ /* 0x000fe200078e0207 */
[----:B0-----:R-:W-:Y:S01]  /*17c10*/  MOV R2, RZ ;  /* 0x000000ff00027202 */ /* 0x001fe20000000f00 */
[----:B---3--:R-:W-:-:S05]  /*17c20*/  IMAD R5, R17, R8, RZ ;  /* 0x0000000811057224 */ /* 0x008fca00078e02ff */
        /* <DEDUP_REMOVED lines=8> */
[----:B------:R-:W-:-:S03]  /*17cb0*/  IABS R7, R5 ;  /* 0x0000000500077213 */ /* 0x000fc60000000000 */
[----:B------:R-:W-:Y:S02]  /*17cc0*/  IMAD.IADD R2, R4, 0x1, -R16 ;  /* 0x0000000104027824 */ /* 0x000fe400078e0a10 */
[----:B------:R-:W-:-:S03]  /*17cd0*/  IMAD.MOV R7, RZ, RZ, -R7 ;  /* 0x000000ffff077224 */ /* 0x000fc600078e0a07 */
[----:B------:R-:W-:-:S05]  /*17ce0*/  IABS R4, R2 ;  /* 0x0000000200047213 */ /* 0x000fca0000000000 */
        /* <DEDUP_REMOVED lines=35> */
[----:B------:R-:W-:Y:S01]  /*17f20*/  @!P0 IMAD.IADD R8, R8, 0x1, -R7 ;  /* 0x0000000108088824 */ /* 0x000fe200078e0a07 */
[----:B------:R-:W-:-:S04]  /*17f30*/  @!P0 IADD3 R2, R2, 0x1, RZ ;  /* 0x0000000102028810 */ /* 0x000fc80007ffe0ff */
        /* <DEDUP_REMOVED lines=11> */
.L_x_2135:
[----:B------:R-:W-:Y:S01]  /*17ff0*/  UMOV UR4, URZ ;  /* 0x0000003f00047c82 */ /* 0x000fe20008000000 */
[----:B------:R-:W-:Y:S01]  /*18000*/  UMOV UR5, URZ ;  /* 0x0000003f00057c82 */ /* 0x000fe20008000000 */
[----:B------:R-:W-:Y:S01]  /*18010*/  ULDC UR6, c[0x0][0xc14] ;  /* 0x0003050000067ab9 */ /* 0x000fe20000000800 */
[----:B------:R-:W-:Y:S02]  /*18020*/  IMAD.MOV.U32 R16, RZ, RZ, R4 ;  /* 0x000000ffff107224 */ /* 0x000fe400078e0004 */
[----:B------:R-:W-:Y:S02]  /*18030*/  IMAD.U32 R17, RZ, RZ, UR4 ;  /* 0x00000004ff117e24 */ /* 0x000fe4000f8e00ff */
[----:B------:R-:W-:Y:S02]  /*18040*/  IMAD.U32 R18, RZ, RZ, UR5 ;  /* 0x00000005ff127e24 */ /* 0x000fe4000f8e00ff */
[----:B------:R-:W-:-:S07]  /*18050*/  IMAD.U32 R19, RZ, RZ, UR6 ;  /* 0x00000006ff137e24 */ /* 0x000fce000f8e00ff */
.L_x_2143:
[----:B------:R-:W-:Y:S01]  /*18060*/  ISETP.NE.AND P0, PT, R28, RZ, PT ;  /* 0x000000ff1c00720c */ /* 0x000fe20003f05270 */
[----:B------:R-:W-:Y:S05]  /*18070*/  WARPSYNC.ALL ;  /* 0x0000000000007948 */ /* 0x000fea0003800000 */
[----:B------:R-:W-:Y:S07]  /*18080*/  BAR.SYNC.DEFER_BLOCKING 0x4, 0x1a0 ;  /* 0x0106800000007b1d */ /* 0x000fee0000010000 */
[----:B------:R-:W-:Y:S01]  /*18090*/  @!P0 MOV R2, 0x400 ;  /* 0x0000040000028802 */ /* 0x000fe20000000f00 */
[----:B0-----:R-:W0:Y:S03]  /*180a0*/  @!P0 S2R R3, SR_CgaCtaId ;  /* 0x0000000000038919 */ /* 0x001e260000008800 */
[----:B0-----:R-:W-:-:S05]  /*180b0*/  @!P0 LEA R2, R3, R2, 0x18 ;  /* 0x0000000203028211 */ /* 0x001fca00078ec0ff */
[----:B------:R2:W-:Y:S01]  /*180c0*/  @!P0 STS.128 [R2+0x168d0], R16 ;  /* 0x0168d01002008388 */ /* 0x0005e20000000c00 */
[----:B------:R-:W-:Y:S06]  /*180d0*/  BAR.ARV 0x5, 0x1a0 ;  /* 0x0146800000007b1d */ /* 0x000fec0000002000 */
[----:B------:R-:W-:-:S13]  /*180e0*/  ISETP.GE.AND P0, PT, R19, R0, PT ;  /* 0x000000001300720c */ /* 0x000fda0003f06270 */
[----:B------:R-:W-:Y:S05]  /*180f0*/  @!P0 BRA `(.L_x_2144) ;  /* 0xffffffc000408947 */ /* 0x000fea000383ffff */
.L_x_2060:
        /* <DEDUP_REMOVED lines=12> */
.L_x_2264:
[----:B------:R-:W-:Y:S05]  /*181c0*/  BSYNC B0 ;  /* 0x0000000000007941 */ /* 0x000fea0003800000 */
.L_x_2145:
[----:B------:R-:W-:-:S03]  /*181d0*/  UMOV UR4, 0xffffffff ;  /* 0xffffffff00047882 */ /* 0x000fc60000000000 */
[----:B------:R-:W-:Y:S05]  /*181e0*/  BRA.DIV UR4, `(.L_x_2147) ;  /* 0x00000022046c7947 */ /* 0x000fea000b800000 */
[----:B0-----:R-:W0:Y:S02]  /*181f0*/  S2R R0, SR_TID.X ;  /* 0x0000000000007919 */ /* 0x001e240000002100 */
[----:B0-----:R-:W-:-:S04]  /*18200*/  SHF.R.U32.HI R0, RZ, 0x5, R0 ;  /* 0x00000005ff007819 */ /* 0x001fc80000011600 */
[----:B------:R-:W-:-:S05]  /*18210*/  LOP3.LUT R0, R0, 0x3, RZ, 0xc0, !PT ;  /* 0x0000000300007812 */ /* 0x000fca00078ec0ff */
[----:B------:R0:W2:Y:S02]  /*18220*/  SHFL.IDX PT, R14, R0, RZ, 0x1f ;  /* 0x00001fff000e7589 */ /* 0x0000a400000e0000 */
.L_x_2267:
[----:B--2---:R-:W-:-:S13]  /*18230*/  ISETP.NE.AND P0, PT, R14, RZ, PT ;  /* 0x000000ff0e00720c */ /* 0x004fda0003f05270 */
[----:B------:R-:W-:Y:S05]  /*18240*/  @P0 BRA `(.L_x_1897) ;  /* 0x0000000000880947 */ /* 0x000fea0003800000 */
[----:B------:R-:W-:-:S03]  /*18250*/  UMOV UR4, 0xffffffff ;  /* 0xffffffff00047882 */ /* 0x000fc60000000000 */
[----:B------:R-:W-:Y:S05]  /*18260*/  BRA.DIV UR4, `(.L_x_2148) ;  /* 0x0000002204807947 */ /* 0x000fea000b800000 */
[----:B------:R-:W-:-:S13]  /*18270*/  ELECT P6, URZ, PT ;  /* 0x00000000003f782f */ /* 0x000fda00038c0000 */
.L_x_2270:
[----:B------:R-:W-:Y:S05]  /*18280*/  @!P6 BRA `(.L_x_1897) ;  /* 0x000000000078e947 */ /* 0x000fea0003800000 */
[----:B0-----:R-:W2:Y:S02]  /*18290*/  LDL.LU R0, [R1+0x14] ;  /* 0x0000140001007983 */ /* 0x001ea40000300800 */
[----:B--2---:R-:W-:-:S04]  /*182a0*/  LOP3.LUT R0, R0, 0x2, RZ, 0xfc, !PT ;  /* 0x0000000200007812 */ /* 0x004fc800078efcff */
[----:B------:R-:W-:-:S13]  /*182b0*/  ISETP.NE.AND P2, PT, R0, 0x3, PT ;  /* 0x000000030000780c */ /* 0x000fda0003f45270 */
[----:B------:R-:W-:Y:S05]  /*182c0*/  @!P2 BRA `(.L_x_2149) ;  /* 0x000000000004a947 */ /* 0x000fea0003800000 */
[----:B------:R-:W-:Y:S01]  /*182d0*/  BPT.TRAP 0x1 ;  /* 0x000000040000795c */ /* 0x000fe20000300000 */
.L_x_2149:
        /* <DEDUP_REMOVED lines=8> */
[----:B------:R-:W-:Y:S02]  /*18360*/  LOP3.LUT R0, R24, R5, RZ, 0x3c, !PT ;  /* 0x0000000518007212 */ /* 0x000fe400078e3cff */
[----:B------:R-:W-:-:S02]  /*18370*/  LEA R3, R4, R3, 0x3 ;  /* 0x0000000304037211 */ /* 0x000fc400078e18ff */
[----:B------:R-:W-:Y:S01]  /*18380*/  SHF.L.U32 R0, R0, 0x1f, RZ ;  /* 0x0000001f00007819 */ /* 0x000fe200000006ff */
[----:B0-----:R-:W-:Y:S06]  /*18390*/  @!P0 BRA `(.L_x_2150) ;  /* 0x0000002000548947 */ /* 0x001fec0003800000 */
.L_x_2271:
[----:B------:R-:W2:Y:S02]  /*183a0*/  SYNCS.PHASECHK.TRANS64.TRYWAIT P0, [R3+URZ], R0 ;  /* 0x00000000030075a7 */ /* 0x000ea4000800017f */
[----:B--2---:R-:W-:Y:S05]  /*183b0*/  @!P0 BRA `(.L_x_2151) ;  /* 0x0000002000608947 */ /* 0x004fea0003800000 */
.L_x_2272:
[----:B------:R-:W-:Y:S05]  /*183c0*/  @!P2 BRA `(.L_x_2152) ;  /* 0x000000000004a947 */ /* 0x000fea0003800000 */
[----:B------:R-:W-:Y:S01]  /*183d0*/  BPT.TRAP 0x1 ;  /* 0x000000040000795c */ /* 0x000fe20000300000 */
.L_x_2152:
[----:B--2---:R-:W-:-:S04]  /*183e0*/  VIADD R3, R9, 0x16860 ;  /* 0x0001686009037836 */ /* 0x004fc80000000000 */
[----:B------:R-:W-:-:S04]  /*183f0*/  IMAD R5, R22, 0x8, R3 ;  /* 0x0000000816057824 */ /* 0x000fc800078e0203 */
[----:B------:R-:W2:Y:S02]  /*18400*/  SYNCS.PHASECHK.TRANS64.TRYWAIT P0, [R5+URZ], R2 ;  /* 0x00000002050075a7 */ /* 0x000ea4000800017f */
[----:B--2---:R-:W-:Y:S05]  /*18410*/  @!P0 BRA `(.L_x_2153) ;  /* 0x00000020005c8947 */ /* 0x004fea0003800000 */
.L_x_2273:
[----:B------:R-:W-:-:S07]  /*18420*/  IMAD R3, R4, 0x8, R3 ;  /* 0x0000000804037824 */ /* 0x000fce00078e0203 */
.L_x_2154:
[----:B---3--:R3:W4:Y:S02]  /*18430*/  SYNCS.PHASECHK.TRANS64.TRYWAIT P0, [R3+URZ], R0 ;  /* 0x00000000030075a7 */ /* 0x008724000800017f */
[----:B----4-:R-:W-:Y:S05]  /*18440*/  @!P0 NANOSLEEP.SYNCS 0x989680 ;  /* 0x009896800000895d */ /* 0x010fea0003900000 */
[----:B------:R-:W4:Y:S02]  /*18450*/  @!P0 SYNCS.PHASECHK.TRANS64 P0, [R3+URZ], R0 ;  /* 0x00000000030085a7 */ /* 0x000f24000800007f */
[----:B----4-:R-:W-:Y:S05]  /*18460*/  @!P0 BRA `(.L_x_2154) ;  /* 0xfffffffc00f08947 */ /* 0x010fea000383ffff */
.L_x_1897:
[----:B------:R-:W-:Y:S05]  /*18470*/  BSYNC B7 ;  /* 0x0000000000077941 */ /* 0x000fea0003800000 */
.L_x_1894:
[----:B------:R-:W-:Y:S05]  /*18480*/  EXIT ;  /* 0x000000000000794d */ /* 0x000fea0003800000 */
.L_x_1915:
[----:B0-----:R0:W1:Y:S02]  /*18490*/  SYNCS.PHASECHK.TRANS64.TRYWAIT P6, [R78+URZ+0x16890], R90 ;  /* 0x0168905a4e0075a7 */ /* 0x00106400080c017f */
[----:B-1----:R-:W-:Y:S05]  /*184a0*/  @!P6 NANOSLEEP.SYNCS 0x989680 ;  /* 0x009896800000e95d */ /* 0x002fea0003900000 */
[----:B------:R-:W1:Y:S02]  /*184b0*/  @!P6 SYNCS.PHASECHK.TRANS64 P6, [R78+URZ+0x16890], R90 ;  /* 0x0168905a4e00e5a7 */ /* 0x000e6400080c007f */
[----:B-1----:R-:W-:Y:S05]  /*184c0*/  @!P6 BRA `(.L_x_1915) ;  /* 0xfffffffc00f0e947 */ /* 0x002fea000383ffff */
[----:B------:R-:W-:Y:S05]  /*184d0*/  BRA `(.L_x_2155) ;  /* 0xfffffea400e87947 */ /* 0x000fea000383ffff */
.L_x_1935:
[----:B0-----:R0:W1:Y:S02]  /*184e0*/  SYNCS.PHASECHK.TRANS64.TRYWAIT P5, [R78+URZ+0x16890], R90 ;  /* 0x0168905a4e0075a7 */ /* 0x00106400080a017f */
[----:B-1----:R-:W-:Y:S05]  /*184f0*/  @!P5 NANOSLEEP.SYNCS 0x989680 ;  /* 0x009896800000d95d */ /* 0x002fea0003900000 */
[----:B------:R-:W1:Y:S02]  /*18500*/  @!P5 SYNCS.PHASECHK.TRANS64 P5, [R78+URZ+0x16890], R90 ;  /* 0x0168905a4e00d5a7 */ /* 0x000e6400080a007f */
[----:B-1----:R-:W-:Y:S05]  /*18510*/  @!P5 BRA `(.L_x_1935) ;  /* 0xfffffffc00f0d947 */ /* 0x002fea000383ffff */
[----:B------:R-:W-:Y:S05]  /*18520*/  BRA `(.L_x_2156) ;  /* 0xfffffeb800bc7947 */ /* 0x000fea000383ffff */
.L_x_1944:
[----:B-1----:R1:W2:Y:S02]  /*18530*/  SYNCS.PHASECHK.TRANS64.TRYWAIT P4, [R78+URZ+0x16890], R90 ;  /* 0x0168905a4e0075a7 */ /* 0x0022a4000808017f */
[----:B--2---:R-:W-:Y:S05]  /*18540*/  @!P4 NANOSLEEP.SYNCS 0x989680 ;  /* 0x009896800000c95d */ /* 0x004fea0003900000 */
[----:B------:R-:W2:Y:S02]  /*18550*/  @!P4 SYNCS.PHASECHK.TRANS64 P4, [R78+URZ+0x16890], R90 ;  /* 0x0168905a4e00c5a7 */ /* 0x000ea4000808007f */
[----:B--2---:R-:W-:Y:S05]  /*18560*/  @!P4 BRA `(.L_x_1944) ;  /* 0xfffffffc00f0c947 */ /* 0x004fea000383ffff */
[----:B------:R-:W-:Y:S05]  /*18570*/  BRA `(.L_x_2157) ;  /* 0xfffffecc00107947 */ /* 0x000fea000383ffff */
.L_x_1950:
[----:B0-----:R0:W2:Y:S02]  /*18580*/  SYNCS.PHASECHK.TRANS64.TRYWAIT P3, [R78+URZ+0x168b0], R90 ;  /* 0x0168b05a4e0075a7 */ /* 0x0010a4000806017f */
[----:B--2---:R-:W-:Y:S05]  /*18590*/  @!P3 NANOSLEEP.SYNCS 0x989680 ;  /* 0x009896800000b95d */ /* 0x004fea0003900000 */
[----:B------:R-:W2:Y:S02]  /*185a0*/  @!P3 SYNCS.PHASECHK.TRANS64 P3, [R78+URZ+0x168b0], R90 ;  /* 0x0168b05a4e00b5a7 */ /* 0x000ea4000806007f */
[----:B--2---:R-:W-:Y:S05]  /*185b0*/  @!P3 BRA `(.L_x_1950) ;  /* 0xfffffffc00f0b947 */ /* 0x004fea000383ffff */
[----:B------:R-:W-:Y:S05]  /*185c0*/  BRA `(.L_x_2158) ;  /* 0xfffffecc00a47947 */ /* 0x000fea000383ffff */
.L_x_1958:
[----:B------:R-:W-:Y:S01]  /*185d0*/  BSSY B0, `(.L_x_2159) ;  /* 0x0000007000007945 */ /* 0x000fe20003800000 */
[----:B------:R-:W-:Y:S02]  /*185e0*/  IMAD.MOV.U32 R12, RZ, RZ, RZ ;  /* 0x000000ffff0c7224 */ /* 0x000fe400078e00ff */
[----:B-1----:R-:W-:Y:S02]  /*185f0*/  IMAD.MOV.U32 R11, RZ, RZ, 0x1f ;  /* 0x0000001fff0b7424 */ /* 0x002fe400078e00ff */
[----:B------:R-:W-:-:S07]  /*18600*/  IMAD.MOV.U32 R15, RZ, RZ, -0x1 ;  /* 0xffffffffff0f7424 */ /* 0x000fce00078e00ff */
[----:B-----5:R-:W-:Y:S05]  /*18610*/  WARPSYNC.COLLECTIVE R15, `(.L_x_2160) ;  /* 0x000000000f087348 */ /* 0x020fea0003c00000 */
[----:B------:R0:W1:Y:S02]  /*18620*/  SHFL.IDX P6, R14, R13, R12, R11 ;  /* 0x0000000c0d0e7389 */ /* 0x00006400000c000b */
[----:B01---5:R-:W-:Y:S01]  /*18630*/  ENDCOLLECTIVE ;  /* 0x000000000000791b */ /* 0x023fe20003800000 */
.L_x_2160:
[----:B------:R-:W-:Y:S05]  /*18640*/  BSYNC B0 ;  /* 0x0000000000007941 */ /* 0x000fea0003800000 */
.L_x_2159:
[----:B------:R-:W-:Y:S01]  /*18650*/  IMAD.MOV.U32 R155, RZ, RZ, R14 ;  /* 0x000000ffff9b7224 */ /* 0x000fe200078e000e */
[----:B------:R-:W-:Y:S06]  /*18660*/  BRA `(.L_x_2161) ;  /* 0xfffffed4000c7947 */ /* 0x000fec000383ffff */
.L_x_1974:
        /* <DEDUP_REMOVED lines=8> */
.L_x_2163:
[----:B------:R-:W-:Y:S05]  /*186f0*/  BSYNC B1 ;  /* 0x0000000000017941 */ /* 0x000fea0003800000 */
.L_x_2162:
[----:B------:R-:W-:Y:S05]  /*18700*/  BRA `(.L_x_2164) ;  /* 0xfffffee000a47947 */ /* 0x000fea000383ffff */
.L_x_1975:
[----:B------:R-:W-:Y:S01]  /*18710*/  BSSY B1, `(.L_x_2165) ;  /* 0x0000008000017945 */ /* 0x000fe20003800000 */
[----:B------:R-:W-:Y:S01]  /*18720*/  IMAD.MOV.U32 R13, RZ, RZ, R4 ;  /* 0x000000ffff0d7224 */ /* 0x000fe200078e0004 */
[----:B------:R-:W-:Y:S01]  /*18730*/  MOV R15, 0xffffffff ;  /* 0xffffffff000f7802 */ /* 0x000fe20000000f00 */
[----:B------:R-:W-:Y:S02]  /*18740*/  IMAD.MOV.U32 R12, RZ, RZ, RZ ;  /* 0x000000ffff0c7224 */ /* 0x000fe400078e00ff */
[----:B------:R-:W-:-:S07]  /*18750*/  IMAD.MOV.U32 R11, RZ, RZ, 0x1c1f ;  /* 0x00001c1fff0b7424 */ /* 0x000fce00078e00ff */
[----:B-----5:R-:W-:Y:S05]  /*18760*/  WARPSYNC.COLLECTIVE R15, `(.L_x_2166) ;  /* 0x000000000f087348 */ /* 0x020fea0003c00000 */
[----:B------:R0:W1:Y:S02]  /*18770*/  SHFL.IDX P6, R14, R13, R12, R11 ;  /* 0x0000000c0d0e7389 */ /* 0x00006400000c000b */
[----:B01---5:R-:W-:Y:S01]  /*18780*/  ENDCOLLECTIVE ;  /* 0x000000000000791b */ /* 0x023fe20003800000 */
.L_x_2166:
[----:B------:R-:W-:Y:S05]  /*18790*/  BSYNC B1 ;  /* 0x0000000000017941 */ /* 0x000fea0003800000 */
.L_x_2165:
[----:B------:R-:W-:Y:S05]  /*187a0*/  BRA `(.L_x_2167) ;  /* 0xfffffee000847947 */ /* 0x000fea000383ffff */
.L_x_1976:
        /* <DEDUP_REMOVED lines=8> */
.L_x_2169:
[----:B------:R-:W-:Y:S05]  /*18830*/  BSYNC B1 ;  /* 0x0000000000017941 */ /* 0x000fea0003800000 */
.L_x_2168:
[----:B------:R-:W-:Y:S05]  /*18840*/  BRA `(.L_x_2170) ;  /* 0xfffffee000647947 */ /* 0x000fea000383ffff */
.L_x_1977:
        /* <DEDUP_REMOVED lines=8> */
.L_x_2172:
[----:B------:R-:W-:Y:S05]  /*188d0*/  BSYNC B1 ;  /* 0x0000000000017941 */ /* 0x000fea0003800000 */
.L_x_2171:
[----:B------:R-:W-:Y:S05]  /*188e0*/  BRA `(.L_x_2173) ;  /* 0xfffffee000447947 */ /* 0x000fea000383ffff */
.L_x_1978:
        /* <DEDUP_REMOVED lines=8> */
.L_x_2175:
[----:B------:R-:W-:Y:S05]  /*18970*/  BSYNC B1 ;  /* 0x0000000000017941 */ /* 0x000fea0003800000 */
.L_x_2174:
[----:B------:R-:W-:Y:S05]  /*18980*/  BRA `(.L_x_2176) ;  /* 0xfffffee000247947 */ /* 0x000fea000383ffff */
.L_x_1979:
[----:B------:R-:W-:Y:S01]  /*18990*/  BSSY B1, `(.L_x_2177) ;  /* 0x0000008000017945 */ /* 0x000fe20003800000 */
[----:B------:R-:W-:Y:S01]  /*189a0*/  IMAD.MOV.U32 R13, RZ, RZ, R4 ;  /* 0x000000ffff0d7224 */ /* 0x000fe200078e0004 */
[----:B------:R-:W-:Y:S01]  /*189b0*/  MOV R11, 0x1c1f ;  /* 0x00001c1f000b7802 */ /* 0x000fe20000000f00 */
[----:B------:R-:W-:Y:S02]  /*189c0*/  IMAD.MOV.U32 R12, RZ, RZ, 0x1 ;  /* 0x00000001ff0c7424 */ /* 0x000fe400078e00ff */
[----:B------:R-:W-:-:S07]  /*189d0*/  IMAD.MOV.U32 R15, RZ, RZ, -0x1 ;  /* 0xffffffffff0f7424 */ /* 0x000fce00078e00ff */
[----:B-----5:R-:W-:Y:S05]  /*189e0*/  WARPSYNC.COLLECTIVE R15, `(.L_x_2178) ;  /* 0x000000000f087348 */ /* 0x020fea0003c00000 */
[----:B------:R0:W1:Y:S02]  /*189f0*/  SHFL.IDX P6, R14, R13, R12, R11 ;  /* 0x0000000c0d0e7389 */ /* 0x00006400000c000b */
[----:B01---5:R-:W-:Y:S01]  /*18a00*/  ENDCOLLECTIVE ;  /* 0x000000000000791b */ /* 0x023fe20003800000 */
.L_x_2178:
[----:B------:R-:W-:Y:S05]  /*18a10*/  BSYNC B1 ;  /* 0x0000000000017941 */ /* 0x000fea0003800000 */
.L_x_2177:
[----:B------:R-:W-:Y:S05]  /*18a20*/  BRA `(.L_x_2179) ;  /* 0xfffffee000047947 */ /* 0x000fea000383ffff */
.L_x_1980:
        /* <DEDUP_REMOVED lines=8> */
.L_x_2181:
[----:B------:R-:W-:Y:S05]  /*18ab0*/  BSYNC B1 ;  /* 0x0000000000017941 */ /* 0x000fea0003800000 */
.L_x_2180:
[----:B------:R-:W-:Y:S05]  /*18ac0*/  BRA `(.L_x_2182) ;  /* 0xfffffedc00e47947 */ /* 0x000fea000383ffff */
.L_x_1981:
        /* <DEDUP_REMOVED lines=8> */
.L_x_2184:
[----:B------:R-:W-:Y:S05]  /*18b50*/  BSYNC B1 ;  /* 0x0000000000017941 */ /* 0x000fea0003800000 */
.L_x_2183:
[----:B------:R-:W-:Y:S05]  /*18b60*/  BRA `(.L_x_2185) ;  /* 0xfffffedc00c47947 */ /* 0x000fea000383ffff */
.L_x_1983:
[----:B0-----:R0:W1:Y:S02]  /*18b70*/  SYNCS.PHASECHK.TRANS64.TRYWAIT P2, [R2+URZ+0x16800], R7 ;  /* 0x01680007020075a7 */ /* 0x001064000804017f */
[----:B-1----:R-:W-:Y:S05]  /*18b80*/  @!P2 NANOSLEEP.SYNCS 0x989680 ;  /* 0x009896800000a95d */ /* 0x002fea0003900000 */
[----:B------:R-:W1:Y:S02]  /*18b90*/  @!P2 SYNCS.PHASECHK.TRANS64 P2, [R2+URZ+0x16800], R7 ;  /* 0x016800070200a5a7 */ /* 0x000e64000804007f */
[----:B-1----:R-:W-:Y:S05]  /*18ba0*/  @!P2 BRA `(.L_x_1983) ;  /* 0xfffffffc00f0a947 */ /* 0x002fea000383ffff */
[----:B------:R-:W-:Y:S05]  /*18bb0*/  BRA `(.L_x_2186) ;  /* 0xfffffee0005c7947 */ /* 0x000fea000383ffff */
.L_x_1991:
        /* <DEDUP_REMOVED lines=8> */
.L_x_2188:
[----:B------:R-:W-:Y:S05]  /*18c40*/  BSYNC B1 ;  /* 0x0000000000017941 */ /* 0x000fea0003800000 */
.L_x_2187:
[----:B------:R-:W-:Y:S05]  /*18c50*/  BRA `(.L_x_2189) ;  /* 0xfffffef000b07947 */ /* 0x000fea000383ffff */
.L_x_1992:
[----:B------:R-:W-:Y:S01]  /*18c60*/  BSSY B1, `(.L_x_2190) ;  /* 0x0000008000017945 */ /* 0x000fe20003800000 */
[----:B------:R-:W-:Y:S01]  /*18c70*/  IMAD.MOV.U32 R13, RZ, RZ, R8 ;  /* 0x000000ffff0d7224 */ /* 0x000fe200078e0008 */
[----:B------:R-:W-:Y:S01]  /*18c80*/  MOV R12, RZ ;  /* 0x000000ff000c7202 */ /* 0x000fe20000000f00 */
[----:B------:R-:W-:Y:S02]  /*18c90*/  IMAD.MOV.U32 R11, RZ, RZ, 0x1c1f ;  /* 0x00001c1fff0b7424 */ /* 0x000fe400078e00ff */
[----:B------:R-:W-:-:S07]  /*18ca0*/  IMAD.MOV.U32 R15, RZ, RZ, -0x1 ;  /* 0xffffffffff0f7424 */ /* 0x000fce00078e00ff */
[----:B-----5:R-:W-:Y:S05]  /*18cb0*/  WARPSYNC.COLLECTIVE R15, `(.L_x_2191) ;  /* 0x000000000f087348 */ /* 0x020fea0003c00000 */
[----:B------:R0:W1:Y:S02]  /*18cc0*/  SHFL.IDX P6, R14, R13, R12, R11 ;  /* 0x0000000c0d0e7389 */ /* 0x00006400000c000b */
[----:B01---5:R-:W-:Y:S01]  /*18cd0*/  ENDCOLLECTIVE ;  /* 0x000000000000791b */ /* 0x023fe20003800000 */
.L_x_2191:
[----:B------:R-:W-:Y:S05]  /*18ce0*/  BSYNC B1 ;  /* 0x0000000000017941 */ /* 0x000fea0003800000 */
.L_x_2190:
[----:B------:R-:W-:Y:S05]  /*18cf0*/  BRA `(.L_x_2192) ;  /* 0xfffffef000907947 */ /* 0x000fea000383ffff */
.L_x_1993:
        /* <DEDUP_REMOVED lines=8> */
.L_x_2194:
[----:B------:R-:W-:Y:S05]  /*18d80*/  BSYNC B1 ;  /* 0x0000000000017941 */ /* 0x000fea0003800000 */
.L_x_2193:
[----:B------:R-:W-:Y:S05]  /*18d90*/  BRA `(.L_x_2195) ;  /* 0xfffffef000707947 */ /* 0x000fea000383ffff */
.L_x_1994:
        /* <DEDUP_REMOVED lines=8> */
.L_x_2197:
[----:B------:R-:W-:Y:S05]  /*18e20*/  BSYNC B1 ;  /* 0x0000000000017941 */ /* 0x000fea0003800000 */
.L_x_2196:
[----:B------:R-:W-:Y:S05]  /*18e30*/  BRA `(.L_x_2198) ;  /* 0xfffffef000507947 */ /* 0x000fea000383ffff */
.L_x_1995:
        /* <DEDUP_REMOVED lines=8> */
.L_x_2200:
[----:B------:R-:W-:Y:S05]  /*18ec0*/  BSYNC B1 ;  /* 0x0000000000017941 */ /* 0x000fea0003800000 */
.L_x_2199:
[----:B------:R-:W-:Y:S05]  /*18ed0*/  BRA `(.L_x_2201) ;  /* 0xfffffef000307947 */ /* 0x000fea000383ffff */
.L_x_1996:
[----:B------:R-:W-:Y:S01]  /*18ee0*/  BSSY B1, `(.L_x_2202) ;  /* 0x0000008000017945 */ /* 0x000fe20003800000 */
[----:B------:R-:W-:Y:S01]  /*18ef0*/  MOV R13, R8 ;  /* 0x00000008000d7202 */ /* 0x000fe20000000f00 */
[----:B------:R-:W-:Y:S02]  /*18f00*/  IMAD.MOV.U32 R12, RZ, RZ, 0x1 ;  /* 0x00000001ff0c7424 */ /* 0x000fe400078e00ff */
[----:B------:R-:W-:Y:S02]  /*18f10*/  IMAD.MOV.U32 R11, RZ, RZ, 0x1c1f ;  /* 0x00001c1fff0b7424 */ /* 0x000fe400078e00ff */
[----:B------:R-:W-:-:S07]  /*18f20*/  IMAD.MOV.U32 R15, RZ, RZ, -0x1 ;  /* 0xffffffffff0f7424 */ /* 0x000fce00078e00ff */
[----:B-----5:R-:W-:Y:S05]  /*18f30*/  WARPSYNC.COLLECTIVE R15, `(.L_x_2203) ;  /* 0x000000000f087348 */ /* 0x020fea0003c00000 */
[----:B------:R0:W1:Y:S02]  /*18f40*/  SHFL.IDX P6, R14, R13, R12, R11 ;  /* 0x0000000c0d0e7389 */ /* 0x00006400000c000b */
[----:B01---5:R-:W-:Y:S01]  /*18f50*/  ENDCOLLECTIVE ;  /* 0x000000000000791b */ /* 0x023fe20003800000 */
.L_x_2203:
[----:B------:R-:W-:Y:S05]  /*18f60*/  BSYNC B1 ;  /* 0x0000000000017941 */ /* 0x000fea0003800000 */
.L_x_2202:
[----:B------:R-:W-:Y:S05]  /*18f70*/  BRA `(.L_x_2204) ;  /* 0xfffffef000147947 */ /* 0x000fea000383ffff */
.L_x_1997:
        /* <DEDUP_REMOVED lines=8> */
.L_x_2206:
[----:B------:R-:W-:Y:S05]  /*19000*/  BSYNC B1 ;  /* 0x0000000000017941 */ /* 0x000fea0003800000 */
.L_x_2205:
[----:B------:R-:W-:Y:S05]  /*19010*/  BRA `(.L_x_2207) ;  /* 0xfffffeec00f87947 */ /* 0x000fea000383ffff */
.L_x_1998:
        /* <DEDUP_REMOVED lines=8> */
.L_x_2209:
[----:B------:R-:W-:Y:S05]  /*190a0*/  BSYNC B1 ;  /* 0x0000000000017941 */ /* 0x000fea0003800000 */
.L_x_2208:
[----:B------:R-:W-:Y:S05]  /*190b0*/  BRA `(.L_x_2210) ;  /* 0xfffffeec00dc7947 */ /* 0x000fea000383ffff */
.L_x_2000:
[----:B0-----:R0:W1:Y:S02]  /*190c0*/  SYNCS.PHASECHK.TRANS64.TRYWAIT P1, [R2+URZ+0x16800], R9 ;  /* 0x01680009020075a7 */ /* 0x001064000802017f */
[----:B-1----:R-:W-:Y:S05]  /*190d0*/  @!P1 NANOSLEEP.SYNCS 0x989680 ;  /* 0x009896800000995d */ /* 0x002fea0003900000 */
[----:B------:R-:W1:Y:S02]  /*190e0*/  @!P1 SYNCS.PHASECHK.TRANS64 P1, [R2+URZ+0x16800], R9 ;  /* 0x01680009020095a7 */ /* 0x000e64000802007f */
[----:B-1----:R-:W-:Y:S05]  /*190f0*/  @!P1 BRA `(.L_x_2000) ;  /* 0xfffffffc00f09947 */ /* 0x002fea000383ffff */
[----:B------:R-:W-:Y:S05]  /*19100*/  BRA `(.L_x_2211) ;  /* 0xfffffef000587947 */ /* 0x000fea000383ffff */
.L_x_2006:
[----:B-1----:R1:W3:Y:S02]  /*19110*/  SYNCS.PHASECHK.TRANS64.TRYWAIT P1, [R0+URZ+0x16830], R7 ;  /* 0x01683007000075a7 */ /* 0x0022e4000802017f */
[----:B---3--:R-:W-:Y:S05]  /*19120*/  @!P1 NANOSLEEP.SYNCS 0x989680 ;  /* 0x009896800000995d */ /* 0x008fea0003900000 */
[----:B------:R-:W3:Y:S02]  /*19130*/  @!P1 SYNCS.PHASECHK.TRANS64 P1, [R0+URZ+0x16830], R7 ;  /* 0x01683007000095a7 */ /* 0x000ee4000802007f */
[----:B---3--:R-:W-:Y:S05]  /*19140*/  @!P1 BRA `(.L_x_2006) ;  /* 0xfffffffc00f09947 */ /* 0x008fea000383ffff */
[----:B------:R-:W-:Y:S05]  /*19150*/  BRA `(.L_x_2005) ;  /* 0xffffff00002c7947 */ /* 0x000fea000383ffff */
.L_x_2012:
[----:B-1----:R1:W2:Y:S02]  /*19160*/  SYNCS.PHASECHK.TRANS64.TRYWAIT P3, [R11+URZ+0x16830], R14 ;  /* 0x0168300e0b0075a7 */ /* 0x0022a4000806017f */
[----:B--2---:R-:W-:Y:S05]  /*19170*/  @!P3 NANOSLEEP.SYNCS 0x989680 ;  /* 0x009896800000b95d */ /* 0x004fea0003900000 */
[----:B------:R-:W2:Y:S02]  /*19180*/  @!P3 SYNCS.PHASECHK.TRANS64 P3, [R11+URZ+0x16830], R14 ;  /* 0x0168300e0b00b5a7 */ /* 0x000ea4000806007f */
[----:B--2---:R-:W-:Y:S05]  /*19190*/  @!P3 BRA `(.L_x_2012) ;  /* 0xfffffffc00f0b947 */ /* 0x004fea000383ffff */
[----:B------:R-:W-:Y:S05]  /*191a0*/  BRA `(.L_x_2011) ;  /* 0xffffff2c00107947 */ /* 0x000fea000383ffff */
.L_x_2016:
[----:B-1----:R1:W2:Y:S02]  /*191b0*/  SYNCS.PHASECHK.TRANS64.TRYWAIT P2, [R11+URZ+0x16850], R10 ;  /* 0x0168500a0b0075a7 */ /* 0x0022a4000804017f */
[----:B--2---:R-:W-:Y:S05]  /*191c0*/  @!P2 NANOSLEEP.SYNCS 0x989680 ;  /* 0x009896800000a95d */ /* 0x004fea0003900000 */
[----:B------:R-:W2:Y:S02]  /*191d0*/  @!P2 SYNCS.PHASECHK.TRANS64 P2, [R11+URZ+0x16850], R10 ;  /* 0x0168500a0b00a5a7 */ /* 0x000ea4000804007f */
[----:B--2---:R-:W-:Y:S05]  /*191e0*/  @!P2 BRA `(.L_x_2016) ;  /* 0xfffffffc00f0a947 */ /* 0x004fea000383ffff */
[----:B------:R-:W-:Y:S05]  /*191f0*/  BRA `(.L_x_2013) ;  /* 0xffffff2c00d07947 */ /* 0x000fea000383ffff */
.L_x_2023:
[----:B-1----:R1:W2:Y:S02]  /*19200*/  SYNCS.PHASECHK.TRANS64.TRYWAIT P3, [R11+URZ+0x16830], R14 ;  /* 0x0168300e0b0075a7 */ /* 0x0022a4000806017f */
[----:B--2---:R-:W-:Y:S05]  /*19210*/  @!P3 NANOSLEEP.SYNCS 0x989680 ;  /* 0x009896800000b95d */ /* 0x004fea0003900000 */
[----:B------:R-:W2:Y:S02]  /*19220*/  @!P3 SYNCS.PHASECHK.TRANS64 P3, [R11+URZ+0x16830], R14 ;  /* 0x0168300e0b00b5a7 */ /* 0x000ea4000806007f */
[----:B--2---:R-:W-:Y:S05]  /*19230*/  @!P3 BRA `(.L_x_2023) ;  /* 0xfffffffc00f0b947 */ /* 0x004fea000383ffff */
[----:B------:R-:W-:Y:S05]  /*19240*/  BRA `(.L_x_2022) ;  /* 0xffffff5800f87947 */ /* 0x000fea000383ffff */
.L_x_2027:
[----:B-1----:R1:W2:Y:S02]  /*19250*/  SYNCS.PHASECHK.TRANS64.TRYWAIT P2, [R11+URZ+0x16850], R10 ;  /* 0x0168500a0b0075a7 */ /* 0x0022a4000804017f */
[----:B--2---:R-:W-:Y:S05]  /*19260*/  @!P2 NANOSLEEP.SYNCS 0x989680 ;  /* 0x009896800000a95d */ /* 0x004fea0003900000 */
[----:B------:R-:W2:Y:S02]  /*19270*/  @!P2 SYNCS.PHASECHK.TRANS64 P2, [R11+URZ+0x16850], R10 ;  /* 0x0168500a0b00a5a7 */ /* 0x000ea4000804007f */
[----:B--2---:R-:W-:Y:S05]  /*19280*/  @!P2 BRA `(.L_x_2027) ;  /* 0xfffffffc00f0a947 */ /* 0x004fea000383ffff */
[----:B------:R-:W-:Y:S05]  /*19290*/  BRA `(.L_x_2024) ;  /* 0xffffff5c00b87947 */ /* 0x000fea000383ffff */
.L_x_2032:
[----:B-1----:R1:W2:Y:S02]  /*192a0*/  SYNCS.PHASECHK.TRANS64.TRYWAIT P0, [R9+URZ+0x16850], R4 ;  /* 0x01685004090075a7 */ /* 0x0022a4000800017f */
[----:B--2---:R-:W-:Y:S05]  /*192b0*/  @!P0 NANOSLEEP.SYNCS 0x989680 ;  /* 0x009896800000895d */ /* 0x004fea0003900000 */
[----:B------:R-:W2:Y:S02]  /*192c0*/  @!P0 SYNCS.PHASECHK.TRANS64 P0, [R9+URZ+0x16850], R4 ;  /* 0x01685004090085a7 */ /* 0x000ea4000800007f */
[----:B--2---:R-:W-:Y:S05]  /*192d0*/  @!P0 BRA `(.L_x_2032) ;  /* 0xfffffffc00f08947 */ /* 0x004fea000383ffff */
[----:B------:R-:W-:Y:S05]  /*192e0*/  BRA `(.L_x_2031) ;  /* 0xffffff8000707947 */ /* 0x000fea000383ffff */
.L_x_2066:
[----:B------:R-:W0:Y:S01]  /*192f0*/  S2R R12, SR_TID.X ;  /* 0x00000000000c7919 */ /* 0x000e220000002100 */
[----:B------:R-:W-:Y:S01]  /*19300*/  BSSY B1, `(.L_x_2212) ;  /* 0x000000a000017945 */ /* 0x000fe20003800000 */
[----:B------:R-:W-:Y:S01]  /*19310*/  IMAD.MOV.U32 R11, RZ, RZ, 0x1f ;  /* 0x0000001fff0b7424 */ /* 0x000fe200078e00ff */
[----:B------:R-:W-:Y:S02]  /*19320*/  MOV R15, 0xffffffff ;  /* 0xffffffff000f7802 */ /* 0x000fe40000000f00 */
[----:B0-----:R-:W-:-:S04]  /*19330*/  SHF.R.U32.HI R12, RZ, 0x5, R12 ;  /* 0x00000005ff0c7819 */ /* 0x001fc8000001160c */
[----:B------:R-:W-:-:S05]  /*19340*/  LOP3.LUT R12, R12, 0x3, RZ, 0xc0, !PT ;  /* 0x000000030c0c7812 */ /* 0x000fca00078ec0ff */
[----:B------:R-:W-:Y:S02]  /*19350*/  IMAD.MOV.U32 R13, RZ, RZ, R12 ;  /* 0x000000ffff0d7224 */ /* 0x000fe400078e000c */
[----:B------:R-:W-:-:S07]  /*19360*/  IMAD.MOV.U32 R12, RZ, RZ, RZ ;  /* 0x000000ffff0c7224 */ /* 0x000fce00078e00ff */
[----:B-1----:R-:W-:Y:S05]  /*19370*/  WARPSYNC.COLLECTIVE R15, `(.L_x_2213) ;  /* 0x000000000f087348 */ /* 0x002fea0003c00000 */
[----:B------:R0:W2:Y:S02]  /*19380*/  SHFL.IDX P6, R14, R13, R12, R11 ;  /* 0x0000000c0d0e7389 */ /* 0x0000a400000c000b */
[----:B012---:R-:W-:Y:S01]  /*19390*/  ENDCOLLECTIVE ;  /* 0x000000000000791b */ /* 0x007fe20003800000 */
.L_x_2213:
[----:B------:R-:W-:Y:S05]  /*193a0*/  BSYNC B1 ;  /* 0x0000000000017941 */ /* 0x000fea0003800000 */
.L_x_2212:
[----:B------:R-:W-:Y:S05]  /*193b0*/  BRA `(.L_x_2214) ;  /* 0xffffffb400607947 */ /* 0x000fea000383ffff */
.L_x_2067:
[----:B------:R-:W-:Y:S01]  /*193c0*/  BSSY B1, `(.L_x_2215) ;  /* 0x0000006000017945 */ /* 0x000fe20003800000 */
[----:B------:R-:W-:-:S07]  /*193d0*/  IMAD.MOV.U32 R15, RZ, RZ, -0x1 ;  /* 0xffffffffff0f7424 */ /* 0x000fce00078e00ff */
[----:B-1----:R-:W-:Y:S05]  /*193e0*/  WARPSYNC.COLLECTIVE R15, `(.L_x_2216) ;  /* 0x000000000f0c7348 */ /* 0x002fea0003c00000 */
[----:B------:R-:W-:Y:S02]  /*193f0*/  ELECT P6, UR62, PT ;  /* 0x00000000003e782f */ /* 0x000fe400038c0000 */
[----:B------:R-:W-:Y:S01]  /*19400*/  MOV R14, UR62 ;  /* 0x0000003e000e7c02 */ /* 0x000fe20008000f00 */
[----:B-1----:R-:W-:Y:S10]  /*19410*/  ENDCOLLECTIVE ;  /* 0x000000000000791b */ /* 0x002ff40003800000 */
.L_x_2216:
[----:B------:R-:W-:Y:S05]  /*19420*/  BSYNC B1 ;  /* 0x0000000000017941 */ /* 0x000fea0003800000 */
.L_x_2215:
[----:B------:R-:W-:Y:S05]  /*19430*/  BRA `(.L_x_2217) ;  /* 0xffffffb4004c7947 */ /* 0x000fea000383ffff */
.L_x_2069:
[----:B0-----:R0:W2:Y:S02]  /*19440*/  SYNCS.PHASECHK.TRANS64.TRYWAIT P0, [R6+URZ+0x16820], R5 ;  /* 0x01682005060075a7 */ /* 0x0010a4000800017f */
[----:B--2---:R-:W-:Y:S05]  /*19450*/  @!P0 NANOSLEEP.SYNCS 0x989680 ;  /* 0x009896800000895d */ /* 0x004fea0003900000 */
[----:B------:R-:W2:Y:S02]  /*19460*/  @!P0 SYNCS.PHASECHK.TRANS64 P0, [R6+URZ+0x16820], R5 ;  /* 0x01682005060085a7 */ /* 0x000ea4000800007f */
[----:B--2---:R-:W-:Y:S05]  /*19470*/  @!P0 BRA `(.L_x_2069) ;  /* 0xfffffffc00f08947 */ /* 0x004fea000383ffff */
[----:B------:R-:W-:Y:S05]  /*19480*/  BRA `(.L_x_2218) ;  /* 0xffffffb400687947 */ /* 0x000fea000383ffff */
.L_x_2072:
[----:B0-----:R0:W2:Y:S02]  /*19490*/  SYNCS.PHASECHK.TRANS64.TRYWAIT P0, [R5+URZ+0x168a0], R10 ;  /* 0x0168a00a050075a7 */ /* 0x0010a4000800017f */
[----:B--2---:R-:W-:Y:S05]  /*194a0*/  @!P0 NANOSLEEP.SYNCS 0x989680 ;  /* 0x009896800000895d */ /* 0x004fea0003900000 */
[----:B------:R-:W2:Y:S02]  /*194b0*/  @!P0 SYNCS.PHASECHK.TRANS64 P0, [R5+URZ+0x168a0], R10 ;  /* 0x0168a00a050085a7 */ /* 0x000ea4000800007f */
[----:B--2---:R-:W-:Y:S05]  /*194c0*/  @!P0 BRA `(.L_x_2072) ;  /* 0xfffffffc00f08947 */ /* 0x004fea000383ffff */
[----:B------:R-:W-:Y:S05]  /*194d0*/  BRA `(.L_x_2219) ;  /* 0xffffffb400707947 */ /* 0x000fea000383ffff */
.L_x_2074:
[----:B---3--:R3:W4:Y:S02]  /*194e0*/  SYNCS.PHASECHK.TRANS64.TRYWAIT P0, [R5+URZ+0x168c0], R10 ;  /* 0x0168c00a050075a7 */ /* 0x008724000800017f */
[----:B----4-:R-:W-:Y:S05]  /*194f0*/  @!P0 NANOSLEEP.SYNCS 0x989680 ;  /* 0x009896800000895d */ /* 0x010fea0003900000 */
[----:B------:R-:W4:Y:S02]  /*19500*/  @!P0 SYNCS.PHASECHK.TRANS64 P0, [R5+URZ+0x168c0], R10 ;  /* 0x0168c00a050085a7 */ /* 0x000f24000800007f */
[----:B----4-:R-:W-:Y:S05]  /*19510*/  @!P0 BRA `(.L_x_2074) ;  /* 0xfffffffc00f08947 */ /* 0x010fea000383ffff */
[----:B------:R-:W-:Y:S05]  /*19520*/  BRA `(.L_x_2220) ;  /* 0xffffffb400c87947 */ /* 0x000fea000383ffff */
.L_x_2078:
[----:B0-----:R0:W2:Y:S02]  /*19530*/  SYNCS.PHASECHK.TRANS64.TRYWAIT P0, [R10+URZ+0x168a0], R5 ;  /* 0x0168a0050a0075a7 */ /* 0x0010a4000800017f */
[----:B--2---:R-:W-:Y:S05]  /*19540*/  @!P0 NANOSLEEP.SYNCS 0x989680 ;  /* 0x009896800000895d */ /* 0x004fea0003900000 */
[----:B------:R-:W2:Y:S02]  /*19550*/  @!P0 SYNCS.PHASECHK.TRANS64 P0, [R10+URZ+0x168a0], R5 ;  /* 0x0168a0050a0085a7 */ /* 0x000ea4000800007f */
[----:B--2---:R-:W-:Y:S05]  /*19560*/  @!P0 BRA `(.L_x_2078) ;  /* 0xfffffffc00f08947 */ /* 0x004fea000383ffff */
[----:B------:R-:W-:Y:S05]  /*19570*/  BRA `(.L_x_2221) ;  /* 0xffffffb800507947 */ /* 0x000fea000383ffff */
.L_x_2080:
[----:B--2---:R2:W3:Y:S02]  /*19580*/  SYNCS.PHASECHK.TRANS64.TRYWAIT P1, [R10+URZ+0x168c0], R5 ;  /* 0x0168c0050a0075a7 */ /* 0x0044e4000802017f */
[----:B---3--:R-:W-:Y:S05]  /*19590*/  @!P1 NANOSLEEP.SYNCS 0x989680 ;  /* 0x009896800000995d */ /* 0x008fea0003900000 */
[----:B------:R-:W3:Y:S02]  /*195a0*/  @!P1 SYNCS.PHASECHK.TRANS64 P1, [R10+URZ+0x168c0], R5 ;  /* 0x0168c0050a0095a7 */ /* 0x000ee4000802007f */
[----:B---3--:R-:W-:Y:S05]  /*195b0*/  @!P1 BRA `(.L_x_2080) ;  /* 0xfffffffc00f09947 */ /* 0x008fea000383ffff */
[----:B------:R-:W-:Y:S05]  /*195c0*/  BRA `(.L_x_2222) ;  /* 0xffffffb800a47947 */ /* 0x000fea000383ffff */
.L_x_2090:
        /* <DEDUP_REMOVED lines=11> */
.L_x_2224:
[----:B------:R-:W-:Y:S05]  /*19680*/  BSYNC B0 ;  /* 0x0000000000007941 */ /* 0x000fea0003800000 */
.L_x_2223:
[----:B------:R-:W-:Y:S05]  /*19690*/  BRA `(.L_x_2225) ;  /* 0xffffffc000e07947 */ /* 0x000fea000383ffff */
.L_x_2091:
[----:B------:R-:W-:Y:S01]  /*196a0*/  BSSY B0, `(.L_x_2226) ;  /* 0x0000006000007945 */ /* 0x000fe20003800000 */
[----:B------:R-:W-:-:S07]  /*196b0*/  IMAD.MOV.U32 R15, RZ, RZ, -0x1 ;  /* 0xffffffffff0f7424 */ /* 0x000fce00078e00ff */
[----:B-1----:R-:W-:Y:S05]  /*196c0*/  WARPSYNC.COLLECTIVE R15, `(.L_x_2227) ;  /* 0x000000000f0c7348 */ /* 0x002fea0003c00000 */
[----:B------:R-:W-:Y:S02]  /*196d0*/  ELECT P6, UR62, PT ;  /* 0x00000000003e782f */ /* 0x000fe400038c0000 */
[----:B------:R-:W-:Y:S01]  /*196e0*/  MOV R14, UR62 ;  /* 0x0000003e000e7c02 */ /* 0x000fe20008000f00 */
[----:B-1----:R-:W-:Y:S10]  /*196f0*/  ENDCOLLECTIVE ;  /* 0x000000000000791b */ /* 0x002ff40003800000 */
.L_x_2227:
[----:B------:R-:W-:Y:S05]  /*19700*/  BSYNC B0 ;  /* 0x0000000000007941 */ /* 0x000fea0003800000 */
.L_x_2226:
[----:B------:R-:W-:Y:S05]  /*19710*/  BRA `(.L_x_2228) ;  /* 0xffffffc000d07947 */ /* 0x000fea000383ffff */
.L_x_2094:
[----:B--2---:R2:W3:Y:S02]  /*19720*/  SYNCS.PHASECHK.TRANS64.TRYWAIT P0, [R5+URZ+0x16840], R4 ;  /* 0x01684004050075a7 */ /* 0x0044e4000800017f */
[----:B---3--:R-:W-:Y:S05]  /*19730*/  @!P0 NANOSLEEP.SYNCS 0x989680 ;  /* 0x009896800000895d */ /* 0x008fea0003900000 */
[----:B------:R-:W3:Y:S02]  /*19740*/  @!P0 SYNCS.PHASECHK.TRANS64 P0, [R5+URZ+0x16840], R4 ;  /* 0x01684004050085a7 */ /* 0x000ee4000800007f */
[----:B---3--:R-:W-:Y:S05]  /*19750*/  @!P0 BRA `(.L_x_2094) ;  /* 0xfffffffc00f08947 */ /* 0x008fea000383ffff */
[----:B------:R-:W-:Y:S05]  /*19760*/  BRA `(.L_x_2229) ;  /* 0xffffffc400207947 */ /* 0x000fea000383ffff */
.L_x_2097:
[----:B0-----:R0:W2:Y:S02]  /*19770*/  SYNCS.PHASECHK.TRANS64.TRYWAIT P0, [R27+URZ+0x16820], R4 ;  /* 0x016820041b0075a7 */ /* 0x0010a4000800017f */
[----:B--2---:R-:W-:Y:S05]  /*19780*/  @!P0 NANOSLEEP.SYNCS 0x989680 ;  /* 0x009896800000895d */ /* 0x004fea0003900000 */
[----:B------:R-:W2:Y:S02]  /*19790*/  @!P0 SYNCS.PHASECHK.TRANS64 P0, [R27+URZ+0x16820], R4 ;  /* 0x016820041b0085a7 */ /* 0x000ea4000800007f */
[----:B--2---:R-:W-:Y:S05]  /*197a0*/  @!P0 BRA `(.L_x_2097) ;  /* 0xfffffffc00f08947 */ /* 0x004fea000383ffff */
[----:B------:R-:W-:Y:S05]  /*197b0*/  BRA `(.L_x_2230) ;  /* 0xffffffc400e07947 */ /* 0x000fea000383ffff */
.L_x_2105:
[----:B0-----:R0:W2:Y:S02]  /*197c0*/  SYNCS.PHASECHK.TRANS64.TRYWAIT P0, [R3+URZ+0x16840], R2 ;  /* 0x01684002030075a7 */ /* 0x0010a4000800017f */
[----:B--2---:R-:W-:Y:S05]  /*197d0*/  @!P0 NANOSLEEP.SYNCS 0x989680 ;  /* 0x009896800000895d */ /* 0x004fea0003900000 */
[----:B------:R-:W2:Y:S02]  /*197e0*/  @!P0 SYNCS.PHASECHK.TRANS64 P0, [R3+URZ+0x16840], R2 ;  /* 0x01684002030085a7 */ /* 0x000ea4000800007f */
[----:B--2---:R-:W-:Y:S05]  /*197f0*/  @!P0 BRA `(.L_x_2105) ;  /* 0xfffffffc00f08947 */ /* 0x004fea000383ffff */
[----:B------:R-:W-:Y:S05]  /*19800*/  BRA `(.L_x_2231) ;  /* 0xffffffc800807947 */ /* 0x000fea000383ffff */
.L_x_2107:
[----:B0-----:R0:W2:Y:S02]  /*19810*/  SYNCS.PHASECHK.TRANS64.TRYWAIT P0, [R2+URZ+0x60], R5 ;  /* 0x00006005020075a7 */ /* 0x0010a4000800017f */
[----:B--2---:R-:W-:Y:S05]  /*19820*/  @!P0 NANOSLEEP.SYNCS 0x989680 ;  /* 0x009896800000895d */ /* 0x004fea0003900000 */
[----:B------:R-:W2:Y:S02]  /*19830*/  @!P0 SYNCS.PHASECHK.TRANS64 P0, [R2+URZ+0x60], R5 ;  /* 0x00006005020085a7 */ /* 0x000ea4000800007f */
[----:B--2---:R-:W-:Y:S05]  /*19840*/  @!P0 BRA `(.L_x_2107) ;  /* 0xfffffffc00f08947 */ /* 0x004fea000383ffff */
[----:B------:R-:W-:Y:S05]  /*19850*/  BRA `(.L_x_2232) ;  /* 0xffffffc800e47947 */ /* 0x000fea000383ffff */
.L_x_2112:
[----:B--2---:R2:W3:Y:S02]  /*19860*/  SYNCS.PHASECHK.TRANS64.TRYWAIT P0, [R3+URZ+0x16840], R2 ;  /* 0x01684002030075a7 */ /* 0x0044e4000800017f */
[----:B---3--:R-:W-:Y:S05]  /*19870*/  @!P0 NANOSLEEP.SYNCS 0x989680 ;  /* 0x009896800000895d */ /* 0x008fea0003900000 */
[----:B------:R-:W3:Y:S02]  /*19880*/  @!P0 SYNCS.PHASECHK.TRANS64 P0, [R3+URZ+0x16840], R2 ;  /* 0x01684002030085a7 */ /* 0x000ee4000800007f */
[----:B---3--:R-:W-:Y:S05]  /*19890*/  @!P0 BRA `(.L_x_2112) ;  /* 0xfffffffc00f08947 */ /* 0x008fea000383ffff */
[----:B------:R-:W-:Y:S05]  /*198a0*/  BRA `(.L_x_2233) ;  /* 0xffffffcc00ec7947 */ /* 0x000fea000383ffff */
.L_x_2114:
[----:B0-----:R0:W2:Y:S02]  /*198b0*/  SYNCS.PHASECHK.TRANS64.TRYWAIT P1, [R3+URZ+0x60], R24 ;  /* 0x00006018030075a7 */ /* 0x0010a4000802017f */
[----:B--2---:R-:W-:Y:S05]  /*198c0*/  @!P1 NANOSLEEP.SYNCS 0x989680 ;  /* 0x009896800000995d */ /* 0x004fea0003900000 */
[----:B------:R-:W2:Y:S02]  /*198d0*/  @!P1 SYNCS.PHASECHK.TRANS64 P1, [R3+URZ+0x60], R24 ;  /* 0x00006018030095a7 */ /* 0x000ea4000802007f */
[----:B--2---:R-:W-:Y:S05]  /*198e0*/  @!P1 BRA `(.L_x_2114) ;  /* 0xfffffffc00f09947 */ /* 0x004fea000383ffff */
[----:B------:R-:W-:Y:S05]  /*198f0*/  BRA `(.L_x_2234) ;  /* 0xffffffd000507947 */ /* 0x000fea000383ffff */
.L_x_2119:
[----:B--2---:R2:W3:Y:S02]  /*19900*/  SYNCS.PHASECHK.TRANS64.TRYWAIT P0, [R2+URZ+0x16840], R3 ;  /* 0x01684003020075a7 */ /* 0x0044e4000800017f */
[----:B---3--:R-:W-:Y:S05]  /*19910*/  @!P0 NANOSLEEP.SYNCS 0x989680 ;  /* 0x009896800000895d */ /* 0x008fea0003900000 */
[----:B------:R-:W3:Y:S02]  /*19920*/  @!P0 SYNCS.PHASECHK.TRANS64 P0, [R2+URZ+0x16840], R3 ;  /* 0x01684003020085a7 */ /* 0x000ee4000800007f */
[----:B---3--:R-:W-:Y:S05]  /*19930*/  @!P0 BRA `(.L_x_2119) ;  /* 0xfffffffc00f08947 */ /* 0x008fea000383ffff */
[----:B------:R-:W-:Y:S05]  /*19940*/  BRA `(.L_x_2235) ;  /* 0xffffffd4002c7947 */ /* 0x000fea000383ffff */
.L_x_2121:
[----:B0-----:R0:W2:Y:S02]  /*19950*/  SYNCS.PHASECHK.TRANS64.TRYWAIT P1, [R2+URZ+0x60], R11 ;  /* 0x0000600b020075a7 */ /* 0x0010a4000802017f */
[----:B--2---:R-:W-:Y:S05]  /*19960*/  @!P1 NANOSLEEP.SYNCS 0x989680 ;  /* 0x009896800000995d */ /* 0x004fea0003900000 */
[----:B------:R-:W2:Y:S02]  /*19970*/  @!P1 SYNCS.PHASECHK.TRANS64 P1, [R2+URZ+0x60], R11 ;  /* 0x0000600b020095a7 */ /* 0x000ea4000802007f */
[----:B--2---:R-:W-:Y:S05]  /*19980*/  @!P1 BRA `(.L_x_2121) ;  /* 0xfffffffc00f09947 */ /* 0x004fea000383ffff */
[----:B------:R-:W-:Y:S05]  /*19990*/  BRA `(.L_x_2236) ;  /* 0xffffffd400947947 */ /* 0x000fea000383ffff */
.L_x_2128:
[----:B--2---:R2:W3:Y:S02]  /*199a0*/  SYNCS.PHASECHK.TRANS64.TRYWAIT P0, [R3+URZ+0x16860], R2 ;  /* 0x01686002030075a7 */ /* 0x0044e4000800017f */
[----:B---3--:R-:W-:Y:S05]  /*199b0*/  @!P0 NANOSLEEP.SYNCS 0x989680 ;  /* 0x009896800000895d */ /* 0x008fea0003900000 */
[----:B------:R-:W3:Y:S02]  /*199c0*/  @!P0 SYNCS.PHASECHK.TRANS64 P0, [R3+URZ+0x16860], R2 ;  /* 0x01686002030085a7 */ /* 0x000ee4000800007f */
[----:B---3--:R-:W-:Y:S05]  /*199d0*/  @!P0 BRA `(.L_x_2128) ;  /* 0xfffffffc00f08947 */ /* 0x008fea000383ffff */
[----:B------:R-:W-:Y:S05]  /*199e0*/  BRA `(.L_x_2237) ;  /* 0xffffffd800547947 */ /* 0x000fea000383ffff */
.L_x_2130:
[----:B------:R-:W-:Y:S01]  /*199f0*/  BSSY B0, `(.L_x_2238) ;  /* 0x0000008000007945 */ /* 0x000fe20003800000 */
[----:B------:R-:W-:Y:S02]  /*19a00*/  IMAD.MOV.U32 R13, RZ, RZ, R16 ;  /* 0x000000ffff0d7224 */ /* 0x000fe400078e0010 */
[----:B------:R-:W-:Y:S02]  /*19a10*/  IMAD.MOV.U32 R12, RZ, RZ, RZ ;  /* 0x000000ffff0c7224 */ /* 0x000fe400078e00ff */
[----:B------:R-:W-:Y:S02]  /*19a20*/  IMAD.MOV.U32 R11, RZ, RZ, 0x1f ;  /* 0x0000001fff0b7424 */ /* 0x000fe400078e00ff */
[----:B------:R-:W-:-:S07]  /*19a30*/  IMAD.MOV.U32 R15, RZ, RZ, -0x1 ;  /* 0xffffffffff0f7424 */ /* 0x000fce00078e00ff */
[----:B-1----:R-:W-:Y:S05]  /*19a40*/  WARPSYNC.COLLECTIVE R15, `(.L_x_2239) ;  /* 0x000000000f087348 */ /* 0x002fea0003c00000 */
[----:B------:R0:W2:Y:S02]  /*19a50*/  SHFL.IDX P6, R14, R13, R12, R11 ;  /* 0x0000000c0d0e7389 */ /* 0x0000a400000c000b */
[----:B012---:R-:W-:Y:S01]  /*19a60*/  ENDCOLLECTIVE ;  /* 0x000000000000791b */ /* 0x007fe20003800000 */
.L_x_2239:
[----:B------:R-:W-:Y:S05]  /*19a70*/  BSYNC B0 ;  /* 0x0000000000007941 */ /* 0x000fea0003800000 */
.L_x_2238:
[----:B------:R-:W-:Y:S01]  /*19a80*/  IMAD.MOV.U32 R13, RZ, RZ, R16 ;  /* 0x000000ffff0d7224 */ /* 0x000fe200078e0010 */
[----:B------:R-:W-:Y:S01]  /*19a90*/  MOV R15, 0xffffffff ;  /* 0xffffffff000f7802 */ /* 0x000fe20000000f00 */
[----:B------:R-:W-:Y:S02]  /*19aa0*/  IMAD.MOV.U32 R12, RZ, RZ, 0x1 ;  /* 0x00000001ff0c7424 */ /* 0x000fe400078e00ff */
[----:B------:R-:W-:Y:S02]  /*19ab0*/  IMAD.MOV.U32 R11, RZ, RZ, 0x1f ;  /* 0x0000001fff0b7424 */ /* 0x000fe400078e00ff */
[----:B------:R-:W-:-:S07]  /*19ac0*/  IMAD.MOV.U32 R4, RZ, RZ, R14 ;  /* 0x000000ffff047224 */ /* 0x000fce00078e000e */
[----:B------:R-:W-:Y:S05]  /*19ad0*/  WARPSYNC.COLLECTIVE R15, `(.L_x_2240) ;  /* 0x000000000f087348 */ /* 0x000fea0003c00000 */
[----:B------:R0:W1:Y:S02]  /*19ae0*/  SHFL.IDX P6, R14, R13, R12, R11 ;  /* 0x0000000c0d0e7389 */ /* 0x00006400000c000b */
[----:B01----:R-:W-:Y:S01]  /*19af0*/  ENDCOLLECTIVE ;  /* 0x000000000000791b */ /* 0x003fe20003800000 */
.L_x_2240:
[----:B------:R-:W-:Y:S01]  /*19b00*/  IMAD.MOV.U32 R5, RZ, RZ, R14 ;  /* 0x000000ffff057224 */ /* 0x000fe200078e000e */
[----:B------:R-:W-:Y:S06]  /*19b10*/  BRA `(.L_x_2241) ;  /* 0xffffffd8009c7947 */ /* 0x000fec000383ffff */
.L_x_2133:
        /* <DEDUP_REMOVED lines=8> */
.L_x_2243:
[----:B------:R-:W-:Y:S05]  /*19ba0*/  BSYNC B0 ;  /* 0x0000000000007941 */ /* 0x000fea0003800000 */
.L_x_2242:
        /* <DEDUP_REMOVED lines=10> */
.L_x_2244:
        /* <DEDUP_REMOVED lines=8> */
.L_x_2245:
        /* <DEDUP_REMOVED lines=8> */
.L_x_2246:
        /* <DEDUP_REMOVED lines=8> */
.L_x_2247:
        /* <DEDUP_REMOVED lines=8> */
.L_x_2248:
[----:B------:R-:W-:Y:S05]  /*19e50*/  BRA `(.L_x_2249) ;  /* 0xffffffd800587947 */ /* 0x000fea000383ffff */
.L_x_2138:
        /* <DEDUP_REMOVED lines=8> */
.L_x_2251:
[----:B------:R-:W-:Y:S05]  /*19ee0*/  BSYNC B0 ;  /* 0x0000000000007941 */ /* 0x000fea0003800000 */
.L_x_2250:
[----:B------:R-:W-:Y:S01]  /*19ef0*/  ISETP.NE.AND P0, PT, R28, RZ, PT ;  /* 0x000000ff1c00720c */ /* 0x000fe20003f05270 */
[----:B------:R-:W-:Y:S01]  /*19f00*/  IMAD.MOV.U32 R12, RZ, RZ, 0x2 ;  /* 0x00000002ff0c7424 */ /* 0x000fe200078e00ff */
[----:B------:R-:W-:Y:S01]  /*19f10*/  MOV R15, 0xffffffff ;  /* 0xffffffff000f7802 */ /* 0x000fe20000000f00 */
[----:B------:R-:W-:Y:S01]  /*19f20*/  IMAD.MOV.U32 R11, RZ, RZ, RZ ;  /* 0x000000ffff0b7224 */ /* 0x000fe200078e00ff */
[----:B------:R-:W-:Y:S02]  /*19f30*/  SEL R13, R14, RZ, P0 ;  /* 0x000000ff0e0d7207 */ /* 0x000fe40000000000 */
[----:B------:R-:W-:-:S03]  /*19f40*/  ISETP.GE.U32.AND P0, PT, R28, 0x2, PT ;  /* 0x000000021c00780c */ /* 0x000fc60003f06070 */
[----:B------:R-:W-:-:S10]  /*19f50*/  IMAD.IADD R13, R2, 0x1, R13 ;  /* 0x00000001020d7824 */ /* 0x000fd400078e020d */
[----:B------:R-:W-:Y:S05]  /*19f60*/  WARPSYNC.COLLECTIVE R15, `(.L_x_2252) ;  /* 0x000000000f087348 */ /* 0x000fea0003c00000 */
[----:B------:R0:W1:Y:S02]  /*19f70*/  SHFL.UP P6, R14, R13, R12, R11 ;  /* 0x0400000c0d0e7389 */ /* 0x00006400000c000b */
[----:B01----:R-:W-:Y:S01]  /*19f80*/  ENDCOLLECTIVE ;  /* 0x000000000000791b */ /* 0x003fe20003800000 */
.L_x_2252:
        /* <DEDUP_REMOVED lines=8> */
.L_x_2253:
        /* <DEDUP_REMOVED lines=8> */
.L_x_2254:
        /* <DEDUP_REMOVED lines=8> */
.L_x_2255:
        /* <DEDUP_REMOVED lines=8> */
.L_x_2256:
[----:B------:R-:W-:Y:S05]  /*1a190*/  BRA `(.L_x_2257) ;  /* 0xffffffd800347947 */ /* 0x000fea000383ffff */
.L_x_2140:
[----:B------:R-:W-:Y:S01]  /*1a1a0*/  BSSY B0, `(.L_x_2258) ;  /* 0x0000006000007945 */ /* 0x000fe20003800000 */
[----:B------:R-:W-:Y:S01]  /*1a1b0*/  PLOP3.LUT P6, PT, P6, PT, PT, 0x8, 0x0 ;  /* 0x000000000000781c */ /* 0x000fe200037ce170 */
[----:B------:R-:W-:-:S12]  /*1a1c0*/  IMAD.MOV.U32 R15, RZ, RZ, -0x1 ;  /* 0xffffffffff0f7424 */ /* 0x000fd800078e00ff */
[----:B01----:R-:W-:Y:S05]  /*1a1d0*/  WARPSYNC.COLLECTIVE R15, `(.L_x_2259) ;  /* 0x000000000f087348 */ /* 0x003fea0003c00000 */
[----:B------:R-:W-:Y:S01]  /*1a1e0*/  VOTE.ANY R14, PT, P6 ;  /* 0x00000000000e7806 */ /* 0x000fe200030e0100 */
[----:B01----:R-:W-:Y:S06]  /*1a1f0*/  ENDCOLLECTIVE ;  /* 0x000000000000791b */ /* 0x003fec0003800000 */
.L_x_2259:
[----:B------:R-:W-:Y:S05]  /*1a200*/  BSYNC B0 ;  /* 0x0000000000007941 */ /* 0x000fea0003800000 */
.L_x_2258:
[----:B------:R-:W-:Y:S01]  /*1a210*/  MOV R5, R14 ;  /* 0x0000000e00057202 */ /* 0x000fe20000000f00 */
[----:B------:R-:W-:Y:S02]  /*1a220*/  IMAD.MOV.U32 R13, RZ, RZ, R2 ;  /* 0x000000ffff0d7224 */ /* 0x000fe400078e0002 */
[----:B------:R-:W-:Y:S01]  /*1a230*/  IMAD.MOV.U32 R11, RZ, RZ, 0x1f ;  /* 0x0000001fff0b7424 */ /* 0x000fe200078e00ff */
[----:B------:R-:W0:Y:S01]  /*1a240*/  POPC R8, R5 ;  /* 0x0000000500087309 */ /* 0x000e220000000000 */
[----:B------:R-:W-:Y:S02]  /*1a250*/  IMAD.MOV.U32 R15, RZ, RZ, -0x1 ;  /* 0xffffffffff0f7424 */ /* 0x000fe400078e00ff */
[----:B0-----:R-:W-:-:S07]  /*1a260*/  IMAD.MOV.U32 R12, RZ, RZ, R8 ;  /* 0x000000ffff0c7224 */ /* 0x001fce00078e0008 */
[----:B------:R-:W-:Y:S05]  /*1a270*/  WARPSYNC.COLLECTIVE R15, `(.L_x_2260) ;  /* 0x000000000f087348 */ /* 0x000fea0003c00000 */
[----:B------:R0:W1:Y:S02]  /*1a280*/  SHFL.IDX P6, R14, R13, R12, R11 ;  /* 0x0000000c0d0e7389 */ /* 0x00006400000c000b */
[----:B01----:R-:W-:Y:S01]  /*1a290*/  ENDCOLLECTIVE ;  /* 0x000000000000791b */ /* 0x003fe20003800000 */
.L_x_2260:
[----:B------:R-:W-:Y:S01]  /*1a2a0*/  IMAD.MOV.U32 R17, RZ, RZ, R14 ;  /* 0x000000ffff117224 */ /* 0x000fe200078e000e */
[----:B------:R-:W-:Y:S06]  /*1a2b0*/  BRA `(.L_x_2261) ;  /* 0xffffffd800247947 */ /* 0x000fec000383ffff */
.L_x_2142:
[----:B------:R-:W-:Y:S01]  /*1a2c0*/  BSSY B0, `(.L_x_2262) ;  /* 0x0000007000007945 */ /* 0x000fe20003800000 */
[----:B------:R-:W-:Y:S02]  /*1a2d0*/  IMAD.MOV.U32 R13, RZ, RZ, R3 ;  /* 0x000000ffff0d7224 */ /* 0x000fe400078e0003 */
[----:B------:R-:W-:Y:S02]  /*1a2e0*/  IMAD.MOV.U32 R11, RZ, RZ, 0x1f ;  /* 0x0000001fff0b7424 */ /* 0x000fe400078e00ff */
[----:B------:R-:W-:-:S07]  /*1a2f0*/  IMAD.MOV.U32 R15, RZ, RZ, -0x1 ;  /* 0xffffffffff0f7424 */ /* 0x000fce00078e00ff */
[----:B0123--:R-:W-:Y:S05]  /*1a300*/  WARPSYNC.COLLECTIVE R15, `(.L_x_2263) ;  /* 0x000000000f087348 */ /* 0x00ffea0003c00000 */
[----:B------:R4:W0:Y:S02]  /*1a310*/  SHFL.IDX P6, R14, R13, R12, R11 ;  /* 0x0000000c0d0e7389 */ /* 0x00082400000c000b */
[----:B01234-:R-:W-:Y:S01]  /*1a320*/  ENDCOLLECTIVE ;  /* 0x000000000000791b */ /* 0x01ffe20003800000 */
.L_x_2263:
[----:B------:R-:W-:Y:S05]  /*1a330*/  BSYNC B0 ;  /* 0x0000000000007941 */ /* 0x000fea0003800000 */
.L_x_2262:
[----:B------:R-:W-:Y:S05]  /*1a340*/  BRA `(.L_x_2141) ;  /* 0xffffffd8001c7947 */ /* 0x000fea000383ffff */
.L_x_2146:
[----:B0-----:R0:W2:Y:S02]  /*1a350*/  SYNCS.PHASECHK.TRANS64.TRYWAIT P0, [R9+URZ+0x16820], R0 ;  /* 0x01682000090075a7 */ /* 0x0010a4000800017f */
[----:B--2---:R-:W-:Y:S05]  /*1a360*/  @!P0 NANOSLEEP.SYNCS 0x989680 ;  /* 0x009896800000895d */ /* 0x004fea0003900000 */
[----:B------:R-:W2:Y:S02]  /*1a370*/  @!P0 SYNCS.PHASECHK.TRANS64 P0, [R9+URZ+0x16820], R0 ;  /* 0x01682000090085a7 */ /* 0x000ea4000800007f */
[----:B--2---:R-:W-:Y:S05]  /*1a380*/  @!P0 BRA `(.L_x_2146) ;  /* 0xfffffffc00f08947 */ /* 0x004fea000383ffff */
[----:B------:R-:W-:Y:S05]  /*1a390*/  BRA `(.L_x_2264) ;  /* 0xffffffdc00887947 */ /* 0x000fea000383ffff */
.L_x_2147:
        /* <DEDUP_REMOVED lines=11> */
.L_x_2266:
[----:B------:R-:W-:Y:S05]  /*1a450*/  BSYNC B0 ;  /* 0x0000000000007941 */ /* 0x000fea0003800000 */
.L_x_2265:
[----:B------:R-:W-:Y:S05]  /*1a460*/  BRA `(.L_x_2267) ;  /* 0xffffffdc00707947 */ /* 0x000fea000383ffff */
.L_x_2148:
[----:B------:R-:W-:Y:S01]  /*1a470*/  BSSY B0, `(.L_x_2268) ;  /* 0x0000006000007945 */ /* 0x000fe20003800000 */
[----:B------:R-:W-:-:S07]  /*1a480*/  IMAD.MOV.U32 R15, RZ, RZ, -0x1 ;  /* 0xffffffffff0f7424 */ /* 0x000fce00078e00ff */
[----:B01----:R-:W-:Y:S05]  /*1a490*/  WARPSYNC.COLLECTIVE R15, `(.L_x_2269) ;  /* 0x000000000f0c7348 */ /* 0x003fea0003c00000 */
[----:B------:R-:W-:Y:S02]  /*1a4a0*/  ELECT P6, UR62, PT ;  /* 0x00000000003e782f */ /* 0x000fe400038c0000 */
[----:B------:R-:W-:Y:S01]  /*1a4b0*/  MOV R14, UR62 ;  /* 0x0000003e000e7c02 */ /* 0x000fe20008000f00 */
[----:B01----:R-:W-:Y:S10]  /*1a4c0*/  ENDCOLLECTIVE ;  /* 0x000000000000791b */ /* 0x003ff40003800000 */
.L_x_2269:
[----:B------:R-:W-:Y:S05]  /*1a4d0*/  BSYNC B0 ;  /* 0x0000000000007941 */ /* 0x000fea0003800000 */
.L_x_2268:
[----:B------:R-:W-:Y:S05]  /*1a4e0*/  BRA `(.L_x_2270) ;  /* 0xffffffdc00647947 */ /* 0x000fea000383ffff */
.L_x_2150:
[----:B0-----:R0:W2:Y:S02]  /*1a4f0*/  SYNCS.PHASECHK.TRANS64.TRYWAIT P0, [R7+URZ], R2 ;  /* 0x00000002070075a7 */ /* 0x0010a4000800017f */
[----:B--2---:R-:W-:Y:S05]  /*1a500*/  @!P0 NANOSLEEP.SYNCS 0x989680 ;  /* 0x009896800000895d */ /* 0x004fea0003900000 */
[----:B------:R-:W2:Y:S02]  /*1a510*/  @!P0 SYNCS.PHASECHK.TRANS64 P0, [R7+URZ], R2 ;  /* 0x00000002070085a7 */ /* 0x000ea4000800007f */
[----:B--2---:R-:W-:Y:S05]  /*1a520*/  @!P0 BRA `(.L_x_2150) ;  /* 0xfffffffc00f08947 */ /* 0x004fea000383ffff */
[----:B------:R-:W-:Y:S05]  /*1a530*/  BRA `(.L_x_2271) ;  /* 0xffffffdc00987947 */ /* 0x000fea000383ffff */
.L_x_2151:
[----:B--2---:R2:W3:Y:S02]  /*1a540*/  SYNCS.PHASECHK.TRANS64.TRYWAIT P0, [R3+URZ], R0 ;  /* 0x00000000030075a7 */ /* 0x0044e4000800017f */
[----:B---3--:R-:W-:Y:S05]  /*1a550*/  @!P0 NANOSLEEP.SYNCS 0x989680 ;  /* 0x009896800000895d */ /* 0x008fea0003900000 */
[----:B------:R-:W3:Y:S02]  /*1a560*/  @!P0 SYNCS.PHASECHK.TRANS64 P0, [R3+URZ], R0 ;  /* 0x00000000030085a7 */ /* 0x000ee4000800007f */
[----:B---3--:R-:W-:Y:S05]  /*1a570*/  @!P0 BRA `(.L_x_2151) ;  /* 0xfffffffc00f08947 */ /* 0x008fea000383ffff */
[----:B------:R-:W-:Y:S05]  /*1a580*/  BRA `(.L_x_2272) ;  /* 0xffffffdc008c7947 */ /* 0x000fea000383ffff */
.L_x_2153:
[----:B--2---:R2:W3:Y:S02]  /*1a590*/  SYNCS.PHASECHK.TRANS64.TRYWAIT P0, [R5+URZ], R2 ;  /* 0x00000002050075a7 */ /* 0x0044e4000800017f */
[----:B---3--:R-:W-:Y:S05]  /*1a5a0*/  @!P0 NANOSLEEP.SYNCS 0x989680 ;  /* 0x009896800000895d */ /* 0x008fea0003900000 */
[----:B------:R-:W3:Y:S02]  /*1a5b0*/  @!P0 SYNCS.PHASECHK.TRANS64 P0, [R5+URZ], R2 ;  /* 0x00000002050085a7 */ /* 0x000ee4000800007f */
[----:B---3--:R-:W-:Y:S05]  /*1a5c0*/  @!P0 BRA `(.L_x_2153) ;  /* 0xfffffffc00f08947 */ /* 0x008fea000383ffff */
[----:B------:R-:W-:Y:S05]  /*1a5d0*/  BRA `(.L_x_2273) ;  /* 0xffffffdc00907947 */ /* 0x000fea000383ffff */
.L_x_2274:
        /* <DEDUP_REMOVED lines=10> */
.L_x_2283:


//--------------------- .nv.global.init           --------------------------
	.section	.nv.global.init,"aw",@progbits
.nv.global.init:
	.type		$str$20,@object
	.size		$str$20,($str$21 - $str$20)
$str$20:
        /*0000*/ 	.byte	0x28, 0x61, 0x64, 0x64, 0x72, 0x65, 0x73, 0x73, 0x20, 0x26, 0x20, 0x6d, 0x61, 0x73, 0x6b, 0x29
        /*0010*/ 	.byte	0x20, 0x3d, 0x3d, 0x20, 0x30, 0x00
	.type		$str$21,@object
	.size		$str$21,(__unnamed_5 - $str$21)
$str$21:
        /*0016*/ 	.byte	0x2f, 0x74, 0x6d, 0x70, 0x2f, 0x6f, 0x73, 0x73, 0x5f, 0x6b, 0x65, 0x72, 0x6e, 0x65, 0x6c, 0x73
        /*0026*/ 	.byte	0x5f, 0x73, 0x72, 0x63, 0x2f, 0x66, 0x6c, 0x61, 0x73, 0x68, 0x5f, 0x61, 0x74, 0x74, 0x65, 0x6e
        /*0036*/ 	.byte	0x74, 0x69, 0x6f, 0x6e, 0x2f, 0x63, 0x73, 0x72, 0x63, 0x2f, 0x63, 0x75, 0x74, 0x6c, 0x61, 0x73
        /*0046*/ 	.byte	0x73, 0x2f, 0x69, 0x6e, 0x63, 0x6c, 0x75, 0x64, 0x65, 0x2f, 0x63, 0x75, 0x74, 0x65, 0x2f, 0x70
        /*0056*/ 	.byte	0x6f, 0x69, 0x6e, 0x74, 0x65, 0x72, 0x5f, 0x66, 0x6c, 0x61, 0x67, 0x67, 0x65, 0x64, 0x2e, 0x68
        /*0066*/ 	.byte	0x70, 0x70, 0x00
	.type		__unnamed_5,@object
	.size		__unnamed_5,(__unnamed_9 - __unnamed_5)
__unnamed_5:
        /* <DEDUP_REMOVED lines=24> */
        /*01e9*/ 	.byte	0x00
	.type		__unnamed_9,@object
	.size		__unnamed_9,(__unnamed_4 - __unnamed_9)
__unnamed_9:
        /* <DEDUP_REMOVED lines=24> */
        /*036a*/ 	.byte	0x3e, 0x20, 0x26, 0x5d, 0x00
	.type		__unnamed_4,@object
	.size		__unnamed_4,(__unnamed_3 - __unnamed_4)
__unnamed_4:
        /* <DEDUP_REMOVED lines=25> */
	.type		__unnamed_3,@object
	.size		__unnamed_3,(__unnamed_2 - __unnamed_3)
__unnamed_3:
        /* <DEDUP_REMOVED lines=29> */
	.type		__unnamed_2,@object
	.size		__unnamed_2,(__unnamed_7 - __unnamed_2)
__unnamed_2:
        /* <DEDUP_REMOVED lines=29> */
	.type		__unnamed_7,@object
	.size		__unnamed_7,(__unnamed_8 - __unnamed_7)
__unnamed_7:
        /* <DEDUP_REMOVED lines=28> */
        /*0a4c*/ 	.byte	0x3c, 0x31, 0x32, 0x32, 0x38, 0x38, 0x3e, 0x3e, 0x3e, 0x3e, 0x3e, 0x5d, 0x00
	.type		__unnamed_8,@object
	.size		__unnamed_8,(__unnamed_1 - __unnamed_8)
__unnamed_8:
        /* <DEDUP_REMOVED lines=29> */
	.type		__unnamed_1,@object
	.size		__unnamed_1,(__unnamed_6 - __unnamed_1)
__unnamed_1:
        /* <DEDUP_REMOVED lines=28> */
        /*0de6*/ 	.byte	0x3c, 0x38, 0x31, 0x39, 0x32, 0x3e, 0x3e, 0x3e, 0x3e, 0x3e, 0x20, 0x26, 0x5d, 0x00
	.type		__unnamed_6,@object
	.size		__unnamed_6,(.L_5 - __unnamed_6)
__unnamed_6:
        /* <DEDUP_REMOVED lines=28> */
        /*0fb4*/ 	.byte	0x3c, 0x31, 0x32, 0x32, 0x38, 0x38, 0x3e, 0x3e, 0x3e, 0x3e, 0x3e, 0x20, 0x26, 0x5d, 0x00
.L_5:


//--------------------- .nv.shared._ZN7cutlass13device_kernelIN5flash11enable_sm90INS1_16FlashAttnFwdSm90INS1_25CollectiveMainloopFwdSm90ILi2EN4cute5tupleIJNS5_1CILi1EEES8_S8_EEENS6_IJNS7_ILi192EEESA_NS7_ILi64EEEEEELi64ENS_10bfloat16_tEfNS_4arch4Sm90ELb0ELb0ELb1ELb0ELb0ELb0ELb0ELb0ELb1ELb0ELb0ELb0EEENS1_21CollectiveEpilogueFwdINS6_IJSA_SB_SA_EEES9_SD_SF_Li384ELb0ELb0ELb0ELb0EEENS1_29StaticPersistentTileSchedulerILb0EEEEEEEEEvNT_6ParamsE --------------------------
	.section	.nv.shared._ZN7cutlass13device_kernelIN5flash11enable_sm90INS1_16FlashAttnFwdSm90INS1_25CollectiveMainloopFwdSm90ILi2EN4cute5tupleIJNS5_1CILi1EEES8_S8_EEENS6_IJNS7_ILi192EEESA_NS7_ILi64EEEEEELi64ENS_10bfloat16_tEfNS_4arch4Sm90ELb0ELb0ELb1ELb0ELb0ELb0ELb0ELb0ELb1ELb0ELb0ELb0EEENS1_21CollectiveEpilogueFwdINS6_IJSA_SB_SA_EEES9_SD_SF_Li384ELb0ELb0ELb0ELb0EEENS1_29StaticPersistentTileSchedulerILb0EEEEEEEEEvNT_6ParamsE,"aw",@nobits
	.sectionflags	@""
	.align	16
	.zero		1024


//--------------------- .nv.shared.reserved.0     --------------------------
	.section	.nv.shared.reserved.0,"aw",@nobits
	.weak		__nv_reservedSMEM_offset_0_alias
	.size		__nv_reservedSMEM_offset_0_alias, 0, 0
	.other		__nv_reservedSMEM_offset_0_alias,@"STO_CUDA_RESERVED_SHARED STV_DEFAULT"
__nv_reservedSMEM_offset_0_alias:
	.zero		0


//--------------------- .nv.global                --------------------------
	.section	.nv.global,"aw",@nobits
.nv.global:
	.type		_ZN73_INTERNAL_22021ef2_37_flash_fwd_hdim64_bf16_softcap_sm90_cu_ceb34e2a_35914cute1_E,@object
	.size		_ZN73_INTERNAL_22021ef2_37_flash_fwd_hdim64_bf16_softcap_sm90_cu_ceb34e2a_35914cute1_E,(_ZN73_INTERNAL_22021ef2_37_flash_fwd_hdim64_bf16_softcap_sm90_cu_ceb34e2a_35914cuda3std3__45__cpo6cbeginE - _ZN73_INTERNAL_22021ef2_37_flash_fwd_hdim64_bf16_softcap_sm90_cu_ceb34e2a_35914cute1_E)
_ZN73_INTERNAL_22021ef2_37_flash_fwd_hdim64_bf16_softcap_sm90_cu_ceb34e2a_35914cute1_E:
	.zero		1
	.type		_ZN73_INTERNAL_22021ef2_37_flash_fwd_hdim64_bf16_softcap_sm90_cu_ceb34e2a_35914cuda3std3__45__cpo6cbeginE,@object
	.size		_ZN73_INTERNAL_22021ef2_37_flash_fwd_hdim64_bf16_softcap_sm90_cu_ceb34e2a_35914cuda3std3__45__cpo6cbeginE,(_ZN73_INTERNAL_22021ef2_37_flash_fwd_hdim64_bf16_softcap_sm90_cu_ceb34e2a_35914cuda3std3__48in_placeE - _ZN73_INTERNAL_22021ef2_37_flash_fwd_hdim64_bf16_softcap_sm90_cu_ceb34e2a_35914cuda3std3__45__cpo6cbeginE)
_ZN73_INTERNAL_22021ef2_37_flash_fwd_hdim64_bf16_softcap_sm90_cu_ceb34e2a_35914cuda3std3__45__cpo6cbeginE:
	.zero		1
	.type		_ZN73_INTERNAL_22021ef2_37_flash_fwd_hdim64_bf16_softcap_sm90_cu_ceb34e2a_35914cuda3std3__48in_placeE,@object
	.size		_ZN73_INTERNAL_22021ef2_37_flash_fwd_hdim64_bf16_softcap_sm90_cu_ceb34e2a_35914cuda3std3__48in_placeE,(_ZN73_INTERNAL_22021ef2_37_flash_fwd_hdim64_bf16_softcap_sm90_cu_ceb34e2a_35914cuda3std6ranges3__45__cpo9iter_moveE - _ZN73_INTERNAL_22021ef2_37_flash_fwd_hdim64_bf16_softcap_sm90_cu_ceb34e2a_35914cuda3std3__48in_placeE)
_ZN73_INTERNAL_22021ef2_37_flash_fwd_hdim64_bf16_softcap_sm90_cu_ceb34e2a_35914cuda3std3__48in_placeE:
	.zero		1
	.type		_ZN73_INTERNAL_22021ef2_37_flash_fwd_hdim64_bf16_softcap_sm90_cu_ceb34e2a_35914cuda3std6ranges3__45__cpo9iter_moveE,@object
	.size		_ZN73_INTERNAL_22021ef2_37_flash_fwd_hdim64_bf16_softcap_sm90_cu_ceb34e2a_35914cuda3std6ranges3__45__cpo9iter_moveE,(_ZN73_INTERNAL_22021ef2_37_flash_fwd_hdim64_bf16_softcap_sm90_cu_ceb34e2a_35914cuda3std3__45__cpo5beginE - _ZN73_INTERNAL_22021ef2_37_flash_fwd_hdim64_bf16_softcap_sm90_cu_ceb34e2a_35914cuda3std6ranges3__45__cpo9iter_moveE)
_ZN73_INTERNAL_22021ef2_37_flash_fwd_hdim64_bf16_softcap_sm90_cu_ceb34e2a_35914cuda3std6ranges3__45__cpo9iter_moveE:
	.zero		1
	.type		_ZN73_INTERNAL_22021ef2_37_flash_fwd_hdim64_bf16_softcap_sm90_cu_ceb34e2a_35914cuda3std3__45__cpo5beginE,@object
	.size		_ZN73_INTERNAL_22021ef2_37_flash_fwd_hdim64_bf16_softcap_sm90_cu_ceb34e2a_35914cuda3std3__45__cpo5beginE,(_ZN73_INTERNAL_22021ef2_37_flash_fwd_hdim64_bf16_softcap_sm90_cu_ceb34e2a_35914cuda3std3__475_GLOBAL__N__22021ef2_37_flash_fwd_hdim64_bf16_softcap_sm90_cu_ceb34e2a_35916ignoreE - _ZN73_INTERNAL_22021ef2_37_flash_fwd_hdim64_bf16_softcap_sm90_cu_ceb34e2a_35914cuda3std3__45__cpo5beginE)
_ZN73_INTERNAL_22021ef2_37_flash_fwd_hdim64_bf16_softcap_sm90_cu_ceb34e2a_35914cuda3std3__45__cpo5beginE:
	.zero		1
	.type		_ZN73_INTERNAL_22021ef2_37_flash_fwd_hdim64_bf16_softcap_sm90_cu_ceb34e2a_35914cuda3std3__475_GLOBAL__N__22021ef2_37_flash_fwd_hdim64_bf16_softcap_sm90_cu_ceb34e2a_35916ignoreE,@object
	.size		_ZN73_INTERNAL_22021ef2_37_flash_fwd_hdim64_bf16_softcap_sm90_cu_ceb34e2a_35914cuda3std3__475_GLOBAL__N__22021ef2_37_flash_fwd_hdim64_bf16_softcap_sm90_cu_ceb34e2a_35916ignoreE,(_ZN73_INTERNAL_22021ef2_37_flash_fwd_hdim64_bf16_softcap_sm90_cu_ceb34e2a_35914cute7productE - _ZN73_INTERNAL_22021ef2_37_flash_fwd_hdim64_bf16_softcap_sm90_cu_ceb34e2a_35914cuda3std3__475_GLOBAL__N__22021ef2_37_flash_fwd_hdim64_bf16_softcap_sm90_cu_ceb34e2a_35916ignoreE)
_ZN73_INTERNAL_22021ef2_37_flash_fwd_hdim64_bf16_softcap_sm90_cu_ceb34e2a_35914cuda3std3__475_GLOBAL__N__22021ef2_37_flash_fwd_hdim64_bf16_softcap_sm90_cu_ceb34e2a_35916ignoreE:
	.zero		1
	.type		_ZN73_INTERNAL_22021ef2_37_flash_fwd_hdim64_bf16_softcap_sm90_cu_ceb34e2a_35914cute7productE,@object
	.size		_ZN73_INTERNAL_22021ef2_37_flash_fwd_hdim64_bf16_softcap_sm90_cu_ceb34e2a_35914cute7productE,(_ZN73_INTERNAL_22021ef2_37_flash_fwd_hdim64_bf16_softcap_sm90_cu_ceb34e2a_35914cuda3std3__45__cpo3endE - _ZN73_INTERNAL_22021ef2_37_flash_fwd_hdim64_bf16_softcap_sm90_cu_ceb34e2a_35914cute7productE)
_ZN73_INTERNAL_22021ef2_37_flash_fwd_hdim64_bf16_softcap_sm90_cu_ceb34e2a_35914cute7productE:
	.zero		1
	.type		_ZN73_INTERNAL_22021ef2_37_flash_fwd_hdim64_bf16_softcap_sm90_cu_ceb34e2a_35914cuda3std3__45__cpo3endE,@object
	.size		_ZN73_INTERNAL_22021ef2_37_flash_fwd_hdim64_bf16_softcap_sm90_cu_ceb34e2a_35914cuda3std3__45__cpo3endE,(_ZN73_INTERNAL_22021ef2_37_flash_fwd_hdim64_bf16_softcap_sm90_cu_ceb34e2a_35914cuda3std3__419piecewise_constructE - _ZN73_INTERNAL_22021ef2_37_flash_fwd_hdim64_bf16_softcap_sm90_cu_ceb34e2a_35914cuda3std3__45__cpo3endE)
_ZN73_INTERNAL_22021ef2_37_flash_fwd_hdim64_bf16_softcap_sm90_cu_ceb34e2a_35914cuda3std3__45__cpo3endE:
	.zero		1
	.type		_ZN73_INTERNAL_22021ef2_37_flash_fwd_hdim64_bf16_softcap_sm90_cu_ceb34e2a_35914cuda3std3__419piecewise_constructE,@object
	.size		_ZN73_INTERNAL_22021ef2_37_flash_fwd_hdim64_bf16_softcap_sm90_cu_ceb34e2a_35914cuda3std3__419piecewise_constructE,(_ZN73_INTERNAL_22021ef2_37_flash_fwd_hdim64_bf16_softcap_sm90_cu_ceb34e2a_35914cuda3std3__45__cpo4cendE - _ZN73_INTERNAL_22021ef2_37_flash_fwd_hdim64_bf16_softcap_sm90_cu_ceb34e2a_35914cuda3std3__419piecewise_constructE)
_ZN73_INTERNAL_22021ef2_37_flash_fwd_hdim64_bf16_softcap_sm90_cu_ceb34e2a_35914cuda3std3__419piecewise_constructE:
	.zero		1
	.type		_ZN73_INTERNAL_22021ef2_37_flash_fwd_hdim64_bf16_softcap_sm90_cu_ceb34e2a_35914cuda3std3__45__cpo4cendE,@object
	.size		_ZN73_INTERNAL_22021ef2_37_flash_fwd_hdim64_bf16_softcap_sm90_cu_ceb34e2a_35914cuda3std3__45__cpo4cendE,(_ZN73_INTERNAL_22021ef2_37_flash_fwd_hdim64_bf16_softcap_sm90_cu_ceb34e2a_35914cuda3std6ranges3__45__cpo4swapE - _ZN73_INTERNAL_22021ef2_37_flash_fwd_hdim64_bf16_softcap_sm90_cu_ceb34e2a_35914cuda3std3__45__cpo4cendE)
_ZN73_INTERNAL_22021ef2_37_flash_fwd_hdim64_bf16_softcap_sm90_cu_ceb34e2a_35914cuda3std3__45__cpo4cendE:
	.zero		1
	.type		_ZN73_INTERNAL_22021ef2_37_flash_fwd_hdim64_bf16_softcap_sm90_cu_ceb34e2a_35914cuda3std6ranges3__45__cpo4swapE,@object
	.size		_ZN73_INTERNAL_22021ef2_37_flash_fwd_hdim64_bf16_softcap_sm90_cu_ceb34e2a_35914cuda3std6ranges3__45__cpo4swapE,(.L_16 - _ZN73_INTERNAL_22021ef2_37_flash_fwd_hdim64_bf16_softcap_sm90_cu_ceb34e2a_35914cuda3std6ranges3__45__cpo4swapE)
_ZN73_INTERNAL_22021ef2_37_flash_fwd_hdim64_bf16_softcap_sm90_cu_ceb34e2a_35914cuda3std6ranges3__45__cpo4swapE:
	.zero		1
.L_16:


//--------------------- .nv.shared._ZN7cutlass13device_kernelIN5flash11enable_sm90INS1_16FlashAttnFwdSm90INS1_25CollectiveMainloopFwdSm90ILi2EN4cute5tupleIJNS5_1CILi1EEES8_S8_EEENS6_IJNS7_ILi192EEESA_NS7_ILi64EEEEEELi64ENS_10bfloat16_tEfNS_4arch4Sm90ELb0ELb0ELb1ELb1ELb0ELb0ELb0ELb0ELb1ELb0ELb0ELb0EEENS1_21CollectiveEpilogueFwdINS6_IJSA_SB_SA_EEES9_SD_SF_Li384ELb1ELb0ELb0ELb0EEENS1_36VarlenDynamicPersistentTileSchedulerILi192ELi192ELi384ELi32ELb0ELb0ELb1ELb0ELb1ELb1EEEEEEEEEvNT_6ParamsE --------------------------
	.section	.nv.shared._ZN7cutlass13device_kernelIN5flash11enable_sm90INS1_16FlashAttnFwdSm90INS1_25CollectiveMainloopFwdSm90ILi2EN4cute5tupleIJNS5_1CILi1EEES8_S8_EEENS6_IJNS7_ILi192EEESA_NS7_ILi64EEEEEELi64ENS_10bfloat16_tEfNS_4arch4Sm90ELb0ELb0ELb1ELb1ELb0ELb0ELb0ELb0ELb1ELb0ELb0ELb0EEENS1_21CollectiveEpilogueFwdINS6_IJSA_SB_SA_EEES9_SD_SF_Li384ELb1ELb0ELb0ELb0EEENS1_36VarlenDynamicPersistentTileSchedulerILi192ELi192ELi384ELi32ELb0ELb0ELb1ELb0ELb1ELb1EEEEEEEEEvNT_6ParamsE,"aw",@nobits
	.sectionflags	@""
	.align	16
	.zero		1024


//--------------------- .nv.shared._ZN7cutlass13device_kernelIN5flash11enable_sm90INS1_16FlashAttnFwdSm90INS1_25CollectiveMainloopFwdSm90ILi2EN4cute5tupleIJNS5_1CILi1EEES8_S8_EEENS6_IJNS7_ILi192EEESA_NS7_ILi64EEEEEELi64ENS_10bfloat16_tEfNS_4arch4Sm90ELb0ELb0ELb1ELb1ELb0ELb1ELb0ELb0ELb1ELb0ELb0ELb0EEENS1_21CollectiveEpilogueFwdINS6_IJSA_SB_SA_EEES9_SD_SF_Li384ELb1ELb0ELb0ELb0EEENS1_36VarlenDynamicPersistentTileSchedulerILi192ELi192ELi384ELi32ELb0ELb0ELb1ELb0ELb1ELb1EEEEEEEEEvNT_6ParamsE --------------------------
	.section	.nv.shared._ZN7cutlass13device_kernelIN5flash11enable_sm90INS1_16FlashAttnFwdSm90INS1_25CollectiveMainloopFwdSm90ILi2EN4cute5tupleIJNS5_1CILi1EEES8_S8_EEENS6_IJNS7_ILi192EEESA_NS7_ILi64EEEEEELi64ENS_10bfloat16_tEfNS_4arch4Sm90ELb0ELb0ELb1ELb1ELb0ELb1ELb0ELb0ELb1ELb0ELb0ELb0EEENS1_21CollectiveEpilogueFwdINS6_IJSA_SB_SA_EEES9_SD_SF_Li384ELb1ELb0ELb0ELb0EEENS1_36VarlenDynamicPersistentTileSchedulerILi192ELi192ELi384ELi32ELb0ELb0ELb1ELb0ELb1ELb1EEEEEEEEEvNT_6ParamsE,"aw",@nobits
	.sectionflags	@""
	.align	16
	.zero		1024


//--------------------- .nv.shared._ZN7cutlass13device_kernelIN5flash11enable_sm90INS1_16FlashAttnFwdSm90INS1_25CollectiveMainloopFwdSm90ILi2EN4cute5tupleIJNS5_1CILi1EEES8_S8_EEENS6_IJNS7_ILi192EEENS7_ILi128EEENS7_ILi64EEEEEELi64ENS_10bfloat16_tEfNS_4arch4Sm90ELb0ELb1ELb1ELb0ELb0ELb0ELb0ELb1ELb1ELb0ELb0ELb0EEENS1_21CollectiveEpilogueFwdINS6_IJSA_SC_SB_EEES9_SE_SG_Li384ELb0ELb0ELb0ELb0EEENS1_30DynamicPersistentTileSchedulerILi384ELi32ELb0ELb0ELb1EEEEEEEEEvNT_6ParamsE --------------------------
	.section	.nv.shared._ZN7cutlass13device_kernelIN5flash11enable_sm90INS1_16FlashAttnFwdSm90INS1_25CollectiveMainloopFwdSm90ILi2EN4cute5tupleIJNS5_1CILi1EEES8_S8_EEENS6_IJNS7_ILi192EEENS7_ILi128EEENS7_ILi64EEEEEELi64ENS_10bfloat16_tEfNS_4arch4Sm90ELb0ELb1ELb1ELb0ELb0ELb0ELb0ELb1ELb1ELb0ELb0ELb0EEENS1_21CollectiveEpilogueFwdINS6_IJSA_SC_SB_EEES9_SE_SG_Li384ELb0ELb0ELb0ELb0EEENS1_30DynamicPersistentTileSchedulerILi384ELi32ELb0ELb0ELb1EEEEEEEEEvNT_6ParamsE,"aw",@nobits
	.sectionflags	@""
	.align	16
	.zero		1024


//--------------------- .nv.shared._ZN7cutlass13device_kernelIN5flash11enable_sm90INS1_16FlashAttnFwdSm90INS1_25CollectiveMainloopFwdSm90ILi2EN4cute5tupleIJNS5_1CILi1EEES8_S8_EEENS6_IJNS7_ILi192EEENS7_ILi128EEENS7_ILi64EEEEEELi64ENS_10bfloat16_tEfNS_4arch4Sm90ELb0ELb1ELb1ELb1ELb0ELb0ELb0ELb1ELb1ELb0ELb0ELb0EEENS1_21CollectiveEpilogueFwdINS6_IJSA_SC_SB_EEES9_SE_SG_Li384ELb1ELb0ELb0ELb0EEENS1_36VarlenDynamicPersistentTileSchedulerILi192ELi128ELi384ELi32ELb0ELb0ELb1ELb1ELb0ELb1EEEEEEEEEvNT_6ParamsE --------------------------
	.section	.nv.shared._ZN7cutlass13device_kernelIN5flash11enable_sm90INS1_16FlashAttnFwdSm90INS1_25CollectiveMainloopFwdSm90ILi2EN4cute5tupleIJNS5_1CILi1EEES8_S8_EEENS6_IJNS7_ILi192EEENS7_ILi128EEENS7_ILi64EEEEEELi64ENS_10bfloat16_tEfNS_4arch4Sm90ELb0ELb1ELb1ELb1ELb0ELb0ELb0ELb1ELb1ELb0ELb0ELb0EEENS1_21CollectiveEpilogueFwdINS6_IJSA_SC_SB_EEES9_SE_SG_Li384ELb1ELb0ELb0ELb0EEENS1_36VarlenDynamicPersistentTileSchedulerILi192ELi128ELi384ELi32ELb0ELb0ELb1ELb1ELb0ELb1EEEEEEEEEvNT_6ParamsE,"aw",@nobits
	.sectionflags	@""
	.align	16
	.zero		1024


//--------------------- .nv.shared._ZN7cutlass13device_kernelIN5flash11enable_sm90INS1_16FlashAttnFwdSm90INS1_25CollectiveMainloopFwdSm90ILi2EN4cute5tupleIJNS5_1CILi1EEES8_S8_EEENS6_IJNS7_ILi192EEENS7_ILi128EEENS7_ILi64EEEEEELi64ENS_10bfloat16_tEfNS_4arch4Sm90ELb0ELb1ELb1ELb1ELb0ELb1ELb0ELb1ELb1ELb0ELb0ELb0EEENS1_21CollectiveEpilogueFwdINS6_IJSA_SC_SB_EEES9_SE_SG_Li384ELb1ELb0ELb0ELb0EEENS1_36VarlenDynamicPersistentTileSchedulerILi192ELi128ELi384ELi32ELb0ELb0ELb1ELb1ELb0ELb1EEEEEEEEEvNT_6ParamsE --------------------------
	.section	.nv.shared._ZN7cutlass13device_kernelIN5flash11enable_sm90INS1_16FlashAttnFwdSm90INS1_25CollectiveMainloopFwdSm90ILi2EN4cute5tupleIJNS5_1CILi1EEES8_S8_EEENS6_IJNS7_ILi192EEENS7_ILi128EEENS7_ILi64EEEEEELi64ENS_10bfloat16_tEfNS_4arch4Sm90ELb0ELb1ELb1ELb1ELb0ELb1ELb0ELb1ELb1ELb0ELb0ELb0EEENS1_21CollectiveEpilogueFwdINS6_IJSA_SC_SB_EEES9_SE_SG_Li384ELb1ELb0ELb0ELb0EEENS1_36VarlenDynamicPersistentTileSchedulerILi192ELi128ELi384ELi32ELb0ELb0ELb1ELb1ELb0ELb1EEEEEEEEEvNT_6ParamsE,"aw",@nobits
	.sectionflags	@""
	.align	16
	.zero		1024


//--------------------- .nv.shared._ZN7cutlass13device_kernelIN5flash11enable_sm90INS1_16FlashAttnFwdSm90INS1_25CollectiveMainloopFwdSm90ILi2EN4cute5tupleIJNS5_1CILi1EEES8_S8_EEENS6_IJNS7_ILi192EEENS7_ILi128EEENS7_ILi64EEEEEELi64ENS_10bfloat16_tEfNS_4arch4Sm90ELb1ELb0ELb1ELb0ELb0ELb0ELb0ELb1ELb1ELb0ELb0ELb0EEENS1_21CollectiveEpilogueFwdINS6_IJSA_SC_SB_EEES9_SE_SG_Li384ELb0ELb0ELb0ELb0EEENS1_30DynamicPersistentTileSchedulerILi384ELi32ELb0ELb0ELb1EEEEEEEEEvNT_6ParamsE --------------------------
	.section	.nv.shared._ZN7cutlass13device_kernelIN5flash11enable_sm90INS1_16FlashAttnFwdSm90INS1_25CollectiveMainloopFwdSm90ILi2EN4cute5tupleIJNS5_1CILi1EEES8_S8_EEENS6_IJNS7_ILi192EEENS7_ILi128EEENS7_ILi64EEEEEELi64ENS_10bfloat16_tEfNS_4arch4Sm90ELb1ELb0ELb1ELb0ELb0ELb0ELb0ELb1ELb1ELb0ELb0ELb0EEENS1_21CollectiveEpilogueFwdINS6_IJSA_SC_SB_EEES9_SE_SG_Li384ELb0ELb0ELb0ELb0EEENS1_30DynamicPersistentTileSchedulerILi384ELi32ELb0ELb0ELb1EEEEEEEEEvNT_6ParamsE,"aw",@nobits
	.sectionflags	@""
	.align	16
	.zero		1024


//--------------------- .nv.shared._ZN7cutlass13device_kernelIN5flash11enable_sm90INS1_16FlashAttnFwdSm90INS1_25CollectiveMainloopFwdSm90ILi2EN4cute5tupleIJNS5_1CILi1EEES8_S8_EEENS6_IJNS7_ILi192EEENS7_ILi128EEENS7_ILi64EEEEEELi64ENS_10bfloat16_tEfNS_4arch4Sm90ELb1ELb0ELb1ELb1ELb0ELb0ELb0ELb1ELb1ELb0ELb0ELb0EEENS1_21CollectiveEpilogueFwdINS6_IJSA_SC_SB_EEES9_SE_SG_Li384ELb1ELb0ELb0ELb0EEENS1_36VarlenDynamicPersistentTileSchedulerILi192ELi128ELi384ELi32ELb0ELb0ELb1ELb1ELb1ELb1EEEEEEEEEvNT_6ParamsE --------------------------
	.section	.nv.shared._ZN7cutlass13device_kernelIN5flash11enable_sm90INS1_16FlashAttnFwdSm90INS1_25CollectiveMainloopFwdSm90ILi2EN4cute5tupleIJNS5_1CILi1EEES8_S8_EEENS6_IJNS7_ILi192EEENS7_ILi128EEENS7_ILi64EEEEEELi64ENS_10bfloat16_tEfNS_4arch4Sm90ELb1ELb0ELb1ELb1ELb0ELb0ELb0ELb1ELb1ELb0ELb0ELb0EEENS1_21CollectiveEpilogueFwdINS6_IJSA_SC_SB_EEES9_SE_SG_Li384ELb1ELb0ELb0ELb0EEENS1_36VarlenDynamicPersistentTileSchedulerILi192ELi128ELi384ELi32ELb0ELb0ELb1ELb1ELb1ELb1EEEEEEEEEvNT_6ParamsE,"aw",@nobits
	.sectionflags	@""
	.align	16
	.zero		1024


//--------------------- .nv.shared._ZN7cutlass13device_kernelIN5flash11enable_sm90INS1_16FlashAttnFwdSm90INS1_25CollectiveMainloopFwdSm90ILi2EN4cute5tupleIJNS5_1CILi1EEES8_S8_EEENS6_IJNS7_ILi192EEENS7_ILi128EEENS7_ILi64EEEEEELi64ENS_10bfloat16_tEfNS_4arch4Sm90ELb1ELb0ELb1ELb1ELb0ELb1ELb0ELb1ELb1ELb0ELb0ELb0EEENS1_21CollectiveEpilogueFwdINS6_IJSA_SC_SB_EEES9_SE_SG_Li384ELb1ELb0ELb0ELb0EEENS1_36VarlenDynamicPersistentTileSchedulerILi192ELi128ELi384ELi32ELb0ELb0ELb1ELb1ELb1ELb1EEEEEEEEEvNT_6ParamsE --------------------------
	.section	.nv.shared._ZN7cutlass13device_kernelIN5flash11enable_sm90INS1_16FlashAttnFwdSm90INS1_25CollectiveMainloopFwdSm90ILi2EN4cute5tupleIJNS5_1CILi1EEES8_S8_EEENS6_IJNS7_ILi192EEENS7_ILi128EEENS7_ILi64EEEEEELi64ENS_10bfloat16_tEfNS_4arch4Sm90ELb1ELb0ELb1ELb1ELb0ELb1ELb0ELb1ELb1ELb0ELb0ELb0EEENS1_21CollectiveEpilogueFwdINS6_IJSA_SC_SB_EEES9_SE_SG_Li384ELb1ELb0ELb0ELb0EEENS1_36VarlenDynamicPersistentTileSchedulerILi192ELi128ELi384ELi32ELb0ELb0ELb1ELb1ELb1ELb1EEEEEEEEEvNT_6ParamsE,"aw",@nobits
	.sectionflags	@""
	.align	16
	.zero		1024


//--------------------- .nv.constant0._ZN7cutlass13device_kernelIN5flash11enable_sm90INS1_16FlashAttnFwdSm90INS1_25CollectiveMainloopFwdSm90ILi2EN4cute5tupleIJNS5_1CILi1EEES8_S8_EEENS6_IJNS7_ILi192EEESA_NS7_ILi64EEEEEELi64ENS_10bfloat16_tEfNS_4arch4Sm90ELb0ELb0ELb1ELb0ELb0ELb0ELb0ELb0ELb1ELb0ELb0ELb0EEENS1_21CollectiveEpilogueFwdINS6_IJSA_SB_SA_EEES9_SD_SF_Li384ELb0ELb0ELb0ELb0EEENS1_29StaticPersistentTileSchedulerILb0EEEEEEEEEvNT_6ParamsE --------------------------
	.section	.nv.constant0._ZN7cutlass13device_kernelIN5flash11enable_sm90INS1_16FlashAttnFwdSm90INS1_25CollectiveMainloopFwdSm90ILi2EN4cute5tupleIJNS5_1CILi1EEES8_S8_EEENS6_IJNS7_ILi192EEESA_NS7_ILi64EEEEEELi64ENS_10bfloat16_tEfNS_4arch4Sm90ELb0ELb0ELb1ELb0ELb0ELb0ELb0ELb0ELb1ELb0ELb0ELb0EEENS1_21CollectiveEpilogueFwdINS6_IJSA_SB_SA_EEES9_SD_SF_Li384ELb0ELb0ELb0ELb0EEENS1_29StaticPersistentTileSchedulerILb0EEEEEEEEEvNT_6ParamsE,"a",@progbits
	.sectionflags	@""
	.align	4
.nv.constant0._ZN7cutlass13device_kernelIN5flash11enable_sm90INS1_16FlashAttnFwdSm90INS1_25CollectiveMainloopFwdSm90ILi2EN4cute5tupleIJNS5_1CILi1EEES8_S8_EEENS6_IJNS7_ILi192EEESA_NS7_ILi64EEEEEELi64ENS_10bfloat16_tEfNS_4arch4Sm90ELb0ELb0ELb1ELb0ELb0ELb0ELb0ELb0ELb1ELb0ELb0ELb0EEENS1_21CollectiveEpilogueFwdINS6_IJSA_SB_SA_EEES9_SD_SF_Li384ELb0ELb0ELb0ELb0EEENS1_29StaticPersistentTileSchedulerILb0EEEEEEEEEvNT_6ParamsE:
	.zero		3584


//--------------------- .nv.constant0._ZN7cutlass13device_kernelIN5flash11enable_sm90INS1_16FlashAttnFwdSm90INS1_25CollectiveMainloopFwdSm90ILi2EN4cute5tupleIJNS5_1CILi1EEES8_S8_EEENS6_IJNS7_ILi192EEESA_NS7_ILi64EEEEEELi64ENS_10bfloat16_tEfNS_4arch4Sm90ELb0ELb0ELb1ELb1ELb0ELb0ELb0ELb0ELb1ELb0ELb0ELb0EEENS1_21CollectiveEpilogueFwdINS6_IJSA_SB_SA_EEES9_SD_SF_Li384ELb1ELb0ELb0ELb0EEENS1_36VarlenDynamicPersistentTileSchedulerILi192ELi192ELi384ELi32ELb0ELb0ELb1ELb0ELb1ELb1EEEEEEEEEvNT_6ParamsE --------------------------
	.section	.nv.constant0._ZN7cutlass13device_kernelIN5flash11enable_sm90INS1_16FlashAttnFwdSm90INS1_25CollectiveMainloopFwdSm90ILi2EN4cute5tupleIJNS5_1CILi1EEES8_S8_EEENS6_IJNS7_ILi192EEESA_NS7_ILi64EEEEEELi64ENS_10bfloat16_tEfNS_4arch4Sm90ELb0ELb0ELb1ELb1ELb0ELb0ELb0ELb0ELb1ELb0ELb0ELb0EEENS1_21CollectiveEpilogueFwdINS6_IJSA_SB_SA_EEES9_SD_SF_Li384ELb1ELb0ELb0ELb0EEENS1_36VarlenDynamicPersistentTileSchedulerILi192ELi192ELi384ELi32ELb0ELb0ELb1ELb0ELb1ELb1EEEEEEEEEvNT_6ParamsE,"a",@progbits
	.sectionflags	@""
	.align	4
.nv.constant0._ZN7cutlass13device_kernelIN5flash11enable_sm90INS1_16FlashAttnFwdSm90INS1_25CollectiveMainloopFwdSm90ILi2EN4cute5tupleIJNS5_1CILi1EEES8_S8_EEENS6_IJNS7_ILi192EEESA_NS7_ILi64EEEEEELi64ENS_10bfloat16_tEfNS_4arch4Sm90ELb0ELb0ELb1ELb1ELb0ELb0ELb0ELb0ELb1ELb0ELb0ELb0EEENS1_21CollectiveEpilogueFwdINS6_IJSA_SB_SA_EEES9_SD_SF_Li384ELb1ELb0ELb0ELb0EEENS1_36VarlenDynamicPersistentTileSchedulerILi192ELi192ELi384ELi32ELb0ELb0ELb1ELb0ELb1ELb1EEEEEEEEEvNT_6ParamsE:
	.zero		3200


//--------------------- .nv.constant0._ZN7cutlass13device_kernelIN5flash11enable_sm90INS1_16FlashAttnFwdSm90INS1_25CollectiveMainloopFwdSm90ILi2EN4cute5tupleIJNS5_1CILi1EEES8_S8_EEENS6_IJNS7_ILi192EEESA_NS7_ILi64EEEEEELi64ENS_10bfloat16_tEfNS_4arch4Sm90ELb0ELb0ELb1ELb1ELb0ELb1ELb0ELb0ELb1ELb0ELb0ELb0EEENS1_21CollectiveEpilogueFwdINS6_IJSA_SB_SA_EEES9_SD_SF_Li384ELb1ELb0ELb0ELb0EEENS1_36VarlenDynamicPersistentTileSchedulerILi192ELi192ELi384ELi32ELb0ELb0ELb1ELb0ELb1ELb1EEEEEEEEEvNT_6ParamsE --------------------------
	.section	.nv.constant0._ZN7cutlass13device_kernelIN5flash11enable_sm90INS1_16FlashAttnFwdSm90INS1_25CollectiveMainloopFwdSm90ILi2EN4cute5tupleIJNS5_1CILi1EEES8_S8_EEENS6_IJNS7_ILi192EEESA_NS7_ILi64EEEEEELi64ENS_10bfloat16_tEfNS_4arch4Sm90ELb0ELb0ELb1ELb1ELb0ELb1ELb0ELb0ELb1ELb0ELb0ELb0EEENS1_21CollectiveEpilogueFwdINS6_IJSA_SB_SA_EEES9_SD_SF_Li384ELb1ELb0ELb0ELb0EEENS1_36VarlenDynamicPersistentTileSchedulerILi192ELi192ELi384ELi32ELb0ELb0ELb1ELb0ELb1ELb1EEEEEEEEEvNT_6ParamsE,"a",@progbits
	.sectionflags	@""
	.align	4
.nv.constant0._ZN7cutlass13device_kernelIN5flash11enable_sm90INS1_16FlashAttnFwdSm90INS1_25CollectiveMainloopFwdSm90ILi2EN4cute5tupleIJNS5_1CILi1EEES8_S8_EEENS6_IJNS7_ILi192EEESA_NS7_ILi64EEEEEELi64ENS_10bfloat16_tEfNS_4arch4Sm90ELb0ELb0ELb1ELb1ELb0ELb1ELb0ELb0ELb1ELb0ELb0ELb0EEENS1_21CollectiveEpilogueFwdINS6_IJSA_SB_SA_EEES9_SD_SF_Li384ELb1ELb0ELb0ELb0EEENS1_36VarlenDynamicPersistentTileSchedulerILi192ELi192ELi384ELi32ELb0ELb0ELb1ELb0ELb1ELb1EEEEEEEEEvNT_6ParamsE:
	.zero		3200


//--------------------- .nv.constant0._ZN7cutlass13device_kernelIN5flash11enable_sm90INS1_16FlashAttnFwdSm90INS1_25CollectiveMainloopFwdSm90ILi2EN4cute5tupleIJNS5_1CILi1EEES8_S8_EEENS6_IJNS7_ILi192EEENS7_ILi128EEENS7_ILi64EEEEEELi64ENS_10bfloat16_tEfNS_4arch4Sm90ELb0ELb1ELb1ELb0ELb0ELb0ELb0ELb1ELb1ELb0ELb0ELb0EEENS1_21CollectiveEpilogueFwdINS6_IJSA_SC_SB_EEES9_SE_SG_Li384ELb0ELb0ELb0ELb0EEENS1_30DynamicPersistentTileSchedulerILi384ELi32ELb0ELb0ELb1EEEEEEEEEvNT_6ParamsE --------------------------
	.section	.nv.constant0._ZN7cutlass13device_kernelIN5flash11enable_sm90INS1_16FlashAttnFwdSm90INS1_25CollectiveMainloopFwdSm90ILi2EN4cute5tupleIJNS5_1CILi1EEES8_S8_EEENS6_IJNS7_ILi192EEENS7_ILi128EEENS7_ILi64EEEEEELi64ENS_10bfloat16_tEfNS_4arch4Sm90ELb0ELb1ELb1ELb0ELb0ELb0ELb0ELb1ELb1ELb0ELb0ELb0EEENS1_21CollectiveEpilogueFwdINS6_IJSA_SC_SB_EEES9_SE_SG_Li384ELb0ELb0ELb0ELb0EEENS1_30DynamicPersistentTileSchedulerILi384ELi32ELb0ELb0ELb1EEEEEEEEEvNT_6ParamsE,"a",@progbits
	.sectionflags	@""
	.align	4
.nv.constant0._ZN7cutlass13device_kernelIN5flash11enable_sm90INS1_16FlashAttnFwdSm90INS1_25CollectiveMainloopFwdSm90ILi2EN4cute5tupleIJNS5_1CILi1EEES8_S8_EEENS6_IJNS7_ILi192EEENS7_ILi128EEENS7_ILi64EEEEEELi64ENS_10bfloat16_tEfNS_4arch4Sm90ELb0ELb1ELb1ELb0ELb0ELb0ELb0ELb1ELb1ELb0ELb0ELb0EEENS1_21CollectiveEpilogueFwdINS6_IJSA_SC_SB_EEES9_SE_SG_Li384ELb0ELb0ELb0ELb0EEENS1_30DynamicPersistentTileSchedulerILi384ELi32ELb0ELb0ELb1EEEEEEEEEvNT_6ParamsE:
	.zero		3584


//--------------------- .nv.constant0._ZN7cutlass13device_kernelIN5flash11enable_sm90INS1_16FlashAttnFwdSm90INS1_25CollectiveMainloopFwdSm90ILi2EN4cute5tupleIJNS5_1CILi1EEES8_S8_EEENS6_IJNS7_ILi192EEENS7_ILi128EEENS7_ILi64EEEEEELi64ENS_10bfloat16_tEfNS_4arch4Sm90ELb0ELb1ELb1ELb1ELb0ELb0ELb0ELb1ELb1ELb0ELb0ELb0EEENS1_21CollectiveEpilogueFwdINS6_IJSA_SC_SB_EEES9_SE_SG_Li384ELb1ELb0ELb0ELb0EEENS1_36VarlenDynamicPersistentTileSchedulerILi192ELi128ELi384ELi32ELb0ELb0ELb1ELb1ELb0ELb1EEEEEEEEEvNT_6ParamsE --------------------------
	.section	.nv.constant0._ZN7cutlass13device_kernelIN5flash11enable_sm90INS1_16FlashAttnFwdSm90INS1_25CollectiveMainloopFwdSm90ILi2EN4cute5tupleIJNS5_1CILi1EEES8_S8_EEENS6_IJNS7_ILi192EEENS7_ILi128EEENS7_ILi64EEEEEELi64ENS_10bfloat16_tEfNS_4arch4Sm90ELb0ELb1ELb1ELb1ELb0ELb0ELb0ELb1ELb1ELb0ELb0ELb0EEENS1_21CollectiveEpilogueFwdINS6_IJSA_SC_SB_EEES9_SE_SG_Li384ELb1ELb0ELb0ELb0EEENS1_36VarlenDynamicPersistentTileSchedulerILi192ELi128ELi384ELi32ELb0ELb0ELb1ELb1ELb0ELb1EEEEEEEEEvNT_6ParamsE,"a",@progbits
	.sectionflags	@""
	.align	4
.nv.constant0._ZN7cutlass13device_kernelIN5flash11enable_sm90INS1_16FlashAttnFwdSm90INS1_25CollectiveMainloopFwdSm90ILi2EN4cute5tupleIJNS5_1CILi1EEES8_S8_EEENS6_IJNS7_ILi192EEENS7_ILi128EEENS7_ILi64EEEEEELi64ENS_10bfloat16_tEfNS_4arch4Sm90ELb0ELb1ELb1ELb1ELb0ELb0ELb0ELb1ELb1ELb0ELb0ELb0EEENS1_21CollectiveEpilogueFwdINS6_IJSA_SC_SB_EEES9_SE_SG_Li384ELb1ELb0ELb0ELb0EEENS1_36VarlenDynamicPersistentTileSchedulerILi192ELi128ELi384ELi32ELb0ELb0ELb1ELb1ELb0ELb1EEEEEEEEEvNT_6ParamsE:
	.zero		3200


//--------------------- .nv.constant0._ZN7cutlass13device_kernelIN5flash11enable_sm90INS1_16FlashAttnFwdSm90INS1_25CollectiveMainloopFwdSm90ILi2EN4cute5tupleIJNS5_1CILi1EEES8_S8_EEENS6_IJNS7_ILi192EEENS7_ILi128EEENS7_ILi64EEEEEELi64ENS_10bfloat16_tEfNS_4arch4Sm90ELb0ELb1ELb1ELb1ELb0ELb1ELb0ELb1ELb1ELb0ELb0ELb0EEENS1_21CollectiveEpilogueFwdINS6_IJSA_SC_SB_EEES9_SE_SG_Li384ELb1ELb0ELb0ELb0EEENS1_36VarlenDynamicPersistentTileSchedulerILi192ELi128ELi384ELi32ELb0ELb0ELb1ELb1ELb0ELb1EEEEEEEEEvNT_6ParamsE --------------------------
	.section	.nv.constant0._ZN7cutlass13device_kernelIN5flash11enable_sm90INS1_16FlashAttnFwdSm90INS1_25CollectiveMainloopFwdSm90ILi2EN4cute5tupleIJNS5_1CILi1EEES8_S8_EEENS6_IJNS7_ILi192EEENS7_ILi128EEENS7_ILi64EEEEEELi64ENS_10bfloat16_tEfNS_4arch4Sm90ELb0ELb1ELb1ELb1ELb0ELb1ELb0ELb1ELb1ELb0ELb0ELb0EEENS1_21CollectiveEpilogueFwdINS6_IJSA_SC_SB_EEES9_SE_SG_Li384ELb1ELb0ELb0ELb0EEENS1_36VarlenDynamicPersistentTileSchedulerILi192ELi128ELi384ELi32ELb0ELb0ELb1ELb1ELb0ELb1EEEEEEEEEvNT_6ParamsE,"a",@progbits
	.sectionflags	@""
	.align	4
.nv.constant0._ZN7cutlass13device_kernelIN5flash11enable_sm90INS1_16FlashAttnFwdSm90INS1_25CollectiveMainloopFwdSm90ILi2EN4cute5tupleIJNS5_1CILi1EEES8_S8_EEENS6_IJNS7_ILi192EEENS7_ILi128EEENS7_ILi64EEEEEELi64ENS_10bfloat16_tEfNS_4arch4Sm90ELb0ELb1ELb1ELb1ELb0ELb1ELb0ELb1ELb1ELb0ELb0ELb0EEENS1_21CollectiveEpilogueFwdINS6_IJSA_SC_SB_EEES9_SE_SG_Li384ELb1ELb0ELb0ELb0EEENS1_36VarlenDynamicPersistentTileSchedulerILi192ELi128ELi384ELi32ELb0ELb0ELb1ELb1ELb0ELb1EEEEEEEEEvNT_6ParamsE:
	.zero		3200


//--------------------- .nv.constant0._ZN7cutlass13device_kernelIN5flash11enable_sm90INS1_16FlashAttnFwdSm90INS1_25CollectiveMainloopFwdSm90ILi2EN4cute5tupleIJNS5_1CILi1EEES8_S8_EEENS6_IJNS7_ILi192EEENS7_ILi128EEENS7_ILi64EEEEEELi64ENS_10bfloat16_tEfNS_4arch4Sm90ELb1ELb0ELb1ELb0ELb0ELb0ELb0ELb1ELb1ELb0ELb0ELb0EEENS1_21CollectiveEpilogueFwdINS6_IJSA_SC_SB_EEES9_SE_SG_Li384ELb0ELb0ELb0ELb0EEENS1_30DynamicPersistentTileSchedulerILi384ELi32ELb0ELb0ELb1EEEEEEEEEvNT_6ParamsE --------------------------
	.section	.nv.constant0._ZN7cutlass13device_kernelIN5flash11enable_sm90INS1_16FlashAttnFwdSm90INS1_25CollectiveMainloopFwdSm90ILi2EN4cute5tupleIJNS5_1CILi1EEES8_S8_EEENS6_IJNS7_ILi192EEENS7_ILi128EEENS7_ILi64EEEEEELi64ENS_10bfloat16_tEfNS_4arch4Sm90ELb1ELb0ELb1ELb0ELb0ELb0ELb0ELb1ELb1ELb0ELb0ELb0EEENS1_21CollectiveEpilogueFwdINS6_IJSA_SC_SB_EEES9_SE_SG_Li384ELb0ELb0ELb0ELb0EEENS1_30DynamicPersistentTileSchedulerILi384ELi32ELb0ELb0ELb1EEEEEEEEEvNT_6ParamsE,"a",@progbits
	.sectionflags	@""
	.align	4
.nv.constant0._ZN7cutlass13device_kernelIN5flash11enable_sm90INS1_16FlashAttnFwdSm90INS1_25CollectiveMainloopFwdSm90ILi2EN4cute5tupleIJNS5_1CILi1EEES8_S8_EEENS6_IJNS7_ILi192EEENS7_ILi128EEENS7_ILi64EEEEEELi64ENS_10bfloat16_tEfNS_4arch4Sm90ELb1ELb0ELb1ELb0ELb0ELb0ELb0ELb1ELb1ELb0ELb0ELb0EEENS1_21CollectiveEpilogueFwdINS6_IJSA_SC_SB_EEES9_SE_SG_Li384ELb0ELb0ELb0ELb0EEENS1_30DynamicPersistentTileSchedulerILi384ELi32ELb0ELb0ELb1EEEEEEEEEvNT_6ParamsE:
	.zero		3584


//--------------------- .nv.constant0._ZN7cutlass13device_kernelIN5flash11enable_sm90INS1_16FlashAttnFwdSm90INS1_25CollectiveMainloopFwdSm90ILi2EN4cute5tupleIJNS5_1CILi1EEES8_S8_EEENS6_IJNS7_ILi192EEENS7_ILi128EEENS7_ILi64EEEEEELi64ENS_10bfloat16_tEfNS_4arch4Sm90ELb1ELb0ELb1ELb1ELb0ELb0ELb0ELb1ELb1ELb0ELb0ELb0EEENS1_21CollectiveEpilogueFwdINS6_IJSA_SC_SB_EEES9_SE_SG_Li384ELb1ELb0ELb0ELb0EEENS1_36VarlenDynamicPersistentTileSchedulerILi192ELi128ELi384ELi32ELb0ELb0ELb1ELb1ELb1ELb1EEEEEEEEEvNT_6ParamsE --------------------------
	.section	.nv.constant0._ZN7cutlass13device_kernelIN5flash11enable_sm90INS1_16FlashAttnFwdSm90INS1_25CollectiveMainloopFwdSm90ILi2EN4cute5tupleIJNS5_1CILi1EEES8_S8_EEENS6_IJNS7_ILi192EEENS7_ILi128EEENS7_ILi64EEEEEELi64ENS_10bfloat16_tEfNS_4arch4Sm90ELb1ELb0ELb1ELb1ELb0ELb0ELb0ELb1ELb1ELb0ELb0ELb0EEENS1_21CollectiveEpilogueFwdINS6_IJSA_SC_SB_EEES9_SE_SG_Li384ELb1ELb0ELb0ELb0EEENS1_36VarlenDynamicPersistentTileSchedulerILi192ELi128ELi384ELi32ELb0ELb0ELb1ELb1ELb1ELb1EEEEEEEEEvNT_6ParamsE,"a",@progbits
	.sectionflags	@""
	.align	4
.nv.constant0._ZN7cutlass13device_kernelIN5flash11enable_sm90INS1_16FlashAttnFwdSm90INS1_25CollectiveMainloopFwdSm90ILi2EN4cute5tupleIJNS5_1CILi1EEES8_S8_EEENS6_IJNS7_ILi192EEENS7_ILi128EEENS7_ILi64EEEEEELi64ENS_10bfloat16_tEfNS_4arch4Sm90ELb1ELb0ELb1ELb1ELb0ELb0ELb0ELb1ELb1ELb0ELb0ELb0EEENS1_21CollectiveEpilogueFwdINS6_IJSA_SC_SB_EEES9_SE_SG_Li384ELb1ELb0ELb0ELb0EEENS1_36VarlenDynamicPersistentTileSchedulerILi192ELi128ELi384ELi32ELb0ELb0ELb1ELb1ELb1ELb1EEEEEEEEEvNT_6ParamsE:
	.zero		3200


//--------------------- .nv.constant0._ZN7cutlass13device_kernelIN5flash11enable_sm90INS1_16FlashAttnFwdSm90INS1_25CollectiveMainloopFwdSm90ILi2EN4cute5tupleIJNS5_1CILi1EEES8_S8_EEENS6_IJNS7_ILi192EEENS7_ILi128EEENS7_ILi64EEEEEELi64ENS_10bfloat16_tEfNS_4arch4Sm90ELb1ELb0ELb1ELb1ELb0ELb1ELb0ELb1ELb1ELb0ELb0ELb0EEENS1_21CollectiveEpilogueFwdINS6_IJSA_SC_SB_EEES9_SE_SG_Li384ELb1ELb0ELb0ELb0EEENS1_36VarlenDynamicPersistentTileSchedulerILi192ELi128ELi384ELi32ELb0ELb0ELb1ELb1ELb1ELb1EEEEEEEEEvNT_6ParamsE --------------------------
	.section	.nv.constant0._ZN7cutlass13device_kernelIN5flash11enable_sm90INS1_16FlashAttnFwdSm90INS1_25CollectiveMainloopFwdSm90ILi2EN4cute5tupleIJNS5_1CILi1EEES8_S8_EEENS6_IJNS7_ILi192EEENS7_ILi128EEENS7_ILi64EEEEEELi64ENS_10bfloat16_tEfNS_4arch4Sm90ELb1ELb0ELb1ELb1ELb0ELb1ELb0ELb1ELb1ELb0ELb0ELb0EEENS1_21CollectiveEpilogueFwdINS6_IJSA_SC_SB_EEES9_SE_SG_Li384ELb1ELb0ELb0ELb0EEENS1_36VarlenDynamicPersistentTileSchedulerILi192ELi128ELi384ELi32ELb0ELb0ELb1ELb1ELb1ELb1EEEEEEEEEvNT_6ParamsE,"a",@progbits
	.sectionflags	@""
	.align	4
.nv.constant0._ZN7cutlass13device_kernelIN5flash11enable_sm90INS1_16FlashAttnFwdSm90INS1_25CollectiveMainloopFwdSm90ILi2EN4cute5tupleIJNS5_1CILi1EEES8_S8_EEENS6_IJNS7_ILi192EEENS7_ILi128EEENS7_ILi64EEEEEELi64ENS_10bfloat16_tEfNS_4arch4Sm90ELb1ELb0ELb1ELb1ELb0ELb1ELb0ELb1ELb1ELb0ELb0ELb0EEENS1_21CollectiveEpilogueFwdINS6_IJSA_SC_SB_EEES9_SE_SG_Li384ELb1ELb0ELb0ELb0EEENS1_36VarlenDynamicPersistentTileSchedulerILi192ELi128ELi384ELi32ELb0ELb0ELb1ELb1ELb1ELb1EEEEEEEEEvNT_6ParamsE:
	.zero		3200


//--------------------- SYMBOLS --------------------------

	.type		.nv.reservedSmem.offset0,@object
	.size		.nv.reservedSmem.offset0,0x4
	.type		__assertfail,@function
